// Copyright (c) 2024, Jay Shah, Ganesh Bikshandi, Ying Zhang, Vijay Thakkar, Pradeep Ramani, Tri Dao.
// Splitting the different template instantiations to different files to speed up compilation.
// This file is auto-generated. See "generate_kernels.py"

#include "flash_fwd_launch_template.h"

#ifndef FLASHATTENTION_DISABLE_HDIM64
template void run_mha_fwd_<90, cutlass::float_e4m3_t, 64, 64, true, true, true, true>(Flash_fwd_params &params, cudaStream_t stream);
#endif


// ===== COMPILED SASS (sm_90a) =====

	.target	sm_90a

	.elftype	@"ET_EXEC"


//--------------------- .note.nv.tkinfo           --------------------------
	.section	.note.nv.tkinfo,"",@"SHT_NOTE"
	.sectionflags	@"SHF_NOTE_NV_TKINFO"
	.tkinfo
        /*0018*/ 	.word	0x00000002
        /*0030*/ 	.string	""
        /*0030*/ 	.string	"ptxas"
        /*0030*/ 	.string	"Cuda compilation tools, release 13.0, V13.0.88"
        /*0030*/ 	.string	"Build cuda_13.0.r13.0/compiler.36424714_0"
        /*0030*/ 	.string	"-arch sm_90a -m 64 "



//--------------------- .note.nv.cuinfo           --------------------------
	.section	.note.nv.cuinfo,"",@"SHT_NOTE"
	.sectionflags	@"SHF_NOTE_NV_CUINFO"
        /*0018*/ 	.short	0x0002
        /*001a*/ 	.short	0x005a
        /*001c*/ 	.short	0x0082
	.zero		2


//--------------------- .nv.info                  --------------------------
	.section	.nv.info,"",@"SHT_CUDA_INFO"
	.align	4


	//----- nvinfo : EIATTR_REGCOUNT
	.align		4
        /*0000*/ 	.byte	0x04, 0x2f
        /*0002*/ 	.short	(.L_21 - .L_20)
	.align		4
.L_20:
        /*0004*/ 	.word	index@(_ZN7cutlass13device_kernelIN5flash11enable_sm90INS1_16FlashAttnFwdSm90INS1_25CollectiveMainloopFwdSm90ILi2EN4cute5tupleIJNS5_1CILi1EEES8_S8_EEENS6_IJNS7_ILi192EEENS7_ILi160EEENS7_ILi64EEEEEELi64ENS_12float_e4m3_tEfNS_4arch4Sm90ELb1ELb0ELb1ELb1ELb1ELb1ELb0ELb1ELb1ELb1ELb1ELb0EEENS1_21CollectiveEpilogueFwdINS6_IJSA_SC_SB_EEES9_NS_10bfloat16_tESG_Li384ELb1ELb1ELb1ELb1EEENS1_36VarlenDynamicPersistentTileSchedulerILi192ELi160ELi384ELi128ELb1ELb1ELb1ELb1ELb1ELb1EEEEEEEEEvNT_6ParamsE)
        /*0008*/ 	.word	0x00000080


	//----- nvinfo : EIATTR_FRAME_SIZE
	.align		4
.L_21:
        /*000c*/ 	.byte	0x04, 0x11
        /*000e*/ 	.short	(.L_23 - .L_22)
	.align		4
.L_22:
        /*0010*/ 	.word	index@(_ZN7cutlass13device_kernelIN5flash11enable_sm90INS1_16FlashAttnFwdSm90INS1_25CollectiveMainloopFwdSm90ILi2EN4cute5tupleIJNS5_1CILi1EEES8_S8_EEENS6_IJNS7_ILi192EEENS7_ILi160EEENS7_ILi64EEEEEELi64ENS_12float_e4m3_tEfNS_4arch4Sm90ELb1ELb0ELb1ELb1ELb1ELb1ELb0ELb1ELb1ELb1ELb1ELb0EEENS1_21CollectiveEpilogueFwdINS6_IJSA_SC_SB_EEES9_NS_10bfloat16_tESG_Li384ELb1ELb1ELb1ELb1EEENS1_36VarlenDynamicPersistentTileSchedulerILi192ELi160ELi384ELi128ELb1ELb1ELb1ELb1ELb1ELb1EEEEEEEEEvNT_6ParamsE)
        /*0014*/ 	.word	0x000000a8


	//----- nvinfo : EIATTR_REGCOUNT
	.align		4
.L_23:
        /*0018*/ 	.byte	0x04, 0x2f
        /*001a*/ 	.short	(.L_25 - .L_24)
	.align		4
.L_24:
        /*001c*/ 	.word	index@(_ZN7cutlass13device_kernelIN5flash11enable_sm90INS1_16FlashAttnFwdSm90INS1_25CollectiveMainloopFwdSm90ILi2EN4cute5tupleIJNS5_1CILi1EEES8_S8_EEENS6_IJNS7_ILi192EEENS7_ILi160EEENS7_ILi64EEEEEELi64ENS_12float_e4m3_tEfNS_4arch4Sm90ELb1ELb0ELb1ELb1ELb1ELb0ELb0ELb1ELb1ELb1ELb1ELb0EEENS1_21CollectiveEpilogueFwdINS6_IJSA_SC_SB_EEES9_NS_10bfloat16_tESG_Li384ELb1ELb1ELb1ELb1EEENS1_36VarlenDynamicPersistentTileSchedulerILi192ELi160ELi384ELi128ELb1ELb1ELb1ELb1ELb1ELb1EEEEEEEEEvNT_6ParamsE)
        /*0020*/ 	.word	0x00000080


	//----- nvinfo : EIATTR_FRAME_SIZE
	.align		4
.L_25:
        /*0024*/ 	.byte	0x04, 0x11
        /*0026*/ 	.short	(.L_27 - .L_26)
	.align		4
.L_26:
        /*0028*/ 	.word	index@(_ZN7cutlass13device_kernelIN5flash11enable_sm90INS1_16FlashAttnFwdSm90INS1_25CollectiveMainloopFwdSm90ILi2EN4cute5tupleIJNS5_1CILi1EEES8_S8_EEENS6_IJNS7_ILi192EEENS7_ILi160EEENS7_ILi64EEEEEELi64ENS_12float_e4m3_tEfNS_4arch4Sm90ELb1ELb0ELb1ELb1ELb1ELb0ELb0ELb1ELb1ELb1ELb1ELb0EEENS1_21CollectiveEpilogueFwdINS6_IJSA_SC_SB_EEES9_NS_10bfloat16_tESG_Li384ELb1ELb1ELb1ELb1EEENS1_36VarlenDynamicPersistentTileSchedulerILi192ELi160ELi384ELi128ELb1ELb1ELb1ELb1ELb1ELb1EEEEEEEEEvNT_6ParamsE)
        /*002c*/ 	.word	0x00000040


	//----- nvinfo : EIATTR_REGCOUNT
	.align		4
.L_27:
        /*0030*/ 	.byte	0x04, 0x2f
        /*0032*/ 	.short	(.L_29 - .L_28)
	.align		4
.L_28:
        /*0034*/ 	.word	index@(_ZN7cutlass13device_kernelIN5flash11enable_sm90INS1_16FlashAttnFwdSm90INS1_25CollectiveMainloopFwdSm90ILi2EN4cute5tupleIJNS5_1CILi1EEES8_S8_EEENS6_IJNS7_ILi192EEENS7_ILi160EEENS7_ILi64EEEEEELi64ENS_12float_e4m3_tEfNS_4arch4Sm90ELb1ELb0ELb1ELb0ELb1ELb0ELb0ELb1ELb1ELb1ELb1ELb0EEENS1_21CollectiveEpilogueFwdINS6_IJSA_SC_SB_EEES9_NS_10bfloat16_tESG_Li384ELb0ELb1ELb1ELb1EEENS1_19SingleTileSchedulerILb0ELb1ELb1ELi192EEEEEEEEEvNT_6ParamsE)
        /*0038*/ 	.word	0x00000080


	//----- nvinfo : EIATTR_FRAME_SIZE
	.align		4
.L_29:
        /*003c*/ 	.byte	0x04, 0x11
        /*003e*/ 	.short	(.L_31 - .L_30)
	.align		4
.L_30:
        /*0040*/ 	.word	index@(_ZN7cutlass13device_kernelIN5flash11enable_sm90INS1_16FlashAttnFwdSm90INS1_25CollectiveMainloopFwdSm90ILi2EN4cute5tupleIJNS5_1CILi1EEES8_S8_EEENS6_IJNS7_ILi192EEENS7_ILi160EEENS7_ILi64EEEEEELi64ENS_12float_e4m3_tEfNS_4arch4Sm90ELb1ELb0ELb1ELb0ELb1ELb0ELb0ELb1ELb1ELb1ELb1ELb0EEENS1_21CollectiveEpilogueFwdINS6_IJSA_SC_SB_EEES9_NS_10bfloat16_tESG_Li384ELb0ELb1ELb1ELb1EEENS1_19SingleTileSchedulerILb0ELb1ELb1ELi192EEEEEEEEEvNT_6ParamsE)
        /*0044*/ 	.word	0x00000020


	//----- nvinfo : EIATTR_REGCOUNT
	.align		4
.L_31:
        /*0048*/ 	.byte	0x04, 0x2f
        /*004a*/ 	.short	(.L_33 - .L_32)
	.align		4
.L_32:
        /*004c*/ 	.word	index@(_ZN7cutlass13device_kernelIN5flash11enable_sm90INS1_16FlashAttnFwdSm90INS1_25CollectiveMainloopFwdSm90ILi2EN4cute5tupleIJNS5_1CILi1EEES8_S8_EEENS6_IJNS7_ILi192EEENS7_ILi160EEENS7_ILi64EEEEEELi64ENS_12float_e4m3_tEfNS_4arch4Sm90ELb0ELb1ELb1ELb1ELb1ELb1ELb0ELb1ELb1ELb1ELb1ELb0EEENS1_21CollectiveEpilogueFwdINS6_IJSA_SC_SB_EEES9_NS_10bfloat16_tESG_Li384ELb1ELb1ELb1ELb1EEENS1_36VarlenDynamicPersistentTileSchedulerILi192ELi160ELi384ELi128ELb1ELb1ELb1ELb1ELb0ELb1EEEEEEEEEvNT_6ParamsE)
        /*0050*/ 	.word	0x00000080


	//----- nvinfo : EIATTR_FRAME_SIZE
	.align		4
.L_33:
        /*0054*/ 	.byte	0x04, 0x11
        /*0056*/ 	.short	(.L_35 - .L_34)
	.align		4
.L_34:
        /*0058*/ 	.word	index@(_ZN7cutlass13device_kernelIN5flash11enable_sm90INS1_16FlashAttnFwdSm90INS1_25CollectiveMainloopFwdSm90ILi2EN4cute5tupleIJNS5_1CILi1EEES8_S8_EEENS6_IJNS7_ILi192EEENS7_ILi160EEENS7_ILi64EEEEEELi64ENS_12float_e4m3_tEfNS_4arch4Sm90ELb0ELb1ELb1ELb1ELb1ELb1ELb0ELb1ELb1ELb1ELb1ELb0EEENS1_21CollectiveEpilogueFwdINS6_IJSA_SC_SB_EEES9_NS_10bfloat16_tESG_Li384ELb1ELb1ELb1ELb1EEENS1_36VarlenDynamicPersistentTileSchedulerILi192ELi160ELi384ELi128ELb1ELb1ELb1ELb1ELb0ELb1EEEEEEEEEvNT_6ParamsE)
        /*005c*/ 	.word	0x00000078


	//----- nvinfo : EIATTR_REGCOUNT
	.align		4
.L_35:
        /*0060*/ 	.byte	0x04, 0x2f
        /*0062*/ 	.short	(.L_37 - .L_36)
	.align		4
.L_36:
        /*0064*/ 	.word	index@(_ZN7cutlass13device_kernelIN5flash11enable_sm90INS1_16FlashAttnFwdSm90INS1_25CollectiveMainloopFwdSm90ILi2EN4cute5tupleIJNS5_1CILi1EEES8_S8_EEENS6_IJNS7_ILi192EEENS7_ILi160EEENS7_ILi64EEEEEELi64ENS_12float_e4m3_tEfNS_4arch4Sm90ELb0ELb1ELb1ELb1ELb1ELb0ELb0ELb1ELb1ELb1ELb1ELb0EEENS1_21CollectiveEpilogueFwdINS6_IJSA_SC_SB_EEES9_NS_10bfloat16_tESG_Li384ELb1ELb1ELb1ELb1EEENS1_36VarlenDynamicPersistentTileSchedulerILi192ELi160ELi384ELi128ELb1ELb1ELb1ELb1ELb0ELb1EEEEEEEEEvNT_6ParamsE)
        /*0068*/ 	.word	0x00000080


	//----- nvinfo : EIATTR_FRAME_SIZE
	.align		4
.L_37:
        /*006c*/ 	.byte	0x04, 0x11
        /*006e*/ 	.short	(.L_39 - .L_38)
	.align		4
.L_38:
        /*0070*/ 	.word	index@(_ZN7cutlass13device_kernelIN5flash11enable_sm90INS1_16FlashAttnFwdSm90INS1_25CollectiveMainloopFwdSm90ILi2EN4cute5tupleIJNS5_1CILi1EEES8_S8_EEENS6_IJNS7_ILi192EEENS7_ILi160EEENS7_ILi64EEEEEELi64ENS_12float_e4m3_tEfNS_4arch4Sm90ELb0ELb1ELb1ELb1ELb1ELb0ELb0ELb1ELb1ELb1ELb1ELb0EEENS1_21CollectiveEpilogueFwdINS6_IJSA_SC_SB_EEES9_NS_10bfloat16_tESG_Li384ELb1ELb1ELb1ELb1EEENS1_36VarlenDynamicPersistentTileSchedulerILi192ELi160ELi384ELi128ELb1ELb1ELb1ELb1ELb0ELb1EEEEEEEEEvNT_6ParamsE)
        /*0074*/ 	.word	0x00000038


	//----- nvinfo : EIATTR_REGCOUNT
	.align		4
.L_39:
        /*0078*/ 	.byte	0x04, 0x2f
        /*007a*/ 	.short	(.L_41 - .L_40)
	.align		4
.L_40:
        /*007c*/ 	.word	index@(_ZN7cutlass13device_kernelIN5flash11enable_sm90INS1_16FlashAttnFwdSm90INS1_25CollectiveMainloopFwdSm90ILi2EN4cute5tupleIJNS5_1CILi1EEES8_S8_EEENS6_IJNS7_ILi192EEENS7_ILi160EEENS7_ILi64EEEEEELi64ENS_12float_e4m3_tEfNS_4arch4Sm90ELb0ELb1ELb1ELb0ELb1ELb0ELb0ELb1ELb1ELb1ELb1ELb0EEENS1_21CollectiveEpilogueFwdINS6_IJSA_SC_SB_EEES9_NS_10bfloat16_tESG_Li384ELb0ELb1ELb1ELb1EEENS1_19SingleTileSchedulerILb0ELb1ELb1ELi192EEEEEEEEEvNT_6ParamsE)
        /*0080*/ 	.word	0x00000080


	//----- nvinfo : EIATTR_FRAME_SIZE
	.align		4
.L_41:
        /*0084*/ 	.byte	0x04, 0x11
        /*0086*/ 	.short	(.L_43 - .L_42)
	.align		4
.L_42:
        /*0088*/ 	.word	index@(_ZN7cutlass13device_kernelIN5flash11enable_sm90INS1_16FlashAttnFwdSm90INS1_25CollectiveMainloopFwdSm90ILi2EN4cute5tupleIJNS5_1CILi1EEES8_S8_EEENS6_IJNS7_ILi192EEENS7_ILi160EEENS7_ILi64EEEEEELi64ENS_12float_e4m3_tEfNS_4arch4Sm90ELb0ELb1ELb1ELb0ELb1ELb0ELb0ELb1ELb1ELb1ELb1ELb0EEENS1_21CollectiveEpilogueFwdINS6_IJSA_SC_SB_EEES9_NS_10bfloat16_tESG_Li384ELb0ELb1ELb1ELb1EEENS1_19SingleTileSchedulerILb0ELb1ELb1ELi192EEEEEEEEEvNT_6ParamsE)
        /*008c*/ 	.word	0x00000020


	//----- nvinfo : EIATTR_REGCOUNT
	.align		4
.L_43:
        /*0090*/ 	.byte	0x04, 0x2f
        /*0092*/ 	.short	(.L_45 - .L_44)
	.align		4
.L_44:
        /*0094*/ 	.word	index@(_ZN7cutlass13device_kernelIN5flash11enable_sm90INS1_16FlashAttnFwdSm90INS1_25CollectiveMainloopFwdSm90ILi2EN4cute5tupleIJNS5_1CILi1EEES8_S8_EEENS6_IJNS7_ILi192EEENS7_ILi160EEENS7_ILi64EEEEEELi64ENS_12float_e4m3_tEfNS_4arch4Sm90ELb0ELb0ELb1ELb1ELb1ELb1ELb0ELb1ELb1ELb1ELb1ELb0EEENS1_21CollectiveEpilogueFwdINS6_IJSA_SC_SB_EEES9_NS_10bfloat16_tESG_Li384ELb1ELb1ELb1ELb1EEENS1_36VarlenDynamicPersistentTileSchedulerILi192ELi160ELi384ELi128ELb1ELb1ELb1ELb0ELb1ELb1EEEEEEEEEvNT_6ParamsE)
        /*0098*/ 	.word	0x00000080


	//----- nvinfo : EIATTR_FRAME_SIZE
	.align		4
.L_45:
        /*009c*/ 	.byte	0x04, 0x11
        /*009e*/ 	.short	(.L_47 - .L_46)
	.align		4
.L_46:
        /*00a0*/ 	.word	index@(_ZN7cutlass13device_kernelIN5flash11enable_sm90INS1_16FlashAttnFwdSm90INS1_25CollectiveMainloopFwdSm90ILi2EN4cute5tupleIJNS5_1CILi1EEES8_S8_EEENS6_IJNS7_ILi192EEENS7_ILi160EEENS7_ILi64EEEEEELi64ENS_12float_e4m3_tEfNS_4arch4Sm90ELb0ELb0ELb1ELb1ELb1ELb1ELb0ELb1ELb1ELb1ELb1ELb0EEENS1_21CollectiveEpilogueFwdINS6_IJSA_SC_SB_EEES9_NS_10bfloat16_tESG_Li384ELb1ELb1ELb1ELb1EEENS1_36VarlenDynamicPersistentTileSchedulerILi192ELi160ELi384ELi128ELb1ELb1ELb1ELb0ELb1ELb1EEEEEEEEEvNT_6ParamsE)
        /*00a4*/ 	.word	0x000000a0


	//----- nvinfo : EIATTR_REGCOUNT
	.align		4
.L_47:
        /*00a8*/ 	.byte	0x04, 0x2f
        /*00aa*/ 	.short	(.L_49 - .L_48)
	.align		4
.L_48:
        /*00ac*/ 	.word	index@(_ZN7cutlass13device_kernelIN5flash11enable_sm90INS1_16FlashAttnFwdSm90INS1_25CollectiveMainloopFwdSm90ILi2EN4cute5tupleIJNS5_1CILi1EEES8_S8_EEENS6_IJNS7_ILi192EEENS7_ILi160EEENS7_ILi64EEEEEELi64ENS_12float_e4m3_tEfNS_4arch4Sm90ELb0ELb0ELb1ELb1ELb1ELb0ELb0ELb1ELb1ELb1ELb1ELb0EEENS1_21CollectiveEpilogueFwdINS6_IJSA_SC_SB_EEES9_NS_10bfloat16_tESG_Li384ELb1ELb1ELb1ELb1EEENS1_36VarlenDynamicPersistentTileSchedulerILi192ELi160ELi384ELi128ELb1ELb1ELb1ELb0ELb1ELb1EEEEEEEEEvNT_6ParamsE)
        /*00b0*/ 	.word	0x00000080


	//----- nvinfo : EIATTR_FRAME_SIZE
	.align		4
.L_49:
        /*00b4*/ 	.byte	0x04, 0x11
        /*00b6*/ 	.short	(.L_51 - .L_50)
	.align		4
.L_50:
        /*00b8*/ 	.word	index@(_ZN7cutlass13device_kernelIN5flash11enable_sm90INS1_16FlashAttnFwdSm90INS1_25CollectiveMainloopFwdSm90ILi2EN4cute5tupleIJNS5_1CILi1EEES8_S8_EEENS6_IJNS7_ILi192EEENS7_ILi160EEENS7_ILi64EEEEEELi64ENS_12float_e4m3_tEfNS_4arch4Sm90ELb0ELb0ELb1ELb1ELb1ELb0ELb0ELb1ELb1ELb1ELb1ELb0EEENS1_21CollectiveEpilogueFwdINS6_IJSA_SC_SB_EEES9_NS_10bfloat16_tESG_Li384ELb1ELb1ELb1ELb1EEENS1_36VarlenDynamicPersistentTileSchedulerILi192ELi160ELi384ELi128ELb1ELb1ELb1ELb0ELb1ELb1EEEEEEEEEvNT_6ParamsE)
        /*00bc*/ 	.word	0x00000040


	//----- nvinfo : EIATTR_REGCOUNT
	.align		4
.L_51:
        /*00c0*/ 	.byte	0x04, 0x2f
        /*00c2*/ 	.short	(.L_53 - .L_52)
	.align		4
.L_52:
        /*00c4*/ 	.word	index@(_ZN7cutlass13device_kernelIN5flash11enable_sm90INS1_16FlashAttnFwdSm90INS1_25CollectiveMainloopFwdSm90ILi2EN4cute5tupleIJNS5_1CILi1EEES8_S8_EEENS6_IJNS7_ILi192EEENS7_ILi160EEENS7_ILi64EEEEEELi64ENS_12float_e4m3_tEfNS_4arch4Sm90ELb0ELb0ELb1ELb0ELb1ELb0ELb0ELb1ELb1ELb1ELb1ELb0EEENS1_21CollectiveEpilogueFwdINS6_IJSA_SC_SB_EEES9_NS_10bfloat16_tESG_Li384ELb0ELb1ELb1ELb1EEENS1_19SingleTileSchedulerILb0ELb1ELb1ELi192EEEEEEEEEvNT_6ParamsE)
        /*00c8*/ 	.word	0x00000080


	//----- nvinfo : EIATTR_FRAME_SIZE
	.align		4
.L_53:
        /*00cc*/ 	.byte	0x04, 0x11
        /*00ce*/ 	.short	(.L_55 - .L_54)
	.align		4
.L_54:
        /*00d0*/ 	.word	index@(_ZN7cutlass13device_kernelIN5flash11enable_sm90INS1_16FlashAttnFwdSm90INS1_25CollectiveMainloopFwdSm90ILi2EN4cute5tupleIJNS5_1CILi1EEES8_S8_EEENS6_IJNS7_ILi192EEENS7_ILi160EEENS7_ILi64EEEEEELi64ENS_12float_e4m3_tEfNS_4arch4Sm90ELb0ELb0ELb1ELb0ELb1ELb0ELb0ELb1ELb1ELb1ELb1ELb0EEENS1_21CollectiveEpilogueFwdINS6_IJSA_SC_SB_EEES9_NS_10bfloat16_tESG_Li384ELb0ELb1ELb1ELb1EEENS1_19SingleTileSchedulerILb0ELb1ELb1ELi192EEEEEEEEEvNT_6ParamsE)
        /*00d4*/ 	.word	0x00000020


	//----- nvinfo : EIATTR_MIN_STACK_SIZE
	.align		4
.L_55:
        /*00d8*/ 	.byte	0x04, 0x12
        /*00da*/ 	.short	(.L_57 - .L_56)
	.align		4
.L_56:
        /*00dc*/ 	.word	index@(_ZN7cutlass13device_kernelIN5flash11enable_sm90INS1_16FlashAttnFwdSm90INS1_25CollectiveMainloopFwdSm90ILi2EN4cute5tupleIJNS5_1CILi1EEES8_S8_EEENS6_IJNS7_ILi192EEENS7_ILi160EEENS7_ILi64EEEEEELi64ENS_12float_e4m3_tEfNS_4arch4Sm90ELb0ELb0ELb1ELb0ELb1ELb0ELb0ELb1ELb1ELb1ELb1ELb0EEENS1_21CollectiveEpilogueFwdINS6_IJSA_SC_SB_EEES9_NS_10bfloat16_tESG_Li384ELb0ELb1ELb1ELb1EEENS1_19SingleTileSchedulerILb0ELb1ELb1ELi192EEEEEEEEEvNT_6ParamsE)
        /*00e0*/ 	.word	0x00000020


	//----- nvinfo : EIATTR_MIN_STACK_SIZE
	.align		4
.L_57:
        /*00e4*/ 	.byte	0x04, 0x12
        /*00e6*/ 	.short	(.L_59 - .L_58)
	.align		4
.L_58:
        /*00e8*/ 	.word	index@(_ZN7cutlass13device_kernelIN5flash11enable_sm90INS1_16FlashAttnFwdSm90INS1_25CollectiveMainloopFwdSm90ILi2EN4cute5tupleIJNS5_1CILi1EEES8_S8_EEENS6_IJNS7_ILi192EEENS7_ILi160EEENS7_ILi64EEEEEELi64ENS_12float_e4m3_tEfNS_4arch4Sm90ELb0ELb0ELb1ELb1ELb1ELb0ELb0ELb1ELb1ELb1ELb1ELb0EEENS1_21CollectiveEpilogueFwdINS6_IJSA_SC_SB_EEES9_NS_10bfloat16_tESG_Li384ELb1ELb1ELb1ELb1EEENS1_36VarlenDynamicPersistentTileSchedulerILi192ELi160ELi384ELi128ELb1ELb1ELb1ELb0ELb1ELb1EEEEEEEEEvNT_6ParamsE)
        /*00ec*/ 	.word	0x00000040


	//----- nvinfo : EIATTR_MIN_STACK_SIZE
	.align		4
.L_59:
        /*00f0*/ 	.byte	0x04, 0x12
        /*00f2*/ 	.short	(.L_61 - .L_60)
	.align		4
.L_60:
        /*00f4*/ 	.word	index@(_ZN7cutlass13device_kernelIN5flash11enable_sm90INS1_16FlashAttnFwdSm90INS1_25CollectiveMainloopFwdSm90ILi2EN4cute5tupleIJNS5_1CILi1EEES8_S8_EEENS6_IJNS7_ILi192EEENS7_ILi160EEENS7_ILi64EEEEEELi64ENS_12float_e4m3_tEfNS_4arch4Sm90ELb0ELb0ELb1ELb1ELb1ELb1ELb0ELb1ELb1ELb1ELb1ELb0EEENS1_21CollectiveEpilogueFwdINS6_IJSA_SC_SB_EEES9_NS_10bfloat16_tESG_Li384ELb1ELb1ELb1ELb1EEENS1_36VarlenDynamicPersistentTileSchedulerILi192ELi160ELi384ELi128ELb1ELb1ELb1ELb0ELb1ELb1EEEEEEEEEvNT_6ParamsE)
        /*00f8*/ 	.word	0x000000a0


	//----- nvinfo : EIATTR_MIN_STACK_SIZE
	.align		4
.L_61:
        /*00fc*/ 	.byte	0x04, 0x12
        /*00fe*/ 	.short	(.L_63 - .L_62)
	.align		4
.L_62:
        /*0100*/ 	.word	index@(_ZN7cutlass13device_kernelIN5flash11enable_sm90INS1_16FlashAttnFwdSm90INS1_25CollectiveMainloopFwdSm90ILi2EN4cute5tupleIJNS5_1CILi1EEES8_S8_EEENS6_IJNS7_ILi192EEENS7_ILi160EEENS7_ILi64EEEEEELi64ENS_12float_e4m3_tEfNS_4arch4Sm90ELb0ELb1ELb1ELb0ELb1ELb0ELb0ELb1ELb1ELb1ELb1ELb0EEENS1_21CollectiveEpilogueFwdINS6_IJSA_SC_SB_EEES9_NS_10bfloat16_tESG_Li384ELb0ELb1ELb1ELb1EEENS1_19SingleTileSchedulerILb0ELb1ELb1ELi192EEEEEEEEEvNT_6ParamsE)
        /*0104*/ 	.word	0x00000020


	//----- nvinfo : EIATTR_MIN_STACK_SIZE
	.align		4
.L_63:
        /*0108*/ 	.byte	0x04, 0x12
        /*010a*/ 	.short	(.L_65 - .L_64)
	.align		4
.L_64:
        /*010c*/ 	.word	index@(_ZN7cutlass13device_kernelIN5flash11enable_sm90INS1_16FlashAttnFwdSm90INS1_25CollectiveMainloopFwdSm90ILi2EN4cute5tupleIJNS5_1CILi1EEES8_S8_EEENS6_IJNS7_ILi192EEENS7_ILi160EEENS7_ILi64EEEEEELi64ENS_12float_e4m3_tEfNS_4arch4Sm90ELb0ELb1ELb1ELb1ELb1ELb0ELb0ELb1ELb1ELb1ELb1ELb0EEENS1_21CollectiveEpilogueFwdINS6_IJSA_SC_SB_EEES9_NS_10bfloat16_tESG_Li384ELb1ELb1ELb1ELb1EEENS1_36VarlenDynamicPersistentTileSchedulerILi192ELi160ELi384ELi128ELb1ELb1ELb1ELb1ELb0ELb1EEEEEEEEEvNT_6ParamsE)
        /*0110*/ 	.word	0x00000038


	//----- nvinfo : EIATTR_MIN_STACK_SIZE
	.align		4
.L_65:
        /*0114*/ 	.byte	0x04, 0x12
        /*0116*/ 	.short	(.L_67 - .L_66)
	.align		4
.L_66:
        /*0118*/ 	.word	index@(_ZN7cutlass13device_kernelIN5flash11enable_sm90INS1_16FlashAttnFwdSm90INS1_25CollectiveMainloopFwdSm90ILi2EN4cute5tupleIJNS5_1CILi1EEES8_S8_EEENS6_IJNS7_ILi192EEENS7_ILi160EEENS7_ILi64EEEEEELi64ENS_12float_e4m3_tEfNS_4arch4Sm90ELb0ELb1ELb1ELb1ELb1ELb1ELb0ELb1ELb1ELb1ELb1ELb0EEENS1_21CollectiveEpilogueFwdINS6_IJSA_SC_SB_EEES9_NS_10bfloat16_tESG_Li384ELb1ELb1ELb1ELb1EEENS1_36VarlenDynamicPersistentTileSchedulerILi192ELi160ELi384ELi128ELb1ELb1ELb1ELb1ELb0ELb1EEEEEEEEEvNT_6ParamsE)
        /*011c*/ 	.word	0x00000078


	//----- nvinfo : EIATTR_MIN_STACK_SIZE
	.align		4
.L_67:
        /*0120*/ 	.byte	0x04, 0x12
        /*0122*/ 	.short	(.L_69 - .L_68)
	.align		4
.L_68:
        /*0124*/ 	.word	index@(_ZN7cutlass13device_kernelIN5flash11enable_sm90INS1_16FlashAttnFwdSm90INS1_25CollectiveMainloopFwdSm90ILi2EN4cute5tupleIJNS5_1CILi1EEES8_S8_EEENS6_IJNS7_ILi192EEENS7_ILi160EEENS7_ILi64EEEEEELi64ENS_12float_e4m3_tEfNS_4arch4Sm90ELb1ELb0ELb1ELb0ELb1ELb0ELb0ELb1ELb1ELb1ELb1ELb0EEENS1_21CollectiveEpilogueFwdINS6_IJSA_SC_SB_EEES9_NS_10bfloat16_tESG_Li384ELb0ELb1ELb1ELb1EEENS1_19SingleTileSchedulerILb0ELb1ELb1ELi192EEEEEEEEEvNT_6ParamsE)
        /*0128*/ 	.word	0x00000020


	//----- nvinfo : EIATTR_MIN_STACK_SIZE
	.align		4
.L_69:
        /*012c*/ 	.byte	0x04, 0x12
        /*012e*/ 	.short	(.L_71 - .L_70)
	.align		4
.L_70:
        /*0130*/ 	.word	index@(_ZN7cutlass13device_kernelIN5flash11enable_sm90INS1_16FlashAttnFwdSm90INS1_25CollectiveMainloopFwdSm90ILi2EN4cute5tupleIJNS5_1CILi1EEES8_S8_EEENS6_IJNS7_ILi192EEENS7_ILi160EEENS7_ILi64EEEEEELi64ENS_12float_e4m3_tEfNS_4arch4Sm90ELb1ELb0ELb1ELb1ELb1ELb0ELb0ELb1ELb1ELb1ELb1ELb0EEENS1_21CollectiveEpilogueFwdINS6_IJSA_SC_SB_EEES9_NS_10bfloat16_tESG_Li384ELb1ELb1ELb1ELb1EEENS1_36VarlenDynamicPersistentTileSchedulerILi192ELi160ELi384ELi128ELb1ELb1ELb1ELb1ELb1ELb1EEEEEEEEEvNT_6ParamsE)
        /*0134*/ 	.word	0x00000040


	//----- nvinfo : EIATTR_MIN_STACK_SIZE
	.align		4
.L_71:
        /*0138*/ 	.byte	0x04, 0x12
        /*013a*/ 	.short	(.L_73 - .L_72)
	.align		4
.L_72:
        /*013c*/ 	.word	index@(_ZN7cutlass13device_kernelIN5flash11enable_sm90INS1_16FlashAttnFwdSm90INS1_25CollectiveMainloopFwdSm90ILi2EN4cute5tupleIJNS5_1CILi1EEES8_S8_EEENS6_IJNS7_ILi192EEENS7_ILi160EEENS7_ILi64EEEEEELi64ENS_12float_e4m3_tEfNS_4arch4Sm90ELb1ELb0ELb1ELb1ELb1ELb1ELb0ELb1ELb1ELb1ELb1ELb0EEENS1_21CollectiveEpilogueFwdINS6_IJSA_SC_SB_EEES9_NS_10bfloat16_tESG_Li384ELb1ELb1ELb1ELb1EEENS1_36VarlenDynamicPersistentTileSchedulerILi192ELi160ELi384ELi128ELb1ELb1ELb1ELb1ELb1ELb1EEEEEEEEEvNT_6ParamsE)
        /*0140*/ 	.word	0x000000a8
.L_73:


//--------------------- .nv.compat                --------------------------
	.section	.nv.compat,"",@"SHT_CUDA_COMPAT_INFO"
	.align	4
        /*0000*/ 	.byte	0x02, 0x09, 0x01, 0x00, 0x02, 0x02, 0x04, 0x00, 0x02, 0x05, 0x05, 0x00, 0x03, 0x07, 0x01, 0x01
        /*0010*/ 	.byte	0x02, 0x03, 0x01, 0x00, 0x02, 0x06, 0x01, 0x00, 0x04, 0x0b, 0x08, 0x00, 0x00, 0x00, 0x00, 0x00
        /*0020*/ 	.byte	0x00, 0x00, 0x00, 0x00


//--------------------- .nv.info._ZN7cutlass13device_kernelIN5flash11enable_sm90INS1_16FlashAttnFwdSm90INS1_25CollectiveMainloopFwdSm90ILi2EN4cute5tupleIJNS5_1CILi1EEES8_S8_EEENS6_IJNS7_ILi192EEENS7_ILi160EEENS7_ILi64EEEEEELi64ENS_12float_e4m3_tEfNS_4arch4Sm90ELb0ELb0ELb1ELb0ELb1ELb0ELb0ELb1ELb1ELb1ELb1ELb0EEENS1_21CollectiveEpilogueFwdINS6_IJSA_SC_SB_EEES9_NS_10bfloat16_tESG_Li384ELb0ELb1ELb1ELb1EEENS1_19SingleTileSchedulerILb0ELb1ELb1ELi192EEEEEEEEEvNT_6ParamsE --------------------------
	.section	.nv.info._ZN7cutlass13device_kernelIN5flash11enable_sm90INS1_16FlashAttnFwdSm90INS1_25CollectiveMainloopFwdSm90ILi2EN4cute5tupleIJNS5_1CILi1EEES8_S8_EEENS6_IJNS7_ILi192EEENS7_ILi160EEENS7_ILi64EEEEEELi64ENS_12float_e4m3_tEfNS_4arch4Sm90ELb0ELb0ELb1ELb0ELb1ELb0ELb0ELb1ELb1ELb1ELb1ELb0EEENS1_21CollectiveEpilogueFwdINS6_IJSA_SC_SB_EEES9_NS_10bfloat16_tESG_Li384ELb0ELb1ELb1ELb1EEENS1_19SingleTileSchedulerILb0ELb1ELb1ELi192EEEEEEEEEvNT_6ParamsE,"",@"SHT_CUDA_INFO"
	.sectionflags	@""
	.align	4


	//----- nvinfo : EIATTR_CUDA_API_VERSION
	.align		4
        /*0000*/ 	.byte	0x04, 0x37
        /*0002*/ 	.short	(.L_75 - .L_74)
.L_74:
        /*0004*/ 	.word	0x00000082


	//----- nvinfo : EIATTR_KPARAM_INFO
	.align		4
.L_75:
        /*0008*/ 	.byte	0x04, 0x17
        /*000a*/ 	.short	(.L_77 - .L_76)
.L_76:
        /*000c*/ 	.word	0x00000000
        /*0010*/ 	.short	0x0000
        /*0012*/ 	.short	0x0070
        /*0014*/ 	.byte	0x00, 0xf0, 0x01, 0x28


	//----- nvinfo : EIATTR_SPARSE_MMA_MASK
	.align		4
.L_77:
        /*0018*/ 	.byte	0x03, 0x50
        /*001a*/ 	.short	0x0000


	//----- nvinfo : EIATTR_MAXREG_COUNT
	.align		4
        /*001c*/ 	.byte	0x03, 0x1b
        /*001e*/ 	.short	0x0080


	//----- nvinfo : EIATTR_NUM_BARRIERS
	.align		4
        /*0020*/ 	.byte	0x02, 0x4c
        /*0022*/ 	.byte	0x09
	.zero		1


	//----- nvinfo : EIATTR_EXTERNS
	.align		4
        /*0024*/ 	.byte	0x04, 0x0f
        /*0026*/ 	.short	(.L_79 - .L_78)


	//   ....[0]....
	.align		4
.L_78:
        /*0028*/ 	.word	index@(__assertfail)


	//----- nvinfo : EIATTR_ANNOTATIONS
	.align		4
.L_79:
        /*002c*/ 	.byte	0x04, 0x55
        /*002e*/ 	.short	(.L_81 - .L_80)


	//   ....[0]....
.L_80:
        /*0030*/ 	.word	0x00000001
        /*0034*/ 	.byte	0xa0, 0xa2, 0x00, 0x00, 0x01, 0x00, 0x00, 0x00, 0xd0, 0xa2, 0x00, 0x00, 0x01, 0x00, 0x00, 0x00
        /* <DEDUP_REMOVED lines=10> */
        /*00e4*/ 	.byte	0x50, 0xf9, 0x00, 0x00


	//----- nvinfo : EIATTR_MERCURY_ISA_VERSION
	.align		4
.L_81:
        /*00e8*/ 	.byte	0x03, 0x5f
        /*00ea*/ 	.short	0x0101


	//----- nvinfo : EIATTR_INT_WARP_WIDE_INSTR_OFFSETS
	.align		4
        /*00ec*/ 	.byte	0x04, 0x31
        /*00ee*/ 	.short	(.L_83 - .L_82)


	//   ....[0]....
.L_82:
        /*00f0*/ 	.word	0x000000c0


	//   ....[1]....
        /*00f4*/ 	.word	0x000000d0


	//   ....[2]....
        /*00f8*/ 	.word	0x00000170


	//----- nvinfo : EIATTR_COOP_GROUP_MASK_REGIDS
	.align		4
.L_83:
        /*00fc*/ 	.byte	0x04, 0x29
        /*00fe*/ 	.short	(.L_85 - .L_84)


	//   ....[0]....
.L_84:
        /*0100*/ 	.word	0xffffffff


	//   ....[1]....
        /*0104*/ 	.word	0xffffffff


	//   ....[2]....
        /*0108*/ 	.word	0xffffffff


	//   ....[3]....
        /*010c*/ 	.word	0xffffffff


	//   ....[4]....
        /*0110*/ 	.word	0xffffffff


	//   ....[5]....
        /*0114*/ 	.word	0xffffffff


	//   ....[6]....
        /*0118*/ 	.word	0xffffffff


	//   ....[7]....
        /*011c*/ 	.word	0xffffffff


	//   ....[8]....
        /*0120*/ 	.word	0xffffffff


	//   ....[9]....
        /*0124*/ 	.word	0xffffffff


	//   ....[10]....
        /*0128*/ 	.word	0xffffffff


	//   ....[11]....
        /*012c*/ 	.word	0xffffffff


	//   ....[12]....
        /*0130*/ 	.word	0xffffffff


	//   ....[13]....
        /*0134*/ 	.word	0xffffffff


	//   ....[14]....
        /*0138*/ 	.word	0xffffffff


	//   ....[15]....
        /*013c*/ 	.word	0xffffffff


	//   ....[16]....
        /*0140*/ 	.word	0xffffffff


	//   ....[17]....
        /*0144*/ 	.word	0xffffffff


	//   ....[18]....
        /*0148*/ 	.word	0xffffffff


	//   ....[19]....
        /*014c*/ 	.word	0xffffffff


	//   ....[20]....
        /*0150*/ 	.word	0xffffffff


	//   ....[21]....
        /*0154*/ 	.word	0xffffffff


	//   ....[22]....
        /*0158*/ 	.word	0xffffffff


	//   ....[23]....
        /*015c*/ 	.word	0xffffffff


	//   ....[24]....
        /*0160*/ 	.word	0xffffffff


	//   ....[25]....
        /*0164*/ 	.word	0xffffffff


	//   ....[26]....
        /*0168*/ 	.word	0xffffffff


	//   ....[27]....
        /*016c*/ 	.word	0xffffffff


	//   ....[28]....
        /*0170*/ 	.word	0xffffffff


	//   ....[29]....
        /*0174*/ 	.word	0xffffffff


	//   ....[30]....
        /*0178*/ 	.word	0xffffffff


	//   ....[31]....
        /*017c*/ 	.word	0xffffffff


	//   ....[32]....
        /*0180*/ 	.word	0xffffffff


	//   ....[33]....
        /*0184*/ 	.word	0xffffffff


	//   ....[34]....
        /*0188*/ 	.word	0xffffffff


	//   ....[35]....
        /*018c*/ 	.word	0xffffffff


	//   ....[36]....
        /*0190*/ 	.word	0xffffffff


	//   ....[37]....
        /*0194*/ 	.word	0xffffffff


	//   ....[38]....
        /*0198*/ 	.word	0xffffffff


	//   ....[39]....
        /*019c*/ 	.word	0xffffffff


	//   ....[40]....
        /*01a0*/ 	.word	0xffffffff


	//   ....[41]....
        /*01a4*/ 	.word	0xffffffff


	//   ....[42]....
        /*01a8*/ 	.word	0xffffffff


	//   ....[43]....
        /*01ac*/ 	.word	0xffffffff


	//   ....[44]....
        /*01b0*/ 	.word	0xffffffff


	//   ....[45]....
        /*01b4*/ 	.word	0xffffffff


	//   ....[46]....
        /*01b8*/ 	.word	0xffffffff


	//   ....[47]....
        /*01bc*/ 	.word	0xffffffff


	//   ....[48]....
        /*01c0*/ 	.word	0xffffffff


	//   ....[49]....
        /*01c4*/ 	.word	0xffffffff


	//   ....[50]....
        /*01c8*/ 	.word	0xffffffff


	//   ....[51]....
        /*01cc*/ 	.word	0xffffffff


	//   ....[52]....
        /*01d0*/ 	.word	0xffffffff


	//   ....[53]....
        /*01d4*/ 	.word	0xffffffff


	//   ....[54]....
        /*01d8*/ 	.word	0xffffffff


	//   ....[55]....
        /*01dc*/ 	.word	0xffffffff


	//   ....[56]....
        /*01e0*/ 	.word	0xffffffff


	//   ....[57]....
        /*01e4*/ 	.word	0xffffffff


	//   ....[58]....
        /*01e8*/ 	.word	0xffffffff


	//   ....[59]....
        /*01ec*/ 	.word	0xffffffff


	//   ....[60]....
        /*01f0*/ 	.word	0xffffffff


	//   ....[61]....
        /*01f4*/ 	.word	0xffffffff


	//   ....[62]....
        /*01f8*/ 	.word	0xffffffff


	//   ....[63]....
        /*01fc*/ 	.word	0xffffffff


	//   ....[64]....
        /*0200*/ 	.word	0xffffffff


	//   ....[65]....
        /*0204*/ 	.word	0xffffffff


	//   ....[66]....
        /*0208*/ 	.word	0xffffffff


	//   ....[67]....
        /*020c*/ 	.word	0xffffffff


	//   ....[68]....
        /*0210*/ 	.word	0xffffffff


	//   ....[69]....
        /*0214*/ 	.word	0xffffffff


	//   ....[70]....
        /*0218*/ 	.word	0xffffffff


	//   ....[71]....
        /*021c*/ 	.word	0xffffffff


	//   ....[72]....
        /*0220*/ 	.word	0xffffffff


	//   ....[73]....
        /*0224*/ 	.word	0xffffffff


	//   ....[74]....
        /*0228*/ 	.word	0xffffffff


	//   ....[75]....
        /*022c*/ 	.word	0xffffffff


	//   ....[76]....
        /*0230*/ 	.word	0xffffffff


	//   ....[77]....
        /*0234*/ 	.word	0xffffffff


	//   ....[78]....
        /*0238*/ 	.word	0xffffffff


	//   ....[79]....
        /*023c*/ 	.word	0xffffffff


	//   ....[80]....
        /*0240*/ 	.word	0xffffffff


	//   ....[81]....
        /*0244*/ 	.word	0xffffffff


	//   ....[82]....
        /*0248*/ 	.word	0xffffffff


	//   ....[83]....
        /*024c*/ 	.word	0xffffffff


	//   ....[84]....
        /*0250*/ 	.word	0xffffffff


	//   ....[85]....
        /*0254*/ 	.word	0xffffffff


	//   ....[86]....
        /*0258*/ 	.word	0xffffffff


	//   ....[87]....
        /*025c*/ 	.word	0xffffffff


	//   ....[88]....
        /*0260*/ 	.word	0xffffffff


	//   ....[89]....
        /*0264*/ 	.word	0xffffffff


	//   ....[90]....
        /*0268*/ 	.word	0xffffffff


	//   ....[91]....
        /*026c*/ 	.word	0xffffffff


	//   ....[92]....
        /*0270*/ 	.word	0xffffffff


	//   ....[93]....
        /*0274*/ 	.word	0xffffffff


	//   ....[94]....
        /*0278*/ 	.word	0xffffffff


	//   ....[95]....
        /*027c*/ 	.word	0xffffffff


	//   ....[96]....
        /*0280*/ 	.word	0xffffffff


	//   ....[97]....
        /*0284*/ 	.word	0xffffffff


	//   ....[98]....
        /*0288*/ 	.word	0xffffffff


	//   ....[99]....
        /*028c*/ 	.word	0xffffffff


	//   ....[100]....
        /*0290*/ 	.word	0xffffffff


	//   ....[101]....
        /*0294*/ 	.word	0xffffffff


	//   ....[102]....
        /*0298*/ 	.word	0xffffffff


	//   ....[103]....
        /*029c*/ 	.word	0xffffffff


	//   ....[104]....
        /*02a0*/ 	.word	0xffffffff


	//   ....[105]....
        /*02a4*/ 	.word	0xffffffff


	//   ....[106]....
        /*02a8*/ 	.word	0xffffffff


	//   ....[107]....
        /*02ac*/ 	.word	0xffffffff


	//   ....[108]....
        /*02b0*/ 	.word	0xffffffff


	//   ....[109]....
        /*02b4*/ 	.word	0xffffffff


	//   ....[110]....
        /*02b8*/ 	.word	0xffffffff


	//   ....[111]....
        /*02bc*/ 	.word	0xffffffff


	//   ....[112]....
        /*02c0*/ 	.word	0xffffffff


	//   ....[113]....
        /*02c4*/ 	.word	0x0500000f


	//   ....[114]....
        /*02c8*/ 	.word	0x0500000f


	//   ....[115]....
        /*02cc*/ 	.word	0x0500000f


	//   ....[116]....
        /*02d0*/ 	.word	0x0500000f


	//   ....[117]....
        /*02d4*/ 	.word	0x0500000f


	//   ....[118]....
        /*02d8*/ 	.word	0x0500000f


	//   ....[119]....
        /*02dc*/ 	.word	0x0500000f


	//   ....[120]....
        /*02e0*/ 	.word	0x0500000f


	//   ....[121]....
        /*02e4*/ 	.word	0x0500000f


	//   ....[122]....
        /*02e8*/ 	.word	0x0500000f


	//   ....[123]....
        /*02ec*/ 	.word	0x0500000f


	//   ....[124]....
        /*02f0*/ 	.word	0x0500000f


	//   ....[125]....
        /*02f4*/ 	.word	0x0500000f


	//   ....[126]....
        /*02f8*/ 	.word	0x0500000f


	//   ....[127]....
        /*02fc*/ 	.word	0x0500000f


	//   ....[128]....
        /*0300*/ 	.word	0x0500000f


	//   ....[129]....
        /*0304*/ 	.word	0x0500000f


	//   ....[130]....
        /*0308*/ 	.word	0x0500000f


	//   ....[131]....
        /*030c*/ 	.word	0x0500000f


	//   ....[132]....
        /*0310*/ 	.word	0x0500000f


	//   ....[133]....
        /*0314*/ 	.word	0x0500000f


	//   ....[134]....
        /*0318*/ 	.word	0x0500000f


	//   ....[135]....
        /*031c*/ 	.word	0x0500000f


	//   ....[136]....
        /*0320*/ 	.word	0x0500000f


	//   ....[137]....
        /*0324*/ 	.word	0x0500000f


	//   ....[138]....
        /*0328*/ 	.word	0x0500000f


	//   ....[139]....
        /*032c*/ 	.word	0x0500000f


	//   ....[140]....
        /*0330*/ 	.word	0x0500000f


	//   ....[141]....
        /*0334*/ 	.word	0x0500000f


	//   ....[142]....
        /*0338*/ 	.word	0x0500000f


	//   ....[143]....
        /*033c*/ 	.word	0x0500000f


	//   ....[144]....
        /*0340*/ 	.word	0x0500000f


	//   ....[145]....
        /*0344*/ 	.word	0x0500000f


	//   ....[146]....
        /*0348*/ 	.word	0x0500000f


	//   ....[147]....
        /*034c*/ 	.word	0x0500000f


	//   ....[148]....
        /*0350*/ 	.word	0x0500000f


	//   ....[149]....
        /*0354*/ 	.word	0x0500000f


	//   ....[150]....
        /*0358*/ 	.word	0x0500000f


	//   ....[151]....
        /*035c*/ 	.word	0x0500000f


	//   ....[152]....
        /*0360*/ 	.word	0x0500000f


	//   ....[153]....
        /*0364*/ 	.word	0x0500000f


	//   ....[154]....
        /*0368*/ 	.word	0x0500000f


	//   ....[155]....
        /*036c*/ 	.word	0x0500000f


	//   ....[156]....
        /*0370*/ 	.word	0x0500000f


	//   ....[157]....
        /*0374*/ 	.word	0x0500000f


	//   ....[158]....
        /*0378*/ 	.word	0x0500000f


	//   ....[159]....
        /*037c*/ 	.word	0x0500000f


	//   ....[160]....
        /*0380*/ 	.word	0x0500000f


	//   ....[161]....
        /*0384*/ 	.word	0x0500000f


	//   ....[162]....
        /*0388*/ 	.word	0x0500000f


	//   ....[163]....
        /*038c*/ 	.word	0x0500000f


	//   ....[164]....
        /*0390*/ 	.word	0x0500000f


	//   ....[165]....
        /*0394*/ 	.word	0x0500000f


	//----- nvinfo : EIATTR_COOP_GROUP_INSTR_OFFSETS
	.align		4
.L_85:
        /*0398*/ 	.byte	0x04, 0x28
        /*039a*/ 	.short	(.L_87 - .L_86)


	//   ....[0]....
.L_86:
        /*039c*/ 	.word	0x00000070


	//   ....[1]....
        /*03a0*/ 	.word	0x000000b0


	//   ....[2]....
        /*03a4*/ 	.word	0x000002d0


	//   ....[3]....
        /*03a8*/ 	.word	0x00000430


	//   ....[4]....
        /*03ac*/ 	.word	0x00000550


	//   ....[5]....
        /*03b0*/ 	.word	0x000006b0


	//   ....[6]....
        /*03b4*/ 	.word	0x00000f50


	//   ....[7]....
        /*03b8*/ 	.word	0x00002e70


	//   ....[8]....
        /*03bc*/ 	.word	0x00002ef0


	//   ....[9]....
        /*03c0*/ 	.word	0x00003560


	//   ....[10]....
        /*03c4*/ 	.word	0x00003610


	//   ....[11]....
        /*03c8*/ 	.word	0x00005e20


	//   ....[12]....
        /*03cc*/ 	.word	0x00005e50


	//   ....[13]....
        /*03d0*/ 	.word	0x00005e70


	//   ....[14]....
        /*03d4*/ 	.word	0x00005e90


	//   ....[15]....
        /*03d8*/ 	.word	0x00007750


	//   ....[16]....
        /*03dc*/ 	.word	0x00007760


	//   ....[17]....
        /*03e0*/ 	.word	0x000077e0


	//   ....[18]....
        /*03e4*/ 	.word	0x00007800


	//   ....[19]....
        /*03e8*/ 	.word	0x00008370


	//   ....[20]....
        /*03ec*/ 	.word	0x00008380


	//   ....[21]....
        /*03f0*/ 	.word	0x00008390


	//   ....[22]....
        /*03f4*/ 	.word	0x000083a0


	//   ....[23]....
        /*03f8*/ 	.word	0x000083b0


	//   ....[24]....
        /*03fc*/ 	.word	0x000083c0


	//   ....[25]....
        /*0400*/ 	.word	0x000083d0


	//   ....[26]....
        /*0404*/ 	.word	0x000083e0


	//   ....[27]....
        /*0408*/ 	.word	0x00008420


	//   ....[28]....
        /*040c*/ 	.word	0x00008430


	//   ....[29]....
        /*0410*/ 	.word	0x00008460


	//   ....[30]....
        /*0414*/ 	.word	0x00008480


	//   ....[31]....
        /*0418*/ 	.word	0x000084a0


	//   ....[32]....
        /*041c*/ 	.word	0x000084b0


	//   ....[33]....
        /*0420*/ 	.word	0x000084e0


	//   ....[34]....
        /*0424*/ 	.word	0x00008500


	//   ....[35]....
        /*0428*/ 	.word	0x00008540


	//   ....[36]....
        /*042c*/ 	.word	0x00008570


	//   ....[37]....
        /*0430*/ 	.word	0x00008590


	//   ....[38]....
        /*0434*/ 	.word	0x000085a0


	//   ....[39]....
        /*0438*/ 	.word	0x000085b0


	//   ....[40]....
        /*043c*/ 	.word	0x000085c0


	//   ....[41]....
        /*0440*/ 	.word	0x000085d0


	//   ....[42]....
        /*0444*/ 	.word	0x000085e0


	//   ....[43]....
        /*0448*/ 	.word	0x000085f0


	//   ....[44]....
        /*044c*/ 	.word	0x00008600


	//   ....[45]....
        /*0450*/ 	.word	0x00008610


	//   ....[46]....
        /*0454*/ 	.word	0x00008620


	//   ....[47]....
        /*0458*/ 	.word	0x00008630


	//   ....[48]....
        /*045c*/ 	.word	0x00008640


	//   ....[49]....
        /*0460*/ 	.word	0x00008650


	//   ....[50]....
        /*0464*/ 	.word	0x00008670


	//   ....[51]....
        /*0468*/ 	.word	0x00008900


	//   ....[52]....
        /*046c*/ 	.word	0x00008940


	//   ....[53]....
        /*0470*/ 	.word	0x00008970


	//   ....[54]....
        /*0474*/ 	.word	0x000089b0


	//   ....[55]....
        /*0478*/ 	.word	0x000089e0


	//   ....[56]....
        /*047c*/ 	.word	0x00008a10


	//   ....[57]....
        /*0480*/ 	.word	0x00008de0


	//   ....[58]....
        /*0484*/ 	.word	0x00008e10


	//   ....[59]....
        /*0488*/ 	.word	0x00009600


	//   ....[60]....
        /*048c*/ 	.word	0x0000ab90


	//   ....[61]....
        /*0490*/ 	.word	0x0000aba0


	//   ....[62]....
        /*0494*/ 	.word	0x0000abb0


	//   ....[63]....
        /*0498*/ 	.word	0x0000ac40


	//   ....[64]....
        /*049c*/ 	.word	0x0000ac50


	//   ....[65]....
        /*04a0*/ 	.word	0x0000aca0


	//   ....[66]....
        /*04a4*/ 	.word	0x0000acb0


	//   ....[67]....
        /*04a8*/ 	.word	0x0000acc0


	//   ....[68]....
        /*04ac*/ 	.word	0x0000ad10


	//   ....[69]....
        /*04b0*/ 	.word	0x0000ad70


	//   ....[70]....
        /*04b4*/ 	.word	0x0000b190


	//   ....[71]....
        /*04b8*/ 	.word	0x0000b1a0


	//   ....[72]....
        /*04bc*/ 	.word	0x0000b1b0


	//   ....[73]....
        /*04c0*/ 	.word	0x0000b1f0


	//   ....[74]....
        /*04c4*/ 	.word	0x0000b210


	//   ....[75]....
        /*04c8*/ 	.word	0x0000b250


	//   ....[76]....
        /*04cc*/ 	.word	0x0000b270


	//   ....[77]....
        /*04d0*/ 	.word	0x0000b280


	//   ....[78]....
        /*04d4*/ 	.word	0x0000b2a0


	//   ....[79]....
        /*04d8*/ 	.word	0x0000b330


	//   ....[80]....
        /*04dc*/ 	.word	0x0000b9e0


	//   ....[81]....
        /*04e0*/ 	.word	0x0000ba10


	//   ....[82]....
        /*04e4*/ 	.word	0x0000ba40


	//   ....[83]....
        /*04e8*/ 	.word	0x0000ba60


	//   ....[84]....
        /*04ec*/ 	.word	0x0000ba70


	//   ....[85]....
        /*04f0*/ 	.word	0x0000ba80


	//   ....[86]....
        /*04f4*/ 	.word	0x0000baa0


	//   ....[87]....
        /*04f8*/ 	.word	0x0000bae0


	//   ....[88]....
        /*04fc*/ 	.word	0x0000bba0


	//   ....[89]....
        /*0500*/ 	.word	0x0000bbc0


	//   ....[90]....
        /*0504*/ 	.word	0x0000bbd0


	//   ....[91]....
        /*0508*/ 	.word	0x0000bbf0


	//   ....[92]....
        /*050c*/ 	.word	0x0000c530


	//   ....[93]....
        /*0510*/ 	.word	0x0000c540


	//   ....[94]....
        /*0514*/ 	.word	0x0000c550


	//   ....[95]....
        /*0518*/ 	.word	0x0000c5b0


	//   ....[96]....
        /*051c*/ 	.word	0x0000c5c0


	//   ....[97]....
        /*0520*/ 	.word	0x0000c600


	//   ....[98]....
        /*0524*/ 	.word	0x0000c610


	//   ....[99]....
        /*0528*/ 	.word	0x0000c620


	//   ....[100]....
        /*052c*/ 	.word	0x0000c660


	//   ....[101]....
        /*0530*/ 	.word	0x0000c6a0


	//   ....[102]....
        /*0534*/ 	.word	0x0000cab0


	//   ....[103]....
        /*0538*/ 	.word	0x0000cac0


	//   ....[104]....
        /*053c*/ 	.word	0x0000cad0


	//   ....[105]....
        /*0540*/ 	.word	0x0000caf0


	//   ....[106]....
        /*0544*/ 	.word	0x0000cb40


	//   ....[107]....
        /*0548*/ 	.word	0x0000cb60


	//   ....[108]....
        /*054c*/ 	.word	0x0000cb90


	//   ....[109]....
        /*0550*/ 	.word	0x0000cba0


	//   ....[110]....
        /*0554*/ 	.word	0x0000cbb0


	//   ....[111]....
        /*0558*/ 	.word	0x0000cbc0


	//   ....[112]....
        /*055c*/ 	.word	0x0000d800


	//   ....[113]....
        /*0560*/ 	.word	0x0000dd00


	//   ....[114]....
        /*0564*/ 	.word	0x0000ddf0


	//   ....[115]....
        /*0568*/ 	.word	0x0000deb0


	//   ....[116]....
        /*056c*/ 	.word	0x0000dfa0


	//   ....[117]....
        /*0570*/ 	.word	0x0000e050


	//   ....[118]....
        /*0574*/ 	.word	0x0000e110


	//   ....[119]....
        /*0578*/ 	.word	0x0000e1b0


	//   ....[120]....
        /*057c*/ 	.word	0x0000e270


	//   ....[121]....
        /*0580*/ 	.word	0x0000e320


	//   ....[122]....
        /*0584*/ 	.word	0x0000e390


	//   ....[123]....
        /*0588*/ 	.word	0x0000e470


	//   ....[124]....
        /*058c*/ 	.word	0x0000e570


	//   ....[125]....
        /*0590*/ 	.word	0x0000e600


	//   ....[126]....
        /*0594*/ 	.word	0x0000e680


	//   ....[127]....
        /*0598*/ 	.word	0x0000e710


	//   ....[128]....
        /*059c*/ 	.word	0x0000e790


	//   ....[129]....
        /*05a0*/ 	.word	0x0000e820


	//   ....[130]....
        /*05a4*/ 	.word	0x0000e880


	//   ....[131]....
        /*05a8*/ 	.word	0x0000e940


	//   ....[132]....
        /*05ac*/ 	.word	0x0000e9b0


	//   ....[133]....
        /*05b0*/ 	.word	0x0000ea60


	//   ....[134]....
        /*05b4*/ 	.word	0x0000eaf0


	//   ....[135]....
        /*05b8*/ 	.word	0x0000eb40


	//   ....[136]....
        /*05bc*/ 	.word	0x0000ec00


	//   ....[137]....
        /*05c0*/ 	.word	0x0000eca0


	//   ....[138]....
        /*05c4*/ 	.word	0x0000ed30


	//   ....[139]....
        /*05c8*/ 	.word	0x0000ede0


	//   ....[140]....
        /*05cc*/ 	.word	0x0000ee60


	//   ....[141]....
        /*05d0*/ 	.word	0x0000ef10


	//   ....[142]....
        /*05d4*/ 	.word	0x0000ef70


	//   ....[143]....
        /*05d8*/ 	.word	0x0000f030


	//   ....[144]....
        /*05dc*/ 	.word	0x0000f090


	//   ....[145]....
        /*05e0*/ 	.word	0x0000f160


	//   ....[146]....
        /*05e4*/ 	.word	0x0000f2a0


	//   ....[147]....
        /*05e8*/ 	.word	0x0000f330


	//   ....[148]....
        /*05ec*/ 	.word	0x0000f390


	//   ....[149]....
        /*05f0*/ 	.word	0x0000f450


	//   ....[150]....
        /*05f4*/ 	.word	0x0000f510


	//   ....[151]....
        /*05f8*/ 	.word	0x0000f5a0


	//   ....[152]....
        /*05fc*/ 	.word	0x0000f660


	//   ....[153]....
        /*0600*/ 	.word	0x0000f700


	//   ....[154]....
        /*0604*/ 	.word	0x0000f770


	//   ....[155]....
        /*0608*/ 	.word	0x0000f830


	//   ....[156]....
        /*060c*/ 	.word	0x0000f920


	//   ....[157]....
        /*0610*/ 	.word	0x0000f9c0


	//   ....[158]....
        /*0614*/ 	.word	0x0000fa20


	//   ....[159]....
        /*0618*/ 	.word	0x0000fae0


	//   ....[160]....
        /*061c*/ 	.word	0x0000fb40


	//   ....[161]....
        /*0620*/ 	.word	0x0000fbe0


	//   ....[162]....
        /*0624*/ 	.word	0x0000fc40


	//   ....[163]....
        /*0628*/ 	.word	0x0000fcf0


	//   ....[164]....
        /*062c*/ 	.word	0x0000fd50


	//   ....[165]....
        /*0630*/ 	.word	0x0000fe00


	//----- nvinfo : EIATTR_REG_RECONFIG
	.align		4
.L_87:
        /*0634*/ 	.byte	0x01, 0x54
	.zero		2


	//----- nvinfo : EIATTR_SYSCALL_OFFSETS
	.align		4
        /*0638*/ 	.byte	0x04, 0x46
        /*063a*/ 	.short	(.L_89 - .L_88)


	//   ....[0]....
.L_88:
        /*063c*/ 	.word	0x00001110


	//   ....[1]....
        /*0640*/ 	.word	0x00009d50


	//   ....[2]....
        /*0644*/ 	.word	0x00009e90


	//   ....[3]....
        /*0648*/ 	.word	0x00009fd0


	//   ....[4]....
        /*064c*/ 	.word	0x0000a0f0


	//   ....[5]....
        /*0650*/ 	.word	0x0000b650


	//----- nvinfo : EIATTR_MBARRIER_INSTR_OFFSETS
	.align		4
.L_89:
        /*0654*/ 	.byte	0x04, 0x39
        /*0656*/ 	.short	(.L_91 - .L_90)


	//   ....[0]....
.L_90:
        /*0658*/ 	.word	0x00000180
        /*065c*/ 	.word	0x000000ff
        /*0660*/ 	.word	0x00012400
        /*0664*/ 	.short	0x0100
        /*0666*/ 	.byte	0x08
	.zero		1


	//   ....[1]....
        /*0668*/ 	.word	0x00000190
        /*066c*/ 	.word	0x000000ff
        /*0670*/ 	.word	0x00012420
        /*0674*/ 	.short	0x0100
        /*0676*/ 	.byte	0x08
	.zero		1


	//   ....[2]....
        /*0678*/ 	.word	0x00000280
        /*067c*/ 	.word	0x000000ff
        /*0680*/ 	.word	0x00012430
        /*0684*/ 	.short	0x0100
        /*0686*/ 	.byte	0x08
	.zero		1


	//   ....[3]....
        /*0688*/ 	.word	0x00000290
        /*068c*/ 	.word	0x000000ff
        /*0690*/ 	.word	0x00012440
        /*0694*/ 	.short	0x0100
        /*0696*/ 	.byte	0x08
	.zero		1


	//   ....[4]....
        /*0698*/ 	.word	0x000002a0
        /*069c*/ 	.word	0x000000ff
        /*06a0*/ 	.word	0x00012438
        /*06a4*/ 	.short	0x0100
        /*06a6*/ 	.byte	0x08
	.zero		1


	//   ....[5]....
        /*06a8*/ 	.word	0x000002b0
        /*06ac*/ 	.word	0x000000ff
        /*06b0*/ 	.word	0x00012448
        /*06b4*/ 	.short	0x0100
        /*06b6*/ 	.byte	0x08
	.zero		1


	//   ....[6]....
        /*06b8*/ 	.word	0x000003e0
        /*06bc*/ 	.word	0x000000ff
        /*06c0*/ 	.word	0x00012450
        /*06c4*/ 	.short	0x0100
        /*06c6*/ 	.byte	0x08
	.zero		1


	//   ....[7]....
        /*06c8*/ 	.word	0x000003f0
        /*06cc*/ 	.word	0x000000ff
        /*06d0*/ 	.word	0x00012460
        /*06d4*/ 	.short	0x0100
        /*06d6*/ 	.byte	0x08
	.zero		1


	//   ....[8]....
        /*06d8*/ 	.word	0x00000400
        /*06dc*/ 	.word	0x000000ff
        /*06e0*/ 	.word	0x00012458
        /*06e4*/ 	.short	0x0100
        /*06e6*/ 	.byte	0x08
	.zero		1


	//   ....[9]....
        /*06e8*/ 	.word	0x00000410
        /*06ec*/ 	.word	0x000000ff
        /*06f0*/ 	.word	0x00012468
        /*06f4*/ 	.short	0x0100
        /*06f6*/ 	.byte	0x08
	.zero		1


	//   ....[10]....
        /*06f8*/ 	.word	0x00000500
        /*06fc*/ 	.word	0x000000ff
        /*0700*/ 	.word	0x00012470
        /*0704*/ 	.short	0x0100
        /*0706*/ 	.byte	0x06
	.zero		1


	//   ....[11]....
        /*0708*/ 	.word	0x00000510
        /*070c*/ 	.word	0x000000ff
        /*0710*/ 	.word	0x00012480
        /*0714*/ 	.short	0x0100
        /*0716*/ 	.byte	0x06
	.zero		1


	//   ....[12]....
        /*0718*/ 	.word	0x00000520
        /*071c*/ 	.word	0x000000ff
        /*0720*/ 	.word	0x00012478
        /*0724*/ 	.short	0x0100
        /*0726*/ 	.byte	0x06
	.zero		1


	//   ....[13]....
        /*0728*/ 	.word	0x00000530
        /*072c*/ 	.word	0x000000ff
        /*0730*/ 	.word	0x00012488
        /*0734*/ 	.short	0x0100
        /*0736*/ 	.byte	0x06
	.zero		1


	//   ....[14]....
        /*0738*/ 	.word	0x00000660
        /*073c*/ 	.word	0x000000ff
        /*0740*/ 	.word	0x00012490
        /*0744*/ 	.short	0x0100
        /*0746*/ 	.byte	0x08
	.zero		1


	//   ....[15]....
        /*0748*/ 	.word	0x00000670
        /*074c*/ 	.word	0x000000ff
        /*0750*/ 	.word	0x000124a0
        /*0754*/ 	.short	0x0100
        /*0756*/ 	.byte	0x08
	.zero		1


	//   ....[16]....
        /*0758*/ 	.word	0x00000680
        /*075c*/ 	.word	0x000000ff
        /*0760*/ 	.word	0x00012498
        /*0764*/ 	.short	0x0100
        /*0766*/ 	.byte	0x08
	.zero		1


	//   ....[17]....
        /*0768*/ 	.word	0x00000690
        /*076c*/ 	.word	0x000000ff
        /*0770*/ 	.word	0x000124a8
        /*0774*/ 	.short	0x0100
        /*0776*/ 	.byte	0x08
	.zero		1


	//   ....[18]....
        /*0778*/ 	.word	0x000007d0
        /*077c*/ 	.word	0x000000ff
        /*0780*/ 	.word	0x000124b0
        /*0784*/ 	.short	0x0100
        /*0786*/ 	.byte	0x08
	.zero		1


	//   ....[19]....
        /*0788*/ 	.word	0x000007e0
        /*078c*/ 	.word	0x000000ff
        /*0790*/ 	.word	0x000124c0
        /*0794*/ 	.short	0x0100
        /*0796*/ 	.byte	0x08
	.zero		1


	//   ....[20]....
        /*0798*/ 	.word	0x000007f0
        /*079c*/ 	.word	0x000000ff
        /*07a0*/ 	.word	0x000124b8
        /*07a4*/ 	.short	0x0100
        /*07a6*/ 	.byte	0x08
	.zero		1


	//   ....[21]....
        /*07a8*/ 	.word	0x00000800
        /*07ac*/ 	.word	0x000000ff
        /*07b0*/ 	.word	0x000124c8
        /*07b4*/ 	.short	0x0100
        /*07b6*/ 	.byte	0x08
	.zero		1


	//   ....[22]....
        /*07b8*/ 	.word	0x000013e0
        /*07bc*/ 	.word	0x000000ff
        /*07c0*/ 	.word	0x00012400
        /*07c4*/ 	.short	0x010a
        /*07c6*/ 	.byte	0x2c
	.zero		1


	//   ....[23]....
        /*07c8*/ 	.word	0x00001470
        /*07cc*/ 	.word	0x000000ff
        /*07d0*/ 	.word	0x00012430
        /*07d4*/ 	.short	0x010a
        /*07d6*/ 	.byte	0x2c
	.zero		1


	//   ....[24]....
        /*07d8*/ 	.word	0x000014e0
        /*07dc*/ 	.word	0x000000ff
        /*07e0*/ 	.word	0x00012430
        /*07e4*/ 	.short	0x010a
        /*07e6*/ 	.byte	0x2c
	.zero		1


	//   ....[25]....
        /*07e8*/ 	.word	0x00002320
        /*07ec*/ 	.word	0x000000ff
        /*07f0*/ 	.word	0x00000000
        /*07f4*/ 	.short	0x0101
        /*07f6*/ 	.byte	0x05
	.zero		1


	//   ....[26]....
        /*07f8*/ 	.word	0x000047e0
        /*07fc*/ 	.word	0x000000ff
        /*0800*/ 	.word	0x00012430
        /*0804*/ 	.short	0x010a
        /*0806*/ 	.byte	0x21
	.zero		1


	//   ....[27]....
        /*0808*/ 	.word	0x00004820
        /*080c*/ 	.word	0x000000ff
        /*0810*/ 	.word	0x00012430
        /*0814*/ 	.short	0x010a
        /*0816*/ 	.byte	0x21
	.zero		1


	//   ....[28]....
        /*0818*/ 	.word	0x00004cb0
        /*081c*/ 	.word	0x000000ff
        /*0820*/ 	.word	0x00012450
        /*0824*/ 	.short	0x010a
        /*0826*/ 	.byte	0x0d
	.zero		1


	//   ....[29]....
        /*0828*/ 	.word	0x00004cf0
        /*082c*/ 	.word	0x000000ff
        /*0830*/ 	.word	0x00012450
        /*0834*/ 	.short	0x010a
        /*0836*/ 	.byte	0x0d
	.zero		1


	//   ....[30]....
        /*0838*/ 	.word	0x000055c0
        /*083c*/ 	.word	0x000000ff
        /*0840*/ 	.word	0x00000000
        /*0844*/ 	.short	0x0101
        /*0846*/ 	.byte	0x21
	.zero		1


	//   ....[31]....
        /*0848*/ 	.word	0x00006f80
        /*084c*/ 	.word	0x000000ff
        /*0850*/ 	.word	0x00000000
        /*0854*/ 	.short	0x0101
        /*0856*/ 	.byte	0x0a
	.zero		1


	//   ....[32]....
        /*0858*/ 	.word	0x00007410
        /*085c*/ 	.word	0x000000ff
        /*0860*/ 	.word	0x00012450
        /*0864*/ 	.short	0x010a
        /*0866*/ 	.byte	0x10
	.zero		1


	//   ....[33]....
        /*0868*/ 	.word	0x00007450
        /*086c*/ 	.word	0x000000ff
        /*0870*/ 	.word	0x00012450
        /*0874*/ 	.short	0x010a
        /*0876*/ 	.byte	0x10
	.zero		1


	//   ....[34]....
        /*0878*/ 	.word	0x00007ae0
        /*087c*/ 	.word	0x000000ff
        /*0880*/ 	.word	0x00000000
        /*0884*/ 	.short	0x0101
        /*0886*/ 	.byte	0x04
	.zero		1


	//   ....[35]....
        /*0888*/ 	.word	0x00008a00
        /*088c*/ 	.word	0x000000ff
        /*0890*/ 	.word	0x00000000
        /*0894*/ 	.short	0x0101
        /*0896*/ 	.byte	0x04
	.zero		1


	//   ....[36]....
        /*0898*/ 	.word	0x0000a7d0
        /*089c*/ 	.word	0x000000ff
        /*08a0*/ 	.word	0x00012480
        /*08a4*/ 	.short	0x010a
        /*08a6*/ 	.byte	0x2a
	.zero		1


	//   ....[37]....
        /*08a8*/ 	.word	0x0000ae20
        /*08ac*/ 	.word	0x000000ff
        /*08b0*/ 	.word	0x00012470
        /*08b4*/ 	.short	0x0107
        /*08b6*/ 	.byte	0x2a
	.zero		1


	//   ....[38]....
        /*08b8*/ 	.word	0x0000aeb0
        /*08bc*/ 	.word	0x000000ff
        /*08c0*/ 	.word	0x00012470
        /*08c4*/ 	.short	0x0101
        /*08c6*/ 	.byte	0x2a
	.zero		1


	//   ....[39]....
        /*08c8*/ 	.word	0x0000aee0
        /*08cc*/ 	.word	0x000000ff
        /*08d0*/ 	.word	0x00012440
        /*08d4*/ 	.short	0x010a
        /*08d6*/ 	.byte	0x2a
	.zero		1


	//   ....[40]....
        /*08d8*/ 	.word	0x0000b3f0
        /*08dc*/ 	.word	0x000000ff
        /*08e0*/ 	.word	0x00012430
        /*08e4*/ 	.short	0x0107
        /*08e6*/ 	.byte	0x2a
	.zero		1


	//   ....[41]....
        /*08e8*/ 	.word	0x0000b480
        /*08ec*/ 	.word	0x000000ff
        /*08f0*/ 	.word	0x00012430
        /*08f4*/ 	.short	0x0101
        /*08f6*/ 	.byte	0x2a
	.zero		1


	//   ....[42]....
        /*08f8*/ 	.word	0x0000bd20
        /*08fc*/ 	.word	0x000000ff
        /*0900*/ 	.word	0x00012400
        /*0904*/ 	.short	0x0107
        /*0906*/ 	.byte	0x2a
	.zero		1


	//   ....[43]....
        /*0908*/ 	.word	0x0000bd60
        /*090c*/ 	.word	0x000000ff
        /*0910*/ 	.word	0x00012400
        /*0914*/ 	.short	0x0101
        /*0916*/ 	.byte	0x2a
	.zero		1


	//   ....[44]....
        /*0918*/ 	.word	0x0000bd70
        /*091c*/ 	.word	0x000000ff
        /*0920*/ 	.word	0x00012420
        /*0924*/ 	.short	0x010a
        /*0926*/ 	.byte	0x2a
	.zero		1


	//   ....[45]....
        /*0928*/ 	.word	0x0000c1f0
        /*092c*/ 	.word	0x00000005
        /*0930*/ 	.word	0x00012480
        /*0934*/ 	.short	0x010a
        /*0936*/ 	.byte	0x3f
	.zero		1


	//   ....[46]....
        /*0938*/ 	.word	0x0000c750
        /*093c*/ 	.word	0x00000005
        /*0940*/ 	.word	0x00012470
        /*0944*/ 	.short	0x0107
        /*0946*/ 	.byte	0x3f
	.zero		1


	//   ....[47]....
        /*0948*/ 	.word	0x0000c7e0
        /*094c*/ 	.word	0x00000005
        /*0950*/ 	.word	0x00012470
        /*0954*/ 	.short	0x0101
        /*0956*/ 	.byte	0x3f
	.zero		1


	//   ....[48]....
        /*0958*/ 	.word	0x0000c810
        /*095c*/ 	.word	0x00000005
        /*0960*/ 	.word	0x00012440
        /*0964*/ 	.short	0x010a
        /*0966*/ 	.byte	0x3f
	.zero		1


	//   ....[49]....
        /*0968*/ 	.word	0x0000cca0
        /*096c*/ 	.word	0x00000005
        /*0970*/ 	.word	0x00012430
        /*0974*/ 	.short	0x0107
        /*0976*/ 	.byte	0x3f
	.zero		1


	//   ....[50]....
        /*0978*/ 	.word	0x0000cd40
        /*097c*/ 	.word	0x00000005
        /*0980*/ 	.word	0x00012430
        /*0984*/ 	.short	0x0101
        /*0986*/ 	.byte	0x3f
	.zero		1


	//   ....[51]....
        /*0988*/ 	.word	0x0000cdc0
        /*098c*/ 	.word	0x00000003
        /*0990*/ 	.word	0x00012470
        /*0994*/ 	.short	0x010a
        /*0996*/ 	.byte	0x3f
	.zero		1


	//   ....[52]....
        /*0998*/ 	.word	0x0000ce50
        /*099c*/ 	.word	0x00000003
        /*09a0*/ 	.word	0x00012460
        /*09a4*/ 	.short	0x010a
        /*09a6*/ 	.byte	0x3f
	.zero		1


	//   ....[53]....
        /*09a8*/ 	.word	0x0000d160
        /*09ac*/ 	.word	0x00000003
        /*09b0*/ 	.word	0x00012450
        /*09b4*/ 	.short	0x0101
        /*09b6*/ 	.byte	0x3f
	.zero		1


	//   ....[54]....
        /*09b8*/ 	.word	0x0000d200
        /*09bc*/ 	.word	0x00000003
        /*09c0*/ 	.word	0x00000000
        /*09c4*/ 	.short	0x0101
        /*09c6*/ 	.byte	0x3f
	.zero		1


	//   ....[55]....
        /*09c8*/ 	.word	0x0000d2e0
        /*09cc*/ 	.word	0x00000002
        /*09d0*/ 	.word	0x00012470
        /*09d4*/ 	.short	0x010a
        /*09d6*/ 	.byte	0x3f
	.zero		1


	//   ....[56]....
        /*09d8*/ 	.word	0x0000d390
        /*09dc*/ 	.word	0x00000002
        /*09e0*/ 	.word	0x00012460
        /*09e4*/ 	.short	0x010a
        /*09e6*/ 	.byte	0x3f
	.zero		1


	//   ....[57]....
        /*09e8*/ 	.word	0x0000d690
        /*09ec*/ 	.word	0x00000002
        /*09f0*/ 	.word	0x00012450
        /*09f4*/ 	.short	0x0101
        /*09f6*/ 	.byte	0x3f
	.zero		1


	//   ....[58]....
        /*09f8*/ 	.word	0x0000d710
        /*09fc*/ 	.word	0x00000002
        /*0a00*/ 	.word	0x00000000
        /*0a04*/ 	.short	0x0101
        /*0a06*/ 	.byte	0x3f
	.zero		1


	//   ....[59]....
        /*0a08*/ 	.word	0x0000d7b0
        /*0a0c*/ 	.word	0x00000007
        /*0a10*/ 	.word	0x00012420
        /*0a14*/ 	.short	0x010a
        /*0a16*/ 	.byte	0x3f
	.zero		1


	//   ....[60]....
        /*0a18*/ 	.word	0x0000d8d0
        /*0a1c*/ 	.word	0x00000005
        /*0a20*/ 	.word	0x00012440
        /*0a24*/ 	.short	0x010a
        /*0a26*/ 	.byte	0x3f
	.zero		1


	//   ....[61]....
        /*0a28*/ 	.word	0x0000d970
        /*0a2c*/ 	.word	0x00000007
        /*0a30*/ 	.word	0x00012440
        /*0a34*/ 	.short	0x010a
        /*0a36*/ 	.byte	0x3f
	.zero		1


	//   ....[62]....
        /*0a38*/ 	.word	0x0000d9b0
        /*0a3c*/ 	.word	0x00000005
        /*0a40*/ 	.word	0x00012460
        /*0a44*/ 	.short	0x010a
        /*0a46*/ 	.byte	0x3f
	.zero		1


	//   ....[63]....
        /*0a48*/ 	.word	0x0000d9f0
        /*0a4c*/ 	.word	0x00000007
        /*0a50*/ 	.word	0x00012460
        /*0a54*/ 	.short	0x010a
        /*0a56*/ 	.byte	0x3f
	.zero		1


	//   ....[64]....
        /*0a58*/ 	.word	0x0000da30
        /*0a5c*/ 	.word	0x00000005
        /*0a60*/ 	.word	0x00012480
        /*0a64*/ 	.short	0x010a
        /*0a66*/ 	.byte	0x3f
	.zero		1


	//   ....[65]....
        /*0a68*/ 	.word	0x0000da70
        /*0a6c*/ 	.word	0x00000007
        /*0a70*/ 	.word	0x00012480
        /*0a74*/ 	.short	0x010a
        /*0a76*/ 	.byte	0x3f
	.zero		1


	//   ....[66]....
        /*0a78*/ 	.word	0x0000dae0
        /*0a7c*/ 	.word	0x00000003
        /*0a80*/ 	.word	0x00012400
        /*0a84*/ 	.short	0x010a
        /*0a86*/ 	.byte	0x3f
	.zero		1


	//   ....[67]....
        /*0a88*/ 	.word	0x0000db40
        /*0a8c*/ 	.word	0x00000005
        /*0a90*/ 	.word	0x00012430
        /*0a94*/ 	.short	0x010a
        /*0a96*/ 	.byte	0x3f
	.zero		1


	//   ....[68]....
        /*0a98*/ 	.word	0x0000dba0
        /*0a9c*/ 	.word	0x00000009
        /*0aa0*/ 	.word	0x00012430
        /*0aa4*/ 	.short	0x010a
        /*0aa6*/ 	.byte	0x3f
	.zero		1


	//   ....[69]....
        /*0aa8*/ 	.word	0x0000dc00
        /*0aac*/ 	.word	0x00000009
        /*0ab0*/ 	.word	0x00012450
        /*0ab4*/ 	.short	0x010a
        /*0ab6*/ 	.byte	0x3f
	.zero		1


	//   ....[70]....
        /*0ab8*/ 	.word	0x0000dc60
        /*0abc*/ 	.word	0x00000003
        /*0ac0*/ 	.word	0x00012450
        /*0ac4*/ 	.short	0x010a
        /*0ac6*/ 	.byte	0x3f
	.zero		1


	//   ....[71]....
        /*0ac8*/ 	.word	0x0000dd40
        /*0acc*/ 	.word	0x00000003
        /*0ad0*/ 	.word	0x00012480
        /*0ad4*/ 	.short	0x010a
        /*0ad6*/ 	.byte	0x3f
	.zero		1


	//   ....[72]....
        /*0ad8*/ 	.word	0x0000e4c0
        /*0adc*/ 	.word	0x00000003
        /*0ae0*/ 	.word	0x00012440
        /*0ae4*/ 	.short	0x010a
        /*0ae6*/ 	.byte	0x3f
	.zero		1


	//   ....[73]....
        /*0ae8*/ 	.word	0x0000f1a0
        /*0aec*/ 	.word	0x00000003
        /*0af0*/ 	.word	0x00012420
        /*0af4*/ 	.short	0x010a
        /*0af6*/ 	.byte	0x3f
	.zero		1


	//   ....[74]....
        /*0af8*/ 	.word	0x0000f1f0
        /*0afc*/ 	.word	0x00000005
        /*0b00*/ 	.word	0x00012480
        /*0b04*/ 	.short	0x010a
        /*0b06*/ 	.byte	0x3f
	.zero		1


	//   ....[75]....
        /*0b08*/ 	.word	0x0000f870
        /*0b0c*/ 	.word	0x00000005
        /*0b10*/ 	.word	0x00012440
        /*0b14*/ 	.short	0x010a
        /*0b16*/ 	.byte	0x3f
	.zero		1


	//   ....[76]....
        /*0b18*/ 	.word	0x0000fe30
        /*0b1c*/ 	.word	0x00000003
        /*0b20*/ 	.word	0x00012470
        /*0b24*/ 	.short	0x010a
        /*0b26*/ 	.byte	0x3f
	.zero		1


	//   ....[77]....
        /*0b28*/ 	.word	0x0000fe80
        /*0b2c*/ 	.word	0x00000003
        /*0b30*/ 	.word	0x00012460
        /*0b34*/ 	.short	0x010a
        /*0b36*/ 	.byte	0x3f
	.zero		1


	//   ....[78]....
        /*0b38*/ 	.word	0x0000fed0
        /*0b3c*/ 	.word	0x00000002
        /*0b40*/ 	.word	0x00012470
        /*0b44*/ 	.short	0x010a
        /*0b46*/ 	.byte	0x3f
	.zero		1


	//   ....[79]....
        /*0b48*/ 	.word	0x0000ff20
        /*0b4c*/ 	.word	0x00000002
        /*0b50*/ 	.word	0x00012460
        /*0b54*/ 	.short	0x010a
        /*0b56*/ 	.byte	0x3f
	.zero		1


	//   ....[80]....
        /*0b58*/ 	.word	0x0000ff70
        /*0b5c*/ 	.word	0x00000007
        /*0b60*/ 	.word	0x00012420
        /*0b64*/ 	.short	0x010a
        /*0b66*/ 	.byte	0x3f
	.zero		1


	//   ....[81]....
        /*0b68*/ 	.word	0x0000ffc0
        /*0b6c*/ 	.word	0x00000005
        /*0b70*/ 	.word	0x00012440
        /*0b74*/ 	.short	0x010a
        /*0b76*/ 	.byte	0x3f
	.zero		1


	//   ....[82]....
        /*0b78*/ 	.word	0x00010010
        /*0b7c*/ 	.word	0x00000007
        /*0b80*/ 	.word	0x00012440
        /*0b84*/ 	.short	0x010a
        /*0b86*/ 	.byte	0x3f
	.zero		1


	//   ....[83]....
        /*0b88*/ 	.word	0x00010060
        /*0b8c*/ 	.word	0x00000005
        /*0b90*/ 	.word	0x00012460
        /*0b94*/ 	.short	0x010a
        /*0b96*/ 	.byte	0x3f
	.zero		1


	//   ....[84]....
        /*0b98*/ 	.word	0x000100b0
        /*0b9c*/ 	.word	0x00000007
        /*0ba0*/ 	.word	0x00012460
        /*0ba4*/ 	.short	0x010a
        /*0ba6*/ 	.byte	0x3f
	.zero		1


	//   ....[85]....
        /*0ba8*/ 	.word	0x00010100
        /*0bac*/ 	.word	0x00000005
        /*0bb0*/ 	.word	0x00012480
        /*0bb4*/ 	.short	0x010a
        /*0bb6*/ 	.byte	0x3f
	.zero		1


	//----- nvinfo : EIATTR_NUM_MBARRIERS
	.align		4
.L_91:
        /*0bb8*/ 	.byte	0x03, 0x38
        /*0bba*/ 	.short	0x0016


	//----- nvinfo : EIATTR_EXIT_INSTR_OFFSETS
	.align		4
        /*0bbc*/ 	.byte	0x04, 0x1c
        /*0bbe*/ 	.short	(.L_93 - .L_92)


	//   ....[0]....
.L_92:
        /*0bc0*/ 	.word	0x0000dac0


	//----- nvinfo : EIATTR_MAX_THREADS
	.align		4
.L_93:
        /*0bc4*/ 	.byte	0x04, 0x05
        /*0bc6*/ 	.short	(.L_95 - .L_94)
.L_94:
        /*0bc8*/ 	.word	0x00000200
        /*0bcc*/ 	.word	0x00000001
        /*0bd0*/ 	.word	0x00000001


	//----- nvinfo : EIATTR_CRS_STACK_SIZE
	.align		4
.L_95:
        /*0bd4*/ 	.byte	0x04, 0x1e
        /*0bd6*/ 	.short	(.L_97 - .L_96)
.L_96:
        /*0bd8*/ 	.word	0x00000000


	//----- nvinfo : EIATTR_CBANK_PARAM_SIZE
	.align		4
.L_97:
        /*0bdc*/ 	.byte	0x03, 0x19
        /*0bde*/ 	.short	0x0a70


	//----- nvinfo : EIATTR_PARAM_CBANK
	.align		4
        /*0be0*/ 	.byte	0x04, 0x0a
        /*0be2*/ 	.short	(.L_99 - .L_98)
	.align		4
.L_98:
        /*0be4*/ 	.word	index@(.nv.constant0._ZN7cutlass13device_kernelIN5flash11enable_sm90INS1_16FlashAttnFwdSm90INS1_25CollectiveMainloopFwdSm90ILi2EN4cute5tupleIJNS5_1CILi1EEES8_S8_EEENS6_IJNS7_ILi192EEENS7_ILi160EEENS7_ILi64EEEEEELi64ENS_12float_e4m3_tEfNS_4arch4Sm90ELb0ELb0ELb1ELb0ELb1ELb0ELb0ELb1ELb1ELb1ELb1ELb0EEENS1_21CollectiveEpilogueFwdINS6_IJSA_SC_SB_EEES9_NS_10bfloat16_tESG_Li384ELb0ELb1ELb1ELb1EEENS1_19SingleTileSchedulerILb0ELb1ELb1ELi192EEEEEEEEEvNT_6ParamsE)
        /*0be8*/ 	.short	0x0210
        /*0bea*/ 	.short	0x0a70


	//----- nvinfo : EIATTR_SW_WAR
	.align		4
.L_99:
        /*0bec*/ 	.byte	0x04, 0x36
        /*0bee*/ 	.short	(.L_101 - .L_100)
.L_100:
        /*0bf0*/ 	.word	0x00000008
.L_101:


//--------------------- .nv.info._ZN7cutlass13device_kernelIN5flash11enable_sm90INS1_16FlashAttnFwdSm90INS1_25CollectiveMainloopFwdSm90ILi2EN4cute5tupleIJNS5_1CILi1EEES8_S8_EEENS6_IJNS7_ILi192EEENS7_ILi160EEENS7_ILi64EEEEEELi64ENS_12float_e4m3_tEfNS_4arch4Sm90ELb0ELb0ELb1ELb1ELb1ELb0ELb0ELb1ELb1ELb1ELb1ELb0EEENS1_21CollectiveEpilogueFwdINS6_IJSA_SC_SB_EEES9_NS_10bfloat16_tESG_Li384ELb1ELb1ELb1ELb1EEENS1_36VarlenDynamicPersistentTileSchedulerILi192ELi160ELi384ELi128ELb1ELb1ELb1ELb0ELb1ELb1EEEEEEEEEvNT_6ParamsE --------------------------
	.section	.nv.info._ZN7cutlass13device_kernelIN5flash11enable_sm90INS1_16FlashAttnFwdSm90INS1_25CollectiveMainloopFwdSm90ILi2EN4cute5tupleIJNS5_1CILi1EEES8_S8_EEENS6_IJNS7_ILi192EEENS7_ILi160EEENS7_ILi64EEEEEELi64ENS_12float_e4m3_tEfNS_4arch4Sm90ELb0ELb0ELb1ELb1ELb1ELb0ELb0ELb1ELb1ELb1ELb1ELb0EEENS1_21CollectiveEpilogueFwdINS6_IJSA_SC_SB_EEES9_NS_10bfloat16_tESG_Li384ELb1ELb1ELb1ELb1EEENS1_36VarlenDynamicPersistentTileSchedulerILi192ELi160ELi384ELi128ELb1ELb1ELb1ELb0ELb1ELb1EEEEEEEEEvNT_6ParamsE,"",@"SHT_CUDA_INFO"
	.sectionflags	@""
	.align	4


	//----- nvinfo : EIATTR_CUDA_API_VERSION
	.align		4
        /*0000*/ 	.byte	0x04, 0x37
        /*0002*/ 	.short	(.L_103 - .L_102)
.L_102:
        /*0004*/ 	.word	0x00000082


	//----- nvinfo : EIATTR_KPARAM_INFO
	.align		4
.L_103:
        /*0008*/ 	.byte	0x04, 0x17
        /*000a*/ 	.short	(.L_105 - .L_104)
.L_104:
        /*000c*/ 	.word	0x00000000
        /*0010*/ 	.short	0x0000
        /*0012*/ 	.short	0x0070
        /*0014*/ 	.byte	0x00, 0xf0, 0x01, 0x2a


	//----- nvinfo : EIATTR_SPARSE_MMA_MASK
	.align		4
.L_105:
        /*0018*/ 	.byte	0x03, 0x50
        /*001a*/ 	.short	0x0000


	//----- nvinfo : EIATTR_MAXREG_COUNT
	.align		4
        /*001c*/ 	.byte	0x03, 0x1b
        /*001e*/ 	.short	0x0080


	//----- nvinfo : EIATTR_NUM_BARRIERS
	.align		4
        /*0020*/ 	.byte	0x02, 0x4c
        /*0022*/ 	.byte	0x09
	.zero		1


	//----- nvinfo : EIATTR_EXTERNS
	.align		4
        /*0024*/ 	.byte	0x04, 0x0f
        /*0026*/ 	.short	(.L_107 - .L_106)


	//   ....[0]....
	.align		4
.L_106:
        /*0028*/ 	.word	index@(__assertfail)


	//----- nvinfo : EIATTR_ANNOTATIONS
	.align		4
.L_107:
        /*002c*/ 	.byte	0x04, 0x55
        /*002e*/ 	.short	(.L_109 - .L_108)


	//   ....[0]....
.L_108:
        /* <DEDUP_REMOVED lines=49> */


	//----- nvinfo : EIATTR_MERCURY_ISA_VERSION
	.align		4
.L_109:
        /*0328*/ 	.byte	0x03, 0x5f
        /*032a*/ 	.short	0x0101


	//----- nvinfo : EIATTR_UNUSED_LOAD_BYTE_OFFSET
	.align		4
        /*032c*/ 	.byte	0x04, 0x44
        /*032e*/ 	.short	(.L_111 - .L_110)


	//   ....[0]....
.L_110:
        /*0330*/ 	.word	0x00000940
        /*0334*/ 	.word	0x0000fff0


	//   ....[1]....
        /*0338*/ 	.word	0x000082d0
        /*033c*/ 	.word	0x0000fff0


	//----- nvinfo : EIATTR_INT_WARP_WIDE_INSTR_OFFSETS
	.align		4
.L_111:
        /*0340*/ 	.byte	0x04, 0x31
        /*0342*/ 	.short	(.L_113 - .L_112)


	//   ....[0]....
.L_112:
        /*0344*/ 	.word	0x000000c0


	//   ....[1]....
        /*0348*/ 	.word	0x000000d0


	//   ....[2]....
        /*034c*/ 	.word	0x00000170


	//   ....[3]....
        /*0350*/ 	.word	0x0000c580


	//   ....[4]....
        /*0354*/ 	.word	0x0000c610


	//   ....[5]....
        /*0358*/ 	.word	0x00010020


	//   ....[6]....
        /*035c*/ 	.word	0x000100b0


	//----- nvinfo : EIATTR_COOP_GROUP_MASK_REGIDS
	.align		4
.L_113:
        /*0360*/ 	.byte	0x04, 0x29
        /*0362*/ 	.short	(.L_115 - .L_114)


	//   ....[0]....
.L_114:
        /*0364*/ 	.word	0xffffffff


	//   ....[1]....
        /*0368*/ 	.word	0xffffffff


	//   ....[2]....
        /*036c*/ 	.word	0xffffffff


	//   ....[3]....
        /*0370*/ 	.word	0xffffffff


	//   ....[4]....
        /*0374*/ 	.word	0xffffffff


	//   ....[5]....
        /*0378*/ 	.word	0xffffffff


	//   ....[6]....
        /*037c*/ 	.word	0xffffffff


	//   ....[7]....
        /*0380*/ 	.word	0xffffffff


	//   ....[8]....
        /*0384*/ 	.word	0xffffffff


	//   ....[9]....
        /*0388*/ 	.word	0xffffffff


	//   ....[10]....
        /*038c*/ 	.word	0xffffffff


	//   ....[11]....
        /*0390*/ 	.word	0xffffffff


	//   ....[12]....
        /*0394*/ 	.word	0xffffffff


	//   ....[13]....
        /*0398*/ 	.word	0xffffffff


	//   ....[14]....
        /*039c*/ 	.word	0xffffffff


	//   ....[15]....
        /*03a0*/ 	.word	0xffffffff


	//   ....[16]....
        /*03a4*/ 	.word	0xffffffff


	//   ....[17]....
        /*03a8*/ 	.word	0xffffffff


	//   ....[18]....
        /*03ac*/ 	.word	0xffffffff


	//   ....[19]....
        /*03b0*/ 	.word	0xffffffff


	//   ....[20]....
        /*03b4*/ 	.word	0xffffffff


	//   ....[21]....
        /*03b8*/ 	.word	0xffffffff


	//   ....[22]....
        /*03bc*/ 	.word	0xffffffff


	//   ....[23]....
        /*03c0*/ 	.word	0xffffffff


	//   ....[24]....
        /*03c4*/ 	.word	0xffffffff


	//   ....[25]....
        /*03c8*/ 	.word	0xffffffff


	//   ....[26]....
        /*03cc*/ 	.word	0xffffffff


	//   ....[27]....
        /*03d0*/ 	.word	0xffffffff


	//   ....[28]....
        /*03d4*/ 	.word	0xffffffff


	//   ....[29]....
        /*03d8*/ 	.word	0xffffffff


	//   ....[30]....
        /*03dc*/ 	.word	0xffffffff


	//   ....[31]....
        /*03e0*/ 	.word	0xffffffff


	//   ....[32]....
        /*03e4*/ 	.word	0xffffffff


	//   ....[33]....
        /*03e8*/ 	.word	0xffffffff


	//   ....[34]....
        /*03ec*/ 	.word	0xffffffff


	//   ....[35]....
        /*03f0*/ 	.word	0xffffffff


	//   ....[36]....
        /*03f4*/ 	.word	0xffffffff


	//   ....[37]....
        /*03f8*/ 	.word	0xffffffff


	//   ....[38]....
        /*03fc*/ 	.word	0xffffffff


	//   ....[39]....
        /*0400*/ 	.word	0xffffffff


	//   ....[40]....
        /*0404*/ 	.word	0xffffffff


	//   ....[41]....
        /*0408*/ 	.word	0xffffffff


	//   ....[42]....
        /*040c*/ 	.word	0xffffffff


	//   ....[43]....
        /*0410*/ 	.word	0xffffffff


	//   ....[44]....
        /*0414*/ 	.word	0xffffffff


	//   ....[45]....
        /*0418*/ 	.word	0xffffffff


	//   ....[46]....
        /*041c*/ 	.word	0xffffffff


	//   ....[47]....
        /*0420*/ 	.word	0xffffffff


	//   ....[48]....
        /*0424*/ 	.word	0xffffffff


	//   ....[49]....
        /*0428*/ 	.word	0xffffffff


	//   ....[50]....
        /*042c*/ 	.word	0xffffffff


	//   ....[51]....
        /*0430*/ 	.word	0xffffffff


	//   ....[52]....
        /*0434*/ 	.word	0xffffffff


	//   ....[53]....
        /*0438*/ 	.word	0xffffffff


	//   ....[54]....
        /*043c*/ 	.word	0xffffffff


	//   ....[55]....
        /*0440*/ 	.word	0xffffffff


	//   ....[56]....
        /*0444*/ 	.word	0xffffffff


	//   ....[57]....
        /*0448*/ 	.word	0xffffffff


	//   ....[58]....
        /*044c*/ 	.word	0xffffffff


	//   ....[59]....
        /*0450*/ 	.word	0xffffffff


	//   ....[60]....
        /*0454*/ 	.word	0xffffffff


	//   ....[61]....
        /*0458*/ 	.word	0xffffffff


	//   ....[62]....
        /*045c*/ 	.word	0xffffffff


	//   ....[63]....
        /*0460*/ 	.word	0xffffffff


	//   ....[64]....
        /*0464*/ 	.word	0xffffffff


	//   ....[65]....
        /*0468*/ 	.word	0xffffffff


	//   ....[66]....
        /*046c*/ 	.word	0xffffffff


	//   ....[67]....
        /*0470*/ 	.word	0xffffffff


	//   ....[68]....
        /*0474*/ 	.word	0xffffffff


	//   ....[69]....
        /*0478*/ 	.word	0xffffffff


	//   ....[70]....
        /*047c*/ 	.word	0xffffffff


	//   ....[71]....
        /*0480*/ 	.word	0xffffffff


	//   ....[72]....
        /*0484*/ 	.word	0xffffffff


	//   ....[73]....
        /*0488*/ 	.word	0xffffffff


	//   ....[74]....
        /*048c*/ 	.word	0xffffffff


	//   ....[75]....
        /*0490*/ 	.word	0xffffffff


	//   ....[76]....
        /*0494*/ 	.word	0xffffffff


	//   ....[77]....
        /*0498*/ 	.word	0xffffffff


	//   ....[78]....
        /*049c*/ 	.word	0xffffffff


	//   ....[79]....
        /*04a0*/ 	.word	0xffffffff


	//   ....[80]....
        /*04a4*/ 	.word	0xffffffff


	//   ....[81]....
        /*04a8*/ 	.word	0xffffffff


	//   ....[82]....
        /*04ac*/ 	.word	0xffffffff


	//   ....[83]....
        /*04b0*/ 	.word	0xffffffff


	//   ....[84]....
        /*04b4*/ 	.word	0xffffffff


	//   ....[85]....
        /*04b8*/ 	.word	0xffffffff


	//   ....[86]....
        /*04bc*/ 	.word	0xffffffff


	//   ....[87]....
        /*04c0*/ 	.word	0xffffffff


	//   ....[88]....
        /*04c4*/ 	.word	0xffffffff


	//   ....[89]....
        /*04c8*/ 	.word	0xffffffff


	//   ....[90]....
        /*04cc*/ 	.word	0xffffffff


	//   ....[91]....
        /*04d0*/ 	.word	0xffffffff


	//   ....[92]....
        /*04d4*/ 	.word	0xffffffff


	//   ....[93]....
        /*04d8*/ 	.word	0xffffffff


	//   ....[94]....
        /*04dc*/ 	.word	0xffffffff


	//   ....[95]....
        /*04e0*/ 	.word	0xffffffff


	//   ....[96]....
        /*04e4*/ 	.word	0xffffffff


	//   ....[97]....
        /*04e8*/ 	.word	0xffffffff


	//   ....[98]....
        /*04ec*/ 	.word	0xffffffff


	//   ....[99]....
        /*04f0*/ 	.word	0xffffffff


	//   ....[100]....
        /*04f4*/ 	.word	0xffffffff


	//   ....[101]....
        /*04f8*/ 	.word	0xffffffff


	//   ....[102]....
        /*04fc*/ 	.word	0xffffffff


	//   ....[103]....
        /*0500*/ 	.word	0xffffffff


	//   ....[104]....
        /*0504*/ 	.word	0xffffffff


	//   ....[105]....
        /*0508*/ 	.word	0xffffffff


	//   ....[106]....
        /*050c*/ 	.word	0xffffffff


	//   ....[107]....
        /*0510*/ 	.word	0xffffffff


	//   ....[108]....
        /*0514*/ 	.word	0xffffffff


	//   ....[109]....
        /*0518*/ 	.word	0xffffffff


	//   ....[110]....
        /*051c*/ 	.word	0xffffffff


	//   ....[111]....
        /*0520*/ 	.word	0xffffffff


	//   ....[112]....
        /*0524*/ 	.word	0xffffffff


	//   ....[113]....
        /*0528*/ 	.word	0xffffffff


	//   ....[114]....
        /*052c*/ 	.word	0xffffffff


	//   ....[115]....
        /*0530*/ 	.word	0xffffffff


	//   ....[116]....
        /*0534*/ 	.word	0xffffffff


	//   ....[117]....
        /*0538*/ 	.word	0xffffffff


	//   ....[118]....
        /*053c*/ 	.word	0xffffffff


	//   ....[119]....
        /*0540*/ 	.word	0xffffffff


	//   ....[120]....
        /*0544*/ 	.word	0xffffffff


	//   ....[121]....
        /*0548*/ 	.word	0xffffffff


	//   ....[122]....
        /*054c*/ 	.word	0xffffffff


	//   ....[123]....
        /*0550*/ 	.word	0xffffffff


	//   ....[124]....
        /*0554*/ 	.word	0xffffffff


	//   ....[125]....
        /*0558*/ 	.word	0xffffffff


	//   ....[126]....
        /*055c*/ 	.word	0xffffffff


	//   ....[127]....
        /*0560*/ 	.word	0xffffffff


	//   ....[128]....
        /*0564*/ 	.word	0xffffffff


	//   ....[129]....
        /*0568*/ 	.word	0xffffffff


	//   ....[130]....
        /*056c*/ 	.word	0xffffffff


	//   ....[131]....
        /*0570*/ 	.word	0xffffffff


	//   ....[132]....
        /*0574*/ 	.word	0xffffffff


	//   ....[133]....
        /*0578*/ 	.word	0xffffffff


	//   ....[134]....
        /*057c*/ 	.word	0xffffffff


	//   ....[135]....
        /*0580*/ 	.word	0xffffffff


	//   ....[136]....
        /*0584*/ 	.word	0xffffffff


	//   ....[137]....
        /*0588*/ 	.word	0xffffffff


	//   ....[138]....
        /*058c*/ 	.word	0xffffffff


	//   ....[139]....
        /*0590*/ 	.word	0xffffffff


	//   ....[140]....
        /*0594*/ 	.word	0xffffffff


	//   ....[141]....
        /*0598*/ 	.word	0xffffffff


	//   ....[142]....
        /*059c*/ 	.word	0xffffffff


	//   ....[143]....
        /*05a0*/ 	.word	0xffffffff


	//   ....[144]....
        /*05a4*/ 	.word	0xffffffff


	//   ....[145]....
        /*05a8*/ 	.word	0xffffffff


	//   ....[146]....
        /*05ac*/ 	.word	0xffffffff


	//   ....[147]....
        /*05b0*/ 	.word	0xffffffff


	//   ....[148]....
        /*05b4*/ 	.word	0xffffffff


	//   ....[149]....
        /*05b8*/ 	.word	0xffffffff


	//   ....[150]....
        /*05bc*/ 	.word	0xffffffff


	//   ....[151]....
        /*05c0*/ 	.word	0xffffffff


	//   ....[152]....
        /*05c4*/ 	.word	0xffffffff


	//   ....[153]....
        /*05c8*/ 	.word	0xffffffff


	//   ....[154]....
        /*05cc*/ 	.word	0xffffffff


	//   ....[155]....
        /*05d0*/ 	.word	0xffffffff


	//   ....[156]....
        /*05d4*/ 	.word	0xffffffff


	//   ....[157]....
        /*05d8*/ 	.word	0xffffffff


	//   ....[158]....
        /*05dc*/ 	.word	0xffffffff


	//   ....[159]....
        /*05e0*/ 	.word	0xffffffff


	//   ....[160]....
        /*05e4*/ 	.word	0xffffffff


	//   ....[161]....
        /*05e8*/ 	.word	0xffffffff


	//   ....[162]....
        /*05ec*/ 	.word	0xffffffff


	//   ....[163]....
        /*05f0*/ 	.word	0x0500000f


	//   ....[164]....
        /*05f4*/ 	.word	0x0500000f


	//   ....[165]....
        /*05f8*/ 	.word	0x0500000f


	//   ....[166]....
        /*05fc*/ 	.word	0x0500000f


	//   ....[167]....
        /*0600*/ 	.word	0x0500000f


	//   ....[168]....
        /*0604*/ 	.word	0x0500000f


	//   ....[169]....
        /*0608*/ 	.word	0x0500000f


	//   ....[170]....
        /*060c*/ 	.word	0x0500000f


	//   ....[171]....
        /*0610*/ 	.word	0x0500000f


	//   ....[172]....
        /*0614*/ 	.word	0x0500000f


	//   ....[173]....
        /*0618*/ 	.word	0x0500000f


	//   ....[174]....
        /*061c*/ 	.word	0x0500000f


	//   ....[175]....
        /*0620*/ 	.word	0x0500000f


	//   ....[176]....
        /*0624*/ 	.word	0x0500000f


	//   ....[177]....
        /*0628*/ 	.word	0x0500000f


	//   ....[178]....
        /*062c*/ 	.word	0x0500000f


	//   ....[179]....
        /*0630*/ 	.word	0x0500000f


	//   ....[180]....
        /*0634*/ 	.word	0x0500000f


	//   ....[181]....
        /*0638*/ 	.word	0x0500000f


	//   ....[182]....
        /*063c*/ 	.word	0x0500000f


	//   ....[183]....
        /*0640*/ 	.word	0x0500000f


	//   ....[184]....
        /*0644*/ 	.word	0x0500000f


	//   ....[185]....
        /*0648*/ 	.word	0x0500000f


	//   ....[186]....
        /*064c*/ 	.word	0x0500000f


	//   ....[187]....
        /*0650*/ 	.word	0x0500000f


	//   ....[188]....
        /*0654*/ 	.word	0x0500000f


	//   ....[189]....
        /*0658*/ 	.word	0x0500000f


	//   ....[190]....
        /*065c*/ 	.word	0x0500000f


	//   ....[191]....
        /*0660*/ 	.word	0x0500000f


	//   ....[192]....
        /*0664*/ 	.word	0x0500000f


	//   ....[193]....
        /*0668*/ 	.word	0x0500000f


	//   ....[194]....
        /*066c*/ 	.word	0x0500000f


	//   ....[195]....
        /*0670*/ 	.word	0x0500000f


	//   ....[196]....
        /*0674*/ 	.word	0x0500000f


	//   ....[197]....
        /*0678*/ 	.word	0x0500000f


	//   ....[198]....
        /*067c*/ 	.word	0x0500000f


	//   ....[199]....
        /*0680*/ 	.word	0x0500000f


	//   ....[200]....
        /*0684*/ 	.word	0x0500000f


	//   ....[201]....
        /*0688*/ 	.word	0x0500000f


	//   ....[202]....
        /*068c*/ 	.word	0x0500000f


	//   ....[203]....
        /*0690*/ 	.word	0x0500000f


	//   ....[204]....
        /*0694*/ 	.word	0x0500000f


	//   ....[205]....
        /*0698*/ 	.word	0x0500000f


	//   ....[206]....
        /*069c*/ 	.word	0x0500000f


	//   ....[207]....
        /*06a0*/ 	.word	0x0500000f


	//   ....[208]....
        /*06a4*/ 	.word	0x0500000f


	//   ....[209]....
        /*06a8*/ 	.word	0x0500000f


	//   ....[210]....
        /*06ac*/ 	.word	0x0500000f


	//   ....[211]....
        /*06b0*/ 	.word	0x0500000f


	//   ....[212]....
        /*06b4*/ 	.word	0x0500000f


	//   ....[213]....
        /*06b8*/ 	.word	0x0500000f


	//   ....[214]....
        /*06bc*/ 	.word	0x0500000f


	//   ....[215]....
        /*06c0*/ 	.word	0x0500000f


	//   ....[216]....
        /*06c4*/ 	.word	0x0500000f


	//----- nvinfo : EIATTR_COOP_GROUP_INSTR_OFFSETS
	.align		4
.L_115:
        /*06c8*/ 	.byte	0x04, 0x28
        /*06ca*/ 	.short	(.L_117 - .L_116)


	//   ....[0]....
.L_116:
        /*06cc*/ 	.word	0x00000070


	//   ....[1]....
        /*06d0*/ 	.word	0x000000b0


	//   ....[2]....
        /*06d4*/ 	.word	0x000002d0


	//   ....[3]....
        /*06d8*/ 	.word	0x00000430


	//   ....[4]....
        /*06dc*/ 	.word	0x00000550


	//   ....[5]....
        /*06e0*/ 	.word	0x000006b0


	//   ....[6]....
        /*06e4*/ 	.word	0x000016d0


	//   ....[7]....
        /*06e8*/ 	.word	0x00003470


	//   ....[8]....
        /*06ec*/ 	.word	0x000034b0


	//   ....[9]....
        /*06f0*/ 	.word	0x00003b80


	//   ....[10]....
        /*06f4*/ 	.word	0x00003bf0


	//   ....[11]....
        /*06f8*/ 	.word	0x00006450


	//   ....[12]....
        /*06fc*/ 	.word	0x00006470


	//   ....[13]....
        /*0700*/ 	.word	0x00006490


	//   ....[14]....
        /*0704*/ 	.word	0x000064c0


	//   ....[15]....
        /*0708*/ 	.word	0x00007d00


	//   ....[16]....
        /*070c*/ 	.word	0x00007d10


	//   ....[17]....
        /*0710*/ 	.word	0x00007d90


	//   ....[18]....
        /*0714*/ 	.word	0x00007db0


	//   ....[19]....
        /*0718*/ 	.word	0x000087c0


	//   ....[20]....
        /*071c*/ 	.word	0x000087e0


	//   ....[21]....
        /*0720*/ 	.word	0x00008800


	//   ....[22]....
        /*0724*/ 	.word	0x00008810


	//   ....[23]....
        /*0728*/ 	.word	0x00008820


	//   ....[24]....
        /*072c*/ 	.word	0x00008830


	//   ....[25]....
        /*0730*/ 	.word	0x00008840


	//   ....[26]....
        /*0734*/ 	.word	0x00008850


	//   ....[27]....
        /*0738*/ 	.word	0x00008860


	//   ....[28]....
        /*073c*/ 	.word	0x00008870


	//   ....[29]....
        /*0740*/ 	.word	0x00008880


	//   ....[30]....
        /*0744*/ 	.word	0x00008890


	//   ....[31]....
        /*0748*/ 	.word	0x000088a0


	//   ....[32]....
        /*074c*/ 	.word	0x000088b0


	//   ....[33]....
        /*0750*/ 	.word	0x000088c0


	//   ....[34]....
        /*0754*/ 	.word	0x000088d0


	//   ....[35]....
        /*0758*/ 	.word	0x000088e0


	//   ....[36]....
        /*075c*/ 	.word	0x000088f0


	//   ....[37]....
        /*0760*/ 	.word	0x00008900


	//   ....[38]....
        /*0764*/ 	.word	0x00008910


	//   ....[39]....
        /*0768*/ 	.word	0x00008920


	//   ....[40]....
        /*076c*/ 	.word	0x00008930


	//   ....[41]....
        /*0770*/ 	.word	0x00008940


	//   ....[42]....
        /*0774*/ 	.word	0x00008950


	//   ....[43]....
        /*0778*/ 	.word	0x00008960


	//   ....[44]....
        /*077c*/ 	.word	0x00008970


	//   ....[45]....
        /*0780*/ 	.word	0x00008980


	//   ....[46]....
        /*0784*/ 	.word	0x00008990


	//   ....[47]....
        /*0788*/ 	.word	0x000089a0


	//   ....[48]....
        /*078c*/ 	.word	0x000089b0


	//   ....[49]....
        /*0790*/ 	.word	0x000089c0


	//   ....[50]....
        /*0794*/ 	.word	0x000089d0


	//   ....[51]....
        /*0798*/ 	.word	0x00009210


	//   ....[52]....
        /*079c*/ 	.word	0x00009220


	//   ....[53]....
        /*07a0*/ 	.word	0x00009230


	//   ....[54]....
        /*07a4*/ 	.word	0x00009270


	//   ....[55]....
        /*07a8*/ 	.word	0x000098b0


	//   ....[56]....
        /*07ac*/ 	.word	0x000098e0


	//   ....[57]....
        /*07b0*/ 	.word	0x00009910


	//   ....[58]....
        /*07b4*/ 	.word	0x00009950


	//   ....[59]....
        /*07b8*/ 	.word	0x00009970


	//   ....[60]....
        /*07bc*/ 	.word	0x00009980


	//   ....[61]....
        /*07c0*/ 	.word	0x000099a0


	//   ....[62]....
        /*07c4*/ 	.word	0x000099c0


	//   ....[63]....
        /*07c8*/ 	.word	0x00009e00


	//   ....[64]....
        /*07cc*/ 	.word	0x00009e10


	//   ....[65]....
        /*07d0*/ 	.word	0x0000a040


	//   ....[66]....
        /*07d4*/ 	.word	0x0000a050


	//   ....[67]....
        /*07d8*/ 	.word	0x0000ab90


	//   ....[68]....
        /*07dc*/ 	.word	0x0000abc0


	//   ....[69]....
        /*07e0*/ 	.word	0x0000ac00


	//   ....[70]....
        /*07e4*/ 	.word	0x0000ac30


	//   ....[71]....
        /*07e8*/ 	.word	0x0000ac40


	//   ....[72]....
        /*07ec*/ 	.word	0x0000ac50


	//   ....[73]....
        /*07f0*/ 	.word	0x0000ac60


	//   ....[74]....
        /*07f4*/ 	.word	0x0000ac80


	//   ....[75]....
        /*07f8*/ 	.word	0x0000add0


	//   ....[76]....
        /*07fc*/ 	.word	0x0000b000


	//   ....[77]....
        /*0800*/ 	.word	0x0000b030


	//   ....[78]....
        /*0804*/ 	.word	0x0000b060


	//   ....[79]....
        /*0808*/ 	.word	0x0000b090


	//   ....[80]....
        /*080c*/ 	.word	0x0000b0c0


	//   ....[81]....
        /*0810*/ 	.word	0x0000b110


	//   ....[82]....
        /*0814*/ 	.word	0x0000b280


	//   ....[83]....
        /*0818*/ 	.word	0x0000b2b0


	//   ....[84]....
        /*081c*/ 	.word	0x0000b2e0


	//   ....[85]....
        /*0820*/ 	.word	0x0000b310


	//   ....[86]....
        /*0824*/ 	.word	0x0000b340


	//   ....[87]....
        /*0828*/ 	.word	0x0000b380


	//   ....[88]....
        /*082c*/ 	.word	0x0000b400


	//   ....[89]....
        /*0830*/ 	.word	0x0000b450


	//   ....[90]....
        /*0834*/ 	.word	0x0000b460


	//   ....[91]....
        /*0838*/ 	.word	0x0000b510


	//   ....[92]....
        /*083c*/ 	.word	0x0000d530


	//   ....[93]....
        /*0840*/ 	.word	0x0000d540


	//   ....[94]....
        /*0844*/ 	.word	0x0000d5b0


	//   ....[95]....
        /*0848*/ 	.word	0x0000d5d0


	//   ....[96]....
        /*084c*/ 	.word	0x0000d610


	//   ....[97]....
        /*0850*/ 	.word	0x0000d630


	//   ....[98]....
        /*0854*/ 	.word	0x0000d640


	//   ....[99]....
        /*0858*/ 	.word	0x0000d650


	//   ....[100]....
        /*085c*/ 	.word	0x0000d6e0


	//   ....[101]....
        /*0860*/ 	.word	0x0000d700


	//   ....[102]....
        /*0864*/ 	.word	0x0000db40


	//   ....[103]....
        /*0868*/ 	.word	0x0000db50


	//   ....[104]....
        /*086c*/ 	.word	0x0000db70


	//   ....[105]....
        /*0870*/ 	.word	0x0000dc00


	//   ....[106]....
        /*0874*/ 	.word	0x0000dc10


	//   ....[107]....
        /*0878*/ 	.word	0x0000dc80


	//   ....[108]....
        /*087c*/ 	.word	0x0000dc90


	//   ....[109]....
        /*0880*/ 	.word	0x0000dca0


	//   ....[110]....
        /*0884*/ 	.word	0x0000dcb0


	//   ....[111]....
        /*0888*/ 	.word	0x0000dd70


	//   ....[112]....
        /*088c*/ 	.word	0x0000e5e0


	//   ....[113]....
        /*0890*/ 	.word	0x0000e610


	//   ....[114]....
        /*0894*/ 	.word	0x0000e6b0


	//   ....[115]....
        /*0898*/ 	.word	0x0000e6d0


	//   ....[116]....
        /*089c*/ 	.word	0x0000e750


	//   ....[117]....
        /*08a0*/ 	.word	0x0000e770


	//   ....[118]....
        /*08a4*/ 	.word	0x0000e780


	//   ....[119]....
        /*08a8*/ 	.word	0x0000e790


	//   ....[120]....
        /*08ac*/ 	.word	0x0000e890


	//   ....[121]....
        /*08b0*/ 	.word	0x0000e8a0


	//   ....[122]....
        /*08b4*/ 	.word	0x0000e8b0


	//   ....[123]....
        /*08b8*/ 	.word	0x0000e900


	//   ....[124]....
        /*08bc*/ 	.word	0x0000f2a0


	//   ....[125]....
        /*08c0*/ 	.word	0x0000f2b0


	//   ....[126]....
        /*08c4*/ 	.word	0x0000f320


	//   ....[127]....
        /*08c8*/ 	.word	0x0000f330


	//   ....[128]....
        /*08cc*/ 	.word	0x0000f370


	//   ....[129]....
        /*08d0*/ 	.word	0x0000f380


	//   ....[130]....
        /*08d4*/ 	.word	0x0000f3c0


	//   ....[131]....
        /*08d8*/ 	.word	0x0000f3d0


	//   ....[132]....
        /*08dc*/ 	.word	0x0000f410


	//   ....[133]....
        /*08e0*/ 	.word	0x0000f420


	//   ....[134]....
        /*08e4*/ 	.word	0x0000f830


	//   ....[135]....
        /*08e8*/ 	.word	0x0000f840


	//   ....[136]....
        /*08ec*/ 	.word	0x0000f850


	//   ....[137]....
        /*08f0*/ 	.word	0x0000f890


	//   ....[138]....
        /*08f4*/ 	.word	0x0000f8a0


	//   ....[139]....
        /*08f8*/ 	.word	0x0000f8e0


	//   ....[140]....
        /*08fc*/ 	.word	0x0000f8f0


	//   ....[141]....
        /*0900*/ 	.word	0x0000f900


	//   ....[142]....
        /*0904*/ 	.word	0x0000f940


	//   ....[143]....
        /*0908*/ 	.word	0x0000f980


	//   ....[144]....
        /*090c*/ 	.word	0x00010880


	//   ....[145]....
        /*0910*/ 	.word	0x000108b0


	//   ....[146]....
        /*0914*/ 	.word	0x000108e0


	//   ....[147]....
        /*0918*/ 	.word	0x000108f0


	//   ....[148]....
        /*091c*/ 	.word	0x00010920


	//   ....[149]....
        /*0920*/ 	.word	0x00010930


	//   ....[150]....
        /*0924*/ 	.word	0x00010960


	//   ....[151]....
        /*0928*/ 	.word	0x000109b0


	//   ....[152]....
        /*092c*/ 	.word	0x00010b10


	//   ....[153]....
        /*0930*/ 	.word	0x00010b40


	//   ....[154]....
        /*0934*/ 	.word	0x00010b70


	//   ....[155]....
        /*0938*/ 	.word	0x00010ba0


	//   ....[156]....
        /*093c*/ 	.word	0x00010bd0


	//   ....[157]....
        /*0940*/ 	.word	0x00010c10


	//   ....[158]....
        /*0944*/ 	.word	0x00010ca0


	//   ....[159]....
        /*0948*/ 	.word	0x00010cf0


	//   ....[160]....
        /*094c*/ 	.word	0x00010d00


	//   ....[161]....
        /*0950*/ 	.word	0x00010d90


	//   ....[162]....
        /*0954*/ 	.word	0x00011400


	//   ....[163]....
        /*0958*/ 	.word	0x00011960


	//   ....[164]....
        /*095c*/ 	.word	0x00011a40


	//   ....[165]....
        /*0960*/ 	.word	0x00011ad0


	//   ....[166]....
        /*0964*/ 	.word	0x00011b90


	//   ....[167]....
        /*0968*/ 	.word	0x00011c50


	//   ....[168]....
        /*096c*/ 	.word	0x00011d00


	//   ....[169]....
        /*0970*/ 	.word	0x00011da0


	//   ....[170]....
        /*0974*/ 	.word	0x00011e40


	//   ....[171]....
        /*0978*/ 	.word	0x00011ef0


	//   ....[172]....
        /*097c*/ 	.word	0x00011f70


	//   ....[173]....
        /*0980*/ 	.word	0x00012040


	//   ....[174]....
        /*0984*/ 	.word	0x00012160


	//   ....[175]....
        /*0988*/ 	.word	0x00012210


	//   ....[176]....
        /*098c*/ 	.word	0x00012280


	//   ....[177]....
        /*0990*/ 	.word	0x00012380


	//   ....[178]....
        /*0994*/ 	.word	0x000123e0


	//   ....[179]....
        /*0998*/ 	.word	0x000124c0


	//   ....[180]....
        /*099c*/ 	.word	0x00012520


	//   ....[181]....
        /*09a0*/ 	.word	0x00012600


	//   ....[182]....
        /*09a4*/ 	.word	0x00012660


	//   ....[183]....
        /*09a8*/ 	.word	0x00012730


	//   ....[184]....
        /*09ac*/ 	.word	0x000127e0


	//   ....[185]....
        /*09b0*/ 	.word	0x00012850


	//   ....[186]....
        /*09b4*/ 	.word	0x000128b0


	//   ....[187]....
        /*09b8*/ 	.word	0x000129a0


	//   ....[188]....
        /*09bc*/ 	.word	0x00012a00


	//   ....[189]....
        /*09c0*/ 	.word	0x00012b00


	//   ....[190]....
        /*09c4*/ 	.word	0x00012b60


	//   ....[191]....
        /*09c8*/ 	.word	0x00012c40


	//   ....[192]....
        /*09cc*/ 	.word	0x00012cc0


	//   ....[193]....
        /*09d0*/ 	.word	0x00012d90


	//   ....[194]....
        /*09d4*/ 	.word	0x00012e10


	//   ....[195]....
        /*09d8*/ 	.word	0x00012ed0


	//   ....[196]....
        /*09dc*/ 	.word	0x00013010


	//   ....[197]....
        /*09e0*/ 	.word	0x000130c0


	//   ....[198]....
        /*09e4*/ 	.word	0x00013170


	//   ....[199]....
        /*09e8*/ 	.word	0x00013210


	//   ....[200]....
        /*09ec*/ 	.word	0x000132c0


	//   ....[201]....
        /*09f0*/ 	.word	0x00013360


	//   ....[202]....
        /*09f4*/ 	.word	0x00013410


	//   ....[203]....
        /*09f8*/ 	.word	0x000134b0


	//   ....[204]....
        /*09fc*/ 	.word	0x00013520


	//   ....[205]....
        /*0a00*/ 	.word	0x000135e0


	//   ....[206]....
        /*0a04*/ 	.word	0x000136d0


	//   ....[207]....
        /*0a08*/ 	.word	0x00013760


	//   ....[208]....
        /*0a0c*/ 	.word	0x000137c0


	//   ....[209]....
        /*0a10*/ 	.word	0x00013870


	//   ....[210]....
        /*0a14*/ 	.word	0x000138d0


	//   ....[211]....
        /*0a18*/ 	.word	0x00013980


	//   ....[212]....
        /*0a1c*/ 	.word	0x000139e0


	//   ....[213]....
        /*0a20*/ 	.word	0x00013a90


	//   ....[214]....
        /*0a24*/ 	.word	0x00013af0


	//   ....[215]....
        /*0a28*/ 	.word	0x00013ba0


	//   ....[216]....
        /*0a2c*/ 	.word	0x00013e00


	//----- nvinfo : EIATTR_REG_RECONFIG
	.align		4
.L_117:
        /*0a30*/ 	.byte	0x01, 0x54
	.zero		2


	//----- nvinfo : EIATTR_SYSCALL_OFFSETS
	.align		4
        /*0a34*/ 	.byte	0x04, 0x46
        /*0a36*/ 	.short	(.L_119 - .L_118)


	//   ....[0]....
.L_118:
        /*0a38*/ 	.word	0x00001860


	//   ....[1]....
        /*0a3c*/ 	.word	0x0000c780


	//   ....[2]....
        /*0a40*/ 	.word	0x0000c910


	//   ....[3]....
        /*0a44*/ 	.word	0x0000ca60


	//   ....[4]....
        /*0a48*/ 	.word	0x0000cbb0


	//   ....[5]....
        /*0a4c*/ 	.word	0x0000e140


	//----- nvinfo : EIATTR_MBARRIER_INSTR_OFFSETS
	.align		4
.L_119:
        /*0a50*/ 	.byte	0x04, 0x39
        /*0a52*/ 	.short	(.L_121 - .L_120)


	//   ....[0]....
.L_120:
        /*0a54*/ 	.word	0x00000180
        /*0a58*/ 	.word	0x000000ff
        /*0a5c*/ 	.word	0x00013200
        /*0a60*/ 	.short	0x0100
        /*0a62*/ 	.byte	0x08
	.zero		1


	//   ....[1]....
        /*0a64*/ 	.word	0x00000190
        /*0a68*/ 	.word	0x000000ff
        /*0a6c*/ 	.word	0x00013220
        /*0a70*/ 	.short	0x0100
        /*0a72*/ 	.byte	0x08
	.zero		1


	//   ....[2]....
        /*0a74*/ 	.word	0x00000280
        /*0a78*/ 	.word	0x000000ff
        /*0a7c*/ 	.word	0x00013230
        /*0a80*/ 	.short	0x0100
        /*0a82*/ 	.byte	0x08
	.zero		1


	//   ....[3]....
        /*0a84*/ 	.word	0x00000290
        /*0a88*/ 	.word	0x000000ff
        /*0a8c*/ 	.word	0x00013240
        /*0a90*/ 	.short	0x0100
        /*0a92*/ 	.byte	0x08
	.zero		1


	//   ....[4]....
        /*0a94*/ 	.word	0x000002a0
        /*0a98*/ 	.word	0x000000ff
        /*0a9c*/ 	.word	0x00013238
        /*0aa0*/ 	.short	0x0100
        /*0aa2*/ 	.byte	0x08
	.zero		1


	//   ....[5]....
        /*0aa4*/ 	.word	0x000002b0
        /*0aa8*/ 	.word	0x000000ff
        /*0aac*/ 	.word	0x00013248
        /*0ab0*/ 	.short	0x0100
        /*0ab2*/ 	.byte	0x08
	.zero		1


	//   ....[6]....
        /*0ab4*/ 	.word	0x000003e0
        /*0ab8*/ 	.word	0x000000ff
        /*0abc*/ 	.word	0x00013250
        /*0ac0*/ 	.short	0x0100
        /*0ac2*/ 	.byte	0x08
	.zero		1


	//   ....[7]....
        /*0ac4*/ 	.word	0x000003f0
        /*0ac8*/ 	.word	0x000000ff
        /*0acc*/ 	.word	0x00013260
        /*0ad0*/ 	.short	0x0100
        /*0ad2*/ 	.byte	0x08
	.zero		1


	//   ....[8]....
        /*0ad4*/ 	.word	0x00000400
        /*0ad8*/ 	.word	0x000000ff
        /*0adc*/ 	.word	0x00013258
        /*0ae0*/ 	.short	0x0100
        /*0ae2*/ 	.byte	0x08
	.zero		1


	//   ....[9]....
        /*0ae4*/ 	.word	0x00000410
        /*0ae8*/ 	.word	0x000000ff
        /*0aec*/ 	.word	0x00013268
        /*0af0*/ 	.short	0x0100
        /*0af2*/ 	.byte	0x08
	.zero		1


	//   ....[10]....
        /*0af4*/ 	.word	0x00000500
        /*0af8*/ 	.word	0x000000ff
        /*0afc*/ 	.word	0x00013270
        /*0b00*/ 	.short	0x0100
        /*0b02*/ 	.byte	0x06
	.zero		1


	//   ....[11]....
        /*0b04*/ 	.word	0x00000510
        /*0b08*/ 	.word	0x000000ff
        /*0b0c*/ 	.word	0x00013280
        /*0b10*/ 	.short	0x0100
        /*0b12*/ 	.byte	0x06
	.zero		1


	//   ....[12]....
        /*0b14*/ 	.word	0x00000520
        /*0b18*/ 	.word	0x000000ff
        /*0b1c*/ 	.word	0x00013278
        /*0b20*/ 	.short	0x0100
        /*0b22*/ 	.byte	0x06
	.zero		1


	//   ....[13]....
        /*0b24*/ 	.word	0x00000530
        /*0b28*/ 	.word	0x000000ff
        /*0b2c*/ 	.word	0x00013288
        /*0b30*/ 	.short	0x0100
        /*0b32*/ 	.byte	0x06
	.zero		1


	//   ....[14]....
        /*0b34*/ 	.word	0x00000660
        /*0b38*/ 	.word	0x000000ff
        /*0b3c*/ 	.word	0x00013290
        /*0b40*/ 	.short	0x0100
        /*0b42*/ 	.byte	0x08
	.zero		1


	//   ....[15]....
        /*0b44*/ 	.word	0x00000670
        /*0b48*/ 	.word	0x000000ff
        /*0b4c*/ 	.word	0x000132a0
        /*0b50*/ 	.short	0x0100
        /*0b52*/ 	.byte	0x08
	.zero		1


	//   ....[16]....
        /*0b54*/ 	.word	0x00000680
        /*0b58*/ 	.word	0x000000ff
        /*0b5c*/ 	.word	0x00013298
        /*0b60*/ 	.short	0x0100
        /*0b62*/ 	.byte	0x08
	.zero		1


	//   ....[17]....
        /*0b64*/ 	.word	0x00000690
        /*0b68*/ 	.word	0x000000ff
        /*0b6c*/ 	.word	0x000132a8
        /*0b70*/ 	.short	0x0100
        /*0b72*/ 	.byte	0x08
	.zero		1


	//   ....[18]....
        /*0b74*/ 	.word	0x000007e0
        /*0b78*/ 	.word	0x000000ff
        /*0b7c*/ 	.word	0x000132b0
        /*0b80*/ 	.short	0x0100
        /*0b82*/ 	.byte	0x08
	.zero		1


	//   ....[19]....
        /*0b84*/ 	.word	0x000007f0
        /*0b88*/ 	.word	0x000000ff
        /*0b8c*/ 	.word	0x000132c0
        /*0b90*/ 	.short	0x0100
        /*0b92*/ 	.byte	0x08
	.zero		1


	//   ....[20]....
        /*0b94*/ 	.word	0x00000800
        /*0b98*/ 	.word	0x000000ff
        /*0b9c*/ 	.word	0x000132b8
        /*0ba0*/ 	.short	0x0100
        /*0ba2*/ 	.byte	0x08
	.zero		1


	//   ....[21]....
        /*0ba4*/ 	.word	0x00000810
        /*0ba8*/ 	.word	0x000000ff
        /*0bac*/ 	.word	0x000132c8
        /*0bb0*/ 	.short	0x0100
        /*0bb2*/ 	.byte	0x08
	.zero		1


	//   ....[22]....
        /*0bb4*/ 	.word	0x00001ab0
        /*0bb8*/ 	.word	0x00000019
        /*0bbc*/ 	.word	0x00013200
        /*0bc0*/ 	.short	0x010a
        /*0bc2*/ 	.byte	0x3f
	.zero		1


	//   ....[23]....
        /*0bc4*/ 	.word	0x00001b70
        /*0bc8*/ 	.word	0x00000003
        /*0bcc*/ 	.word	0x00013230
        /*0bd0*/ 	.short	0x010a
        /*0bd2*/ 	.byte	0x3f
	.zero		1


	//   ....[24]....
        /*0bd4*/ 	.word	0x00001bf0
        /*0bd8*/ 	.word	0x00000003
        /*0bdc*/ 	.word	0x00013230
        /*0be0*/ 	.short	0x010a
        /*0be2*/ 	.byte	0x3f
	.zero		1


	//   ....[25]....
        /*0be4*/ 	.word	0x00002690
        /*0be8*/ 	.word	0x00000018
        /*0bec*/ 	.word	0x00000000
        /*0bf0*/ 	.short	0x0101
        /*0bf2*/ 	.byte	0x3f
	.zero		1


	//   ....[26]....
        /*0bf4*/ 	.word	0x00004e40
        /*0bf8*/ 	.word	0x000000ff
        /*0bfc*/ 	.word	0x00013230
        /*0c00*/ 	.short	0x010a
        /*0c02*/ 	.byte	0x16
	.zero		1


	//   ....[27]....
        /*0c04*/ 	.word	0x00004e80
        /*0c08*/ 	.word	0x000000ff
        /*0c0c*/ 	.word	0x00013230
        /*0c10*/ 	.short	0x010a
        /*0c12*/ 	.byte	0x16
	.zero		1


	//   ....[28]....
        /*0c14*/ 	.word	0x000052d0
        /*0c18*/ 	.word	0x000000ff
        /*0c1c*/ 	.word	0x00013250
        /*0c20*/ 	.short	0x010a
        /*0c22*/ 	.byte	0x0b
	.zero		1


	//   ....[29]....
        /*0c24*/ 	.word	0x00005310
        /*0c28*/ 	.word	0x000000ff
        /*0c2c*/ 	.word	0x00013250
        /*0c30*/ 	.short	0x010a
        /*0c32*/ 	.byte	0x0b
	.zero		1


	//   ....[30]....
        /*0c34*/ 	.word	0x00005bf0
        /*0c38*/ 	.word	0x000000ff
        /*0c3c*/ 	.word	0x00000000
        /*0c40*/ 	.short	0x0101
        /*0c42*/ 	.byte	0x16
	.zero		1


	//   ....[31]....
        /*0c44*/ 	.word	0x000075a0
        /*0c48*/ 	.word	0x000000ff
        /*0c4c*/ 	.word	0x00000000
        /*0c50*/ 	.short	0x0101
        /*0c52*/ 	.byte	0x06
	.zero		1


	//   ....[32]....
        /*0c54*/ 	.word	0x00007a60
        /*0c58*/ 	.word	0x000000ff
        /*0c5c*/ 	.word	0x00013250
        /*0c60*/ 	.short	0x010a
        /*0c62*/ 	.byte	0x05
	.zero		1


	//   ....[33]....
        /*0c64*/ 	.word	0x00007aa0
        /*0c68*/ 	.word	0x000000ff
        /*0c6c*/ 	.word	0x00013250
        /*0c70*/ 	.short	0x010a
        /*0c72*/ 	.byte	0x05
	.zero		1


	//   ....[34]....
        /*0c74*/ 	.word	0x00008090
        /*0c78*/ 	.word	0x000000ff
        /*0c7c*/ 	.word	0x00000000
        /*0c80*/ 	.short	0x0101
        /*0c82*/ 	.byte	0x04
	.zero		1


	//   ....[35]....
        /*0c84*/ 	.word	0x000097b0
        /*0c88*/ 	.word	0x00000000
        /*0c8c*/ 	.word	0x00000000
        /*0c90*/ 	.short	0x0101
        /*0c92*/ 	.byte	0x3f
	.zero		1


	//   ....[36]....
        /*0c94*/ 	.word	0x00009df0
        /*0c98*/ 	.word	0x00000006
        /*0c9c*/ 	.word	0x00000000
        /*0ca0*/ 	.short	0x0101
        /*0ca2*/ 	.byte	0x3f
	.zero		1


	//   ....[37]....
        /*0ca4*/ 	.word	0x0000d1b0
        /*0ca8*/ 	.word	0x00000007
        /*0cac*/ 	.word	0x00013280
        /*0cb0*/ 	.short	0x010a
        /*0cb2*/ 	.byte	0x3f
	.zero		1


	//   ....[38]....
        /*0cb4*/ 	.word	0x0000d820
        /*0cb8*/ 	.word	0x00000007
        /*0cbc*/ 	.word	0x00013270
        /*0cc0*/ 	.short	0x0107
        /*0cc2*/ 	.byte	0x3f
	.zero		1


	//   ....[39]....
        /*0cc4*/ 	.word	0x0000d8e0
        /*0cc8*/ 	.word	0x00000007
        /*0ccc*/ 	.word	0x00013270
        /*0cd0*/ 	.short	0x0101
        /*0cd2*/ 	.byte	0x3f
	.zero		1


	//   ....[40]....
        /*0cd4*/ 	.word	0x0000d910
        /*0cd8*/ 	.word	0x00000007
        /*0cdc*/ 	.word	0x00013240
        /*0ce0*/ 	.short	0x010a
        /*0ce2*/ 	.byte	0x3f
	.zero		1


	//   ....[41]....
        /*0ce4*/ 	.word	0x0000de80
        /*0ce8*/ 	.word	0x00000007
        /*0cec*/ 	.word	0x00013230
        /*0cf0*/ 	.short	0x0107
        /*0cf2*/ 	.byte	0x3f
	.zero		1


	//   ....[42]....
        /*0cf4*/ 	.word	0x0000df50
        /*0cf8*/ 	.word	0x00000007
        /*0cfc*/ 	.word	0x00013230
        /*0d00*/ 	.short	0x0101
        /*0d02*/ 	.byte	0x3f
	.zero		1


	//   ....[43]....
        /*0d04*/ 	.word	0x0000e9a0
        /*0d08*/ 	.word	0x00000010
        /*0d0c*/ 	.word	0x00013200
        /*0d10*/ 	.short	0x0107
        /*0d12*/ 	.byte	0x3f
	.zero		1


	//   ....[44]....
        /*0d14*/ 	.word	0x0000ea90
        /*0d18*/ 	.word	0x00000010
        /*0d1c*/ 	.word	0x00013200
        /*0d20*/ 	.short	0x0101
        /*0d22*/ 	.byte	0x3f
	.zero		1


	//   ....[45]....
        /*0d24*/ 	.word	0x0000eab0
        /*0d28*/ 	.word	0x00000010
        /*0d2c*/ 	.word	0x00013220
        /*0d30*/ 	.short	0x010a
        /*0d32*/ 	.byte	0x3f
	.zero		1


	//   ....[46]....
        /*0d34*/ 	.word	0x0000efe0
        /*0d38*/ 	.word	0x00000000
        /*0d3c*/ 	.word	0x00013280
        /*0d40*/ 	.short	0x010a
        /*0d42*/ 	.byte	0x3f
	.zero		1


	//   ....[47]....
        /*0d44*/ 	.word	0x0000f4d0
        /*0d48*/ 	.word	0x00000000
        /*0d4c*/ 	.word	0x00013270
        /*0d50*/ 	.short	0x0107
        /*0d52*/ 	.byte	0x3f
	.zero		1


	//   ....[48]....
        /*0d54*/ 	.word	0x0000f590
        /*0d58*/ 	.word	0x00000000
        /*0d5c*/ 	.word	0x00013270
        /*0d60*/ 	.short	0x0101
        /*0d62*/ 	.byte	0x3f
	.zero		1


	//   ....[49]....
        /*0d64*/ 	.word	0x0000f5c0
        /*0d68*/ 	.word	0x00000000
        /*0d6c*/ 	.word	0x00013240
        /*0d70*/ 	.short	0x010a
        /*0d72*/ 	.byte	0x3f
	.zero		1


	//   ....[50]....
        /*0d74*/ 	.word	0x0000fa00
        /*0d78*/ 	.word	0x00000000
        /*0d7c*/ 	.word	0x00013230
        /*0d80*/ 	.short	0x0107
        /*0d82*/ 	.byte	0x3f
	.zero		1


	//   ....[51]....
        /*0d84*/ 	.word	0x0000fac0
        /*0d88*/ 	.word	0x00000000
        /*0d8c*/ 	.word	0x00013230
        /*0d90*/ 	.short	0x0101
        /*0d92*/ 	.byte	0x3f
	.zero		1


	//   ....[52]....
        /*0d94*/ 	.word	0x0000fb50
        /*0d98*/ 	.word	0x00000002
        /*0d9c*/ 	.word	0x00013270
        /*0da0*/ 	.short	0x010a
        /*0da2*/ 	.byte	0x3f
	.zero		1


	//   ....[53]....
        /*0da4*/ 	.word	0x0000fbe0
        /*0da8*/ 	.word	0x00000002
        /*0dac*/ 	.word	0x00013260
        /*0db0*/ 	.short	0x010a
        /*0db2*/ 	.byte	0x3f
	.zero		1


	//   ....[54]....
        /*0db4*/ 	.word	0x0000fef0
        /*0db8*/ 	.word	0x00000002
        /*0dbc*/ 	.word	0x00013250
        /*0dc0*/ 	.short	0x0101
        /*0dc2*/ 	.byte	0x3f
	.zero		1


	//   ....[55]....
        /*0dc4*/ 	.word	0x0000ff80
        /*0dc8*/ 	.word	0x00000002
        /*0dcc*/ 	.word	0x00000000
        /*0dd0*/ 	.short	0x0101
        /*0dd2*/ 	.byte	0x3f
	.zero		1


	//   ....[56]....
        /*0dd4*/ 	.word	0x00010160
        /*0dd8*/ 	.word	0x00000003
        /*0ddc*/ 	.word	0x00013270
        /*0de0*/ 	.short	0x010a
        /*0de2*/ 	.byte	0x3f
	.zero		1


	//   ....[57]....
        /*0de4*/ 	.word	0x000101f0
        /*0de8*/ 	.word	0x00000003
        /*0dec*/ 	.word	0x00013260
        /*0df0*/ 	.short	0x010a
        /*0df2*/ 	.byte	0x3f
	.zero		1


	//   ....[58]....
        /*0df4*/ 	.word	0x00010510
        /*0df8*/ 	.word	0x00000003
        /*0dfc*/ 	.word	0x00013250
        /*0e00*/ 	.short	0x0101
        /*0e02*/ 	.byte	0x3f
	.zero		1


	//   ....[59]....
        /*0e04*/ 	.word	0x000105d0
        /*0e08*/ 	.word	0x00000003
        /*0e0c*/ 	.word	0x00000000
        /*0e10*/ 	.short	0x0101
        /*0e12*/ 	.byte	0x3f
	.zero		1


	//   ....[60]....
        /*0e14*/ 	.word	0x00011380
        /*0e18*/ 	.word	0x00000005
        /*0e1c*/ 	.word	0x00013220
        /*0e20*/ 	.short	0x010a
        /*0e22*/ 	.byte	0x3f
	.zero		1


	//   ....[61]....
        /*0e24*/ 	.word	0x00011530
        /*0e28*/ 	.word	0x00000003
        /*0e2c*/ 	.word	0x00013240
        /*0e30*/ 	.short	0x010a
        /*0e32*/ 	.byte	0x3f
	.zero		1


	//   ....[62]....
        /*0e34*/ 	.word	0x000115c0
        /*0e38*/ 	.word	0x0000001b
        /*0e3c*/ 	.word	0x00013240
        /*0e40*/ 	.short	0x010a
        /*0e42*/ 	.byte	0x3f
	.zero		1


	//   ....[63]....
        /*0e44*/ 	.word	0x00011600
        /*0e48*/ 	.word	0x00000003
        /*0e4c*/ 	.word	0x00013260
        /*0e50*/ 	.short	0x010a
        /*0e52*/ 	.byte	0x3f
	.zero		1


	//   ....[64]....
        /*0e54*/ 	.word	0x00011640
        /*0e58*/ 	.word	0x0000001b
        /*0e5c*/ 	.word	0x00013260
        /*0e60*/ 	.short	0x010a
        /*0e62*/ 	.byte	0x3f
	.zero		1


	//   ....[65]....
        /*0e64*/ 	.word	0x00011680
        /*0e68*/ 	.word	0x00000003
        /*0e6c*/ 	.word	0x00013280
        /*0e70*/ 	.short	0x010a
        /*0e72*/ 	.byte	0x3f
	.zero		1


	//   ....[66]....
        /*0e74*/ 	.word	0x000116c0
        /*0e78*/ 	.word	0x0000001b
        /*0e7c*/ 	.word	0x00013280
        /*0e80*/ 	.short	0x010a
        /*0e82*/ 	.byte	0x3f
	.zero		1


	//   ....[67]....
        /*0e84*/ 	.word	0x00011720
        /*0e88*/ 	.word	0x00000019
        /*0e8c*/ 	.word	0x00013200
        /*0e90*/ 	.short	0x010a
        /*0e92*/ 	.byte	0x3f
	.zero		1


	//   ....[68]....
        /*0e94*/ 	.word	0x00011770
        /*0e98*/ 	.word	0x00000003
        /*0e9c*/ 	.word	0x00013230
        /*0ea0*/ 	.short	0x010a
        /*0ea2*/ 	.byte	0x3f
	.zero		1


	//   ....[69]....
        /*0ea4*/ 	.word	0x000117d0
        /*0ea8*/ 	.word	0x00000008
        /*0eac*/ 	.word	0x00013230
        /*0eb0*/ 	.short	0x010a
        /*0eb2*/ 	.byte	0x3f
	.zero		1


	//   ....[70]....
        /*0eb4*/ 	.word	0x00011830
        /*0eb8*/ 	.word	0x00000008
        /*0ebc*/ 	.word	0x00013250
        /*0ec0*/ 	.short	0x010a
        /*0ec2*/ 	.byte	0x3f
	.zero		1


	//   ....[71]....
        /*0ec4*/ 	.word	0x00011890
        /*0ec8*/ 	.word	0x00000005
        /*0ecc*/ 	.word	0x00013250
        /*0ed0*/ 	.short	0x010a
        /*0ed2*/ 	.byte	0x3f
	.zero		1


	//   ....[72]....
        /*0ed4*/ 	.word	0x00011990
        /*0ed8*/ 	.word	0x00000007
        /*0edc*/ 	.word	0x00013280
        /*0ee0*/ 	.short	0x010a
        /*0ee2*/ 	.byte	0x3f
	.zero		1


	//   ....[73]....
        /*0ee4*/ 	.word	0x000120b0
        /*0ee8*/ 	.word	0x00000007
        /*0eec*/ 	.word	0x00013240
        /*0ef0*/ 	.short	0x010a
        /*0ef2*/ 	.byte	0x3f
	.zero		1


	//   ....[74]....
        /*0ef4*/ 	.word	0x00012f10
        /*0ef8*/ 	.word	0x00000010
        /*0efc*/ 	.word	0x00013220
        /*0f00*/ 	.short	0x010a
        /*0f02*/ 	.byte	0x3f
	.zero		1


	//   ....[75]....
        /*0f04*/ 	.word	0x00012f60
        /*0f08*/ 	.word	0x00000000
        /*0f0c*/ 	.word	0x00013280
        /*0f10*/ 	.short	0x010a
        /*0f12*/ 	.byte	0x3f
	.zero		1


	//   ....[76]....
        /*0f14*/ 	.word	0x00013620
        /*0f18*/ 	.word	0x00000000
        /*0f1c*/ 	.word	0x00013240
        /*0f20*/ 	.short	0x010a
        /*0f22*/ 	.byte	0x3f
	.zero		1


	//   ....[77]....
        /*0f24*/ 	.word	0x00013be0
        /*0f28*/ 	.word	0x00000002
        /*0f2c*/ 	.word	0x00013270
        /*0f30*/ 	.short	0x010a
        /*0f32*/ 	.byte	0x3f
	.zero		1


	//   ....[78]....
        /*0f34*/ 	.word	0x00013c30
        /*0f38*/ 	.word	0x00000002
        /*0f3c*/ 	.word	0x00013260
        /*0f40*/ 	.short	0x010a
        /*0f42*/ 	.byte	0x3f
	.zero		1


	//   ....[79]....
        /*0f44*/ 	.word	0x00013c80
        /*0f48*/ 	.word	0x00000003
        /*0f4c*/ 	.word	0x00013270
        /*0f50*/ 	.short	0x010a
        /*0f52*/ 	.byte	0x3f
	.zero		1


	//   ....[80]....
        /*0f54*/ 	.word	0x00013cd0
        /*0f58*/ 	.word	0x00000003
        /*0f5c*/ 	.word	0x00013260
        /*0f60*/ 	.short	0x010a
        /*0f62*/ 	.byte	0x3f
	.zero		1


	//   ....[81]....
        /*0f64*/ 	.word	0x00013d20
        /*0f68*/ 	.word	0x00000005
        /*0f6c*/ 	.word	0x00013220
        /*0f70*/ 	.short	0x010a
        /*0f72*/ 	.byte	0x3f
	.zero		1


	//   ....[82]....
        /*0f74*/ 	.word	0x00013ec0
        /*0f78*/ 	.word	0x00000003
        /*0f7c*/ 	.word	0x00013240
        /*0f80*/ 	.short	0x010a
        /*0f82*/ 	.byte	0x3f
	.zero		1


	//   ....[83]....
        /*0f84*/ 	.word	0x00013f10
        /*0f88*/ 	.word	0x0000001b
        /*0f8c*/ 	.word	0x00013240
        /*0f90*/ 	.short	0x010a
        /*0f92*/ 	.byte	0x3f
	.zero		1


	//   ....[84]....
        /*0f94*/ 	.word	0x00013f60
        /*0f98*/ 	.word	0x00000003
        /*0f9c*/ 	.word	0x00013260
        /*0fa0*/ 	.short	0x010a
        /*0fa2*/ 	.byte	0x3f
	.zero		1


	//   ....[85]....
        /*0fa4*/ 	.word	0x00013fb0
        /*0fa8*/ 	.word	0x0000001b
        /*0fac*/ 	.word	0x00013260
        /*0fb0*/ 	.short	0x010a
        /*0fb2*/ 	.byte	0x3f
	.zero		1


	//   ....[86]....
        /*0fb4*/ 	.word	0x00014000
        /*0fb8*/ 	.word	0x00000003
        /*0fbc*/ 	.word	0x00013280
        /*0fc0*/ 	.short	0x010a
        /*0fc2*/ 	.byte	0x3f
	.zero		1


	//----- nvinfo : EIATTR_NUM_MBARRIERS
	.align		4
.L_121:
        /*0fc4*/ 	.byte	0x03, 0x38
        /*0fc6*/ 	.short	0x0016


	//----- nvinfo : EIATTR_EXIT_INSTR_OFFSETS
	.align		4
        /*0fc8*/ 	.byte	0x04, 0x1c
        /*0fca*/ 	.short	(.L_123 - .L_122)


	//   ....[0]....
.L_122:
        /*0fcc*/ 	.word	0x00000980


	//   ....[1]....
        /*0fd0*/ 	.word	0x0000ad80


	//   ....[2]....
        /*0fd4*/ 	.word	0x00011710


	//----- nvinfo : EIATTR_MAX_THREADS
	.align		4
.L_123:
        /*0fd8*/ 	.byte	0x04, 0x05
        /*0fda*/ 	.short	(.L_125 - .L_124)
.L_124:
        /*0fdc*/ 	.word	0x00000200
        /*0fe0*/ 	.word	0x00000001
        /*0fe4*/ 	.word	0x00000001


	//----- nvinfo : EIATTR_CRS_STACK_SIZE
	.align		4
.L_125:
        /*0fe8*/ 	.byte	0x04, 0x1e
        /*0fea*/ 	.short	(.L_127 - .L_126)
.L_126:
        /*0fec*/ 	.word	0x00000000


	//----- nvinfo : EIATTR_CBANK_PARAM_SIZE
	.align		4
.L_127:
        /*0ff0*/ 	.byte	0x03, 0x19
        /*0ff2*/ 	.short	0x0af0


	//----- nvinfo : EIATTR_PARAM_CBANK
	.align		4
        /*0ff4*/ 	.byte	0x04, 0x0a
        /*0ff6*/ 	.short	(.L_129 - .L_128)
	.align		4
.L_128:
        /*0ff8*/ 	.word	index@(.nv.constant0._ZN7cutlass13device_kernelIN5flash11enable_sm90INS1_16FlashAttnFwdSm90INS1_25CollectiveMainloopFwdSm90ILi2EN4cute5tupleIJNS5_1CILi1EEES8_S8_EEENS6_IJNS7_ILi192EEENS7_ILi160EEENS7_ILi64EEEEEELi64ENS_12float_e4m3_tEfNS_4arch4Sm90ELb0ELb0ELb1ELb1ELb1ELb0ELb0ELb1ELb1ELb1ELb1ELb0EEENS1_21CollectiveEpilogueFwdINS6_IJSA_SC_SB_EEES9_NS_10bfloat16_tESG_Li384ELb1ELb1ELb1ELb1EEENS1_36VarlenDynamicPersistentTileSchedulerILi192ELi160ELi384ELi128ELb1ELb1ELb1ELb0ELb1ELb1EEEEEEEEEvNT_6ParamsE)
        /*0ffc*/ 	.short	0x0210
        /*0ffe*/ 	.short	0x0af0


	//----- nvinfo : EIATTR_SW_WAR
	.align		4
.L_129:
        /*1000*/ 	.byte	0x04, 0x36
        /*1002*/ 	.short	(.L_131 - .L_130)
.L_130:
        /*1004*/ 	.word	0x00000008
.L_131:


//--------------------- .nv.info._ZN7cutlass13device_kernelIN5flash11enable_sm90INS1_16FlashAttnFwdSm90INS1_25CollectiveMainloopFwdSm90ILi2EN4cute5tupleIJNS5_1CILi1EEES8_S8_EEENS6_IJNS7_ILi192EEENS7_ILi160EEENS7_ILi64EEEEEELi64ENS_12float_e4m3_tEfNS_4arch4Sm90ELb0ELb0ELb1ELb1ELb1ELb1ELb0ELb1ELb1ELb1ELb1ELb0EEENS1_21CollectiveEpilogueFwdINS6_IJSA_SC_SB_EEES9_NS_10bfloat16_tESG_Li384ELb1ELb1ELb1ELb1EEENS1_36VarlenDynamicPersistentTileSchedulerILi192ELi160ELi384ELi128ELb1ELb1ELb1ELb0ELb1ELb1EEEEEEEEEvNT_6ParamsE --------------------------
	.section	.nv.info._ZN7cutlass13device_kernelIN5flash11enable_sm90INS1_16FlashAttnFwdSm90INS1_25CollectiveMainloopFwdSm90ILi2EN4cute5tupleIJNS5_1CILi1EEES8_S8_EEENS6_IJNS7_ILi192EEENS7_ILi160EEENS7_ILi64EEEEEELi64ENS_12float_e4m3_tEfNS_4arch4Sm90ELb0ELb0ELb1ELb1ELb1ELb1ELb0ELb1ELb1ELb1ELb1ELb0EEENS1_21CollectiveEpilogueFwdINS6_IJSA_SC_SB_EEES9_NS_10bfloat16_tESG_Li384ELb1ELb1ELb1ELb1EEENS1_36VarlenDynamicPersistentTileSchedulerILi192ELi160ELi384ELi128ELb1ELb1ELb1ELb0ELb1ELb1EEEEEEEEEvNT_6ParamsE,"",@"SHT_CUDA_INFO"
	.sectionflags	@""
	.align	4


	//----- nvinfo : EIATTR_CUDA_API_VERSION
	.align		4
        /*0000*/ 	.byte	0x04, 0x37
        /*0002*/ 	.short	(.L_133 - .L_132)
.L_132:
        /*0004*/ 	.word	0x00000082


	//----- nvinfo : EIATTR_KPARAM_INFO
	.align		4
.L_133:
        /*0008*/ 	.byte	0x04, 0x17
        /*000a*/ 	.short	(.L_135 - .L_134)
.L_134:
        /*000c*/ 	.word	0x00000000
        /*0010*/ 	.short	0x0000
        /*0012*/ 	.short	0x0070
        /*0014*/ 	.byte	0x00, 0xf0, 0x01, 0x2a


	//----- nvinfo : EIATTR_SPARSE_MMA_MASK
	.align		4
.L_135:
        /*0018*/ 	.byte	0x03, 0x50
        /*001a*/ 	.short	0x0000


	//----- nvinfo : EIATTR_MAXREG_COUNT
	.align		4
        /*001c*/ 	.byte	0x03, 0x1b
        /*001e*/ 	.short	0x0080


	//----- nvinfo : EIATTR_NUM_BARRIERS
	.align		4
        /*0020*/ 	.byte	0x02, 0x4c
        /*0022*/ 	.byte	0x10
	.zero		1


	//----- nvinfo : EIATTR_EXTERNS
	.align		4
        /*0024*/ 	.byte	0x04, 0x0f
        /*0026*/ 	.short	(.L_137 - .L_136)


	//   ....[0]....
	.align		4
.L_136:
        /*0028*/ 	.word	index@(__assertfail)


	//----- nvinfo : EIATTR_ANNOTATIONS
	.align		4
.L_137:
        /*002c*/ 	.byte	0x04, 0x55
        /*002e*/ 	.short	(.L_139 - .L_138)


	//   ....[0]....
.L_138:
        /* <DEDUP_REMOVED lines=127> */


	//----- nvinfo : EIATTR_MERCURY_ISA_VERSION
	.align		4
.L_139:
        /*0808*/ 	.byte	0x03, 0x5f
        /*080a*/ 	.short	0x0101


	//----- nvinfo : EIATTR_UNUSED_LOAD_BYTE_OFFSET
	.align		4
        /*080c*/ 	.byte	0x04, 0x44
        /*080e*/ 	.short	(.L_141 - .L_140)


	//   ....[0]....
.L_140:
        /*0810*/ 	.word	0x00000a40
        /*0814*/ 	.word	0x0000fff0


	//   ....[1]....
        /*0818*/ 	.word	0x0000f2e0
        /*081c*/ 	.word	0x0000fff0


	//----- nvinfo : EIATTR_INT_WARP_WIDE_INSTR_OFFSETS
	.align		4
.L_141:
        /*0820*/ 	.byte	0x04, 0x31
        /*0822*/ 	.short	(.L_143 - .L_142)


	//   ....[0]....
.L_142:
        /*0824*/ 	.word	0x00000120


	//   ....[1]....
        /*0828*/ 	.word	0x000001c0


	//   ....[2]....
        /*082c*/ 	.word	0x00000230


	//   ....[3]....
        /*0830*/ 	.word	0x00014410


	//   ....[4]....
        /*0834*/ 	.word	0x000144a0


	//   ....[5]....
        /*0838*/ 	.word	0x00017ef0


	//   ....[6]....
        /*083c*/ 	.word	0x00017f80


	//----- nvinfo : EIATTR_COOP_GROUP_MASK_REGIDS
	.align		4
.L_143:
        /*0840*/ 	.byte	0x04, 0x29
        /*0842*/ 	.short	(.L_145 - .L_144)


	//   ....[0]....
.L_144:
        /*0844*/ 	.word	0xffffffff


	//   ....[1]....
        /*0848*/ 	.word	0xffffffff


	//   ....[2]....
        /*084c*/ 	.word	0xffffffff


	//   ....[3]....
        /*0850*/ 	.word	0xffffffff


	//   ....[4]....
        /*0854*/ 	.word	0xffffffff


	//   ....[5]....
        /*0858*/ 	.word	0xffffffff


	//   ....[6]....
        /*085c*/ 	.word	0xffffffff


	//   ....[7]....
        /*0860*/ 	.word	0xffffffff


	//   ....[8]....
        /*0864*/ 	.word	0xffffffff


	//   ....[9]....
        /*0868*/ 	.word	0xffffffff


	//   ....[10]....
        /*086c*/ 	.word	0xffffffff


	//   ....[11]....
        /*0870*/ 	.word	0xffffffff


	//   ....[12]....
        /*0874*/ 	.word	0xffffffff


	//   ....[13]....
        /*0878*/ 	.word	0xffffffff


	//   ....[14]....
        /*087c*/ 	.word	0xffffffff


	//   ....[15]....
        /*0880*/ 	.word	0xffffffff


	//   ....[16]....
        /*0884*/ 	.word	0xffffffff


	//   ....[17]....
        /*0888*/ 	.word	0xffffffff


	//   ....[18]....
        /*088c*/ 	.word	0xffffffff


	//   ....[19]....
        /*0890*/ 	.word	0xffffffff


	//   ....[20]....
        /*0894*/ 	.word	0xffffffff


	//   ....[21]....
        /*0898*/ 	.word	0xffffffff


	//   ....[22]....
        /*089c*/ 	.word	0xffffffff


	//   ....[23]....
        /*08a0*/ 	.word	0xffffffff


	//   ....[24]....
        /*08a4*/ 	.word	0xffffffff


	//   ....[25]....
        /*08a8*/ 	.word	0xffffffff


	//   ....[26]....
        /*08ac*/ 	.word	0xffffffff


	//   ....[27]....
        /*08b0*/ 	.word	0xffffffff


	//   ....[28]....
        /*08b4*/ 	.word	0xffffffff


	//   ....[29]....
        /*08b8*/ 	.word	0xffffffff


	//   ....[30]....
        /*08bc*/ 	.word	0xffffffff


	//   ....[31]....
        /*08c0*/ 	.word	0xffffffff


	//   ....[32]....
        /*08c4*/ 	.word	0xffffffff


	//   ....[33]....
        /*08c8*/ 	.word	0xffffffff


	//   ....[34]....
        /*08cc*/ 	.word	0xffffffff


	//   ....[35]....
        /*08d0*/ 	.word	0xffffffff


	//   ....[36]....
        /*08d4*/ 	.word	0xffffffff


	//   ....[37]....
        /*08d8*/ 	.word	0xffffffff


	//   ....[38]....
        /*08dc*/ 	.word	0xffffffff


	//   ....[39]....
        /*08e0*/ 	.word	0xffffffff


	//   ....[40]....
        /*08e4*/ 	.word	0xffffffff


	//   ....[41]....
        /*08e8*/ 	.word	0xffffffff


	//   ....[42]....
        /*08ec*/ 	.word	0xffffffff


	//   ....[43]....
        /*08f0*/ 	.word	0xffffffff


	//   ....[44]....
        /*08f4*/ 	.word	0xffffffff


	//   ....[45]....
        /*08f8*/ 	.word	0xffffffff


	//   ....[46]....
        /*08fc*/ 	.word	0xffffffff


	//   ....[47]....
        /*0900*/ 	.word	0xffffffff


	//   ....[48]....
        /*0904*/ 	.word	0xffffffff


	//   ....[49]....
        /*0908*/ 	.word	0xffffffff


	//   ....[50]....
        /*090c*/ 	.word	0xffffffff


	//   ....[51]....
        /*0910*/ 	.word	0xffffffff


	//   ....[52]....
        /*0914*/ 	.word	0xffffffff


	//   ....[53]....
        /*0918*/ 	.word	0xffffffff


	//   ....[54]....
        /*091c*/ 	.word	0xffffffff


	//   ....[55]....
        /*0920*/ 	.word	0xffffffff


	//   ....[56]....
        /*0924*/ 	.word	0xffffffff


	//   ....[57]....
        /*0928*/ 	.word	0xffffffff


	//   ....[58]....
        /*092c*/ 	.word	0xffffffff


	//   ....[59]....
        /*0930*/ 	.word	0xffffffff


	//   ....[60]....
        /*0934*/ 	.word	0xffffffff


	//   ....[61]....
        /*0938*/ 	.word	0xffffffff


	//   ....[62]....
        /*093c*/ 	.word	0xffffffff


	//   ....[63]....
        /*0940*/ 	.word	0xffffffff


	//   ....[64]....
        /*0944*/ 	.word	0xffffffff


	//   ....[65]....
        /*0948*/ 	.word	0xffffffff


	//   ....[66]....
        /*094c*/ 	.word	0xffffffff


	//   ....[67]....
        /*0950*/ 	.word	0xffffffff


	//   ....[68]....
        /*0954*/ 	.word	0xffffffff


	//   ....[69]....
        /*0958*/ 	.word	0xffffffff


	//   ....[70]....
        /*095c*/ 	.word	0xffffffff


	//   ....[71]....
        /*0960*/ 	.word	0xffffffff


	//   ....[72]....
        /*0964*/ 	.word	0xffffffff


	//   ....[73]....
        /*0968*/ 	.word	0xffffffff


	//   ....[74]....
        /*096c*/ 	.word	0xffffffff


	//   ....[75]....
        /*0970*/ 	.word	0xffffffff


	//   ....[76]....
        /*0974*/ 	.word	0xffffffff


	//   ....[77]....
        /*0978*/ 	.word	0xffffffff


	//   ....[78]....
        /*097c*/ 	.word	0xffffffff


	//   ....[79]....
        /*0980*/ 	.word	0xffffffff


	//   ....[80]....
        /*0984*/ 	.word	0xffffffff


	//   ....[81]....
        /*0988*/ 	.word	0xffffffff


	//   ....[82]....
        /*098c*/ 	.word	0xffffffff


	//   ....[83]....
        /*0990*/ 	.word	0xffffffff


	//   ....[84]....
        /*0994*/ 	.word	0xffffffff


	//   ....[85]....
        /*0998*/ 	.word	0xffffffff


	//   ....[86]....
        /*099c*/ 	.word	0xffffffff


	//   ....[87]....
        /*09a0*/ 	.word	0xffffffff


	//   ....[88]....
        /*09a4*/ 	.word	0xffffffff


	//   ....[89]....
        /*09a8*/ 	.word	0xffffffff


	//   ....[90]....
        /*09ac*/ 	.word	0xffffffff


	//   ....[91]....
        /*09b0*/ 	.word	0xffffffff


	//   ....[92]....
        /*09b4*/ 	.word	0xffffffff


	//   ....[93]....
        /*09b8*/ 	.word	0xffffffff


	//   ....[94]....
        /*09bc*/ 	.word	0xffffffff


	//   ....[95]....
        /*09c0*/ 	.word	0xffffffff


	//   ....[96]....
        /*09c4*/ 	.word	0xffffffff


	//   ....[97]....
        /*09c8*/ 	.word	0xffffffff


	//   ....[98]....
        /*09cc*/ 	.word	0xffffffff


	//   ....[99]....
        /*09d0*/ 	.word	0xffffffff


	//   ....[100]....
        /*09d4*/ 	.word	0xffffffff


	//   ....[101]....
        /*09d8*/ 	.word	0xffffffff


	//   ....[102]....
        /*09dc*/ 	.word	0xffffffff


	//   ....[103]....
        /*09e0*/ 	.word	0xffffffff


	//   ....[104]....
        /*09e4*/ 	.word	0xffffffff


	//   ....[105]....
        /*09e8*/ 	.word	0xffffffff


	//   ....[106]....
        /*09ec*/ 	.word	0xffffffff


	//   ....[107]....
        /*09f0*/ 	.word	0xffffffff


	//   ....[108]....
        /*09f4*/ 	.word	0xffffffff


	//   ....[109]....
        /*09f8*/ 	.word	0xffffffff


	//   ....[110]....
        /*09fc*/ 	.word	0xffffffff


	//   ....[111]....
        /*0a00*/ 	.word	0xffffffff


	//   ....[112]....
        /*0a04*/ 	.word	0xffffffff


	//   ....[113]....
        /*0a08*/ 	.word	0xffffffff


	//   ....[114]....
        /*0a0c*/ 	.word	0xffffffff


	//   ....[115]....
        /*0a10*/ 	.word	0xffffffff


	//   ....[116]....
        /*0a14*/ 	.word	0xffffffff


	//   ....[117]....
        /*0a18*/ 	.word	0xffffffff


	//   ....[118]....
        /*0a1c*/ 	.word	0xffffffff


	//   ....[119]....
        /*0a20*/ 	.word	0xffffffff


	//   ....[120]....
        /*0a24*/ 	.word	0xffffffff


	//   ....[121]....
        /*0a28*/ 	.word	0xffffffff


	//   ....[122]....
        /*0a2c*/ 	.word	0xffffffff


	//   ....[123]....
        /*0a30*/ 	.word	0xffffffff


	//   ....[124]....
        /*0a34*/ 	.word	0xffffffff


	//   ....[125]....
        /*0a38*/ 	.word	0xffffffff


	//   ....[126]....
        /*0a3c*/ 	.word	0xffffffff


	//   ....[127]....
        /*0a40*/ 	.word	0xffffffff


	//   ....[128]....
        /*0a44*/ 	.word	0xffffffff


	//   ....[129]....
        /*0a48*/ 	.word	0xffffffff


	//   ....[130]....
        /*0a4c*/ 	.word	0xffffffff


	//   ....[131]....
        /*0a50*/ 	.word	0xffffffff


	//   ....[132]....
        /*0a54*/ 	.word	0xffffffff


	//   ....[133]....
        /*0a58*/ 	.word	0xffffffff


	//   ....[134]....
        /*0a5c*/ 	.word	0xffffffff


	//   ....[135]....
        /*0a60*/ 	.word	0xffffffff


	//   ....[136]....
        /*0a64*/ 	.word	0xffffffff


	//   ....[137]....
        /*0a68*/ 	.word	0xffffffff


	//   ....[138]....
        /*0a6c*/ 	.word	0xffffffff


	//   ....[139]....
        /*0a70*/ 	.word	0xffffffff


	//   ....[140]....
        /*0a74*/ 	.word	0xffffffff


	//   ....[141]....
        /*0a78*/ 	.word	0xffffffff


	//   ....[142]....
        /*0a7c*/ 	.word	0xffffffff


	//   ....[143]....
        /*0a80*/ 	.word	0xffffffff


	//   ....[144]....
        /*0a84*/ 	.word	0xffffffff


	//   ....[145]....
        /*0a88*/ 	.word	0xffffffff


	//   ....[146]....
        /*0a8c*/ 	.word	0xffffffff


	//   ....[147]....
        /*0a90*/ 	.word	0xffffffff


	//   ....[148]....
        /*0a94*/ 	.word	0xffffffff


	//   ....[149]....
        /*0a98*/ 	.word	0xffffffff


	//   ....[150]....
        /*0a9c*/ 	.word	0xffffffff


	//   ....[151]....
        /*0aa0*/ 	.word	0xffffffff


	//   ....[152]....
        /*0aa4*/ 	.word	0xffffffff


	//   ....[153]....
        /*0aa8*/ 	.word	0xffffffff


	//   ....[154]....
        /*0aac*/ 	.word	0xffffffff


	//   ....[155]....
        /*0ab0*/ 	.word	0xffffffff


	//   ....[156]....
        /*0ab4*/ 	.word	0xffffffff


	//   ....[157]....
        /*0ab8*/ 	.word	0xffffffff


	//   ....[158]....
        /*0abc*/ 	.word	0xffffffff


	//   ....[159]....
        /*0ac0*/ 	.word	0xffffffff


	//   ....[160]....
        /*0ac4*/ 	.word	0xffffffff


	//   ....[161]....
        /*0ac8*/ 	.word	0xffffffff


	//   ....[162]....
        /*0acc*/ 	.word	0xffffffff


	//   ....[163]....
        /*0ad0*/ 	.word	0xffffffff


	//   ....[164]....
        /*0ad4*/ 	.word	0xffffffff


	//   ....[165]....
        /*0ad8*/ 	.word	0xffffffff


	//   ....[166]....
        /*0adc*/ 	.word	0xffffffff


	//   ....[167]....
        /*0ae0*/ 	.word	0xffffffff


	//   ....[168]....
        /*0ae4*/ 	.word	0xffffffff


	//   ....[169]....
        /*0ae8*/ 	.word	0xffffffff


	//   ....[170]....
        /*0aec*/ 	.word	0xffffffff


	//   ....[171]....
        /*0af0*/ 	.word	0xffffffff


	//   ....[172]....
        /*0af4*/ 	.word	0xffffffff


	//   ....[173]....
        /*0af8*/ 	.word	0xffffffff


	//   ....[174]....
        /*0afc*/ 	.word	0xffffffff


	//   ....[175]....
        /*0b00*/ 	.word	0xffffffff


	//   ....[176]....
        /*0b04*/ 	.word	0xffffffff


	//   ....[177]....
        /*0b08*/ 	.word	0xffffffff


	//   ....[178]....
        /*0b0c*/ 	.word	0xffffffff


	//   ....[179]....
        /*0b10*/ 	.word	0xffffffff


	//   ....[180]....
        /*0b14*/ 	.word	0xffffffff


	//   ....[181]....
        /*0b18*/ 	.word	0x0500000f


	//   ....[182]....
        /*0b1c*/ 	.word	0x0500000f


	//   ....[183]....
        /*0b20*/ 	.word	0x0500000f


	//   ....[184]....
        /*0b24*/ 	.word	0x0500000f


	//   ....[185]....
        /*0b28*/ 	.word	0x0500000f


	//   ....[186]....
        /*0b2c*/ 	.word	0x0500000f


	//   ....[187]....
        /*0b30*/ 	.word	0x0500000f


	//   ....[188]....
        /*0b34*/ 	.word	0x0500000f


	//   ....[189]....
        /*0b38*/ 	.word	0x0500000f


	//   ....[190]....
        /*0b3c*/ 	.word	0x0500000f


	//   ....[191]....
        /*0b40*/ 	.word	0x0500000f


	//   ....[192]....
        /*0b44*/ 	.word	0x0500000f


	//   ....[193]....
        /*0b48*/ 	.word	0x0500000f


	//   ....[194]....
        /*0b4c*/ 	.word	0x0500000f


	//   ....[195]....
        /*0b50*/ 	.word	0x0500000f


	//   ....[196]....
        /*0b54*/ 	.word	0x0500000f


	//   ....[197]....
        /*0b58*/ 	.word	0x0500000f


	//   ....[198]....
        /*0b5c*/ 	.word	0x0500000f


	//   ....[199]....
        /*0b60*/ 	.word	0x0500000f


	//   ....[200]....
        /*0b64*/ 	.word	0x0500000f


	//   ....[201]....
        /*0b68*/ 	.word	0x0500000f


	//   ....[202]....
        /*0b6c*/ 	.word	0x0500000f


	//   ....[203]....
        /*0b70*/ 	.word	0x0500000f


	//   ....[204]....
        /*0b74*/ 	.word	0x0500000f


	//   ....[205]....
        /*0b78*/ 	.word	0x0500000f


	//   ....[206]....
        /*0b7c*/ 	.word	0x0500000f


	//   ....[207]....
        /*0b80*/ 	.word	0x0500000f


	//   ....[208]....
        /*0b84*/ 	.word	0x0500000f


	//   ....[209]....
        /*0b88*/ 	.word	0x0500000f


	//   ....[210]....
        /*0b8c*/ 	.word	0x0500000f


	//   ....[211]....
        /*0b90*/ 	.word	0x0500000f


	//   ....[212]....
        /*0b94*/ 	.word	0x0500000f


	//   ....[213]....
        /*0b98*/ 	.word	0x0500000f


	//   ....[214]....
        /*0b9c*/ 	.word	0x0500000f


	//   ....[215]....
        /*0ba0*/ 	.word	0x0500000f


	//   ....[216]....
        /*0ba4*/ 	.word	0x0500000f


	//   ....[217]....
        /*0ba8*/ 	.word	0x0500000f


	//   ....[218]....
        /*0bac*/ 	.word	0x0500000f


	//   ....[219]....
        /*0bb0*/ 	.word	0x0500000f


	//   ....[220]....
        /*0bb4*/ 	.word	0x0500000f


	//   ....[221]....
        /*0bb8*/ 	.word	0x0500000f


	//   ....[222]....
        /*0bbc*/ 	.word	0x0500000f


	//   ....[223]....
        /*0bc0*/ 	.word	0x0500000f


	//   ....[224]....
        /*0bc4*/ 	.word	0x0500000f


	//   ....[225]....
        /*0bc8*/ 	.word	0x0500000f


	//   ....[226]....
        /*0bcc*/ 	.word	0x0500000f


	//   ....[227]....
        /*0bd0*/ 	.word	0x0500000f


	//   ....[228]....
        /*0bd4*/ 	.word	0x0500000f


	//   ....[229]....
        /*0bd8*/ 	.word	0x0500000f


	//   ....[230]....
        /*0bdc*/ 	.word	0x0500000f


	//   ....[231]....
        /*0be0*/ 	.word	0x0500000f


	//   ....[232]....
        /*0be4*/ 	.word	0x0500000f


	//   ....[233]....
        /*0be8*/ 	.word	0x0500000f


	//   ....[234]....
        /*0bec*/ 	.word	0x0500000f


	//   ....[235]....
        /*0bf0*/ 	.word	0x0500000f


	//   ....[236]....
        /*0bf4*/ 	.word	0x0500000f


	//   ....[237]....
        /*0bf8*/ 	.word	0x0500000f


	//   ....[238]....
        /*0bfc*/ 	.word	0x0500000f


	//   ....[239]....
        /*0c00*/ 	.word	0x0500000f


	//   ....[240]....
        /*0c04*/ 	.word	0x0500000f


	//   ....[241]....
        /*0c08*/ 	.word	0x0500000f


	//   ....[242]....
        /*0c0c*/ 	.word	0x0500000f


	//   ....[243]....
        /*0c10*/ 	.word	0x0500000f


	//   ....[244]....
        /*0c14*/ 	.word	0x0500000f


	//   ....[245]....
        /*0c18*/ 	.word	0x0500000f


	//   ....[246]....
        /*0c1c*/ 	.word	0x0500000f


	//   ....[247]....
        /*0c20*/ 	.word	0x0500000f


	//   ....[248]....
        /*0c24*/ 	.word	0x0500000f


	//   ....[249]....
        /*0c28*/ 	.word	0x0500000f


	//   ....[250]....
        /*0c2c*/ 	.word	0x0500000f


	//   ....[251]....
        /*0c30*/ 	.word	0x0500000f


	//   ....[252]....
        /*0c34*/ 	.word	0x0500000f


	//   ....[253]....
        /*0c38*/ 	.word	0x0500000f


	//   ....[254]....
        /*0c3c*/ 	.word	0x0500000f


	//   ....[255]....
        /*0c40*/ 	.word	0x0500000f


	//   ....[0]....
        /*0c44*/ 	.word	0x0500000f


	//   ....[1]....
        /*0c48*/ 	.word	0x0500000f


	//   ....[2]....
        /*0c4c*/ 	.word	0x0500000f


	//   ....[3]....
        /*0c50*/ 	.word	0x0500000f


	//   ....[4]....
        /*0c54*/ 	.word	0x0500000f


	//   ....[5]....
        /*0c58*/ 	.word	0x0500000f


	//   ....[6]....
        /*0c5c*/ 	.word	0x0500000f


	//   ....[7]....
        /*0c60*/ 	.word	0x0500000f


	//   ....[8]....
        /*0c64*/ 	.word	0x0500000f


	//   ....[9]....
        /*0c68*/ 	.word	0x0500000f


	//   ....[10]....
        /*0c6c*/ 	.word	0x0500000f


	//   ....[11]....
        /*0c70*/ 	.word	0x0500000f


	//----- nvinfo : EIATTR_COOP_GROUP_INSTR_OFFSETS
	.align		4
.L_145:
        /*0c74*/ 	.byte	0x04, 0x28
        /*0c76*/ 	.short	(.L_147 - .L_146)


	//   ....[0]....
.L_146:
        /*0c78*/ 	.word	0x00000060


	//   ....[1]....
        /*0c7c*/ 	.word	0x00000130


	//   ....[2]....
        /*0c80*/ 	.word	0x000001e0


	//   ....[3]....
        /*0c84*/ 	.word	0x000003a0


	//   ....[4]....
        /*0c88*/ 	.word	0x00000500


	//   ....[5]....
        /*0c8c*/ 	.word	0x00000620


	//   ....[6]....
        /*0c90*/ 	.word	0x00000780


	//   ....[7]....
        /*0c94*/ 	.word	0x000029d0


	//   ....[8]....
        /*0c98*/ 	.word	0x000029e0


	//   ....[9]....
        /*0c9c*/ 	.word	0x00003b50


	//   ....[10]....
        /*0ca0*/ 	.word	0x00003b60


	//   ....[11]....
        /*0ca4*/ 	.word	0x00004cd0


	//   ....[12]....
        /*0ca8*/ 	.word	0x00004ce0


	//   ....[13]....
        /*0cac*/ 	.word	0x00005060


	//   ....[14]....
        /*0cb0*/ 	.word	0x00005080


	//   ....[15]....
        /*0cb4*/ 	.word	0x00005770


	//   ....[16]....
        /*0cb8*/ 	.word	0x00005f20


	//   ....[17]....
        /*0cbc*/ 	.word	0x00005f30


	//   ....[18]....
        /*0cc0*/ 	.word	0x00005f40


	//   ....[19]....
        /*0cc4*/ 	.word	0x00005f50


	//   ....[20]....
        /*0cc8*/ 	.word	0x00007230


	//   ....[21]....
        /*0ccc*/ 	.word	0x00007240


	//   ....[22]....
        /*0cd0*/ 	.word	0x00007250


	//   ....[23]....
        /*0cd4*/ 	.word	0x00007260


	//   ....[24]....
        /*0cd8*/ 	.word	0x0000a060


	//   ....[25]....
        /*0cdc*/ 	.word	0x0000a0f0


	//   ....[26]....
        /*0ce0*/ 	.word	0x0000a4a0


	//   ....[27]....
        /*0ce4*/ 	.word	0x0000a4e0


	//   ....[28]....
        /*0ce8*/ 	.word	0x0000cec0


	//   ....[29]....
        /*0cec*/ 	.word	0x0000cf20


	//   ....[30]....
        /*0cf0*/ 	.word	0x0000d2f0


	//   ....[31]....
        /*0cf4*/ 	.word	0x0000d310


	//   ....[32]....
        /*0cf8*/ 	.word	0x0000ec40


	//   ....[33]....
        /*0cfc*/ 	.word	0x0000ec50


	//   ....[34]....
        /*0d00*/ 	.word	0x0000ece0


	//   ....[35]....
        /*0d04*/ 	.word	0x0000ed00


	//   ....[36]....
        /*0d08*/ 	.word	0x0000f830


	//   ....[37]....
        /*0d0c*/ 	.word	0x0000f840


	//   ....[38]....
        /*0d10*/ 	.word	0x0000f870


	//   ....[39]....
        /*0d14*/ 	.word	0x0000f880


	//   ....[40]....
        /*0d18*/ 	.word	0x0000f890


	//   ....[41]....
        /*0d1c*/ 	.word	0x0000f8a0


	//   ....[42]....
        /*0d20*/ 	.word	0x0000f8b0


	//   ....[43]....
        /*0d24*/ 	.word	0x0000f8c0


	//   ....[44]....
        /*0d28*/ 	.word	0x0000f8d0


	//   ....[45]....
        /*0d2c*/ 	.word	0x0000f8e0


	//   ....[46]....
        /*0d30*/ 	.word	0x0000f8f0


	//   ....[47]....
        /*0d34*/ 	.word	0x0000f900


	//   ....[48]....
        /*0d38*/ 	.word	0x0000f910


	//   ....[49]....
        /*0d3c*/ 	.word	0x0000f920


	//   ....[50]....
        /*0d40*/ 	.word	0x0000f930


	//   ....[51]....
        /*0d44*/ 	.word	0x0000f940


	//   ....[52]....
        /*0d48*/ 	.word	0x0000f950


	//   ....[53]....
        /*0d4c*/ 	.word	0x0000f960


	//   ....[54]....
        /*0d50*/ 	.word	0x0000f970


	//   ....[55]....
        /*0d54*/ 	.word	0x0000f980


	//   ....[56]....
        /*0d58*/ 	.word	0x0000f990


	//   ....[57]....
        /*0d5c*/ 	.word	0x0000f9a0


	//   ....[58]....
        /*0d60*/ 	.word	0x0000f9b0


	//   ....[59]....
        /*0d64*/ 	.word	0x0000f9c0


	//   ....[60]....
        /*0d68*/ 	.word	0x0000f9d0


	//   ....[61]....
        /*0d6c*/ 	.word	0x0000f9e0


	//   ....[62]....
        /*0d70*/ 	.word	0x0000f9f0


	//   ....[63]....
        /*0d74*/ 	.word	0x0000fa00


	//   ....[64]....
        /*0d78*/ 	.word	0x0000fa10


	//   ....[65]....
        /*0d7c*/ 	.word	0x0000fa20


	//   ....[66]....
        /*0d80*/ 	.word	0x0000fa30


	//   ....[67]....
        /*0d84*/ 	.word	0x0000fa40


	//   ....[68]....
        /*0d88*/ 	.word	0x000101e0


	//   ....[69]....
        /*0d8c*/ 	.word	0x000101f0


	//   ....[70]....
        /*0d90*/ 	.word	0x00010200


	//   ....[71]....
        /*0d94*/ 	.word	0x00010240


	//   ....[72]....
        /*0d98*/ 	.word	0x000107a0


	//   ....[73]....
        /*0d9c*/ 	.word	0x000107e0


	//   ....[74]....
        /*0da0*/ 	.word	0x00010810


	//   ....[75]....
        /*0da4*/ 	.word	0x00010850


	//   ....[76]....
        /*0da8*/ 	.word	0x00010880


	//   ....[77]....
        /*0dac*/ 	.word	0x000108a0


	//   ....[78]....
        /*0db0*/ 	.word	0x000108c0


	//   ....[79]....
        /*0db4*/ 	.word	0x000108e0


	//   ....[80]....
        /*0db8*/ 	.word	0x00010d30


	//   ....[81]....
        /*0dbc*/ 	.word	0x00010d40


	//   ....[82]....
        /*0dc0*/ 	.word	0x00010fb0


	//   ....[83]....
        /*0dc4*/ 	.word	0x00010fc0


	//   ....[84]....
        /*0dc8*/ 	.word	0x00011a40


	//   ....[85]....
        /*0dcc*/ 	.word	0x00011a80


	//   ....[86]....
        /*0dd0*/ 	.word	0x00011ab0


	//   ....[87]....
        /*0dd4*/ 	.word	0x00011ae0


	//   ....[88]....
        /*0dd8*/ 	.word	0x00011b00


	//   ....[89]....
        /*0ddc*/ 	.word	0x00011b10


	//   ....[90]....
        /*0de0*/ 	.word	0x00011b20


	//   ....[91]....
        /*0de4*/ 	.word	0x00011b40


	//   ....[92]....
        /*0de8*/ 	.word	0x00011c90


	//   ....[93]....
        /*0dec*/ 	.word	0x00011e90


	//   ....[94]....
        /*0df0*/ 	.word	0x00011ec0


	//   ....[95]....
        /*0df4*/ 	.word	0x00011ef0


	//   ....[96]....
        /*0df8*/ 	.word	0x00011f20


	//   ....[97]....
        /*0dfc*/ 	.word	0x00011f50


	//   ....[98]....
        /*0e00*/ 	.word	0x00011f80


	//   ....[99]....
        /*0e04*/ 	.word	0x00012100


	//   ....[100]....
        /*0e08*/ 	.word	0x00012130


	//   ....[101]....
        /*0e0c*/ 	.word	0x00012160


	//   ....[102]....
        /*0e10*/ 	.word	0x00012190


	//   ....[103]....
        /*0e14*/ 	.word	0x000121c0


	//   ....[104]....
        /*0e18*/ 	.word	0x000121f0


	//   ....[105]....
        /*0e1c*/ 	.word	0x00012280


	//   ....[106]....
        /*0e20*/ 	.word	0x000122b0


	//   ....[107]....
        /*0e24*/ 	.word	0x000122c0


	//   ....[108]....
        /*0e28*/ 	.word	0x00012360


	//   ....[109]....
        /*0e2c*/ 	.word	0x00013470


	//   ....[110]....
        /*0e30*/ 	.word	0x000153c0


	//   ....[111]....
        /*0e34*/ 	.word	0x000153d0


	//   ....[112]....
        /*0e38*/ 	.word	0x00015420


	//   ....[113]....
        /*0e3c*/ 	.word	0x00015440


	//   ....[114]....
        /*0e40*/ 	.word	0x000154a0


	//   ....[115]....
        /*0e44*/ 	.word	0x000154c0


	//   ....[116]....
        /*0e48*/ 	.word	0x000154d0


	//   ....[117]....
        /*0e4c*/ 	.word	0x000154e0


	//   ....[118]....
        /*0e50*/ 	.word	0x00015570


	//   ....[119]....
        /*0e54*/ 	.word	0x00015590


	//   ....[120]....
        /*0e58*/ 	.word	0x00015a10


	//   ....[121]....
        /*0e5c*/ 	.word	0x00015a30


	//   ....[122]....
        /*0e60*/ 	.word	0x00015ad0


	//   ....[123]....
        /*0e64*/ 	.word	0x00015ae0


	//   ....[124]....
        /*0e68*/ 	.word	0x00015b50


	//   ....[125]....
        /*0e6c*/ 	.word	0x00015b60


	//   ....[126]....
        /*0e70*/ 	.word	0x00015b70


	//   ....[127]....
        /*0e74*/ 	.word	0x00015b80


	//   ....[128]....
        /*0e78*/ 	.word	0x00015c30


	//   ....[129]....
        /*0e7c*/ 	.word	0x00015c50


	//   ....[130]....
        /*0e80*/ 	.word	0x000164d0


	//   ....[131]....
        /*0e84*/ 	.word	0x00016500


	//   ....[132]....
        /*0e88*/ 	.word	0x00016570


	//   ....[133]....
        /*0e8c*/ 	.word	0x00016590


	//   ....[134]....
        /*0e90*/ 	.word	0x00016610


	//   ....[135]....
        /*0e94*/ 	.word	0x00016630


	//   ....[136]....
        /*0e98*/ 	.word	0x00016640


	//   ....[137]....
        /*0e9c*/ 	.word	0x000166b0


	//   ....[138]....
        /*0ea0*/ 	.word	0x00016700


	//   ....[139]....
        /*0ea4*/ 	.word	0x00016730


	//   ....[140]....
        /*0ea8*/ 	.word	0x00016770


	//   ....[141]....
        /*0eac*/ 	.word	0x00016780


	//   ....[142]....
        /*0eb0*/ 	.word	0x00017180


	//   ....[143]....
        /*0eb4*/ 	.word	0x00017190


	//   ....[144]....
        /*0eb8*/ 	.word	0x000171b0


	//   ....[145]....
        /*0ebc*/ 	.word	0x00017200


	//   ....[146]....
        /*0ec0*/ 	.word	0x00017210


	//   ....[147]....
        /*0ec4*/ 	.word	0x00017250


	//   ....[148]....
        /*0ec8*/ 	.word	0x00017260


	//   ....[149]....
        /*0ecc*/ 	.word	0x00017270


	//   ....[150]....
        /*0ed0*/ 	.word	0x000172b0


	//   ....[151]....
        /*0ed4*/ 	.word	0x000172f0


	//   ....[152]....
        /*0ed8*/ 	.word	0x00017700


	//   ....[153]....
        /*0edc*/ 	.word	0x00017710


	//   ....[154]....
        /*0ee0*/ 	.word	0x00017720


	//   ....[155]....
        /*0ee4*/ 	.word	0x00017760


	//   ....[156]....
        /*0ee8*/ 	.word	0x00017770


	//   ....[157]....
        /*0eec*/ 	.word	0x000177b0


	//   ....[158]....
        /*0ef0*/ 	.word	0x000177c0


	//   ....[159]....
        /*0ef4*/ 	.word	0x000177d0


	//   ....[160]....
        /*0ef8*/ 	.word	0x00017810


	//   ....[161]....
        /*0efc*/ 	.word	0x00017850


	//   ....[162]....
        /*0f00*/ 	.word	0x000186a0


	//   ....[163]....
        /*0f04*/ 	.word	0x000186d0


	//   ....[164]....
        /*0f08*/ 	.word	0x00018740


	//   ....[165]....
        /*0f0c*/ 	.word	0x00018770


	//   ....[166]....
        /*0f10*/ 	.word	0x000187a0


	//   ....[167]....
        /*0f14*/ 	.word	0x000187d0


	//   ....[168]....
        /*0f18*/ 	.word	0x00018800


	//   ....[169]....
        /*0f1c*/ 	.word	0x00018830


	//   ....[170]....
        /*0f20*/ 	.word	0x000189d0


	//   ....[171]....
        /*0f24*/ 	.word	0x00018a00


	//   ....[172]....
        /*0f28*/ 	.word	0x00018a30


	//   ....[173]....
        /*0f2c*/ 	.word	0x00018a60


	//   ....[174]....
        /*0f30*/ 	.word	0x00018a90


	//   ....[175]....
        /*0f34*/ 	.word	0x00018ac0


	//   ....[176]....
        /*0f38*/ 	.word	0x00018b80


	//   ....[177]....
        /*0f3c*/ 	.word	0x00018ba0


	//   ....[178]....
        /*0f40*/ 	.word	0x00018bb0


	//   ....[179]....
        /*0f44*/ 	.word	0x00018c10


	//   ....[180]....
        /*0f48*/ 	.word	0x00019260


	//   ....[181]....
        /*0f4c*/ 	.word	0x00019610


	//   ....[182]....
        /*0f50*/ 	.word	0x000196a0


	//   ....[183]....
        /*0f54*/ 	.word	0x00019770


	//   ....[184]....
        /*0f58*/ 	.word	0x00019800


	//   ....[185]....
        /*0f5c*/ 	.word	0x000198e0


	//   ....[186]....
        /*0f60*/ 	.word	0x00019970


	//   ....[187]....
        /*0f64*/ 	.word	0x00019a50


	//   ....[188]....
        /*0f68*/ 	.word	0x00019ae0


	//   ....[189]....
        /*0f6c*/ 	.word	0x00019b30


	//   ....[190]....
        /*0f70*/ 	.word	0x00019b80


	//   ....[191]....
        /*0f74*/ 	.word	0x00019c60


	//   ....[192]....
        /*0f78*/ 	.word	0x00019cf0


	//   ....[193]....
        /*0f7c*/ 	.word	0x00019d40


	//   ....[194]....
        /*0f80*/ 	.word	0x00019d90


	//   ....[195]....
        /*0f84*/ 	.word	0x00019fe0


	//   ....[196]....
        /*0f88*/ 	.word	0x0001a2c0


	//   ....[197]....
        /*0f8c*/ 	.word	0x0001a3c0


	//   ....[198]....
        /*0f90*/ 	.word	0x0001a450


	//   ....[199]....
        /*0f94*/ 	.word	0x0001a4b0


	//   ....[200]....
        /*0f98*/ 	.word	0x0001a590


	//   ....[201]....
        /*0f9c*/ 	.word	0x0001a610


	//   ....[202]....
        /*0fa0*/ 	.word	0x0001a6e0


	//   ....[203]....
        /*0fa4*/ 	.word	0x0001a7d0


	//   ....[204]....
        /*0fa8*/ 	.word	0x0001a870


	//   ....[205]....
        /*0fac*/ 	.word	0x0001a8f0


	//   ....[206]....
        /*0fb0*/ 	.word	0x0001a9c0


	//   ....[207]....
        /*0fb4*/ 	.word	0x0001aaf0


	//   ....[208]....
        /*0fb8*/ 	.word	0x0001aba0


	//   ....[209]....
        /*0fbc*/ 	.word	0x0001ac10


	//   ....[210]....
        /*0fc0*/ 	.word	0x0001ad10


	//   ....[211]....
        /*0fc4*/ 	.word	0x0001ad70


	//   ....[212]....
        /*0fc8*/ 	.word	0x0001ae50


	//   ....[213]....
        /*0fcc*/ 	.word	0x0001aeb0


	//   ....[214]....
        /*0fd0*/ 	.word	0x0001af50


	//   ....[215]....
        /*0fd4*/ 	.word	0x0001aff0


	//   ....[216]....
        /*0fd8*/ 	.word	0x0001b0c0


	//   ....[217]....
        /*0fdc*/ 	.word	0x0001b170


	//   ....[218]....
        /*0fe0*/ 	.word	0x0001b1e0


	//   ....[219]....
        /*0fe4*/ 	.word	0x0001b240


	//   ....[220]....
        /*0fe8*/ 	.word	0x0001b300


	//   ....[221]....
        /*0fec*/ 	.word	0x0001b360


	//   ....[222]....
        /*0ff0*/ 	.word	0x0001b460


	//   ....[223]....
        /*0ff4*/ 	.word	0x0001b4c0


	//   ....[224]....
        /*0ff8*/ 	.word	0x0001b570


	//   ....[225]....
        /*0ffc*/ 	.word	0x0001b620


	//   ....[226]....
        /*1000*/ 	.word	0x0001b6d0


	//   ....[227]....
        /*1004*/ 	.word	0x0001b750


	//   ....[228]....
        /*1008*/ 	.word	0x0001b820


	//   ....[229]....
        /*100c*/ 	.word	0x0001b960


	//   ....[230]....
        /*1010*/ 	.word	0x0001ba10


	//   ....[231]....
        /*1014*/ 	.word	0x0001bac0


	//   ....[232]....
        /*1018*/ 	.word	0x0001bb60


	//   ....[233]....
        /*101c*/ 	.word	0x0001bc10


	//   ....[234]....
        /*1020*/ 	.word	0x0001bcb0


	//   ....[235]....
        /*1024*/ 	.word	0x0001bd60


	//   ....[236]....
        /*1028*/ 	.word	0x0001be00


	//   ....[237]....
        /*102c*/ 	.word	0x0001be70


	//   ....[238]....
        /*1030*/ 	.word	0x0001bf30


	//   ....[239]....
        /*1034*/ 	.word	0x0001c020


	//   ....[240]....
        /*1038*/ 	.word	0x0001c0b0


	//   ....[241]....
        /*103c*/ 	.word	0x0001c110


	//   ....[242]....
        /*1040*/ 	.word	0x0001c1c0


	//   ....[243]....
        /*1044*/ 	.word	0x0001c220


	//   ....[244]....
        /*1048*/ 	.word	0x0001c2d0


	//   ....[245]....
        /*104c*/ 	.word	0x0001c330


	//   ....[246]....
        /*1050*/ 	.word	0x0001c3e0


	//   ....[247]....
        /*1054*/ 	.word	0x0001c440


	//   ....[248]....
        /*1058*/ 	.word	0x0001c4f0


	//   ....[249]....
        /*105c*/ 	.word	0x0001c6d0


	//   ....[250]....
        /*1060*/ 	.word	0x0001c770


	//   ....[251]....
        /*1064*/ 	.word	0x0001c900


	//   ....[252]....
        /*1068*/ 	.word	0x0001c980


	//   ....[253]....
        /*106c*/ 	.word	0x0001ca00


	//   ....[254]....
        /*1070*/ 	.word	0x0001ca80


	//   ....[255]....
        /*1074*/ 	.word	0x0001cb00


	//   ....[0]....
        /*1078*/ 	.word	0x0001cb90


	//   ....[1]....
        /*107c*/ 	.word	0x0001cc30


	//   ....[2]....
        /*1080*/ 	.word	0x0001cce0


	//   ....[3]....
        /*1084*/ 	.word	0x0001cd60


	//   ....[4]....
        /*1088*/ 	.word	0x0001cde0


	//   ....[5]....
        /*108c*/ 	.word	0x0001ce60


	//   ....[6]....
        /*1090*/ 	.word	0x0001cef0


	//   ....[7]....
        /*1094*/ 	.word	0x0001cf70


	//   ....[8]....
        /*1098*/ 	.word	0x0001d010


	//   ....[9]....
        /*109c*/ 	.word	0x0001d060


	//   ....[10]....
        /*10a0*/ 	.word	0x0001d0f0


	//   ....[11]....
        /*10a4*/ 	.word	0x0001d220


	//----- nvinfo : EIATTR_REG_RECONFIG
	.align		4
.L_147:
        /*10a8*/ 	.byte	0x01, 0x54
	.zero		2


	//----- nvinfo : EIATTR_SYSCALL_OFFSETS
	.align		4
        /*10ac*/ 	.byte	0x04, 0x46
        /*10ae*/ 	.short	(.L_149 - .L_148)


	//   ....[0]....
.L_148:
        /*10b0*/ 	.word	0x00001c70


	//   ....[1]....
        /*10b4*/ 	.word	0x00001dc0


	//   ....[2]....
        /*10b8*/ 	.word	0x000058e0


	//   ....[3]....
        /*10bc*/ 	.word	0x00005e50


	//   ....[4]....
        /*10c0*/ 	.word	0x00014600


	//   ....[5]....
        /*10c4*/ 	.word	0x00014790


	//   ....[6]....
        /*10c8*/ 	.word	0x000148e0


	//   ....[7]....
        /*10cc*/ 	.word	0x00014a30


	//   ....[8]....
        /*10d0*/ 	.word	0x00016060


	//----- nvinfo : EIATTR_MBARRIER_INSTR_OFFSETS
	.align		4
.L_149:
        /*10d4*/ 	.byte	0x04, 0x39
        /*10d6*/ 	.short	(.L_151 - .L_150)


	//   ....[0]....
.L_150:
        /*10d8*/ 	.word	0x00000250
        /*10dc*/ 	.word	0x000000ff
        /*10e0*/ 	.word	0x00013200
        /*10e4*/ 	.short	0x0100
        /*10e6*/ 	.byte	0x08
	.zero		1


	//   ....[1]....
        /*10e8*/ 	.word	0x00000260
        /*10ec*/ 	.word	0x000000ff
        /*10f0*/ 	.word	0x00013220
        /*10f4*/ 	.short	0x0100
        /*10f6*/ 	.byte	0x08
	.zero		1


	//   ....[2]....
        /*10f8*/ 	.word	0x00000350
        /*10fc*/ 	.word	0x000000ff
        /*1100*/ 	.word	0x00013230
        /*1104*/ 	.short	0x0100
        /*1106*/ 	.byte	0x08
	.zero		1


	//   ....[3]....
        /*1108*/ 	.word	0x00000360
        /*110c*/ 	.word	0x000000ff
        /*1110*/ 	.word	0x00013240
        /*1114*/ 	.short	0x0100
        /*1116*/ 	.byte	0x08
	.zero		1


	//   ....[4]....
        /*1118*/ 	.word	0x00000370
        /*111c*/ 	.word	0x000000ff
        /*1120*/ 	.word	0x00013238
        /*1124*/ 	.short	0x0100
        /*1126*/ 	.byte	0x08
	.zero		1


	//   ....[5]....
        /*1128*/ 	.word	0x00000380
        /*112c*/ 	.word	0x000000ff
        /*1130*/ 	.word	0x00013248
        /*1134*/ 	.short	0x0100
        /*1136*/ 	.byte	0x08
	.zero		1


	//   ....[6]....
        /*1138*/ 	.word	0x000004b0
        /*113c*/ 	.word	0x000000ff
        /*1140*/ 	.word	0x00013250
        /*1144*/ 	.short	0x0100
        /*1146*/ 	.byte	0x08
	.zero		1


	//   ....[7]....
        /*1148*/ 	.word	0x000004c0
        /*114c*/ 	.word	0x000000ff
        /*1150*/ 	.word	0x00013260
        /*1154*/ 	.short	0x0100
        /*1156*/ 	.byte	0x08
	.zero		1


	//   ....[8]....
        /*1158*/ 	.word	0x000004d0
        /*115c*/ 	.word	0x000000ff
        /*1160*/ 	.word	0x00013258
        /*1164*/ 	.short	0x0100
        /*1166*/ 	.byte	0x08
	.zero		1


	//   ....[9]....
        /*1168*/ 	.word	0x000004e0
        /*116c*/ 	.word	0x000000ff
        /*1170*/ 	.word	0x00013268
        /*1174*/ 	.short	0x0100
        /*1176*/ 	.byte	0x08
	.zero		1


	//   ....[10]....
        /*1178*/ 	.word	0x000005d0
        /*117c*/ 	.word	0x000000ff
        /*1180*/ 	.word	0x00013270
        /*1184*/ 	.short	0x0100
        /*1186*/ 	.byte	0x06
	.zero		1


	//   ....[11]....
        /*1188*/ 	.word	0x000005e0
        /*118c*/ 	.word	0x000000ff
        /*1190*/ 	.word	0x00013280
        /*1194*/ 	.short	0x0100
        /*1196*/ 	.byte	0x06
	.zero		1


	//   ....[12]....
        /*1198*/ 	.word	0x000005f0
        /*119c*/ 	.word	0x000000ff
        /*11a0*/ 	.word	0x00013278
        /*11a4*/ 	.short	0x0100
        /*11a6*/ 	.byte	0x06
	.zero		1


	//   ....[13]....
        /*11a8*/ 	.word	0x00000600
        /*11ac*/ 	.word	0x000000ff
        /*11b0*/ 	.word	0x00013288
        /*11b4*/ 	.short	0x0100
        /*11b6*/ 	.byte	0x06
	.zero		1


	//   ....[14]....
        /*11b8*/ 	.word	0x00000730
        /*11bc*/ 	.word	0x000000ff
        /*11c0*/ 	.word	0x00013290
        /*11c4*/ 	.short	0x0100
        /*11c6*/ 	.byte	0x08
	.zero		1


	//   ....[15]....
        /*11c8*/ 	.word	0x00000740
        /*11cc*/ 	.word	0x000000ff
        /*11d0*/ 	.word	0x000132a0
        /*11d4*/ 	.short	0x0100
        /*11d6*/ 	.byte	0x08
	.zero		1


	//   ....[16]....
        /*11d8*/ 	.word	0x00000750
        /*11dc*/ 	.word	0x000000ff
        /*11e0*/ 	.word	0x00013298
        /*11e4*/ 	.short	0x0100
        /*11e6*/ 	.byte	0x08
	.zero		1


	//   ....[17]....
        /*11e8*/ 	.word	0x00000760
        /*11ec*/ 	.word	0x000000ff
        /*11f0*/ 	.word	0x000132a8
        /*11f4*/ 	.short	0x0100
        /*11f6*/ 	.byte	0x08
	.zero		1


	//   ....[18]....
        /*11f8*/ 	.word	0x000008a0
        /*11fc*/ 	.word	0x000000ff
        /*1200*/ 	.word	0x000132b0
        /*1204*/ 	.short	0x0100
        /*1206*/ 	.byte	0x08
	.zero		1


	//   ....[19]....
        /*1208*/ 	.word	0x000008b0
        /*120c*/ 	.word	0x000000ff
        /*1210*/ 	.word	0x000132c0
        /*1214*/ 	.short	0x0100
        /*1216*/ 	.byte	0x08
	.zero		1


	//   ....[20]....
        /*1218*/ 	.word	0x000008c0
        /*121c*/ 	.word	0x000000ff
        /*1220*/ 	.word	0x000132b8
        /*1224*/ 	.short	0x0100
        /*1226*/ 	.byte	0x08
	.zero		1


	//   ....[21]....
        /*1228*/ 	.word	0x000008d0
        /*122c*/ 	.word	0x000000ff
        /*1230*/ 	.word	0x000132c8
        /*1234*/ 	.short	0x0100
        /*1236*/ 	.byte	0x08
	.zero		1


	//   ....[22]....
        /*1238*/ 	.word	0x00002980
        /*123c*/ 	.word	0x00000043
        /*1240*/ 	.word	0x00013290
        /*1244*/ 	.short	0x010a
        /*1246*/ 	.byte	0x3f
	.zero		1


	//   ....[23]....
        /*1248*/ 	.word	0x00003b00
        /*124c*/ 	.word	0x00000043
        /*1250*/ 	.word	0x00013290
        /*1254*/ 	.short	0x010a
        /*1256*/ 	.byte	0x3f
	.zero		1


	//   ....[24]....
        /*1258*/ 	.word	0x00004b00
        /*125c*/ 	.word	0x00000043
        /*1260*/ 	.word	0x00013290
        /*1264*/ 	.short	0x010a
        /*1266*/ 	.byte	0x3f
	.zero		1


	//   ....[25]....
        /*1268*/ 	.word	0x00004ea0
        /*126c*/ 	.word	0x00000004
        /*1270*/ 	.word	0x00000000
        /*1274*/ 	.short	0x0101
        /*1276*/ 	.byte	0x3f
	.zero		1


	//   ....[26]....
        /*1278*/ 	.word	0x00004ee0
        /*127c*/ 	.word	0x00000043
        /*1280*/ 	.word	0x000132b0
        /*1284*/ 	.short	0x010a
        /*1286*/ 	.byte	0x3f
	.zero		1


	//   ....[27]....
        /*1288*/ 	.word	0x00005230
        /*128c*/ 	.word	0x00000043
        /*1290*/ 	.word	0x00000000
        /*1294*/ 	.short	0x0101
        /*1296*/ 	.byte	0x3f
	.zero		1


	//   ....[28]....
        /*1298*/ 	.word	0x00005bb0
        /*129c*/ 	.word	0x00000012
        /*12a0*/ 	.word	0x00013200
        /*12a4*/ 	.short	0x010a
        /*12a6*/ 	.byte	0x3f
	.zero		1


	//   ....[29]....
        /*12a8*/ 	.word	0x00005c00
        /*12ac*/ 	.word	0x00000012
        /*12b0*/ 	.word	0x00013200
        /*12b4*/ 	.short	0x010a
        /*12b6*/ 	.byte	0x3f
	.zero		1


	//   ....[30]....
        /*12b8*/ 	.word	0x00006190
        /*12bc*/ 	.word	0x00000012
        /*12c0*/ 	.word	0x00013200
        /*12c4*/ 	.short	0x010a
        /*12c6*/ 	.byte	0x3f
	.zero		1


	//   ....[31]....
        /*12c8*/ 	.word	0x00007420
        /*12cc*/ 	.word	0x00000012
        /*12d0*/ 	.word	0x00013200
        /*12d4*/ 	.short	0x010a
        /*12d6*/ 	.byte	0x3f
	.zero		1


	//   ....[32]....
        /*12d8*/ 	.word	0x000085b0
        /*12dc*/ 	.word	0x00000000
        /*12e0*/ 	.word	0x00013230
        /*12e4*/ 	.short	0x010a
        /*12e6*/ 	.byte	0x3f
	.zero		1


	//   ....[33]....
        /*12e8*/ 	.word	0x00008640
        /*12ec*/ 	.word	0x00000000
        /*12f0*/ 	.word	0x00013230
        /*12f4*/ 	.short	0x010a
        /*12f6*/ 	.byte	0x3f
	.zero		1


	//   ....[34]....
        /*12f8*/ 	.word	0x0000adb0
        /*12fc*/ 	.word	0x00000000
        /*1300*/ 	.word	0x00000000
        /*1304*/ 	.short	0x0101
        /*1306*/ 	.byte	0x3f
	.zero		1


	//   ....[35]....
        /*1308*/ 	.word	0x0000ba10
        /*130c*/ 	.word	0x0000000d
        /*1310*/ 	.word	0x00013230
        /*1314*/ 	.short	0x010a
        /*1316*/ 	.byte	0x3f
	.zero		1


	//   ....[36]....
        /*1318*/ 	.word	0x0000ba90
        /*131c*/ 	.word	0x0000000d
        /*1320*/ 	.word	0x00013230
        /*1324*/ 	.short	0x010a
        /*1326*/ 	.byte	0x3f
	.zero		1


	//   ....[37]....
        /*1328*/ 	.word	0x0000c050
        /*132c*/ 	.word	0x0000000e
        /*1330*/ 	.word	0x00013250
        /*1334*/ 	.short	0x010a
        /*1336*/ 	.byte	0x3f
	.zero		1


	//   ....[38]....
        /*1338*/ 	.word	0x0000c0a0
        /*133c*/ 	.word	0x0000000e
        /*1340*/ 	.word	0x00013250
        /*1344*/ 	.short	0x010a
        /*1346*/ 	.byte	0x3f
	.zero		1


	//   ....[39]....
        /*1348*/ 	.word	0x0000caf0
        /*134c*/ 	.word	0x00000084
        /*1350*/ 	.word	0x00000000
        /*1354*/ 	.short	0x0101
        /*1356*/ 	.byte	0x3f
	.zero		1


	//   ....[40]....
        /*1358*/ 	.word	0x0000e3b0
        /*135c*/ 	.word	0x0000000e
        /*1360*/ 	.word	0x00000000
        /*1364*/ 	.short	0x0101
        /*1366*/ 	.byte	0x3f
	.zero		1


	//   ....[41]....
        /*1368*/ 	.word	0x0000e8e0
        /*136c*/ 	.word	0x00000008
        /*1370*/ 	.word	0x00013250
        /*1374*/ 	.short	0x010a
        /*1376*/ 	.byte	0x3f
	.zero		1


	//   ....[42]....
        /*1378*/ 	.word	0x0000e930
        /*137c*/ 	.word	0x00000008
        /*1380*/ 	.word	0x00013250
        /*1384*/ 	.short	0x010a
        /*1386*/ 	.byte	0x3f
	.zero		1


	//   ....[43]....
        /*1388*/ 	.word	0x0000f180
        /*138c*/ 	.word	0x00000008
        /*1390*/ 	.word	0x00000000
        /*1394*/ 	.short	0x0101
        /*1396*/ 	.byte	0x3f
	.zero		1


	//   ....[44]....
        /*1398*/ 	.word	0x00010890
        /*139c*/ 	.word	0x00000000
        /*13a0*/ 	.word	0x00000000
        /*13a4*/ 	.short	0x0101
        /*13a6*/ 	.byte	0x3f
	.zero		1


	//   ....[45]....
        /*13a8*/ 	.word	0x00010d20
        /*13ac*/ 	.word	0x00000004
        /*13b0*/ 	.word	0x00000000
        /*13b4*/ 	.short	0x0101
        /*13b6*/ 	.byte	0x3f
	.zero		1


	//   ....[46]....
        /*13b8*/ 	.word	0x00013550
        /*13bc*/ 	.word	0x00000011
        /*13c0*/ 	.word	0x00013220
        /*13c4*/ 	.short	0x010a
        /*13c6*/ 	.byte	0x3f
	.zero		1


	//   ....[47]....
        /*13c8*/ 	.word	0x00013620
        /*13cc*/ 	.word	0x00000006
        /*13d0*/ 	.word	0x000132a0
        /*13d4*/ 	.short	0x010a
        /*13d6*/ 	.byte	0x3f
	.zero		1


	//   ....[48]....
        /*13d8*/ 	.word	0x00013860
        /*13dc*/ 	.word	0x00000006
        /*13e0*/ 	.word	0x000132c0
        /*13e4*/ 	.short	0x010a
        /*13e6*/ 	.byte	0x3f
	.zero		1


	//   ....[49]....
        /*13e8*/ 	.word	0x00013c10
        /*13ec*/ 	.word	0x00000006
        /*13f0*/ 	.word	0x000132a0
        /*13f4*/ 	.short	0x010a
        /*13f6*/ 	.byte	0x3f
	.zero		1


	//   ....[50]....
        /*13f8*/ 	.word	0x00013e40
        /*13fc*/ 	.word	0x00000006
        /*1400*/ 	.word	0x000132c0
        /*1404*/ 	.short	0x010a
        /*1406*/ 	.byte	0x3f
	.zero		1


	//   ....[51]....
        /*1408*/ 	.word	0x00015000
        /*140c*/ 	.word	0x00000006
        /*1410*/ 	.word	0x00013280
        /*1414*/ 	.short	0x010a
        /*1416*/ 	.byte	0x3f
	.zero		1


	//   ....[52]....
        /*1418*/ 	.word	0x000156b0
        /*141c*/ 	.word	0x00000006
        /*1420*/ 	.word	0x00013270
        /*1424*/ 	.short	0x0107
        /*1426*/ 	.byte	0x3f
	.zero		1


	//   ....[53]....
        /*1428*/ 	.word	0x00015770
        /*142c*/ 	.word	0x00000006
        /*1430*/ 	.word	0x00013270
        /*1434*/ 	.short	0x0101
        /*1436*/ 	.byte	0x3f
	.zero		1


	//   ....[54]....
        /*1438*/ 	.word	0x000157c0
        /*143c*/ 	.word	0x00000006
        /*1440*/ 	.word	0x00013240
        /*1444*/ 	.short	0x010a
        /*1446*/ 	.byte	0x3f
	.zero		1


	//   ....[55]....
        /*1448*/ 	.word	0x00015d60
        /*144c*/ 	.word	0x00000006
        /*1450*/ 	.word	0x00013230
        /*1454*/ 	.short	0x0107
        /*1456*/ 	.byte	0x3f
	.zero		1


	//   ....[56]....
        /*1458*/ 	.word	0x00015e40
        /*145c*/ 	.word	0x00000006
        /*1460*/ 	.word	0x00013230
        /*1464*/ 	.short	0x0101
        /*1466*/ 	.byte	0x3f
	.zero		1


	//   ....[57]....
        /*1468*/ 	.word	0x00016850
        /*146c*/ 	.word	0x00000011
        /*1470*/ 	.word	0x00013200
        /*1474*/ 	.short	0x0107
        /*1476*/ 	.byte	0x3f
	.zero		1


	//   ....[58]....
        /*1478*/ 	.word	0x00016940
        /*147c*/ 	.word	0x00000011
        /*1480*/ 	.word	0x00013200
        /*1484*/ 	.short	0x0101
        /*1486*/ 	.byte	0x3f
	.zero		1


	//   ....[59]....
        /*1488*/ 	.word	0x00016960
        /*148c*/ 	.word	0x00000011
        /*1490*/ 	.word	0x00013220
        /*1494*/ 	.short	0x010a
        /*1496*/ 	.byte	0x3f
	.zero		1


	//   ....[60]....
        /*1498*/ 	.word	0x00016ec0
        /*149c*/ 	.word	0x00000006
        /*14a0*/ 	.word	0x00013280
        /*14a4*/ 	.short	0x010a
        /*14a6*/ 	.byte	0x3f
	.zero		1


	//   ....[61]....
        /*14a8*/ 	.word	0x000173a0
        /*14ac*/ 	.word	0x00000006
        /*14b0*/ 	.word	0x00013270
        /*14b4*/ 	.short	0x0107
        /*14b6*/ 	.byte	0x3f
	.zero		1


	//   ....[62]....
        /*14b8*/ 	.word	0x00017460
        /*14bc*/ 	.word	0x00000006
        /*14c0*/ 	.word	0x00013270
        /*14c4*/ 	.short	0x0101
        /*14c6*/ 	.byte	0x3f
	.zero		1


	//   ....[63]....
        /*14c8*/ 	.word	0x00017490
        /*14cc*/ 	.word	0x00000006
        /*14d0*/ 	.word	0x00013240
        /*14d4*/ 	.short	0x010a
        /*14d6*/ 	.byte	0x3f
	.zero		1


	//   ....[64]....
        /*14d8*/ 	.word	0x000178d0
        /*14dc*/ 	.word	0x00000006
        /*14e0*/ 	.word	0x00013230
        /*14e4*/ 	.short	0x0107
        /*14e6*/ 	.byte	0x3f
	.zero		1


	//   ....[65]....
        /*14e8*/ 	.word	0x000179a0
        /*14ec*/ 	.word	0x00000006
        /*14f0*/ 	.word	0x00013230
        /*14f4*/ 	.short	0x0101
        /*14f6*/ 	.byte	0x3f
	.zero		1


	//   ....[66]....
        /*14f8*/ 	.word	0x00017a20
        /*14fc*/ 	.word	0x00000002
        /*1500*/ 	.word	0x00013270
        /*1504*/ 	.short	0x010a
        /*1506*/ 	.byte	0x3f
	.zero		1


	//   ....[67]....
        /*1508*/ 	.word	0x00017ab0
        /*150c*/ 	.word	0x00000002
        /*1510*/ 	.word	0x00013260
        /*1514*/ 	.short	0x010a
        /*1516*/ 	.byte	0x3f
	.zero		1


	//   ....[68]....
        /*1518*/ 	.word	0x00017dc0
        /*151c*/ 	.word	0x00000002
        /*1520*/ 	.word	0x00013250
        /*1524*/ 	.short	0x0101
        /*1526*/ 	.byte	0x3f
	.zero		1


	//   ....[69]....
        /*1528*/ 	.word	0x00017e50
        /*152c*/ 	.word	0x00000002
        /*1530*/ 	.word	0x00000000
        /*1534*/ 	.short	0x0101
        /*1536*/ 	.byte	0x3f
	.zero		1


	//   ....[70]....
        /*1538*/ 	.word	0x00018020
        /*153c*/ 	.word	0x00000003
        /*1540*/ 	.word	0x00013270
        /*1544*/ 	.short	0x010a
        /*1546*/ 	.byte	0x3f
	.zero		1


	//   ....[71]....
        /*1548*/ 	.word	0x000180b0
        /*154c*/ 	.word	0x00000003
        /*1550*/ 	.word	0x00013260
        /*1554*/ 	.short	0x010a
        /*1556*/ 	.byte	0x3f
	.zero		1


	//   ....[72]....
        /*1558*/ 	.word	0x000183d0
        /*155c*/ 	.word	0x00000003
        /*1560*/ 	.word	0x00013250
        /*1564*/ 	.short	0x0101
        /*1566*/ 	.byte	0x3f
	.zero		1


	//   ....[73]....
        /*1568*/ 	.word	0x00018490
        /*156c*/ 	.word	0x00000003
        /*1570*/ 	.word	0x00000000
        /*1574*/ 	.short	0x0101
        /*1576*/ 	.byte	0x3f
	.zero		1


	//   ....[74]....
        /*1578*/ 	.word	0x000191e0
        /*157c*/ 	.word	0x00000005
        /*1580*/ 	.word	0x00013220
        /*1584*/ 	.short	0x010a
        /*1586*/ 	.byte	0x3f
	.zero		1


	//   ....[75]....
        /*1588*/ 	.word	0x00019380
        /*158c*/ 	.word	0x00000003
        /*1590*/ 	.word	0x00013240
        /*1594*/ 	.short	0x010a
        /*1596*/ 	.byte	0x3f
	.zero		1


	//   ....[76]....
        /*1598*/ 	.word	0x00019410
        /*159c*/ 	.word	0x0000001d
        /*15a0*/ 	.word	0x00013240
        /*15a4*/ 	.short	0x010a
        /*15a6*/ 	.byte	0x3f
	.zero		1


	//   ....[77]....
        /*15a8*/ 	.word	0x00019450
        /*15ac*/ 	.word	0x00000003
        /*15b0*/ 	.word	0x00013260
        /*15b4*/ 	.short	0x010a
        /*15b6*/ 	.byte	0x3f
	.zero		1


	//   ....[78]....
        /*15b8*/ 	.word	0x00019490
        /*15bc*/ 	.word	0x0000001d
        /*15c0*/ 	.word	0x00013260
        /*15c4*/ 	.short	0x010a
        /*15c6*/ 	.byte	0x3f
	.zero		1


	//   ....[79]....
        /*15c8*/ 	.word	0x000194d0
        /*15cc*/ 	.word	0x00000003
        /*15d0*/ 	.word	0x00013280
        /*15d4*/ 	.short	0x010a
        /*15d6*/ 	.byte	0x3f
	.zero		1


	//   ....[80]....
        /*15d8*/ 	.word	0x00019510
        /*15dc*/ 	.word	0x0000001d
        /*15e0*/ 	.word	0x00013280
        /*15e4*/ 	.short	0x010a
        /*15e6*/ 	.byte	0x3f
	.zero		1


	//   ....[81]....
        /*15e8*/ 	.word	0x00019570
        /*15ec*/ 	.word	0x00000043
        /*15f0*/ 	.word	0x00013290
        /*15f4*/ 	.short	0x010a
        /*15f6*/ 	.byte	0x3f
	.zero		1


	//   ....[82]....
        /*15f8*/ 	.word	0x000196d0
        /*15fc*/ 	.word	0x00000043
        /*1600*/ 	.word	0x00013290
        /*1604*/ 	.short	0x010a
        /*1606*/ 	.byte	0x3f
	.zero		1


	//   ....[83]....
        /*1608*/ 	.word	0x00019840
        /*160c*/ 	.word	0x00000043
        /*1610*/ 	.word	0x00013290
        /*1614*/ 	.short	0x010a
        /*1616*/ 	.byte	0x3f
	.zero		1


	//   ....[84]....
        /*1618*/ 	.word	0x000199a0
        /*161c*/ 	.word	0x00000043
        /*1620*/ 	.word	0x000132b0
        /*1624*/ 	.short	0x010a
        /*1626*/ 	.byte	0x3f
	.zero		1


	//   ....[85]....
        /*1628*/ 	.word	0x00019bb0
        /*162c*/ 	.word	0x00000012
        /*1630*/ 	.word	0x00013200
        /*1634*/ 	.short	0x010a
        /*1636*/ 	.byte	0x3f
	.zero		1


	//   ....[86]....
        /*1638*/ 	.word	0x00019dc0
        /*163c*/ 	.word	0x00000012
        /*1640*/ 	.word	0x00013200
        /*1644*/ 	.short	0x010a
        /*1646*/ 	.byte	0x3f
	.zero		1


	//   ....[87]....
        /*1648*/ 	.word	0x00019e10
        /*164c*/ 	.word	0x00000000
        /*1650*/ 	.word	0x00013230
        /*1654*/ 	.short	0x010a
        /*1656*/ 	.byte	0x3f
	.zero		1


	//   ....[88]....
        /*1658*/ 	.word	0x00019e60
        /*165c*/ 	.word	0x0000000d
        /*1660*/ 	.word	0x00013230
        /*1664*/ 	.short	0x010a
        /*1666*/ 	.byte	0x3f
	.zero		1


	//   ....[89]....
        /*1668*/ 	.word	0x00019eb0
        /*166c*/ 	.word	0x0000000e
        /*1670*/ 	.word	0x00013250
        /*1674*/ 	.short	0x010a
        /*1676*/ 	.byte	0x3f
	.zero		1


	//   ....[90]....
        /*1678*/ 	.word	0x00019f00
        /*167c*/ 	.word	0x00000008
        /*1680*/ 	.word	0x00013250
        /*1684*/ 	.short	0x010a
        /*1686*/ 	.byte	0x3f
	.zero		1


	//   ....[91]....
        /*1688*/ 	.word	0x0001a0a0
        /*168c*/ 	.word	0x00000011
        /*1690*/ 	.word	0x00013220
        /*1694*/ 	.short	0x010a
        /*1696*/ 	.byte	0x3f
	.zero		1


	//   ....[92]....
        /*1698*/ 	.word	0x0001a0f0
        /*169c*/ 	.word	0x00000006
        /*16a0*/ 	.word	0x000132a0
        /*16a4*/ 	.short	0x010a
        /*16a6*/ 	.byte	0x3f
	.zero		1


	//   ....[93]....
        /*16a8*/ 	.word	0x0001a140
        /*16ac*/ 	.word	0x00000006
        /*16b0*/ 	.word	0x000132c0
        /*16b4*/ 	.short	0x010a
        /*16b6*/ 	.byte	0x3f
	.zero		1


	//   ....[94]....
        /*16b8*/ 	.word	0x0001a190
        /*16bc*/ 	.word	0x00000006
        /*16c0*/ 	.word	0x000132a0
        /*16c4*/ 	.short	0x010a
        /*16c6*/ 	.byte	0x3f
	.zero		1


	//   ....[95]....
        /*16c8*/ 	.word	0x0001a1e0
        /*16cc*/ 	.word	0x00000006
        /*16d0*/ 	.word	0x000132c0
        /*16d4*/ 	.short	0x010a
        /*16d6*/ 	.byte	0x3f
	.zero		1


	//   ....[96]....
        /*16d8*/ 	.word	0x0001a310
        /*16dc*/ 	.word	0x00000006
        /*16e0*/ 	.word	0x00013280
        /*16e4*/ 	.short	0x010a
        /*16e6*/ 	.byte	0x3f
	.zero		1


	//   ....[97]....
        /*16e8*/ 	.word	0x0001aa40
        /*16ec*/ 	.word	0x00000006
        /*16f0*/ 	.word	0x00013240
        /*16f4*/ 	.short	0x010a
        /*16f6*/ 	.byte	0x3f
	.zero		1


	//   ....[98]....
        /*16f8*/ 	.word	0x0001b860
        /*16fc*/ 	.word	0x00000011
        /*1700*/ 	.word	0x00013220
        /*1704*/ 	.short	0x010a
        /*1706*/ 	.byte	0x3f
	.zero		1


	//   ....[99]....
        /*1708*/ 	.word	0x0001b8b0
        /*170c*/ 	.word	0x00000006
        /*1710*/ 	.word	0x00013280
        /*1714*/ 	.short	0x010a
        /*1716*/ 	.byte	0x3f
	.zero		1


	//   ....[100]....
        /*1718*/ 	.word	0x0001bf70
        /*171c*/ 	.word	0x00000006
        /*1720*/ 	.word	0x00013240
        /*1724*/ 	.short	0x010a
        /*1726*/ 	.byte	0x3f
	.zero		1


	//   ....[101]....
        /*1728*/ 	.word	0x0001c530
        /*172c*/ 	.word	0x00000002
        /*1730*/ 	.word	0x00013270
        /*1734*/ 	.short	0x010a
        /*1736*/ 	.byte	0x3f
	.zero		1


	//   ....[102]....
        /*1738*/ 	.word	0x0001c580
        /*173c*/ 	.word	0x00000002
        /*1740*/ 	.word	0x00013260
        /*1744*/ 	.short	0x010a
        /*1746*/ 	.byte	0x3f
	.zero		1


	//   ....[103]....
        /*1748*/ 	.word	0x0001c5d0
        /*174c*/ 	.word	0x00000003
        /*1750*/ 	.word	0x00013270
        /*1754*/ 	.short	0x010a
        /*1756*/ 	.byte	0x3f
	.zero		1


	//   ....[104]....
        /*1758*/ 	.word	0x0001c620
        /*175c*/ 	.word	0x00000003
        /*1760*/ 	.word	0x00013260
        /*1764*/ 	.short	0x010a
        /*1766*/ 	.byte	0x3f
	.zero		1


	//   ....[105]....
        /*1768*/ 	.word	0x0001d140
        /*176c*/ 	.word	0x00000005
        /*1770*/ 	.word	0x00013220
        /*1774*/ 	.short	0x010a
        /*1776*/ 	.byte	0x3f
	.zero		1


	//   ....[106]....
        /*1778*/ 	.word	0x0001d2e0
        /*177c*/ 	.word	0x00000003
        /*1780*/ 	.word	0x00013240
        /*1784*/ 	.short	0x010a
        /*1786*/ 	.byte	0x3f
	.zero		1


	//   ....[107]....
        /*1788*/ 	.word	0x0001d330
        /*178c*/ 	.word	0x0000001d
        /*1790*/ 	.word	0x00013240
        /*1794*/ 	.short	0x010a
        /*1796*/ 	.byte	0x3f
	.zero		1


	//   ....[108]....
        /*1798*/ 	.word	0x0001d380
        /*179c*/ 	.word	0x00000003
        /*17a0*/ 	.word	0x00013260
        /*17a4*/ 	.short	0x010a
        /*17a6*/ 	.byte	0x3f
	.zero		1


	//   ....[109]....
        /*17a8*/ 	.word	0x0001d3d0
        /*17ac*/ 	.word	0x0000001d
        /*17b0*/ 	.word	0x00013260
        /*17b4*/ 	.short	0x010a
        /*17b6*/ 	.byte	0x3f
	.zero		1


	//   ....[110]....
        /*17b8*/ 	.word	0x0001d420
        /*17bc*/ 	.word	0x00000003
        /*17c0*/ 	.word	0x00013280
        /*17c4*/ 	.short	0x010a
        /*17c6*/ 	.byte	0x3f
	.zero		1


	//----- nvinfo : EIATTR_NUM_MBARRIERS
	.align		4
.L_151:
        /*17c8*/ 	.byte	0x03, 0x38
        /*17ca*/ 	.short	0x0016


	//----- nvinfo : EIATTR_EXIT_INSTR_OFFSETS
	.align		4
        /*17cc*/ 	.byte	0x04, 0x1c
        /*17ce*/ 	.short	(.L_153 - .L_152)


	//   ....[0]....
.L_152:
        /*17d0*/ 	.word	0x00019560


	//----- nvinfo : EIATTR_MAX_THREADS
	.align		4
.L_153:
        /*17d4*/ 	.byte	0x04, 0x05
        /*17d6*/ 	.short	(.L_155 - .L_154)
.L_154:
        /*17d8*/ 	.word	0x00000200
        /*17dc*/ 	.word	0x00000001
        /*17e0*/ 	.word	0x00000001


	//----- nvinfo : EIATTR_CRS_STACK_SIZE
	.align		4
.L_155:
        /*17e4*/ 	.byte	0x04, 0x1e
        /*17e6*/ 	.short	(.L_157 - .L_156)
.L_156:
        /*17e8*/ 	.word	0x00000000


	//----- nvinfo : EIATTR_CBANK_PARAM_SIZE
	.align		4
.L_157:
        /*17ec*/ 	.byte	0x03, 0x19
        /*17ee*/ 	.short	0x0af0


	//----- nvinfo : EIATTR_PARAM_CBANK
	.align		4
        /*17f0*/ 	.byte	0x04, 0x0a
        /*17f2*/ 	.short	(.L_159 - .L_158)
	.align		4
.L_158:
        /*17f4*/ 	.word	index@(.nv.constant0._ZN7cutlass13device_kernelIN5flash11enable_sm90INS1_16FlashAttnFwdSm90INS1_25CollectiveMainloopFwdSm90ILi2EN4cute5tupleIJNS5_1CILi1EEES8_S8_EEENS6_IJNS7_ILi192EEENS7_ILi160EEENS7_ILi64EEEEEELi64ENS_12float_e4m3_tEfNS_4arch4Sm90ELb0ELb0ELb1ELb1ELb1ELb1ELb0ELb1ELb1ELb1ELb1ELb0EEENS1_21CollectiveEpilogueFwdINS6_IJSA_SC_SB_EEES9_NS_10bfloat16_tESG_Li384ELb1ELb1ELb1ELb1EEENS1_36VarlenDynamicPersistentTileSchedulerILi192ELi160ELi384ELi128ELb1ELb1ELb1ELb0ELb1ELb1EEEEEEEEEvNT_6ParamsE)
        /*17f8*/ 	.short	0x0210
        /*17fa*/ 	.short	0x0af0


	//----- nvinfo : EIATTR_SW_WAR
	.align		4
.L_159:
        /*17fc*/ 	.byte	0x04, 0x36
        /*17fe*/ 	.short	(.L_161 - .L_160)
.L_160:
        /*1800*/ 	.word	0x00000008
.L_161:


//--------------------- .nv.info._ZN7cutlass13device_kernelIN5flash11enable_sm90INS1_16FlashAttnFwdSm90INS1_25CollectiveMainloopFwdSm90ILi2EN4cute5tupleIJNS5_1CILi1EEES8_S8_EEENS6_IJNS7_ILi192EEENS7_ILi160EEENS7_ILi64EEEEEELi64ENS_12float_e4m3_tEfNS_4arch4Sm90ELb0ELb1ELb1ELb0ELb1ELb0ELb0ELb1ELb1ELb1ELb1ELb0EEENS1_21CollectiveEpilogueFwdINS6_IJSA_SC_SB_EEES9_NS_10bfloat16_tESG_Li384ELb0ELb1ELb1ELb1EEENS1_19SingleTileSchedulerILb0ELb1ELb1ELi192EEEEEEEEEvNT_6ParamsE --------------------------
	.section	.nv.info._ZN7cutlass13device_kernelIN5flash11enable_sm90INS1_16FlashAttnFwdSm90INS1_25CollectiveMainloopFwdSm90ILi2EN4cute5tupleIJNS5_1CILi1EEES8_S8_EEENS6_IJNS7_ILi192EEENS7_ILi160EEENS7_ILi64EEEEEELi64ENS_12float_e4m3_tEfNS_4arch4Sm90ELb0ELb1ELb1ELb0ELb1ELb0ELb0ELb1ELb1ELb1ELb1ELb0EEENS1_21CollectiveEpilogueFwdINS6_IJSA_SC_SB_EEES9_NS_10bfloat16_tESG_Li384ELb0ELb1ELb1ELb1EEENS1_19SingleTileSchedulerILb0ELb1ELb1ELi192EEEEEEEEEvNT_6ParamsE,"",@"SHT_CUDA_INFO"
	.sectionflags	@""
	.align	4


	//----- nvinfo : EIATTR_CUDA_API_VERSION
	.align		4
        /*0000*/ 	.byte	0x04, 0x37
        /*0002*/ 	.short	(.L_163 - .L_162)
.L_162:
        /*0004*/ 	.word	0x00000082


	//----- nvinfo : EIATTR_KPARAM_INFO
	.align		4
.L_163:
        /*0008*/ 	.byte	0x04, 0x17
        /*000a*/ 	.short	(.L_165 - .L_164)
.L_164:
        /*000c*/ 	.word	0x00000000
        /*0010*/ 	.short	0x0000
        /*0012*/ 	.short	0x0070
        /*0014*/ 	.byte	0x00, 0xf0, 0x01, 0x28


	//----- nvinfo : EIATTR_SPARSE_MMA_MASK
	.align		4
.L_165:
        /*0018*/ 	.byte	0x03, 0x50
        /*001a*/ 	.short	0x0000


	//----- nvinfo : EIATTR_MAXREG_COUNT
	.align		4
        /*001c*/ 	.byte	0x03, 0x1b
        /*001e*/ 	.short	0x0080


	//----- nvinfo : EIATTR_NUM_BARRIERS
	.align		4
        /*0020*/ 	.byte	0x02, 0x4c
        /*0022*/ 	.byte	0x09
	.zero		1


	//----- nvinfo : EIATTR_EXTERNS
	.align		4
        /*0024*/ 	.byte	0x04, 0x0f
        /*0026*/ 	.short	(.L_167 - .L_166)


	//   ....[0]....
	.align		4
.L_166:
        /*0028*/ 	.word	index@(__assertfail)


	//----- nvinfo : EIATTR_ANNOTATIONS
	.align		4
.L_167:
        /*002c*/ 	.byte	0x04, 0x55
        /*002e*/ 	.short	(.L_169 - .L_168)


	//   ....[0]....
.L_168:
        /* <DEDUP_REMOVED lines=13> */


	//----- nvinfo : EIATTR_MERCURY_ISA_VERSION
	.align		4
.L_169:
        /*00e8*/ 	.byte	0x03, 0x5f
        /*00ea*/ 	.short	0x0101


	//----- nvinfo : EIATTR_INT_WARP_WIDE_INSTR_OFFSETS
	.align		4
        /*00ec*/ 	.byte	0x04, 0x31
        /*00ee*/ 	.short	(.L_171 - .L_170)


	//   ....[0]....
.L_170:
        /*00f0*/ 	.word	0x000000c0


	//   ....[1]....
        /*00f4*/ 	.word	0x000000d0


	//   ....[2]....
        /*00f8*/ 	.word	0x00000170


	//----- nvinfo : EIATTR_COOP_GROUP_MASK_REGIDS
	.align		4
.L_171:
        /*00fc*/ 	.byte	0x04, 0x29
        /*00fe*/ 	.short	(.L_173 - .L_172)


	//   ....[0]....
.L_172:
        /*0100*/ 	.word	0xffffffff


	//   ....[1]....
        /*0104*/ 	.word	0xffffffff


	//   ....[2]....
        /*0108*/ 	.word	0xffffffff


	//   ....[3]....
        /*010c*/ 	.word	0xffffffff


	//   ....[4]....
        /*0110*/ 	.word	0xffffffff


	//   ....[5]....
        /*0114*/ 	.word	0xffffffff


	//   ....[6]....
        /*0118*/ 	.word	0xffffffff


	//   ....[7]....
        /*011c*/ 	.word	0xffffffff


	//   ....[8]....
        /*0120*/ 	.word	0xffffffff


	//   ....[9]....
        /*0124*/ 	.word	0xffffffff


	//   ....[10]....
        /*0128*/ 	.word	0xffffffff


	//   ....[11]....
        /*012c*/ 	.word	0xffffffff


	//   ....[12]....
        /*0130*/ 	.word	0xffffffff


	//   ....[13]....
        /*0134*/ 	.word	0xffffffff


	//   ....[14]....
        /*0138*/ 	.word	0xffffffff


	//   ....[15]....
        /*013c*/ 	.word	0xffffffff


	//   ....[16]....
        /*0140*/ 	.word	0xffffffff


	//   ....[17]....
        /*0144*/ 	.word	0xffffffff


	//   ....[18]....
        /*0148*/ 	.word	0xffffffff


	//   ....[19]....
        /*014c*/ 	.word	0xffffffff


	//   ....[20]....
        /*0150*/ 	.word	0xffffffff


	//   ....[21]....
        /*0154*/ 	.word	0xffffffff


	//   ....[22]....
        /*0158*/ 	.word	0xffffffff


	//   ....[23]....
        /*015c*/ 	.word	0xffffffff


	//   ....[24]....
        /*0160*/ 	.word	0xffffffff


	//   ....[25]....
        /*0164*/ 	.word	0xffffffff


	//   ....[26]....
        /*0168*/ 	.word	0xffffffff


	//   ....[27]....
        /*016c*/ 	.word	0xffffffff


	//   ....[28]....
        /*0170*/ 	.word	0xffffffff


	//   ....[29]....
        /*0174*/ 	.word	0xffffffff


	//   ....[30]....
        /*0178*/ 	.word	0xffffffff


	//   ....[31]....
        /*017c*/ 	.word	0xffffffff


	//   ....[32]....
        /*0180*/ 	.word	0xffffffff


	//   ....[33]....
        /*0184*/ 	.word	0xffffffff


	//   ....[34]....
        /*0188*/ 	.word	0xffffffff


	//   ....[35]....
        /*018c*/ 	.word	0xffffffff


	//   ....[36]....
        /*0190*/ 	.word	0xffffffff


	//   ....[37]....
        /*0194*/ 	.word	0xffffffff


	//   ....[38]....
        /*0198*/ 	.word	0xffffffff


	//   ....[39]....
        /*019c*/ 	.word	0xffffffff


	//   ....[40]....
        /*01a0*/ 	.word	0xffffffff


	//   ....[41]....
        /*01a4*/ 	.word	0xffffffff


	//   ....[42]....
        /*01a8*/ 	.word	0xffffffff


	//   ....[43]....
        /*01ac*/ 	.word	0xffffffff


	//   ....[44]....
        /*01b0*/ 	.word	0xffffffff


	//   ....[45]....
        /*01b4*/ 	.word	0xffffffff


	//   ....[46]....
        /*01b8*/ 	.word	0xffffffff


	//   ....[47]....
        /*01bc*/ 	.word	0xffffffff


	//   ....[48]....
        /*01c0*/ 	.word	0xffffffff


	//   ....[49]....
        /*01c4*/ 	.word	0xffffffff


	//   ....[50]....
        /*01c8*/ 	.word	0xffffffff


	//   ....[51]....
        /*01cc*/ 	.word	0xffffffff


	//   ....[52]....
        /*01d0*/ 	.word	0xffffffff


	//   ....[53]....
        /*01d4*/ 	.word	0xffffffff


	//   ....[54]....
        /*01d8*/ 	.word	0xffffffff


	//   ....[55]....
        /*01dc*/ 	.word	0xffffffff


	//   ....[56]....
        /*01e0*/ 	.word	0xffffffff


	//   ....[57]....
        /*01e4*/ 	.word	0xffffffff


	//   ....[58]....
        /*01e8*/ 	.word	0xffffffff


	//   ....[59]....
        /*01ec*/ 	.word	0xffffffff


	//   ....[60]....
        /*01f0*/ 	.word	0xffffffff


	//   ....[61]....
        /*01f4*/ 	.word	0xffffffff


	//   ....[62]....
        /*01f8*/ 	.word	0xffffffff


	//   ....[63]....
        /*01fc*/ 	.word	0xffffffff


	//   ....[64]....
        /*0200*/ 	.word	0xffffffff


	//   ....[65]....
        /*0204*/ 	.word	0xffffffff


	//   ....[66]....
        /*0208*/ 	.word	0xffffffff


	//   ....[67]....
        /*020c*/ 	.word	0xffffffff


	//   ....[68]....
        /*0210*/ 	.word	0xffffffff


	//   ....[69]....
        /*0214*/ 	.word	0xffffffff


	//   ....[70]....
        /*0218*/ 	.word	0xffffffff


	//   ....[71]....
        /*021c*/ 	.word	0xffffffff


	//   ....[72]....
        /*0220*/ 	.word	0xffffffff


	//   ....[73]....
        /*0224*/ 	.word	0xffffffff


	//   ....[74]....
        /*0228*/ 	.word	0xffffffff


	//   ....[75]....
        /*022c*/ 	.word	0xffffffff


	//   ....[76]....
        /*0230*/ 	.word	0xffffffff


	//   ....[77]....
        /*0234*/ 	.word	0xffffffff


	//   ....[78]....
        /*0238*/ 	.word	0xffffffff


	//   ....[79]....
        /*023c*/ 	.word	0xffffffff


	//   ....[80]....
        /*0240*/ 	.word	0xffffffff


	//   ....[81]....
        /*0244*/ 	.word	0xffffffff


	//   ....[82]....
        /*0248*/ 	.word	0xffffffff


	//   ....[83]....
        /*024c*/ 	.word	0xffffffff


	//   ....[84]....
        /*0250*/ 	.word	0xffffffff


	//   ....[85]....
        /*0254*/ 	.word	0xffffffff


	//   ....[86]....
        /*0258*/ 	.word	0xffffffff


	//   ....[87]....
        /*025c*/ 	.word	0xffffffff


	//   ....[88]....
        /*0260*/ 	.word	0xffffffff


	//   ....[89]....
        /*0264*/ 	.word	0xffffffff


	//   ....[90]....
        /*0268*/ 	.word	0xffffffff


	//   ....[91]....
        /*026c*/ 	.word	0xffffffff


	//   ....[92]....
        /*0270*/ 	.word	0xffffffff


	//   ....[93]....
        /*0274*/ 	.word	0xffffffff


	//   ....[94]....
        /*0278*/ 	.word	0xffffffff


	//   ....[95]....
        /*027c*/ 	.word	0xffffffff


	//   ....[96]....
        /*0280*/ 	.word	0xffffffff


	//   ....[97]....
        /*0284*/ 	.word	0xffffffff


	//   ....[98]....
        /*0288*/ 	.word	0xffffffff


	//   ....[99]....
        /*028c*/ 	.word	0xffffffff


	//   ....[100]....
        /*0290*/ 	.word	0xffffffff


	//   ....[101]....
        /*0294*/ 	.word	0xffffffff


	//   ....[102]....
        /*0298*/ 	.word	0xffffffff


	//   ....[103]....
        /*029c*/ 	.word	0xffffffff


	//   ....[104]....
        /*02a0*/ 	.word	0xffffffff


	//   ....[105]....
        /*02a4*/ 	.word	0xffffffff


	//   ....[106]....
        /*02a8*/ 	.word	0xffffffff


	//   ....[107]....
        /*02ac*/ 	.word	0xffffffff


	//   ....[108]....
        /*02b0*/ 	.word	0xffffffff


	//   ....[109]....
        /*02b4*/ 	.word	0xffffffff


	//   ....[110]....
        /*02b8*/ 	.word	0xffffffff


	//   ....[111]....
        /*02bc*/ 	.word	0xffffffff


	//   ....[112]....
        /*02c0*/ 	.word	0xffffffff


	//   ....[113]....
        /*02c4*/ 	.word	0xffffffff


	//   ....[114]....
        /*02c8*/ 	.word	0xffffffff


	//   ....[115]....
        /*02cc*/ 	.word	0xffffffff


	//   ....[116]....
        /*02d0*/ 	.word	0xffffffff


	//   ....[117]....
        /*02d4*/ 	.word	0xffffffff


	//   ....[118]....
        /*02d8*/ 	.word	0xffffffff


	//   ....[119]....
        /*02dc*/ 	.word	0xffffffff


	//   ....[120]....
        /*02e0*/ 	.word	0xffffffff


	//   ....[121]....
        /*02e4*/ 	.word	0xffffffff


	//   ....[122]....
        /*02e8*/ 	.word	0xffffffff


	//   ....[123]....
        /*02ec*/ 	.word	0xffffffff


	//   ....[124]....
        /*02f0*/ 	.word	0xffffffff


	//   ....[125]....
        /*02f4*/ 	.word	0xffffffff


	//   ....[126]....
        /*02f8*/ 	.word	0xffffffff


	//   ....[127]....
        /*02fc*/ 	.word	0x0500000f


	//   ....[128]....
        /*0300*/ 	.word	0x0500000f


	//   ....[129]....
        /*0304*/ 	.word	0x0500000f


	//   ....[130]....
        /*0308*/ 	.word	0x0500000f


	//   ....[131]....
        /*030c*/ 	.word	0x0500000f


	//   ....[132]....
        /*0310*/ 	.word	0x0500000f


	//   ....[133]....
        /*0314*/ 	.word	0x0500000f


	//   ....[134]....
        /*0318*/ 	.word	0x0500000f


	//   ....[135]....
        /*031c*/ 	.word	0x0500000f


	//   ....[136]....
        /*0320*/ 	.word	0x0500000f


	//   ....[137]....
        /*0324*/ 	.word	0x0500000f


	//   ....[138]....
        /*0328*/ 	.word	0x0500000f


	//   ....[139]....
        /*032c*/ 	.word	0x0500000f


	//   ....[140]....
        /*0330*/ 	.word	0x0500000f


	//   ....[141]....
        /*0334*/ 	.word	0x0500000f


	//   ....[142]....
        /*0338*/ 	.word	0x0500000f


	//   ....[143]....
        /*033c*/ 	.word	0x0500000f


	//   ....[144]....
        /*0340*/ 	.word	0x0500000f


	//   ....[145]....
        /*0344*/ 	.word	0x0500000f


	//   ....[146]....
        /*0348*/ 	.word	0x0500000f


	//   ....[147]....
        /*034c*/ 	.word	0x0500000f


	//   ....[148]....
        /*0350*/ 	.word	0x0500000f


	//   ....[149]....
        /*0354*/ 	.word	0x0500000f


	//   ....[150]....
        /*0358*/ 	.word	0x0500000f


	//   ....[151]....
        /*035c*/ 	.word	0x0500000f


	//   ....[152]....
        /*0360*/ 	.word	0x0500000f


	//   ....[153]....
        /*0364*/ 	.word	0x0500000f


	//   ....[154]....
        /*0368*/ 	.word	0x0500000f


	//   ....[155]....
        /*036c*/ 	.word	0x0500000f


	//   ....[156]....
        /*0370*/ 	.word	0x0500000f


	//   ....[157]....
        /*0374*/ 	.word	0x0500000f


	//   ....[158]....
        /*0378*/ 	.word	0x0500000f


	//   ....[159]....
        /*037c*/ 	.word	0x0500000f


	//   ....[160]....
        /*0380*/ 	.word	0x0500000f


	//   ....[161]....
        /*0384*/ 	.word	0x0500000f


	//   ....[162]....
        /*0388*/ 	.word	0x0500000f


	//   ....[163]....
        /*038c*/ 	.word	0x0500000f


	//   ....[164]....
        /*0390*/ 	.word	0x0500000f


	//   ....[165]....
        /*0394*/ 	.word	0x0500000f


	//   ....[166]....
        /*0398*/ 	.word	0x0500000f


	//   ....[167]....
        /*039c*/ 	.word	0x0500000f


	//   ....[168]....
        /*03a0*/ 	.word	0x0500000f


	//   ....[169]....
        /*03a4*/ 	.word	0x0500000f


	//   ....[170]....
        /*03a8*/ 	.word	0x0500000f


	//   ....[171]....
        /*03ac*/ 	.word	0x0500000f


	//   ....[172]....
        /*03b0*/ 	.word	0x0500000f


	//   ....[173]....
        /*03b4*/ 	.word	0x0500000f


	//   ....[174]....
        /*03b8*/ 	.word	0x0500000f


	//   ....[175]....
        /*03bc*/ 	.word	0x0500000f


	//   ....[176]....
        /*03c0*/ 	.word	0x0500000f


	//   ....[177]....
        /*03c4*/ 	.word	0x0500000f


	//   ....[178]....
        /*03c8*/ 	.word	0x0500000f


	//   ....[179]....
        /*03cc*/ 	.word	0x0500000f


	//----- nvinfo : EIATTR_COOP_GROUP_INSTR_OFFSETS
	.align		4
.L_173:
        /*03d0*/ 	.byte	0x04, 0x28
        /*03d2*/ 	.short	(.L_175 - .L_174)


	//   ....[0]....
.L_174:
        /*03d4*/ 	.word	0x00000070


	//   ....[1]....
        /*03d8*/ 	.word	0x000000b0


	//   ....[2]....
        /*03dc*/ 	.word	0x000002d0


	//   ....[3]....
        /*03e0*/ 	.word	0x00000430


	//   ....[4]....
        /*03e4*/ 	.word	0x00000550


	//   ....[5]....
        /*03e8*/ 	.word	0x000006b0


	//   ....[6]....
        /*03ec*/ 	.word	0x00001420


	//   ....[7]....
        /*03f0*/ 	.word	0x000022a0


	//   ....[8]....
        /*03f4*/ 	.word	0x00003b90


	//   ....[9]....
        /*03f8*/ 	.word	0x00004430


	//   ....[10]....
        /*03fc*/ 	.word	0x00004540


	//   ....[11]....
        /*0400*/ 	.word	0x00005110


	//   ....[12]....
        /*0404*/ 	.word	0x00005190


	//   ....[13]....
        /*0408*/ 	.word	0x00006d10


	//   ....[14]....
        /*040c*/ 	.word	0x000078f0


	//   ....[15]....
        /*0410*/ 	.word	0x00008e80


	//   ....[16]....
        /*0414*/ 	.word	0x00008f90


	//   ....[17]....
        /*0418*/ 	.word	0x00009b20


	//   ....[18]....
        /*041c*/ 	.word	0x00009b70


	//   ....[19]....
        /*0420*/ 	.word	0x0000c6b0


	//   ....[20]....
        /*0424*/ 	.word	0x0000c6c0


	//   ....[21]....
        /*0428*/ 	.word	0x0000c6f0


	//   ....[22]....
        /*042c*/ 	.word	0x0000c700


	//   ....[23]....
        /*0430*/ 	.word	0x0000e5e0


	//   ....[24]....
        /*0434*/ 	.word	0x0000f1c0


	//   ....[25]....
        /*0438*/ 	.word	0x00010760


	//   ....[26]....
        /*043c*/ 	.word	0x00010870


	//   ....[27]....
        /*0440*/ 	.word	0x00011410


	//   ....[28]....
        /*0444*/ 	.word	0x00011470


	//   ....[29]....
        /*0448*/ 	.word	0x00012930


	//   ....[30]....
        /*044c*/ 	.word	0x00012940


	//   ....[31]....
        /*0450*/ 	.word	0x000129c0


	//   ....[32]....
        /*0454*/ 	.word	0x000129e0


	//   ....[33]....
        /*0458*/ 	.word	0x00013500


	//   ....[34]....
        /*045c*/ 	.word	0x00013510


	//   ....[35]....
        /*0460*/ 	.word	0x00013520


	//   ....[36]....
        /*0464*/ 	.word	0x00013530


	//   ....[37]....
        /*0468*/ 	.word	0x00013540


	//   ....[38]....
        /*046c*/ 	.word	0x00013550


	//   ....[39]....
        /*0470*/ 	.word	0x00013570


	//   ....[40]....
        /*0474*/ 	.word	0x00013580


	//   ....[41]....
        /*0478*/ 	.word	0x000135b0


	//   ....[42]....
        /*047c*/ 	.word	0x000135c0


	//   ....[43]....
        /*0480*/ 	.word	0x000135e0


	//   ....[44]....
        /*0484*/ 	.word	0x00013610


	//   ....[45]....
        /*0488*/ 	.word	0x00013620


	//   ....[46]....
        /*048c*/ 	.word	0x00013630


	//   ....[47]....
        /*0490*/ 	.word	0x00013650


	//   ....[48]....
        /*0494*/ 	.word	0x00013670


	//   ....[49]....
        /*0498*/ 	.word	0x00013690


	//   ....[50]....
        /*049c*/ 	.word	0x000136a0


	//   ....[51]....
        /*04a0*/ 	.word	0x000136b0


	//   ....[52]....
        /*04a4*/ 	.word	0x000136c0


	//   ....[53]....
        /*04a8*/ 	.word	0x000136f0


	//   ....[54]....
        /*04ac*/ 	.word	0x00013750


	//   ....[55]....
        /*04b0*/ 	.word	0x00013780


	//   ....[56]....
        /*04b4*/ 	.word	0x000137a0


	//   ....[57]....
        /*04b8*/ 	.word	0x000137d0


	//   ....[58]....
        /*04bc*/ 	.word	0x000137e0


	//   ....[59]....
        /*04c0*/ 	.word	0x000137f0


	//   ....[60]....
        /*04c4*/ 	.word	0x00013800


	//   ....[61]....
        /*04c8*/ 	.word	0x00013810


	//   ....[62]....
        /*04cc*/ 	.word	0x00013820


	//   ....[63]....
        /*04d0*/ 	.word	0x00013840


	//   ....[64]....
        /*04d4*/ 	.word	0x00013850


	//   ....[65]....
        /*04d8*/ 	.word	0x00013af0


	//   ....[66]....
        /*04dc*/ 	.word	0x00013b30


	//   ....[67]....
        /*04e0*/ 	.word	0x00013b60


	//   ....[68]....
        /*04e4*/ 	.word	0x00013ba0


	//   ....[69]....
        /*04e8*/ 	.word	0x00013bd0


	//   ....[70]....
        /*04ec*/ 	.word	0x00013c00


	//   ....[71]....
        /*04f0*/ 	.word	0x00013fc0


	//   ....[72]....
        /*04f4*/ 	.word	0x00013ff0


	//   ....[73]....
        /*04f8*/ 	.word	0x000147e0


	//   ....[74]....
        /*04fc*/ 	.word	0x00016220


	//   ....[75]....
        /*0500*/ 	.word	0x00016230


	//   ....[76]....
        /*0504*/ 	.word	0x00016240


	//   ....[77]....
        /*0508*/ 	.word	0x000162d0


	//   ....[78]....
        /*050c*/ 	.word	0x000162e0


	//   ....[79]....
        /*0510*/ 	.word	0x00016330


	//   ....[80]....
        /*0514*/ 	.word	0x00016340


	//   ....[81]....
        /*0518*/ 	.word	0x00016350


	//   ....[82]....
        /*051c*/ 	.word	0x000163a0


	//   ....[83]....
        /*0520*/ 	.word	0x00016400


	//   ....[84]....
        /*0524*/ 	.word	0x00016820


	//   ....[85]....
        /*0528*/ 	.word	0x00016830


	//   ....[86]....
        /*052c*/ 	.word	0x00016840


	//   ....[87]....
        /*0530*/ 	.word	0x00016880


	//   ....[88]....
        /*0534*/ 	.word	0x000168a0


	//   ....[89]....
        /*0538*/ 	.word	0x000168e0


	//   ....[90]....
        /*053c*/ 	.word	0x00016900


	//   ....[91]....
        /*0540*/ 	.word	0x00016910


	//   ....[92]....
        /*0544*/ 	.word	0x00016930


	//   ....[93]....
        /*0548*/ 	.word	0x000169c0


	//   ....[94]....
        /*054c*/ 	.word	0x000170b0


	//   ....[95]....
        /*0550*/ 	.word	0x000170e0


	//   ....[96]....
        /*0554*/ 	.word	0x00017110


	//   ....[97]....
        /*0558*/ 	.word	0x00017130


	//   ....[98]....
        /*055c*/ 	.word	0x00017140


	//   ....[99]....
        /*0560*/ 	.word	0x00017190


	//   ....[100]....
        /*0564*/ 	.word	0x000171c0


	//   ....[101]....
        /*0568*/ 	.word	0x00017200


	//   ....[102]....
        /*056c*/ 	.word	0x00017210


	//   ....[103]....
        /*0570*/ 	.word	0x00017240


	//   ....[104]....
        /*0574*/ 	.word	0x00017290


	//   ....[105]....
        /*0578*/ 	.word	0x000172c0


	//   ....[106]....
        /*057c*/ 	.word	0x00017bf0


	//   ....[107]....
        /*0580*/ 	.word	0x00017c00


	//   ....[108]....
        /*0584*/ 	.word	0x00017c10


	//   ....[109]....
        /*0588*/ 	.word	0x00017c70


	//   ....[110]....
        /*058c*/ 	.word	0x00017c80


	//   ....[111]....
        /*0590*/ 	.word	0x00017cc0


	//   ....[112]....
        /*0594*/ 	.word	0x00017cd0


	//   ....[113]....
        /*0598*/ 	.word	0x00017ce0


	//   ....[114]....
        /*059c*/ 	.word	0x00017d20


	//   ....[115]....
        /*05a0*/ 	.word	0x00017d60


	//   ....[116]....
        /*05a4*/ 	.word	0x00018170


	//   ....[117]....
        /*05a8*/ 	.word	0x00018180


	//   ....[118]....
        /*05ac*/ 	.word	0x00018190


	//   ....[119]....
        /*05b0*/ 	.word	0x000181b0


	//   ....[120]....
        /*05b4*/ 	.word	0x00018200


	//   ....[121]....
        /*05b8*/ 	.word	0x00018220


	//   ....[122]....
        /*05bc*/ 	.word	0x00018250


	//   ....[123]....
        /*05c0*/ 	.word	0x00018260


	//   ....[124]....
        /*05c4*/ 	.word	0x00018270


	//   ....[125]....
        /*05c8*/ 	.word	0x00018280


	//   ....[126]....
        /*05cc*/ 	.word	0x00018ec0


	//   ....[127]....
        /*05d0*/ 	.word	0x00019540


	//   ....[128]....
        /*05d4*/ 	.word	0x00019630


	//   ....[129]....
        /*05d8*/ 	.word	0x00019710


	//   ....[130]....
        /*05dc*/ 	.word	0x000197e0


	//   ....[131]....
        /*05e0*/ 	.word	0x00019890


	//   ....[132]....
        /*05e4*/ 	.word	0x00019950


	//   ....[133]....
        /*05e8*/ 	.word	0x000199f0


	//   ....[134]....
        /*05ec*/ 	.word	0x00019ab0


	//   ....[135]....
        /*05f0*/ 	.word	0x00019b60


	//   ....[136]....
        /*05f4*/ 	.word	0x00019bd0


	//   ....[137]....
        /*05f8*/ 	.word	0x00019cb0


	//   ....[138]....
        /*05fc*/ 	.word	0x00019db0


	//   ....[139]....
        /*0600*/ 	.word	0x00019e40


	//   ....[140]....
        /*0604*/ 	.word	0x00019ec0


	//   ....[141]....
        /*0608*/ 	.word	0x00019f50


	//   ....[142]....
        /*060c*/ 	.word	0x00019fd0


	//   ....[143]....
        /*0610*/ 	.word	0x0001a060


	//   ....[144]....
        /*0614*/ 	.word	0x0001a0c0


	//   ....[145]....
        /*0618*/ 	.word	0x0001a180


	//   ....[146]....
        /*061c*/ 	.word	0x0001a1f0


	//   ....[147]....
        /*0620*/ 	.word	0x0001a2a0


	//   ....[148]....
        /*0624*/ 	.word	0x0001a330


	//   ....[149]....
        /*0628*/ 	.word	0x0001a390


	//   ....[150]....
        /*062c*/ 	.word	0x0001a450


	//   ....[151]....
        /*0630*/ 	.word	0x0001a4f0


	//   ....[152]....
        /*0634*/ 	.word	0x0001a580


	//   ....[153]....
        /*0638*/ 	.word	0x0001a620


	//   ....[154]....
        /*063c*/ 	.word	0x0001a6a0


	//   ....[155]....
        /*0640*/ 	.word	0x0001a760


	//   ....[156]....
        /*0644*/ 	.word	0x0001a7c0


	//   ....[157]....
        /*0648*/ 	.word	0x0001a870


	//   ....[158]....
        /*064c*/ 	.word	0x0001a8d0


	//   ....[159]....
        /*0650*/ 	.word	0x0001a9a0


	//   ....[160]....
        /*0654*/ 	.word	0x0001aae0


	//   ....[161]....
        /*0658*/ 	.word	0x0001ab70


	//   ....[162]....
        /*065c*/ 	.word	0x0001abd0


	//   ....[163]....
        /*0660*/ 	.word	0x0001ac90


	//   ....[164]....
        /*0664*/ 	.word	0x0001ad50


	//   ....[165]....
        /*0668*/ 	.word	0x0001ade0


	//   ....[166]....
        /*066c*/ 	.word	0x0001aea0


	//   ....[167]....
        /*0670*/ 	.word	0x0001af40


	//   ....[168]....
        /*0674*/ 	.word	0x0001afb0


	//   ....[169]....
        /*0678*/ 	.word	0x0001b070


	//   ....[170]....
        /*067c*/ 	.word	0x0001b160


	//   ....[171]....
        /*0680*/ 	.word	0x0001b200


	//   ....[172]....
        /*0684*/ 	.word	0x0001b260


	//   ....[173]....
        /*0688*/ 	.word	0x0001b320


	//   ....[174]....
        /*068c*/ 	.word	0x0001b380


	//   ....[175]....
        /*0690*/ 	.word	0x0001b420


	//   ....[176]....
        /*0694*/ 	.word	0x0001b480


	//   ....[177]....
        /*0698*/ 	.word	0x0001b530


	//   ....[178]....
        /*069c*/ 	.word	0x0001b590


	//   ....[179]....
        /*06a0*/ 	.word	0x0001b640


	//----- nvinfo : EIATTR_REG_RECONFIG
	.align		4
.L_175:
        /*06a4*/ 	.byte	0x01, 0x54
	.zero		2


	//----- nvinfo : EIATTR_SYSCALL_OFFSETS
	.align		4
        /*06a8*/ 	.byte	0x04, 0x46
        /*06aa*/ 	.short	(.L_177 - .L_176)


	//   ....[0]....
.L_176:
        /*06ac*/ 	.word	0x000015f0


	//   ....[1]....
        /*06b0*/ 	.word	0x000153d0


	//   ....[2]....
        /*06b4*/ 	.word	0x00015510


	//   ....[3]....
        /*06b8*/ 	.word	0x00015650


	//   ....[4]....
        /*06bc*/ 	.word	0x00015770


	//   ....[5]....
        /*06c0*/ 	.word	0x00016ce0


	//----- nvinfo : EIATTR_MBARRIER_INSTR_OFFSETS
	.align		4
.L_177:
        /*06c4*/ 	.byte	0x04, 0x39
        /*06c6*/ 	.short	(.L_179 - .L_178)


	//   ....[0]....
.L_178:
        /*06c8*/ 	.word	0x00000180
        /*06cc*/ 	.word	0x000000ff
        /*06d0*/ 	.word	0x00012400
        /*06d4*/ 	.short	0x0100
        /*06d6*/ 	.byte	0x08
	.zero		1


	//   ....[1]....
        /*06d8*/ 	.word	0x00000190
        /*06dc*/ 	.word	0x000000ff
        /*06e0*/ 	.word	0x00012420
        /*06e4*/ 	.short	0x0100
        /*06e6*/ 	.byte	0x08
	.zero		1


	//   ....[2]....
        /*06e8*/ 	.word	0x00000280
        /*06ec*/ 	.word	0x000000ff
        /*06f0*/ 	.word	0x00012430
        /*06f4*/ 	.short	0x0100
        /*06f6*/ 	.byte	0x08
	.zero		1


	//   ....[3]....
        /*06f8*/ 	.word	0x00000290
        /*06fc*/ 	.word	0x000000ff
        /*0700*/ 	.word	0x00012440
        /*0704*/ 	.short	0x0100
        /*0706*/ 	.byte	0x08
	.zero		1


	//   ....[4]....
        /*0708*/ 	.word	0x000002a0
        /*070c*/ 	.word	0x000000ff
        /*0710*/ 	.word	0x00012438
        /*0714*/ 	.short	0x0100
        /*0716*/ 	.byte	0x08
	.zero		1


	//   ....[5]....
        /*0718*/ 	.word	0x000002b0
        /*071c*/ 	.word	0x000000ff
        /*0720*/ 	.word	0x00012448
        /*0724*/ 	.short	0x0100
        /*0726*/ 	.byte	0x08
	.zero		1


	//   ....[6]....
        /*0728*/ 	.word	0x000003e0
        /*072c*/ 	.word	0x000000ff
        /*0730*/ 	.word	0x00012450
        /*0734*/ 	.short	0x0100
        /*0736*/ 	.byte	0x08
	.zero		1


	//   ....[7]....
        /*0738*/ 	.word	0x000003f0
        /*073c*/ 	.word	0x000000ff
        /*0740*/ 	.word	0x00012460
        /*0744*/ 	.short	0x0100
        /*0746*/ 	.byte	0x08
	.zero		1


	//   ....[8]....
        /*0748*/ 	.word	0x00000400
        /*074c*/ 	.word	0x000000ff
        /*0750*/ 	.word	0x00012458
        /*0754*/ 	.short	0x0100
        /*0756*/ 	.byte	0x08
	.zero		1


	//   ....[9]....
        /*0758*/ 	.word	0x00000410
        /*075c*/ 	.word	0x000000ff
        /*0760*/ 	.word	0x00012468
        /*0764*/ 	.short	0x0100
        /*0766*/ 	.byte	0x08
	.zero		1


	//   ....[10]....
        /*0768*/ 	.word	0x00000500
        /*076c*/ 	.word	0x000000ff
        /*0770*/ 	.word	0x00012470
        /*0774*/ 	.short	0x0100
        /*0776*/ 	.byte	0x06
	.zero		1


	//   ....[11]....
        /*0778*/ 	.word	0x00000510
        /*077c*/ 	.word	0x000000ff
        /*0780*/ 	.word	0x00012480
        /*0784*/ 	.short	0x0100
        /*0786*/ 	.byte	0x06
	.zero		1


	//   ....[12]....
        /*0788*/ 	.word	0x00000520
        /*078c*/ 	.word	0x000000ff
        /*0790*/ 	.word	0x00012478
        /*0794*/ 	.short	0x0100
        /*0796*/ 	.byte	0x06
	.zero		1


	//   ....[13]....
        /*0798*/ 	.word	0x00000530
        /*079c*/ 	.word	0x000000ff
        /*07a0*/ 	.word	0x00012488
        /*07a4*/ 	.short	0x0100
        /*07a6*/ 	.byte	0x06
	.zero		1


	//   ....[14]....
        /*07a8*/ 	.word	0x00000660
        /*07ac*/ 	.word	0x000000ff
        /*07b0*/ 	.word	0x00012490
        /*07b4*/ 	.short	0x0100
        /*07b6*/ 	.byte	0x08
	.zero		1


	//   ....[15]....
        /*07b8*/ 	.word	0x00000670
        /*07bc*/ 	.word	0x000000ff
        /*07c0*/ 	.word	0x000124a0
        /*07c4*/ 	.short	0x0100
        /*07c6*/ 	.byte	0x08
	.zero		1


	//   ....[16]....
        /*07c8*/ 	.word	0x00000680
        /*07cc*/ 	.word	0x000000ff
        /*07d0*/ 	.word	0x00012498
        /*07d4*/ 	.short	0x0100
        /*07d6*/ 	.byte	0x08
	.zero		1


	//   ....[17]....
        /*07d8*/ 	.word	0x00000690
        /*07dc*/ 	.word	0x000000ff
        /*07e0*/ 	.word	0x000124a8
        /*07e4*/ 	.short	0x0100
        /*07e6*/ 	.byte	0x08
	.zero		1


	//   ....[18]....
        /*07e8*/ 	.word	0x000007d0
        /*07ec*/ 	.word	0x000000ff
        /*07f0*/ 	.word	0x000124b0
        /*07f4*/ 	.short	0x0100
        /*07f6*/ 	.byte	0x08
	.zero		1


	//   ....[19]....
        /*07f8*/ 	.word	0x000007e0
        /*07fc*/ 	.word	0x000000ff
        /*0800*/ 	.word	0x000124c0
        /*0804*/ 	.short	0x0100
        /*0806*/ 	.byte	0x08
	.zero		1


	//   ....[20]....
        /*0808*/ 	.word	0x000007f0
        /*080c*/ 	.word	0x000000ff
        /*0810*/ 	.word	0x000124b8
        /*0814*/ 	.short	0x0100
        /*0816*/ 	.byte	0x08
	.zero		1


	//   ....[21]....
        /*0818*/ 	.word	0x00000800
        /*081c*/ 	.word	0x000000ff
        /*0820*/ 	.word	0x000124c8
        /*0824*/ 	.short	0x0100
        /*0826*/ 	.byte	0x08
	.zero		1


	//   ....[22]....
        /*0828*/ 	.word	0x000018c0
        /*082c*/ 	.word	0x000000ff
        /*0830*/ 	.word	0x00012400
        /*0834*/ 	.short	0x010a
        /*0836*/ 	.byte	0x2e
	.zero		1


	//   ....[23]....
        /*0838*/ 	.word	0x00001950
        /*083c*/ 	.word	0x000000ff
        /*0840*/ 	.word	0x00012430
        /*0844*/ 	.short	0x010a
        /*0846*/ 	.byte	0x2e
	.zero		1


	//   ....[24]....
        /*0848*/ 	.word	0x00001990
        /*084c*/ 	.word	0x000000ff
        /*0850*/ 	.word	0x00012430
        /*0854*/ 	.short	0x010a
        /*0856*/ 	.byte	0x2e
	.zero		1


	//   ....[25]....
        /*0858*/ 	.word	0x00002670
        /*085c*/ 	.word	0x000000ff
        /*0860*/ 	.word	0x00000000
        /*0864*/ 	.short	0x0101
        /*0866*/ 	.byte	0x05
	.zero		1


	//   ....[26]....
        /*0868*/ 	.word	0x00006430
        /*086c*/ 	.word	0x000000ff
        /*0870*/ 	.word	0x00012430
        /*0874*/ 	.short	0x010a
        /*0876*/ 	.byte	0x16
	.zero		1


	//   ....[27]....
        /*0878*/ 	.word	0x00006470
        /*087c*/ 	.word	0x000000ff
        /*0880*/ 	.word	0x00012430
        /*0884*/ 	.short	0x010a
        /*0886*/ 	.byte	0x16
	.zero		1


	//   ....[28]....
        /*0888*/ 	.word	0x000068c0
        /*088c*/ 	.word	0x000000ff
        /*0890*/ 	.word	0x00012450
        /*0894*/ 	.short	0x010a
        /*0896*/ 	.byte	0x0d
	.zero		1


	//   ....[29]....
        /*0898*/ 	.word	0x00006900
        /*089c*/ 	.word	0x000000ff
        /*08a0*/ 	.word	0x00012450
        /*08a4*/ 	.short	0x010a
        /*08a6*/ 	.byte	0x0d
	.zero		1


	//   ....[30]....
        /*08a8*/ 	.word	0x00007180
        /*08ac*/ 	.word	0x000000ff
        /*08b0*/ 	.word	0x00000000
        /*08b4*/ 	.short	0x0101
        /*08b6*/ 	.byte	0x16
	.zero		1


	//   ....[31]....
        /*08b8*/ 	.word	0x0000a860
        /*08bc*/ 	.word	0x000000ff
        /*08c0*/ 	.word	0x00000000
        /*08c4*/ 	.short	0x0101
        /*08c6*/ 	.byte	0x0a
	.zero		1


	//   ....[32]....
        /*08c8*/ 	.word	0x0000b080
        /*08cc*/ 	.word	0x000000ff
        /*08d0*/ 	.word	0x00012430
        /*08d4*/ 	.short	0x010a
        /*08d6*/ 	.byte	0x0a
	.zero		1


	//   ....[33]....
        /*08d8*/ 	.word	0x0000b0c0
        /*08dc*/ 	.word	0x000000ff
        /*08e0*/ 	.word	0x00012430
        /*08e4*/ 	.short	0x010a
        /*08e6*/ 	.byte	0x0a
	.zero		1


	//   ....[34]....
        /*08e8*/ 	.word	0x0000b500
        /*08ec*/ 	.word	0x000000ff
        /*08f0*/ 	.word	0x00012450
        /*08f4*/ 	.short	0x010a
        /*08f6*/ 	.byte	0x0d
	.zero		1


	//   ....[35]....
        /*08f8*/ 	.word	0x0000b540
        /*08fc*/ 	.word	0x000000ff
        /*0900*/ 	.word	0x00012450
        /*0904*/ 	.short	0x010a
        /*0906*/ 	.byte	0x0d
	.zero		1


	//   ....[36]....
        /*0908*/ 	.word	0x0000be40
        /*090c*/ 	.word	0x000000ff
        /*0910*/ 	.word	0x00000000
        /*0914*/ 	.short	0x0101
        /*0916*/ 	.byte	0x0a
	.zero		1


	//   ....[37]....
        /*0918*/ 	.word	0x0000d7d0
        /*091c*/ 	.word	0x000000ff
        /*0920*/ 	.word	0x00000000
        /*0924*/ 	.short	0x0101
        /*0926*/ 	.byte	0x0a
	.zero		1


	//   ....[38]....
        /*0928*/ 	.word	0x0000dd20
        /*092c*/ 	.word	0x000000ff
        /*0930*/ 	.word	0x00012430
        /*0934*/ 	.short	0x010a
        /*0936*/ 	.byte	0x1a
	.zero		1


	//   ....[39]....
        /*0938*/ 	.word	0x0000dd60
        /*093c*/ 	.word	0x000000ff
        /*0940*/ 	.word	0x00012430
        /*0944*/ 	.short	0x010a
        /*0946*/ 	.byte	0x1a
	.zero		1


	//   ....[40]....
        /*0948*/ 	.word	0x0000e1a0
        /*094c*/ 	.word	0x000000ff
        /*0950*/ 	.word	0x00012450
        /*0954*/ 	.short	0x010a
        /*0956*/ 	.byte	0x0b
	.zero		1


	//   ....[41]....
        /*0958*/ 	.word	0x0000e1e0
        /*095c*/ 	.word	0x000000ff
        /*0960*/ 	.word	0x00012450
        /*0964*/ 	.short	0x010a
        /*0966*/ 	.byte	0x0b
	.zero		1


	//   ....[42]....
        /*0968*/ 	.word	0x0000ea50
        /*096c*/ 	.word	0x000000ff
        /*0970*/ 	.word	0x00000000
        /*0974*/ 	.short	0x0101
        /*0976*/ 	.byte	0x1a
	.zero		1


	//   ....[43]....
        /*0978*/ 	.word	0x00012140
        /*097c*/ 	.word	0x000000ff
        /*0980*/ 	.word	0x00000000
        /*0984*/ 	.short	0x0101
        /*0986*/ 	.byte	0x06
	.zero		1


	//   ....[44]....
        /*0988*/ 	.word	0x00012620
        /*098c*/ 	.word	0x000000ff
        /*0990*/ 	.word	0x00012450
        /*0994*/ 	.short	0x010a
        /*0996*/ 	.byte	0x11
	.zero		1


	//   ....[45]....
        /*0998*/ 	.word	0x00012660
        /*099c*/ 	.word	0x000000ff
        /*09a0*/ 	.word	0x00012450
        /*09a4*/ 	.short	0x010a
        /*09a6*/ 	.byte	0x11
	.zero		1


	//   ....[46]....
        /*09a8*/ 	.word	0x00012cc0
        /*09ac*/ 	.word	0x000000ff
        /*09b0*/ 	.word	0x00000000
        /*09b4*/ 	.short	0x0101
        /*09b6*/ 	.byte	0x04
	.zero		1


	//   ....[47]....
        /*09b8*/ 	.word	0x00013bf0
        /*09bc*/ 	.word	0x000000ff
        /*09c0*/ 	.word	0x00000000
        /*09c4*/ 	.short	0x0101
        /*09c6*/ 	.byte	0x04
	.zero		1


	//   ....[48]....
        /*09c8*/ 	.word	0x00015e60
        /*09cc*/ 	.word	0x000000ff
        /*09d0*/ 	.word	0x00012480
        /*09d4*/ 	.short	0x010a
        /*09d6*/ 	.byte	0x2e
	.zero		1


	//   ....[49]....
        /*09d8*/ 	.word	0x000164b0
        /*09dc*/ 	.word	0x000000ff
        /*09e0*/ 	.word	0x00012470
        /*09e4*/ 	.short	0x0107
        /*09e6*/ 	.byte	0x2e
	.zero		1


	//   ....[50]....
        /*09e8*/ 	.word	0x00016540
        /*09ec*/ 	.word	0x000000ff
        /*09f0*/ 	.word	0x00012470
        /*09f4*/ 	.short	0x0101
        /*09f6*/ 	.byte	0x2e
	.zero		1


	//   ....[51]....
        /*09f8*/ 	.word	0x00016570
        /*09fc*/ 	.word	0x000000ff
        /*0a00*/ 	.word	0x00012440
        /*0a04*/ 	.short	0x010a
        /*0a06*/ 	.byte	0x2e
	.zero		1


	//   ....[52]....
        /*0a08*/ 	.word	0x00016a80
        /*0a0c*/ 	.word	0x000000ff
        /*0a10*/ 	.word	0x00012430
        /*0a14*/ 	.short	0x0107
        /*0a16*/ 	.byte	0x2e
	.zero		1


	//   ....[53]....
        /*0a18*/ 	.word	0x00016b10
        /*0a1c*/ 	.word	0x000000ff
        /*0a20*/ 	.word	0x00012430
        /*0a24*/ 	.short	0x0101
        /*0a26*/ 	.byte	0x2e
	.zero		1


	//   ....[54]....
        /*0a28*/ 	.word	0x000173f0
        /*0a2c*/ 	.word	0x000000ff
        /*0a30*/ 	.word	0x00012400
        /*0a34*/ 	.short	0x0107
        /*0a36*/ 	.byte	0x2e
	.zero		1


	//   ....[55]....
        /*0a38*/ 	.word	0x00017430
        /*0a3c*/ 	.word	0x000000ff
        /*0a40*/ 	.word	0x00012400
        /*0a44*/ 	.short	0x0101
        /*0a46*/ 	.byte	0x2e
	.zero		1


	//   ....[56]....
        /*0a48*/ 	.word	0x00017440
        /*0a4c*/ 	.word	0x000000ff
        /*0a50*/ 	.word	0x00012420
        /*0a54*/ 	.short	0x010a
        /*0a56*/ 	.byte	0x2e
	.zero		1


	//   ....[57]....
        /*0a58*/ 	.word	0x000178b0
        /*0a5c*/ 	.word	0x00000005
        /*0a60*/ 	.word	0x00012480
        /*0a64*/ 	.short	0x010a
        /*0a66*/ 	.byte	0x3f
	.zero		1


	//   ....[58]....
        /*0a68*/ 	.word	0x00017e10
        /*0a6c*/ 	.word	0x00000005
        /*0a70*/ 	.word	0x00012470
        /*0a74*/ 	.short	0x0107
        /*0a76*/ 	.byte	0x3f
	.zero		1


	//   ....[59]....
        /*0a78*/ 	.word	0x00017ea0
        /*0a7c*/ 	.word	0x00000005
        /*0a80*/ 	.word	0x00012470
        /*0a84*/ 	.short	0x0101
        /*0a86*/ 	.byte	0x3f
	.zero		1


	//   ....[60]....
        /*0a88*/ 	.word	0x00017ed0
        /*0a8c*/ 	.word	0x00000005
        /*0a90*/ 	.word	0x00012440
        /*0a94*/ 	.short	0x010a
        /*0a96*/ 	.byte	0x3f
	.zero		1


	//   ....[61]....
        /*0a98*/ 	.word	0x00018360
        /*0a9c*/ 	.word	0x00000005
        /*0aa0*/ 	.word	0x00012430
        /*0aa4*/ 	.short	0x0107
        /*0aa6*/ 	.byte	0x3f
	.zero		1


	//   ....[62]....
        /*0aa8*/ 	.word	0x00018400
        /*0aac*/ 	.word	0x00000005
        /*0ab0*/ 	.word	0x00012430
        /*0ab4*/ 	.short	0x0101
        /*0ab6*/ 	.byte	0x3f
	.zero		1


	//   ....[63]....
        /*0ab8*/ 	.word	0x00018480
        /*0abc*/ 	.word	0x00000003
        /*0ac0*/ 	.word	0x00012470
        /*0ac4*/ 	.short	0x010a
        /*0ac6*/ 	.byte	0x3f
	.zero		1


	//   ....[64]....
        /*0ac8*/ 	.word	0x00018510
        /*0acc*/ 	.word	0x00000003
        /*0ad0*/ 	.word	0x00012460
        /*0ad4*/ 	.short	0x010a
        /*0ad6*/ 	.byte	0x3f
	.zero		1


	//   ....[65]....
        /*0ad8*/ 	.word	0x00018820
        /*0adc*/ 	.word	0x00000003
        /*0ae0*/ 	.word	0x00012450
        /*0ae4*/ 	.short	0x0101
        /*0ae6*/ 	.byte	0x3f
	.zero		1


	//   ....[66]....
        /*0ae8*/ 	.word	0x000188c0
        /*0aec*/ 	.word	0x00000003
        /*0af0*/ 	.word	0x00000000
        /*0af4*/ 	.short	0x0101
        /*0af6*/ 	.byte	0x3f
	.zero		1


	//   ....[67]....
        /*0af8*/ 	.word	0x000189a0
        /*0afc*/ 	.word	0x00000002
        /*0b00*/ 	.word	0x00012470
        /*0b04*/ 	.short	0x010a
        /*0b06*/ 	.byte	0x3f
	.zero		1


	//   ....[68]....
        /*0b08*/ 	.word	0x00018a50
        /*0b0c*/ 	.word	0x00000002
        /*0b10*/ 	.word	0x00012460
        /*0b14*/ 	.short	0x010a
        /*0b16*/ 	.byte	0x3f
	.zero		1


	//   ....[69]....
        /*0b18*/ 	.word	0x00018d50
        /*0b1c*/ 	.word	0x00000002
        /*0b20*/ 	.word	0x00012450
        /*0b24*/ 	.short	0x0101
        /*0b26*/ 	.byte	0x3f
	.zero		1


	//   ....[70]....
        /*0b28*/ 	.word	0x00018dd0
        /*0b2c*/ 	.word	0x00000002
        /*0b30*/ 	.word	0x00000000
        /*0b34*/ 	.short	0x0101
        /*0b36*/ 	.byte	0x3f
	.zero		1


	//   ....[71]....
        /*0b38*/ 	.word	0x00018e70
        /*0b3c*/ 	.word	0x00000007
        /*0b40*/ 	.word	0x00012420
        /*0b44*/ 	.short	0x010a
        /*0b46*/ 	.byte	0x3f
	.zero		1


	//   ....[72]....
        /*0b48*/ 	.word	0x00018f90
        /*0b4c*/ 	.word	0x00000005
        /*0b50*/ 	.word	0x00012440
        /*0b54*/ 	.short	0x010a
        /*0b56*/ 	.byte	0x3f
	.zero		1


	//   ....[73]....
        /*0b58*/ 	.word	0x00019030
        /*0b5c*/ 	.word	0x00000007
        /*0b60*/ 	.word	0x00012440
        /*0b64*/ 	.short	0x010a
        /*0b66*/ 	.byte	0x3f
	.zero		1


	//   ....[74]....
        /*0b68*/ 	.word	0x00019070
        /*0b6c*/ 	.word	0x00000005
        /*0b70*/ 	.word	0x00012460
        /*0b74*/ 	.short	0x010a
        /*0b76*/ 	.byte	0x3f
	.zero		1


	//   ....[75]....
        /*0b78*/ 	.word	0x000190b0
        /*0b7c*/ 	.word	0x00000007
        /*0b80*/ 	.word	0x00012460
        /*0b84*/ 	.short	0x010a
        /*0b86*/ 	.byte	0x3f
	.zero		1


	//   ....[76]....
        /*0b88*/ 	.word	0x000190f0
        /*0b8c*/ 	.word	0x00000005
        /*0b90*/ 	.word	0x00012480
        /*0b94*/ 	.short	0x010a
        /*0b96*/ 	.byte	0x3f
	.zero		1


	//   ....[77]....
        /*0b98*/ 	.word	0x00019130
        /*0b9c*/ 	.word	0x00000007
        /*0ba0*/ 	.word	0x00012480
        /*0ba4*/ 	.short	0x010a
        /*0ba6*/ 	.byte	0x3f
	.zero		1


	//   ....[78]....
        /*0ba8*/ 	.word	0x000191a0
        /*0bac*/ 	.word	0x00000003
        /*0bb0*/ 	.word	0x00012400
        /*0bb4*/ 	.short	0x010a
        /*0bb6*/ 	.byte	0x3f
	.zero		1


	//   ....[79]....
        /*0bb8*/ 	.word	0x00019200
        /*0bbc*/ 	.word	0x00000003
        /*0bc0*/ 	.word	0x00012430
        /*0bc4*/ 	.short	0x010a
        /*0bc6*/ 	.byte	0x3f
	.zero		1


	//   ....[80]....
        /*0bc8*/ 	.word	0x00019260
        /*0bcc*/ 	.word	0x0000000b
        /*0bd0*/ 	.word	0x00012430
        /*0bd4*/ 	.short	0x010a
        /*0bd6*/ 	.byte	0x3f
	.zero		1


	//   ....[81]....
        /*0bd8*/ 	.word	0x000192c0
        /*0bdc*/ 	.word	0x0000000b
        /*0be0*/ 	.word	0x00012450
        /*0be4*/ 	.short	0x010a
        /*0be6*/ 	.byte	0x3f
	.zero		1


	//   ....[82]....
        /*0be8*/ 	.word	0x00019320
        /*0bec*/ 	.word	0x00000006
        /*0bf0*/ 	.word	0x00012430
        /*0bf4*/ 	.short	0x010a
        /*0bf6*/ 	.byte	0x3f
	.zero		1


	//   ....[83]....
        /*0bf8*/ 	.word	0x00019380
        /*0bfc*/ 	.word	0x00000006
        /*0c00*/ 	.word	0x00012450
        /*0c04*/ 	.short	0x010a
        /*0c06*/ 	.byte	0x3f
	.zero		1


	//   ....[84]....
        /*0c08*/ 	.word	0x000193e0
        /*0c0c*/ 	.word	0x0000000b
        /*0c10*/ 	.word	0x00012430
        /*0c14*/ 	.short	0x010a
        /*0c16*/ 	.byte	0x3f
	.zero		1


	//   ....[85]....
        /*0c18*/ 	.word	0x00019440
        /*0c1c*/ 	.word	0x0000000b
        /*0c20*/ 	.word	0x00012450
        /*0c24*/ 	.short	0x010a
        /*0c26*/ 	.byte	0x3f
	.zero		1


	//   ....[86]....
        /*0c28*/ 	.word	0x000194a0
        /*0c2c*/ 	.word	0x00000003
        /*0c30*/ 	.word	0x00012450
        /*0c34*/ 	.short	0x010a
        /*0c36*/ 	.byte	0x3f
	.zero		1


	//   ....[87]....
        /*0c38*/ 	.word	0x00019580
        /*0c3c*/ 	.word	0x00000003
        /*0c40*/ 	.word	0x00012480
        /*0c44*/ 	.short	0x010a
        /*0c46*/ 	.byte	0x3f
	.zero		1


	//   ....[88]....
        /*0c48*/ 	.word	0x00019d00
        /*0c4c*/ 	.word	0x00000003
        /*0c50*/ 	.word	0x00012440
        /*0c54*/ 	.short	0x010a
        /*0c56*/ 	.byte	0x3f
	.zero		1


	//   ....[89]....
        /*0c58*/ 	.word	0x0001a9e0
        /*0c5c*/ 	.word	0x00000003
        /*0c60*/ 	.word	0x00012420
        /*0c64*/ 	.short	0x010a
        /*0c66*/ 	.byte	0x3f
	.zero		1


	//   ....[90]....
        /*0c68*/ 	.word	0x0001aa30
        /*0c6c*/ 	.word	0x00000005
        /*0c70*/ 	.word	0x00012480
        /*0c74*/ 	.short	0x010a
        /*0c76*/ 	.byte	0x3f
	.zero		1


	//   ....[91]....
        /*0c78*/ 	.word	0x0001b0b0
        /*0c7c*/ 	.word	0x00000005
        /*0c80*/ 	.word	0x00012440
        /*0c84*/ 	.short	0x010a
        /*0c86*/ 	.byte	0x3f
	.zero		1


	//   ....[92]....
        /*0c88*/ 	.word	0x0001b670
        /*0c8c*/ 	.word	0x00000003
        /*0c90*/ 	.word	0x00012470
        /*0c94*/ 	.short	0x010a
        /*0c96*/ 	.byte	0x3f
	.zero		1


	//   ....[93]....
        /*0c98*/ 	.word	0x0001b6c0
        /*0c9c*/ 	.word	0x00000003
        /*0ca0*/ 	.word	0x00012460
        /*0ca4*/ 	.short	0x010a
        /*0ca6*/ 	.byte	0x3f
	.zero		1


	//   ....[94]....
        /*0ca8*/ 	.word	0x0001b710
        /*0cac*/ 	.word	0x00000002
        /*0cb0*/ 	.word	0x00012470
        /*0cb4*/ 	.short	0x010a
        /*0cb6*/ 	.byte	0x3f
	.zero		1


	//   ....[95]....
        /*0cb8*/ 	.word	0x0001b760
        /*0cbc*/ 	.word	0x00000002
        /*0cc0*/ 	.word	0x00012460
        /*0cc4*/ 	.short	0x010a
        /*0cc6*/ 	.byte	0x3f
	.zero		1


	//   ....[96]....
        /*0cc8*/ 	.word	0x0001b7b0
        /*0ccc*/ 	.word	0x00000007
        /*0cd0*/ 	.word	0x00012420
        /*0cd4*/ 	.short	0x010a
        /*0cd6*/ 	.byte	0x3f
	.zero		1


	//   ....[97]....
        /*0cd8*/ 	.word	0x0001b800
        /*0cdc*/ 	.word	0x00000005
        /*0ce0*/ 	.word	0x00012440
        /*0ce4*/ 	.short	0x010a
        /*0ce6*/ 	.byte	0x3f
	.zero		1


	//   ....[98]....
        /*0ce8*/ 	.word	0x0001b850
        /*0cec*/ 	.word	0x00000007
        /*0cf0*/ 	.word	0x00012440
        /*0cf4*/ 	.short	0x010a
        /*0cf6*/ 	.byte	0x3f
	.zero		1


	//   ....[99]....
        /*0cf8*/ 	.word	0x0001b8a0
        /*0cfc*/ 	.word	0x00000005
        /*0d00*/ 	.word	0x00012460
        /*0d04*/ 	.short	0x010a
        /*0d06*/ 	.byte	0x3f
	.zero		1


	//   ....[100]....
        /*0d08*/ 	.word	0x0001b8f0
        /*0d0c*/ 	.word	0x00000007
        /*0d10*/ 	.word	0x00012460
        /*0d14*/ 	.short	0x010a
        /*0d16*/ 	.byte	0x3f
	.zero		1


	//   ....[101]....
        /*0d18*/ 	.word	0x0001b940
        /*0d1c*/ 	.word	0x00000005
        /*0d20*/ 	.word	0x00012480
        /*0d24*/ 	.short	0x010a
        /*0d26*/ 	.byte	0x3f
	.zero		1


	//----- nvinfo : EIATTR_NUM_MBARRIERS
	.align		4
.L_179:
        /*0d28*/ 	.byte	0x03, 0x38
        /*0d2a*/ 	.short	0x0016


	//----- nvinfo : EIATTR_EXIT_INSTR_OFFSETS
	.align		4
        /*0d2c*/ 	.byte	0x04, 0x1c
        /*0d2e*/ 	.short	(.L_181 - .L_180)


	//   ....[0]....
.L_180:
        /*0d30*/ 	.word	0x00019180


	//----- nvinfo : EIATTR_MAX_THREADS
	.align		4
.L_181:
        /*0d34*/ 	.byte	0x04, 0x05
        /*0d36*/ 	.short	(.L_183 - .L_182)
.L_182:
        /*0d38*/ 	.word	0x00000200
        /*0d3c*/ 	.word	0x00000001
        /*0d40*/ 	.word	0x00000001


	//----- nvinfo : EIATTR_CRS_STACK_SIZE
	.align		4
.L_183:
        /*0d44*/ 	.byte	0x04, 0x1e
        /*0d46*/ 	.short	(.L_185 - .L_184)
.L_184:
        /*0d48*/ 	.word	0x00000000


	//----- nvinfo : EIATTR_CBANK_PARAM_SIZE
	.align		4
.L_185:
        /*0d4c*/ 	.byte	0x03, 0x19
        /*0d4e*/ 	.short	0x0a70


	//----- nvinfo : EIATTR_PARAM_CBANK
	.align		4
        /*0d50*/ 	.byte	0x04, 0x0a
        /*0d52*/ 	.short	(.L_187 - .L_186)
	.align		4
.L_186:
        /*0d54*/ 	.word	index@(.nv.constant0._ZN7cutlass13device_kernelIN5flash11enable_sm90INS1_16FlashAttnFwdSm90INS1_25CollectiveMainloopFwdSm90ILi2EN4cute5tupleIJNS5_1CILi1EEES8_S8_EEENS6_IJNS7_ILi192EEENS7_ILi160EEENS7_ILi64EEEEEELi64ENS_12float_e4m3_tEfNS_4arch4Sm90ELb0ELb1ELb1ELb0ELb1ELb0ELb0ELb1ELb1ELb1ELb1ELb0EEENS1_21CollectiveEpilogueFwdINS6_IJSA_SC_SB_EEES9_NS_10bfloat16_tESG_Li384ELb0ELb1ELb1ELb1EEENS1_19SingleTileSchedulerILb0ELb1ELb1ELi192EEEEEEEEEvNT_6ParamsE)
        /*0d58*/ 	.short	0x0210
        /*0d5a*/ 	.short	0x0a70


	//----- nvinfo : EIATTR_SW_WAR
	.align		4
.L_187:
        /*0d5c*/ 	.byte	0x04, 0x36
        /*0d5e*/ 	.short	(.L_189 - .L_188)
.L_188:
        /*0d60*/ 	.word	0x00000008
.L_189:


//--------------------- .nv.info._ZN7cutlass13device_kernelIN5flash11enable_sm90INS1_16FlashAttnFwdSm90INS1_25CollectiveMainloopFwdSm90ILi2EN4cute5tupleIJNS5_1CILi1EEES8_S8_EEENS6_IJNS7_ILi192EEENS7_ILi160EEENS7_ILi64EEEEEELi64ENS_12float_e4m3_tEfNS_4arch4Sm90ELb0ELb1ELb1ELb1ELb1ELb0ELb0ELb1ELb1ELb1ELb1ELb0EEENS1_21CollectiveEpilogueFwdINS6_IJSA_SC_SB_EEES9_NS_10bfloat16_tESG_Li384ELb1ELb1ELb1ELb1EEENS1_36VarlenDynamicPersistentTileSchedulerILi192ELi160ELi384ELi128ELb1ELb1ELb1ELb1ELb0ELb1EEEEEEEEEvNT_6ParamsE --------------------------
	.section	.nv.info._ZN7cutlass13device_kernelIN5flash11enable_sm90INS1_16FlashAttnFwdSm90INS1_25CollectiveMainloopFwdSm90ILi2EN4cute5tupleIJNS5_1CILi1EEES8_S8_EEENS6_IJNS7_ILi192EEENS7_ILi160EEENS7_ILi64EEEEEELi64ENS_12float_e4m3_tEfNS_4arch4Sm90ELb0ELb1ELb1ELb1ELb1ELb0ELb0ELb1ELb1ELb1ELb1ELb0EEENS1_21CollectiveEpilogueFwdINS6_IJSA_SC_SB_EEES9_NS_10bfloat16_tESG_Li384ELb1ELb1ELb1ELb1EEENS1_36VarlenDynamicPersistentTileSchedulerILi192ELi160ELi384ELi128ELb1ELb1ELb1ELb1ELb0ELb1EEEEEEEEEvNT_6ParamsE,"",@"SHT_CUDA_INFO"
	.sectionflags	@""
	.align	4


	//----- nvinfo : EIATTR_CUDA_API_VERSION
	.align		4
        /*0000*/ 	.byte	0x04, 0x37
        /*0002*/ 	.short	(.L_191 - .L_190)
.L_190:
        /*0004*/ 	.word	0x00000082


	//----- nvinfo : EIATTR_KPARAM_INFO
	.align		4
.L_191:
        /*0008*/ 	.byte	0x04, 0x17
        /*000a*/ 	.short	(.L_193 - .L_192)
.L_192:
        /*000c*/ 	.word	0x00000000
        /*0010*/ 	.short	0x0000
        /*0012*/ 	.short	0x0070
        /*0014*/ 	.byte	0x00, 0xf0, 0x01, 0x2a


	//----- nvinfo : EIATTR_SPARSE_MMA_MASK
	.align		4
.L_193:
        /*0018*/ 	.byte	0x03, 0x50
        /*001a*/ 	.short	0x0000


	//----- nvinfo : EIATTR_MAXREG_COUNT
	.align		4
        /*001c*/ 	.byte	0x03, 0x1b
        /*001e*/ 	.short	0x0080


	//----- nvinfo : EIATTR_NUM_BARRIERS
	.align		4
        /*0020*/ 	.byte	0x02, 0x4c
        /*0022*/ 	.byte	0x09
	.zero		1


	//----- nvinfo : EIATTR_EXTERNS
	.align		4
        /*0024*/ 	.byte	0x04, 0x0f
        /*0026*/ 	.short	(.L_195 - .L_194)


	//   ....[0]....
	.align		4
.L_194:
        /*0028*/ 	.word	index@(__assertfail)


	//----- nvinfo : EIATTR_ANNOTATIONS
	.align		4
.L_195:
        /*002c*/ 	.byte	0x04, 0x55
        /*002e*/ 	.short	(.L_197 - .L_196)


	//   ....[0]....
.L_196:
        /* <DEDUP_REMOVED lines=38> */


	//----- nvinfo : EIATTR_MERCURY_ISA_VERSION
	.align		4
.L_197:
        /*0278*/ 	.byte	0x03, 0x5f
        /*027a*/ 	.short	0x0101


	//----- nvinfo : EIATTR_UNUSED_LOAD_BYTE_OFFSET
	.align		4
        /*027c*/ 	.byte	0x04, 0x44
        /*027e*/ 	.short	(.L_199 - .L_198)


	//   ....[0]....
.L_198:
        /*0280*/ 	.word	0x00000940
        /*0284*/ 	.word	0x0000fff0


	//   ....[1]....
        /*0288*/ 	.word	0x00013170
        /*028c*/ 	.word	0x0000fff0


	//----- nvinfo : EIATTR_INT_WARP_WIDE_INSTR_OFFSETS
	.align		4
.L_199:
        /*0290*/ 	.byte	0x04, 0x31
        /*0292*/ 	.short	(.L_201 - .L_200)


	//   ....[0]....
.L_200:
        /*0294*/ 	.word	0x000000c0


	//   ....[1]....
        /*0298*/ 	.word	0x000000d0


	//   ....[2]....
        /*029c*/ 	.word	0x00000170


	//   ....[3]....
        /*02a0*/ 	.word	0x00017d50


	//   ....[4]....
        /*02a4*/ 	.word	0x00017de0


	//   ....[5]....
        /*02a8*/ 	.word	0x0001b7e0


	//   ....[6]....
        /*02ac*/ 	.word	0x0001b870


	//----- nvinfo : EIATTR_COOP_GROUP_MASK_REGIDS
	.align		4
.L_201:
        /*02b0*/ 	.byte	0x04, 0x29
        /*02b2*/ 	.short	(.L_203 - .L_202)


	//   ....[0]....
.L_202:
        /*02b4*/ 	.word	0xffffffff


	//   ....[1]....
        /*02b8*/ 	.word	0xffffffff


	//   ....[2]....
        /*02bc*/ 	.word	0xffffffff


	//   ....[3]....
        /*02c0*/ 	.word	0xffffffff


	//   ....[4]....
        /*02c4*/ 	.word	0xffffffff


	//   ....[5]....
        /*02c8*/ 	.word	0xffffffff


	//   ....[6]....
        /*02cc*/ 	.word	0xffffffff


	//   ....[7]....
        /*02d0*/ 	.word	0xffffffff


	//   ....[8]....
        /*02d4*/ 	.word	0xffffffff


	//   ....[9]....
        /*02d8*/ 	.word	0xffffffff


	//   ....[10]....
        /*02dc*/ 	.word	0xffffffff


	//   ....[11]....
        /*02e0*/ 	.word	0xffffffff


	//   ....[12]....
        /*02e4*/ 	.word	0xffffffff


	//   ....[13]....
        /*02e8*/ 	.word	0xffffffff


	//   ....[14]....
        /*02ec*/ 	.word	0xffffffff


	//   ....[15]....
        /*02f0*/ 	.word	0xffffffff


	//   ....[16]....
        /*02f4*/ 	.word	0xffffffff


	//   ....[17]....
        /*02f8*/ 	.word	0xffffffff


	//   ....[18]....
        /*02fc*/ 	.word	0xffffffff


	//   ....[19]....
        /*0300*/ 	.word	0xffffffff


	//   ....[20]....
        /*0304*/ 	.word	0xffffffff


	//   ....[21]....
        /*0308*/ 	.word	0xffffffff


	//   ....[22]....
        /*030c*/ 	.word	0xffffffff


	//   ....[23]....
        /*0310*/ 	.word	0xffffffff


	//   ....[24]....
        /*0314*/ 	.word	0xffffffff


	//   ....[25]....
        /*0318*/ 	.word	0xffffffff


	//   ....[26]....
        /*031c*/ 	.word	0xffffffff


	//   ....[27]....
        /*0320*/ 	.word	0xffffffff


	//   ....[28]....
        /*0324*/ 	.word	0xffffffff


	//   ....[29]....
        /*0328*/ 	.word	0xffffffff


	//   ....[30]....
        /*032c*/ 	.word	0xffffffff


	//   ....[31]....
        /*0330*/ 	.word	0xffffffff


	//   ....[32]....
        /*0334*/ 	.word	0xffffffff


	//   ....[33]....
        /*0338*/ 	.word	0xffffffff


	//   ....[34]....
        /*033c*/ 	.word	0xffffffff


	//   ....[35]....
        /*0340*/ 	.word	0xffffffff


	//   ....[36]....
        /*0344*/ 	.word	0xffffffff


	//   ....[37]....
        /*0348*/ 	.word	0xffffffff


	//   ....[38]....
        /*034c*/ 	.word	0xffffffff


	//   ....[39]....
        /*0350*/ 	.word	0xffffffff


	//   ....[40]....
        /*0354*/ 	.word	0xffffffff


	//   ....[41]....
        /*0358*/ 	.word	0xffffffff


	//   ....[42]....
        /*035c*/ 	.word	0xffffffff


	//   ....[43]....
        /*0360*/ 	.word	0xffffffff


	//   ....[44]....
        /*0364*/ 	.word	0xffffffff


	//   ....[45]....
        /*0368*/ 	.word	0xffffffff


	//   ....[46]....
        /*036c*/ 	.word	0xffffffff


	//   ....[47]....
        /*0370*/ 	.word	0xffffffff


	//   ....[48]....
        /*0374*/ 	.word	0xffffffff


	//   ....[49]....
        /*0378*/ 	.word	0xffffffff


	//   ....[50]....
        /*037c*/ 	.word	0xffffffff


	//   ....[51]....
        /*0380*/ 	.word	0xffffffff


	//   ....[52]....
        /*0384*/ 	.word	0xffffffff


	//   ....[53]....
        /*0388*/ 	.word	0xffffffff


	//   ....[54]....
        /*038c*/ 	.word	0xffffffff


	//   ....[55]....
        /*0390*/ 	.word	0xffffffff


	//   ....[56]....
        /*0394*/ 	.word	0xffffffff


	//   ....[57]....
        /*0398*/ 	.word	0xffffffff


	//   ....[58]....
        /*039c*/ 	.word	0xffffffff


	//   ....[59]....
        /*03a0*/ 	.word	0xffffffff


	//   ....[60]....
        /*03a4*/ 	.word	0xffffffff


	//   ....[61]....
        /*03a8*/ 	.word	0xffffffff


	//   ....[62]....
        /*03ac*/ 	.word	0xffffffff


	//   ....[63]....
        /*03b0*/ 	.word	0xffffffff


	//   ....[64]....
        /*03b4*/ 	.word	0xffffffff


	//   ....[65]....
        /*03b8*/ 	.word	0xffffffff


	//   ....[66]....
        /*03bc*/ 	.word	0xffffffff


	//   ....[67]....
        /*03c0*/ 	.word	0xffffffff


	//   ....[68]....
        /*03c4*/ 	.word	0xffffffff


	//   ....[69]....
        /*03c8*/ 	.word	0xffffffff


	//   ....[70]....
        /*03cc*/ 	.word	0xffffffff


	//   ....[71]....
        /*03d0*/ 	.word	0xffffffff


	//   ....[72]....
        /*03d4*/ 	.word	0xffffffff


	//   ....[73]....
        /*03d8*/ 	.word	0xffffffff


	//   ....[74]....
        /*03dc*/ 	.word	0xffffffff


	//   ....[75]....
        /*03e0*/ 	.word	0xffffffff


	//   ....[76]....
        /*03e4*/ 	.word	0xffffffff


	//   ....[77]....
        /*03e8*/ 	.word	0xffffffff


	//   ....[78]....
        /*03ec*/ 	.word	0xffffffff


	//   ....[79]....
        /*03f0*/ 	.word	0xffffffff


	//   ....[80]....
        /*03f4*/ 	.word	0xffffffff


	//   ....[81]....
        /*03f8*/ 	.word	0xffffffff


	//   ....[82]....
        /*03fc*/ 	.word	0xffffffff


	//   ....[83]....
        /*0400*/ 	.word	0xffffffff


	//   ....[84]....
        /*0404*/ 	.word	0xffffffff


	//   ....[85]....
        /*0408*/ 	.word	0xffffffff


	//   ....[86]....
        /*040c*/ 	.word	0xffffffff


	//   ....[87]....
        /*0410*/ 	.word	0xffffffff


	//   ....[88]....
        /*0414*/ 	.word	0xffffffff


	//   ....[89]....
        /*0418*/ 	.word	0xffffffff


	//   ....[90]....
        /*041c*/ 	.word	0xffffffff


	//   ....[91]....
        /*0420*/ 	.word	0xffffffff


	//   ....[92]....
        /*0424*/ 	.word	0xffffffff


	//   ....[93]....
        /*0428*/ 	.word	0xffffffff


	//   ....[94]....
        /*042c*/ 	.word	0xffffffff


	//   ....[95]....
        /*0430*/ 	.word	0xffffffff


	//   ....[96]....
        /*0434*/ 	.word	0xffffffff


	//   ....[97]....
        /*0438*/ 	.word	0xffffffff


	//   ....[98]....
        /*043c*/ 	.word	0xffffffff


	//   ....[99]....
        /*0440*/ 	.word	0xffffffff


	//   ....[100]....
        /*0444*/ 	.word	0xffffffff


	//   ....[101]....
        /*0448*/ 	.word	0xffffffff


	//   ....[102]....
        /*044c*/ 	.word	0xffffffff


	//   ....[103]....
        /*0450*/ 	.word	0xffffffff


	//   ....[104]....
        /*0454*/ 	.word	0xffffffff


	//   ....[105]....
        /*0458*/ 	.word	0xffffffff


	//   ....[106]....
        /*045c*/ 	.word	0xffffffff


	//   ....[107]....
        /*0460*/ 	.word	0xffffffff


	//   ....[108]....
        /*0464*/ 	.word	0xffffffff


	//   ....[109]....
        /*0468*/ 	.word	0xffffffff


	//   ....[110]....
        /*046c*/ 	.word	0xffffffff


	//   ....[111]....
        /*0470*/ 	.word	0xffffffff


	//   ....[112]....
        /*0474*/ 	.word	0xffffffff


	//   ....[113]....
        /*0478*/ 	.word	0xffffffff


	//   ....[114]....
        /*047c*/ 	.word	0xffffffff


	//   ....[115]....
        /*0480*/ 	.word	0xffffffff


	//   ....[116]....
        /*0484*/ 	.word	0xffffffff


	//   ....[117]....
        /*0488*/ 	.word	0xffffffff


	//   ....[118]....
        /*048c*/ 	.word	0xffffffff


	//   ....[119]....
        /*0490*/ 	.word	0xffffffff


	//   ....[120]....
        /*0494*/ 	.word	0xffffffff


	//   ....[121]....
        /*0498*/ 	.word	0xffffffff


	//   ....[122]....
        /*049c*/ 	.word	0xffffffff


	//   ....[123]....
        /*04a0*/ 	.word	0xffffffff


	//   ....[124]....
        /*04a4*/ 	.word	0xffffffff


	//   ....[125]....
        /*04a8*/ 	.word	0xffffffff


	//   ....[126]....
        /*04ac*/ 	.word	0xffffffff


	//   ....[127]....
        /*04b0*/ 	.word	0xffffffff


	//   ....[128]....
        /*04b4*/ 	.word	0xffffffff


	//   ....[129]....
        /*04b8*/ 	.word	0xffffffff


	//   ....[130]....
        /*04bc*/ 	.word	0xffffffff


	//   ....[131]....
        /*04c0*/ 	.word	0xffffffff


	//   ....[132]....
        /*04c4*/ 	.word	0xffffffff


	//   ....[133]....
        /*04c8*/ 	.word	0xffffffff


	//   ....[134]....
        /*04cc*/ 	.word	0xffffffff


	//   ....[135]....
        /*04d0*/ 	.word	0xffffffff


	//   ....[136]....
        /*04d4*/ 	.word	0xffffffff


	//   ....[137]....
        /*04d8*/ 	.word	0xffffffff


	//   ....[138]....
        /*04dc*/ 	.word	0xffffffff


	//   ....[139]....
        /*04e0*/ 	.word	0xffffffff


	//   ....[140]....
        /*04e4*/ 	.word	0xffffffff


	//   ....[141]....
        /*04e8*/ 	.word	0xffffffff


	//   ....[142]....
        /*04ec*/ 	.word	0xffffffff


	//   ....[143]....
        /*04f0*/ 	.word	0xffffffff


	//   ....[144]....
        /*04f4*/ 	.word	0xffffffff


	//   ....[145]....
        /*04f8*/ 	.word	0xffffffff


	//   ....[146]....
        /*04fc*/ 	.word	0xffffffff


	//   ....[147]....
        /*0500*/ 	.word	0xffffffff


	//   ....[148]....
        /*0504*/ 	.word	0xffffffff


	//   ....[149]....
        /*0508*/ 	.word	0xffffffff


	//   ....[150]....
        /*050c*/ 	.word	0xffffffff


	//   ....[151]....
        /*0510*/ 	.word	0xffffffff


	//   ....[152]....
        /*0514*/ 	.word	0xffffffff


	//   ....[153]....
        /*0518*/ 	.word	0xffffffff


	//   ....[154]....
        /*051c*/ 	.word	0xffffffff


	//   ....[155]....
        /*0520*/ 	.word	0xffffffff


	//   ....[156]....
        /*0524*/ 	.word	0xffffffff


	//   ....[157]....
        /*0528*/ 	.word	0xffffffff


	//   ....[158]....
        /*052c*/ 	.word	0xffffffff


	//   ....[159]....
        /*0530*/ 	.word	0xffffffff


	//   ....[160]....
        /*0534*/ 	.word	0xffffffff


	//   ....[161]....
        /*0538*/ 	.word	0xffffffff


	//   ....[162]....
        /*053c*/ 	.word	0xffffffff


	//   ....[163]....
        /*0540*/ 	.word	0xffffffff


	//   ....[164]....
        /*0544*/ 	.word	0xffffffff


	//   ....[165]....
        /*0548*/ 	.word	0xffffffff


	//   ....[166]....
        /*054c*/ 	.word	0xffffffff


	//   ....[167]....
        /*0550*/ 	.word	0xffffffff


	//   ....[168]....
        /*0554*/ 	.word	0xffffffff


	//   ....[169]....
        /*0558*/ 	.word	0xffffffff


	//   ....[170]....
        /*055c*/ 	.word	0xffffffff


	//   ....[171]....
        /*0560*/ 	.word	0xffffffff


	//   ....[172]....
        /*0564*/ 	.word	0xffffffff


	//   ....[173]....
        /*0568*/ 	.word	0xffffffff


	//   ....[174]....
        /*056c*/ 	.word	0xffffffff


	//   ....[175]....
        /*0570*/ 	.word	0xffffffff


	//   ....[176]....
        /*0574*/ 	.word	0xffffffff


	//   ....[177]....
        /*0578*/ 	.word	0x0500000f


	//   ....[178]....
        /*057c*/ 	.word	0x0500000f


	//   ....[179]....
        /*0580*/ 	.word	0x0500000f


	//   ....[180]....
        /*0584*/ 	.word	0x0500000f


	//   ....[181]....
        /*0588*/ 	.word	0x0500000f


	//   ....[182]....
        /*058c*/ 	.word	0x0500000f


	//   ....[183]....
        /*0590*/ 	.word	0x0500000f


	//   ....[184]....
        /*0594*/ 	.word	0x0500000f


	//   ....[185]....
        /*0598*/ 	.word	0x0500000f


	//   ....[186]....
        /*059c*/ 	.word	0x0500000f


	//   ....[187]....
        /*05a0*/ 	.word	0x0500000f


	//   ....[188]....
        /*05a4*/ 	.word	0x0500000f


	//   ....[189]....
        /*05a8*/ 	.word	0x0500000f


	//   ....[190]....
        /*05ac*/ 	.word	0x0500000f


	//   ....[191]....
        /*05b0*/ 	.word	0x0500000f


	//   ....[192]....
        /*05b4*/ 	.word	0x0500000f


	//   ....[193]....
        /*05b8*/ 	.word	0x0500000f


	//   ....[194]....
        /*05bc*/ 	.word	0x0500000f


	//   ....[195]....
        /*05c0*/ 	.word	0x0500000f


	//   ....[196]....
        /*05c4*/ 	.word	0x0500000f


	//   ....[197]....
        /*05c8*/ 	.word	0x0500000f


	//   ....[198]....
        /*05cc*/ 	.word	0x0500000f


	//   ....[199]....
        /*05d0*/ 	.word	0x0500000f


	//   ....[200]....
        /*05d4*/ 	.word	0x0500000f


	//   ....[201]....
        /*05d8*/ 	.word	0x0500000f


	//   ....[202]....
        /*05dc*/ 	.word	0x0500000f


	//   ....[203]....
        /*05e0*/ 	.word	0x0500000f


	//   ....[204]....
        /*05e4*/ 	.word	0x0500000f


	//   ....[205]....
        /*05e8*/ 	.word	0x0500000f


	//   ....[206]....
        /*05ec*/ 	.word	0x0500000f


	//   ....[207]....
        /*05f0*/ 	.word	0x0500000f


	//   ....[208]....
        /*05f4*/ 	.word	0x0500000f


	//   ....[209]....
        /*05f8*/ 	.word	0x0500000f


	//   ....[210]....
        /*05fc*/ 	.word	0x0500000f


	//   ....[211]....
        /*0600*/ 	.word	0x0500000f


	//   ....[212]....
        /*0604*/ 	.word	0x0500000f


	//   ....[213]....
        /*0608*/ 	.word	0x0500000f


	//   ....[214]....
        /*060c*/ 	.word	0x0500000f


	//   ....[215]....
        /*0610*/ 	.word	0x0500000f


	//   ....[216]....
        /*0614*/ 	.word	0x0500000f


	//   ....[217]....
        /*0618*/ 	.word	0x0500000f


	//   ....[218]....
        /*061c*/ 	.word	0x0500000f


	//   ....[219]....
        /*0620*/ 	.word	0x0500000f


	//   ....[220]....
        /*0624*/ 	.word	0x0500000f


	//   ....[221]....
        /*0628*/ 	.word	0x0500000f


	//   ....[222]....
        /*062c*/ 	.word	0x0500000f


	//   ....[223]....
        /*0630*/ 	.word	0x0500000f


	//   ....[224]....
        /*0634*/ 	.word	0x0500000f


	//   ....[225]....
        /*0638*/ 	.word	0x0500000f


	//   ....[226]....
        /*063c*/ 	.word	0x0500000f


	//   ....[227]....
        /*0640*/ 	.word	0x0500000f


	//   ....[228]....
        /*0644*/ 	.word	0x0500000f


	//   ....[229]....
        /*0648*/ 	.word	0x0500000f


	//   ....[230]....
        /*064c*/ 	.word	0x0500000f


	//----- nvinfo : EIATTR_COOP_GROUP_INSTR_OFFSETS
	.align		4
.L_203:
        /*0650*/ 	.byte	0x04, 0x28
        /*0652*/ 	.short	(.L_205 - .L_204)


	//   ....[0]....
.L_204:
        /*0654*/ 	.word	0x00000070


	//   ....[1]....
        /*0658*/ 	.word	0x000000b0


	//   ....[2]....
        /*065c*/ 	.word	0x000002d0


	//   ....[3]....
        /*0660*/ 	.word	0x00000430


	//   ....[4]....
        /*0664*/ 	.word	0x00000550


	//   ....[5]....
        /*0668*/ 	.word	0x000006b0


	//   ....[6]....
        /*066c*/ 	.word	0x000018e0


	//   ....[7]....
        /*0670*/ 	.word	0x00002510


	//   ....[8]....
        /*0674*/ 	.word	0x000030b0


	//   ....[9]....
        /*0678*/ 	.word	0x00004780


	//   ....[10]....
        /*067c*/ 	.word	0x00004890


	//   ....[11]....
        /*0680*/ 	.word	0x000054b0


	//   ....[12]....
        /*0684*/ 	.word	0x00005510


	//   ....[13]....
        /*0688*/ 	.word	0x00006fe0


	//   ....[14]....
        /*068c*/ 	.word	0x00007af0


	//   ....[15]....
        /*0690*/ 	.word	0x00009140


	//   ....[16]....
        /*0694*/ 	.word	0x00009250


	//   ....[17]....
        /*0698*/ 	.word	0x00009d70


	//   ....[18]....
        /*069c*/ 	.word	0x00009e20


	//   ....[19]....
        /*06a0*/ 	.word	0x0000c950


	//   ....[20]....
        /*06a4*/ 	.word	0x0000c960


	//   ....[21]....
        /*06a8*/ 	.word	0x0000c990


	//   ....[22]....
        /*06ac*/ 	.word	0x0000c9a0


	//   ....[23]....
        /*06b0*/ 	.word	0x0000e860


	//   ....[24]....
        /*06b4*/ 	.word	0x0000f380


	//   ....[25]....
        /*06b8*/ 	.word	0x000109d0


	//   ....[26]....
        /*06bc*/ 	.word	0x00010ae0


	//   ....[27]....
        /*06c0*/ 	.word	0x00011600


	//   ....[28]....
        /*06c4*/ 	.word	0x000116b0


	//   ....[29]....
        /*06c8*/ 	.word	0x00012b70


	//   ....[30]....
        /*06cc*/ 	.word	0x00012b80


	//   ....[31]....
        /*06d0*/ 	.word	0x00012c00


	//   ....[32]....
        /*06d4*/ 	.word	0x00012c10


	//   ....[33]....
        /*06d8*/ 	.word	0x00013750


	//   ....[34]....
        /*06dc*/ 	.word	0x00013760


	//   ....[35]....
        /*06e0*/ 	.word	0x00013770


	//   ....[36]....
        /*06e4*/ 	.word	0x00013780


	//   ....[37]....
        /*06e8*/ 	.word	0x00013790


	//   ....[38]....
        /*06ec*/ 	.word	0x000137a0


	//   ....[39]....
        /*06f0*/ 	.word	0x000137b0


	//   ....[40]....
        /*06f4*/ 	.word	0x000137c0


	//   ....[41]....
        /*06f8*/ 	.word	0x000137f0


	//   ....[42]....
        /*06fc*/ 	.word	0x00013800


	//   ....[43]....
        /*0700*/ 	.word	0x00013830


	//   ....[44]....
        /*0704*/ 	.word	0x00013860


	//   ....[45]....
        /*0708*/ 	.word	0x00013890


	//   ....[46]....
        /*070c*/ 	.word	0x000138a0


	//   ....[47]....
        /*0710*/ 	.word	0x000138b0


	//   ....[48]....
        /*0714*/ 	.word	0x000138e0


	//   ....[49]....
        /*0718*/ 	.word	0x000138f0


	//   ....[50]....
        /*071c*/ 	.word	0x00013900


	//   ....[51]....
        /*0720*/ 	.word	0x00013910


	//   ....[52]....
        /*0724*/ 	.word	0x00013930


	//   ....[53]....
        /*0728*/ 	.word	0x00013940


	//   ....[54]....
        /*072c*/ 	.word	0x00013950


	//   ....[55]....
        /*0730*/ 	.word	0x00013960


	//   ....[56]....
        /*0734*/ 	.word	0x00013970


	//   ....[57]....
        /*0738*/ 	.word	0x00013990


	//   ....[58]....
        /*073c*/ 	.word	0x000139a0


	//   ....[59]....
        /*0740*/ 	.word	0x000139b0


	//   ....[60]....
        /*0744*/ 	.word	0x000139d0


	//   ....[61]....
        /*0748*/ 	.word	0x000139f0


	//   ....[62]....
        /*074c*/ 	.word	0x00013a10


	//   ....[63]....
        /*0750*/ 	.word	0x00013a30


	//   ....[64]....
        /*0754*/ 	.word	0x00013a50


	//   ....[65]....
        /*0758*/ 	.word	0x00014190


	//   ....[66]....
        /*075c*/ 	.word	0x000141b0


	//   ....[67]....
        /*0760*/ 	.word	0x000141c0


	//   ....[68]....
        /*0764*/ 	.word	0x000141d0


	//   ....[69]....
        /*0768*/ 	.word	0x00014710


	//   ....[70]....
        /*076c*/ 	.word	0x00014750


	//   ....[71]....
        /*0770*/ 	.word	0x00014770


	//   ....[72]....
        /*0774*/ 	.word	0x000147b0


	//   ....[73]....
        /*0778*/ 	.word	0x000147c0


	//   ....[74]....
        /*077c*/ 	.word	0x000147d0


	//   ....[75]....
        /*0780*/ 	.word	0x000147f0


	//   ....[76]....
        /*0784*/ 	.word	0x00014810


	//   ....[77]....
        /*0788*/ 	.word	0x00014cd0


	//   ....[78]....
        /*078c*/ 	.word	0x00014cf0


	//   ....[79]....
        /*0790*/ 	.word	0x00014f20


	//   ....[80]....
        /*0794*/ 	.word	0x00014f30


	//   ....[81]....
        /*0798*/ 	.word	0x00015a50


	//   ....[82]....
        /*079c*/ 	.word	0x00015a80


	//   ....[83]....
        /*07a0*/ 	.word	0x00015ac0


	//   ....[84]....
        /*07a4*/ 	.word	0x00015af0


	//   ....[85]....
        /*07a8*/ 	.word	0x00015b20


	//   ....[86]....
        /*07ac*/ 	.word	0x00015b30


	//   ....[87]....
        /*07b0*/ 	.word	0x00015b40


	//   ....[88]....
        /*07b4*/ 	.word	0x00015b60


	//   ....[89]....
        /*07b8*/ 	.word	0x00015cc0


	//   ....[90]....
        /*07bc*/ 	.word	0x00015ec0


	//   ....[91]....
        /*07c0*/ 	.word	0x00015ef0


	//   ....[92]....
        /*07c4*/ 	.word	0x00015f20


	//   ....[93]....
        /*07c8*/ 	.word	0x00015f50


	//   ....[94]....
        /*07cc*/ 	.word	0x00015f80


	//   ....[95]....
        /*07d0*/ 	.word	0x00015fd0


	//   ....[96]....
        /*07d4*/ 	.word	0x00016140


	//   ....[97]....
        /*07d8*/ 	.word	0x00016170


	//   ....[98]....
        /*07dc*/ 	.word	0x000161a0


	//   ....[99]....
        /*07e0*/ 	.word	0x000161d0


	//   ....[100]....
        /*07e4*/ 	.word	0x00016200


	//   ....[101]....
        /*07e8*/ 	.word	0x00016230


	//   ....[102]....
        /*07ec*/ 	.word	0x000162c0


	//   ....[103]....
        /*07f0*/ 	.word	0x00016320


	//   ....[104]....
        /*07f4*/ 	.word	0x00016330


	//   ....[105]....
        /*07f8*/ 	.word	0x00016380


	//   ....[106]....
        /*07fc*/ 	.word	0x00018cd0


	//   ....[107]....
        /*0800*/ 	.word	0x00018d00


	//   ....[108]....
        /*0804*/ 	.word	0x00018d10


	//   ....[109]....
        /*0808*/ 	.word	0x00018db0


	//   ....[110]....
        /*080c*/ 	.word	0x00018de0


	//   ....[111]....
        /*0810*/ 	.word	0x00018df0


	//   ....[112]....
        /*0814*/ 	.word	0x00018e10


	//   ....[113]....
        /*0818*/ 	.word	0x00018e50


	//   ....[114]....
        /*081c*/ 	.word	0x00018ec0


	//   ....[115]....
        /*0820*/ 	.word	0x00018ed0


	//   ....[116]....
        /*0824*/ 	.word	0x000192d0


	//   ....[117]....
        /*0828*/ 	.word	0x000192e0


	//   ....[118]....
        /*082c*/ 	.word	0x000192f0


	//   ....[119]....
        /*0830*/ 	.word	0x00019310


	//   ....[120]....
        /*0834*/ 	.word	0x000193a0


	//   ....[121]....
        /*0838*/ 	.word	0x000193b0


	//   ....[122]....
        /*083c*/ 	.word	0x00019420


	//   ....[123]....
        /*0840*/ 	.word	0x00019430


	//   ....[124]....
        /*0844*/ 	.word	0x00019440


	//   ....[125]....
        /*0848*/ 	.word	0x00019450


	//   ....[126]....
        /*084c*/ 	.word	0x00019db0


	//   ....[127]....
        /*0850*/ 	.word	0x00019de0


	//   ....[128]....
        /*0854*/ 	.word	0x00019e10


	//   ....[129]....
        /*0858*/ 	.word	0x00019e90


	//   ....[130]....
        /*085c*/ 	.word	0x00019eb0


	//   ....[131]....
        /*0860*/ 	.word	0x00019f30


	//   ....[132]....
        /*0864*/ 	.word	0x00019f50


	//   ....[133]....
        /*0868*/ 	.word	0x00019f60


	//   ....[134]....
        /*086c*/ 	.word	0x00019f70


	//   ....[135]....
        /*0870*/ 	.word	0x0001a040


	//   ....[136]....
        /*0874*/ 	.word	0x0001a070


	//   ....[137]....
        /*0878*/ 	.word	0x0001a080


	//   ....[138]....
        /*087c*/ 	.word	0x0001aa60


	//   ....[139]....
        /*0880*/ 	.word	0x0001aa70


	//   ....[140]....
        /*0884*/ 	.word	0x0001aae0


	//   ....[141]....
        /*0888*/ 	.word	0x0001aaf0


	//   ....[142]....
        /*088c*/ 	.word	0x0001ab30


	//   ....[143]....
        /*0890*/ 	.word	0x0001ab40


	//   ....[144]....
        /*0894*/ 	.word	0x0001ab80


	//   ....[145]....
        /*0898*/ 	.word	0x0001ab90


	//   ....[146]....
        /*089c*/ 	.word	0x0001abd0


	//   ....[147]....
        /*08a0*/ 	.word	0x0001abe0


	//   ....[148]....
        /*08a4*/ 	.word	0x0001aff0


	//   ....[149]....
        /*08a8*/ 	.word	0x0001b000


	//   ....[150]....
        /*08ac*/ 	.word	0x0001b010


	//   ....[151]....
        /*08b0*/ 	.word	0x0001b050


	//   ....[152]....
        /*08b4*/ 	.word	0x0001b060


	//   ....[153]....
        /*08b8*/ 	.word	0x0001b0a0


	//   ....[154]....
        /*08bc*/ 	.word	0x0001b0b0


	//   ....[155]....
        /*08c0*/ 	.word	0x0001b0c0


	//   ....[156]....
        /*08c4*/ 	.word	0x0001b100


	//   ....[157]....
        /*08c8*/ 	.word	0x0001b140


	//   ....[158]....
        /*08cc*/ 	.word	0x0001c020


	//   ....[159]....
        /*08d0*/ 	.word	0x0001c040


	//   ....[160]....
        /*08d4*/ 	.word	0x0001c070


	//   ....[161]....
        /*08d8*/ 	.word	0x0001c0a0


	//   ....[162]....
        /*08dc*/ 	.word	0x0001c0e0


	//   ....[163]....
        /*08e0*/ 	.word	0x0001c0f0


	//   ....[164]....
        /*08e4*/ 	.word	0x0001c120


	//   ....[165]....
        /*08e8*/ 	.word	0x0001c150


	//   ....[166]....
        /*08ec*/ 	.word	0x0001c2c0


	//   ....[167]....
        /*08f0*/ 	.word	0x0001c2f0


	//   ....[168]....
        /*08f4*/ 	.word	0x0001c320


	//   ....[169]....
        /*08f8*/ 	.word	0x0001c360


	//   ....[170]....
        /*08fc*/ 	.word	0x0001c390


	//   ....[171]....
        /*0900*/ 	.word	0x0001c3c0


	//   ....[172]....
        /*0904*/ 	.word	0x0001c460


	//   ....[173]....
        /*0908*/ 	.word	0x0001c4b0


	//   ....[174]....
        /*090c*/ 	.word	0x0001c4c0


	//   ....[175]....
        /*0910*/ 	.word	0x0001c500


	//   ....[176]....
        /*0914*/ 	.word	0x0001d000


	//   ....[177]....
        /*0918*/ 	.word	0x0001d6f0


	//   ....[178]....
        /*091c*/ 	.word	0x0001d7e0


	//   ....[179]....
        /*0920*/ 	.word	0x0001d8b0


	//   ....[180]....
        /*0924*/ 	.word	0x0001d920


	//   ....[181]....
        /*0928*/ 	.word	0x0001da00


	//   ....[182]....
        /*092c*/ 	.word	0x0001daa0


	//   ....[183]....
        /*0930*/ 	.word	0x0001db40


	//   ....[184]....
        /*0934*/ 	.word	0x0001dbc0


	//   ....[185]....
        /*0938*/ 	.word	0x0001dc60


	//   ....[186]....
        /*093c*/ 	.word	0x0001dcc0


	//   ....[187]....
        /*0940*/ 	.word	0x0001dd90


	//   ....[188]....
        /*0944*/ 	.word	0x0001de90


	//   ....[189]....
        /*0948*/ 	.word	0x0001df40


	//   ....[190]....
        /*094c*/ 	.word	0x0001dfc0


	//   ....[191]....
        /*0950*/ 	.word	0x0001e0b0


	//   ....[192]....
        /*0954*/ 	.word	0x0001e110


	//   ....[193]....
        /*0958*/ 	.word	0x0001e1f0


	//   ....[194]....
        /*095c*/ 	.word	0x0001e250


	//   ....[195]....
        /*0960*/ 	.word	0x0001e2f0


	//   ....[196]....
        /*0964*/ 	.word	0x0001e390


	//   ....[197]....
        /*0968*/ 	.word	0x0001e440


	//   ....[198]....
        /*096c*/ 	.word	0x0001e4e0


	//   ....[199]....
        /*0970*/ 	.word	0x0001e550


	//   ....[200]....
        /*0974*/ 	.word	0x0001e5b0


	//   ....[201]....
        /*0978*/ 	.word	0x0001e6a0


	//   ....[202]....
        /*097c*/ 	.word	0x0001e700


	//   ....[203]....
        /*0980*/ 	.word	0x0001e800


	//   ....[204]....
        /*0984*/ 	.word	0x0001e860


	//   ....[205]....
        /*0988*/ 	.word	0x0001e900


	//   ....[206]....
        /*098c*/ 	.word	0x0001e9c0


	//   ....[207]....
        /*0990*/ 	.word	0x0001ea90


	//   ....[208]....
        /*0994*/ 	.word	0x0001eb10


	//   ....[209]....
        /*0998*/ 	.word	0x0001ebd0


	//   ....[210]....
        /*099c*/ 	.word	0x0001ed00


	//   ....[211]....
        /*09a0*/ 	.word	0x0001edb0


	//   ....[212]....
        /*09a4*/ 	.word	0x0001ee60


	//   ....[213]....
        /*09a8*/ 	.word	0x0001ef00


	//   ....[214]....
        /*09ac*/ 	.word	0x0001efb0


	//   ....[215]....
        /*09b0*/ 	.word	0x0001f050


	//   ....[216]....
        /*09b4*/ 	.word	0x0001f100


	//   ....[217]....
        /*09b8*/ 	.word	0x0001f1a0


	//   ....[218]....
        /*09bc*/ 	.word	0x0001f210


	//   ....[219]....
        /*09c0*/ 	.word	0x0001f2d0


	//   ....[220]....
        /*09c4*/ 	.word	0x0001f3c0


	//   ....[221]....
        /*09c8*/ 	.word	0x0001f450


	//   ....[222]....
        /*09cc*/ 	.word	0x0001f4b0


	//   ....[223]....
        /*09d0*/ 	.word	0x0001f560


	//   ....[224]....
        /*09d4*/ 	.word	0x0001f5c0


	//   ....[225]....
        /*09d8*/ 	.word	0x0001f670


	//   ....[226]....
        /*09dc*/ 	.word	0x0001f6d0


	//   ....[227]....
        /*09e0*/ 	.word	0x0001f780


	//   ....[228]....
        /*09e4*/ 	.word	0x0001f7e0


	//   ....[229]....
        /*09e8*/ 	.word	0x0001f890


	//   ....[230]....
        /*09ec*/ 	.word	0x0001faf0


	//----- nvinfo : EIATTR_REG_RECONFIG
	.align		4
.L_205:
        /*09f0*/ 	.byte	0x01, 0x54
	.zero		2


	//----- nvinfo : EIATTR_SYSCALL_OFFSETS
	.align		4
        /*09f4*/ 	.byte	0x04, 0x46
        /*09f6*/ 	.short	(.L_207 - .L_206)


	//   ....[0]....
.L_206:
        /*09f8*/ 	.word	0x00001ac0


	//   ....[1]....
        /*09fc*/ 	.word	0x00017f50


	//   ....[2]....
        /*0a00*/ 	.word	0x000180c0


	//   ....[3]....
        /*0a04*/ 	.word	0x00018210


	//   ....[4]....
        /*0a08*/ 	.word	0x00018350


	//   ....[5]....
        /*0a0c*/ 	.word	0x00019870


	//----- nvinfo : EIATTR_MBARRIER_INSTR_OFFSETS
	.align		4
.L_207:
        /*0a10*/ 	.byte	0x04, 0x39
        /*0a12*/ 	.short	(.L_209 - .L_208)


	//   ....[0]....
.L_208:
        /*0a14*/ 	.word	0x00000180
        /*0a18*/ 	.word	0x000000ff
        /*0a1c*/ 	.word	0x00013200
        /*0a20*/ 	.short	0x0100
        /*0a22*/ 	.byte	0x08
	.zero		1


	//   ....[1]....
        /*0a24*/ 	.word	0x00000190
        /*0a28*/ 	.word	0x000000ff
        /*0a2c*/ 	.word	0x00013220
        /*0a30*/ 	.short	0x0100
        /*0a32*/ 	.byte	0x08
	.zero		1


	//   ....[2]....
        /*0a34*/ 	.word	0x00000280
        /*0a38*/ 	.word	0x000000ff
        /*0a3c*/ 	.word	0x00013230
        /*0a40*/ 	.short	0x0100
        /*0a42*/ 	.byte	0x08
	.zero		1


	//   ....[3]....
        /*0a44*/ 	.word	0x00000290
        /*0a48*/ 	.word	0x000000ff
        /*0a4c*/ 	.word	0x00013240
        /*0a50*/ 	.short	0x0100
        /*0a52*/ 	.byte	0x08
	.zero		1


	//   ....[4]....
        /*0a54*/ 	.word	0x000002a0
        /*0a58*/ 	.word	0x000000ff
        /*0a5c*/ 	.word	0x00013238
        /*0a60*/ 	.short	0x0100
        /*0a62*/ 	.byte	0x08
	.zero		1


	//   ....[5]....
        /*0a64*/ 	.word	0x000002b0
        /*0a68*/ 	.word	0x000000ff
        /*0a6c*/ 	.word	0x00013248
        /*0a70*/ 	.short	0x0100
        /*0a72*/ 	.byte	0x08
	.zero		1


	//   ....[6]....
        /*0a74*/ 	.word	0x000003e0
        /*0a78*/ 	.word	0x000000ff
        /*0a7c*/ 	.word	0x00013250
        /*0a80*/ 	.short	0x0100
        /*0a82*/ 	.byte	0x08
	.zero		1


	//   ....[7]....
        /*0a84*/ 	.word	0x000003f0
        /*0a88*/ 	.word	0x000000ff
        /*0a8c*/ 	.word	0x00013260
        /*0a90*/ 	.short	0x0100
        /*0a92*/ 	.byte	0x08
	.zero		1


	//   ....[8]....
        /*0a94*/ 	.word	0x00000400
        /*0a98*/ 	.word	0x000000ff
        /*0a9c*/ 	.word	0x00013258
        /*0aa0*/ 	.short	0x0100
        /*0aa2*/ 	.byte	0x08
	.zero		1


	//   ....[9]....
        /*0aa4*/ 	.word	0x00000410
        /*0aa8*/ 	.word	0x000000ff
        /*0aac*/ 	.word	0x00013268
        /*0ab0*/ 	.short	0x0100
        /*0ab2*/ 	.byte	0x08
	.zero		1


	//   ....[10]....
        /*0ab4*/ 	.word	0x00000500
        /*0ab8*/ 	.word	0x000000ff
        /*0abc*/ 	.word	0x00013270
        /*0ac0*/ 	.short	0x0100
        /*0ac2*/ 	.byte	0x06
	.zero		1


	//   ....[11]....
        /*0ac4*/ 	.word	0x00000510
        /*0ac8*/ 	.word	0x000000ff
        /*0acc*/ 	.word	0x00013280
        /*0ad0*/ 	.short	0x0100
        /*0ad2*/ 	.byte	0x06
	.zero		1


	//   ....[12]....
        /*0ad4*/ 	.word	0x00000520
        /*0ad8*/ 	.word	0x000000ff
        /*0adc*/ 	.word	0x00013278
        /*0ae0*/ 	.short	0x0100
        /*0ae2*/ 	.byte	0x06
	.zero		1


	//   ....[13]....
        /*0ae4*/ 	.word	0x00000530
        /*0ae8*/ 	.word	0x000000ff
        /*0aec*/ 	.word	0x00013288
        /*0af0*/ 	.short	0x0100
        /*0af2*/ 	.byte	0x06
	.zero		1


	//   ....[14]....
        /*0af4*/ 	.word	0x00000660
        /*0af8*/ 	.word	0x000000ff
        /*0afc*/ 	.word	0x00013290
        /*0b00*/ 	.short	0x0100
        /*0b02*/ 	.byte	0x08
	.zero		1


	//   ....[15]....
        /*0b04*/ 	.word	0x00000670
        /*0b08*/ 	.word	0x000000ff
        /*0b0c*/ 	.word	0x000132a0
        /*0b10*/ 	.short	0x0100
        /*0b12*/ 	.byte	0x08
	.zero		1


	//   ....[16]....
        /*0b14*/ 	.word	0x00000680
        /*0b18*/ 	.word	0x000000ff
        /*0b1c*/ 	.word	0x00013298
        /*0b20*/ 	.short	0x0100
        /*0b22*/ 	.byte	0x08
	.zero		1


	//   ....[17]....
        /*0b24*/ 	.word	0x00000690
        /*0b28*/ 	.word	0x000000ff
        /*0b2c*/ 	.word	0x000132a8
        /*0b30*/ 	.short	0x0100
        /*0b32*/ 	.byte	0x08
	.zero		1


	//   ....[18]....
        /*0b34*/ 	.word	0x000007e0
        /*0b38*/ 	.word	0x000000ff
        /*0b3c*/ 	.word	0x000132b0
        /*0b40*/ 	.short	0x0100
        /*0b42*/ 	.byte	0x08
	.zero		1


	//   ....[19]....
        /*0b44*/ 	.word	0x000007f0
        /*0b48*/ 	.word	0x000000ff
        /*0b4c*/ 	.word	0x000132c0
        /*0b50*/ 	.short	0x0100
        /*0b52*/ 	.byte	0x08
	.zero		1


	//   ....[20]....
        /*0b54*/ 	.word	0x00000800
        /*0b58*/ 	.word	0x000000ff
        /*0b5c*/ 	.word	0x000132b8
        /*0b60*/ 	.short	0x0100
        /*0b62*/ 	.byte	0x08
	.zero		1


	//   ....[21]....
        /*0b64*/ 	.word	0x00000810
        /*0b68*/ 	.word	0x000000ff
        /*0b6c*/ 	.word	0x000132c8
        /*0b70*/ 	.short	0x0100
        /*0b72*/ 	.byte	0x08
	.zero		1


	//   ....[22]....
        /*0b74*/ 	.word	0x00001d90
        /*0b78*/ 	.word	0x000000ff
        /*0b7c*/ 	.word	0x00013200
        /*0b80*/ 	.short	0x010a
        /*0b82*/ 	.byte	0x2d
	.zero		1


	//   ....[23]....
        /*0b84*/ 	.word	0x00001e50
        /*0b88*/ 	.word	0x0000006a
        /*0b8c*/ 	.word	0x00013230
        /*0b90*/ 	.short	0x010a
        /*0b92*/ 	.byte	0x3f
	.zero		1


	//   ....[24]....
        /*0b94*/ 	.word	0x00001e90
        /*0b98*/ 	.word	0x0000006a
        /*0b9c*/ 	.word	0x00013230
        /*0ba0*/ 	.short	0x010a
        /*0ba2*/ 	.byte	0x3f
	.zero		1


	//   ....[25]....
        /*0ba4*/ 	.word	0x00002970
        /*0ba8*/ 	.word	0x000000ff
        /*0bac*/ 	.word	0x00000000
        /*0bb0*/ 	.short	0x0101
        /*0bb2*/ 	.byte	0x06
	.zero		1


	//   ....[26]....
        /*0bb4*/ 	.word	0x00006720
        /*0bb8*/ 	.word	0x000000ff
        /*0bbc*/ 	.word	0x00013230
        /*0bc0*/ 	.short	0x010a
        /*0bc2*/ 	.byte	0x18
	.zero		1


	//   ....[27]....
        /*0bc4*/ 	.word	0x00006760
        /*0bc8*/ 	.word	0x000000ff
        /*0bcc*/ 	.word	0x00013230
        /*0bd0*/ 	.short	0x010a
        /*0bd2*/ 	.byte	0x18
	.zero		1


	//   ....[28]....
        /*0bd4*/ 	.word	0x00006bb0
        /*0bd8*/ 	.word	0x000000ff
        /*0bdc*/ 	.word	0x00013250
        /*0be0*/ 	.short	0x010a
        /*0be2*/ 	.byte	0x0b
	.zero		1


	//   ....[29]....
        /*0be4*/ 	.word	0x00006bf0
        /*0be8*/ 	.word	0x000000ff
        /*0bec*/ 	.word	0x00013250
        /*0bf0*/ 	.short	0x010a
        /*0bf2*/ 	.byte	0x0b
	.zero		1


	//   ....[30]....
        /*0bf4*/ 	.word	0x00007460
        /*0bf8*/ 	.word	0x000000ff
        /*0bfc*/ 	.word	0x00000000
        /*0c00*/ 	.short	0x0101
        /*0c02*/ 	.byte	0x18
	.zero		1


	//   ....[31]....
        /*0c04*/ 	.word	0x0000ab20
        /*0c08*/ 	.word	0x000000ff
        /*0c0c*/ 	.word	0x00000000
        /*0c10*/ 	.short	0x0101
        /*0c12*/ 	.byte	0x06
	.zero		1


	//   ....[32]....
        /*0c14*/ 	.word	0x0000b320
        /*0c18*/ 	.word	0x000000ff
        /*0c1c*/ 	.word	0x00013230
        /*0c20*/ 	.short	0x010a
        /*0c22*/ 	.byte	0x15
	.zero		1


	//   ....[33]....
        /*0c24*/ 	.word	0x0000b360
        /*0c28*/ 	.word	0x000000ff
        /*0c2c*/ 	.word	0x00013230
        /*0c30*/ 	.short	0x010a
        /*0c32*/ 	.byte	0x15
	.zero		1


	//   ....[34]....
        /*0c34*/ 	.word	0x0000b7b0
        /*0c38*/ 	.word	0x000000ff
        /*0c3c*/ 	.word	0x00013250
        /*0c40*/ 	.short	0x010a
        /*0c42*/ 	.byte	0x0b
	.zero		1


	//   ....[35]....
        /*0c44*/ 	.word	0x0000b7f0
        /*0c48*/ 	.word	0x000000ff
        /*0c4c*/ 	.word	0x00013250
        /*0c50*/ 	.short	0x010a
        /*0c52*/ 	.byte	0x0b
	.zero		1


	//   ....[36]....
        /*0c54*/ 	.word	0x0000c0e0
        /*0c58*/ 	.word	0x000000ff
        /*0c5c*/ 	.word	0x00000000
        /*0c60*/ 	.short	0x0101
        /*0c62*/ 	.byte	0x15
	.zero		1


	//   ....[37]....
        /*0c64*/ 	.word	0x0000da60
        /*0c68*/ 	.word	0x000000ff
        /*0c6c*/ 	.word	0x00000000
        /*0c70*/ 	.short	0x0101
        /*0c72*/ 	.byte	0x06
	.zero		1


	//   ....[38]....
        /*0c74*/ 	.word	0x0000dfa0
        /*0c78*/ 	.word	0x000000ff
        /*0c7c*/ 	.word	0x00013230
        /*0c80*/ 	.short	0x010a
        /*0c82*/ 	.byte	0x06
	.zero		1


	//   ....[39]....
        /*0c84*/ 	.word	0x0000dfe0
        /*0c88*/ 	.word	0x000000ff
        /*0c8c*/ 	.word	0x00013230
        /*0c90*/ 	.short	0x010a
        /*0c92*/ 	.byte	0x06
	.zero		1


	//   ....[40]....
        /*0c94*/ 	.word	0x0000e430
        /*0c98*/ 	.word	0x000000ff
        /*0c9c*/ 	.word	0x00013250
        /*0ca0*/ 	.short	0x010a
        /*0ca2*/ 	.byte	0x0b
	.zero		1


	//   ....[41]....
        /*0ca4*/ 	.word	0x0000e470
        /*0ca8*/ 	.word	0x000000ff
        /*0cac*/ 	.word	0x00013250
        /*0cb0*/ 	.short	0x010a
        /*0cb2*/ 	.byte	0x0b
	.zero		1


	//   ....[42]....
        /*0cb4*/ 	.word	0x0000ec90
        /*0cb8*/ 	.word	0x000000ff
        /*0cbc*/ 	.word	0x00000000
        /*0cc0*/ 	.short	0x0101
        /*0cc2*/ 	.byte	0x06
	.zero		1


	//   ....[43]....
        /*0cc4*/ 	.word	0x000123b0
        /*0cc8*/ 	.word	0x000000ff
        /*0ccc*/ 	.word	0x00000000
        /*0cd0*/ 	.short	0x0101
        /*0cd2*/ 	.byte	0x06
	.zero		1


	//   ....[44]....
        /*0cd4*/ 	.word	0x00012890
        /*0cd8*/ 	.word	0x000000ff
        /*0cdc*/ 	.word	0x00013250
        /*0ce0*/ 	.short	0x010a
        /*0ce2*/ 	.byte	0x0e
	.zero		1


	//   ....[45]....
        /*0ce4*/ 	.word	0x000128d0
        /*0ce8*/ 	.word	0x000000ff
        /*0cec*/ 	.word	0x00013250
        /*0cf0*/ 	.short	0x010a
        /*0cf2*/ 	.byte	0x0e
	.zero		1


	//   ....[46]....
        /*0cf4*/ 	.word	0x00012ef0
        /*0cf8*/ 	.word	0x000000ff
        /*0cfc*/ 	.word	0x00000000
        /*0d00*/ 	.short	0x0101
        /*0d02*/ 	.byte	0x04
	.zero		1


	//   ....[47]....
        /*0d04*/ 	.word	0x00014840
        /*0d08*/ 	.word	0x00000007
        /*0d0c*/ 	.word	0x00000000
        /*0d10*/ 	.short	0x0101
        /*0d12*/ 	.byte	0x3f
	.zero		1


	//   ....[48]....
        /*0d14*/ 	.word	0x00014a30
        /*0d18*/ 	.word	0x00000008
        /*0d1c*/ 	.word	0x00000000
        /*0d20*/ 	.short	0x0101
        /*0d22*/ 	.byte	0x3f
	.zero		1


	//   ....[49]....
        /*0d24*/ 	.word	0x00018950
        /*0d28*/ 	.word	0x00000004
        /*0d2c*/ 	.word	0x00013280
        /*0d30*/ 	.short	0x010a
        /*0d32*/ 	.byte	0x3f
	.zero		1


	//   ....[50]....
        /*0d34*/ 	.word	0x00018f90
        /*0d38*/ 	.word	0x00000004
        /*0d3c*/ 	.word	0x00013270
        /*0d40*/ 	.short	0x0107
        /*0d42*/ 	.byte	0x3f
	.zero		1


	//   ....[51]....
        /*0d44*/ 	.word	0x00019050
        /*0d48*/ 	.word	0x00000004
        /*0d4c*/ 	.word	0x00013270
        /*0d50*/ 	.short	0x0101
        /*0d52*/ 	.byte	0x3f
	.zero		1


	//   ....[52]....
        /*0d54*/ 	.word	0x000190a0
        /*0d58*/ 	.word	0x00000004
        /*0d5c*/ 	.word	0x00013240
        /*0d60*/ 	.short	0x010a
        /*0d62*/ 	.byte	0x3f
	.zero		1


	//   ....[53]....
        /*0d64*/ 	.word	0x000195e0
        /*0d68*/ 	.word	0x00000004
        /*0d6c*/ 	.word	0x00013230
        /*0d70*/ 	.short	0x0107
        /*0d72*/ 	.byte	0x3f
	.zero		1


	//   ....[54]....
        /*0d74*/ 	.word	0x000196b0
        /*0d78*/ 	.word	0x00000004
        /*0d7c*/ 	.word	0x00013230
        /*0d80*/ 	.short	0x0101
        /*0d82*/ 	.byte	0x3f
	.zero		1


	//   ....[55]....
        /*0d84*/ 	.word	0x0001a160
        /*0d88*/ 	.word	0x00000011
        /*0d8c*/ 	.word	0x00013200
        /*0d90*/ 	.short	0x0107
        /*0d92*/ 	.byte	0x3f
	.zero		1


	//   ....[56]....
        /*0d94*/ 	.word	0x0001a250
        /*0d98*/ 	.word	0x00000011
        /*0d9c*/ 	.word	0x00013200
        /*0da0*/ 	.short	0x0101
        /*0da2*/ 	.byte	0x3f
	.zero		1


	//   ....[57]....
        /*0da4*/ 	.word	0x0001a270
        /*0da8*/ 	.word	0x00000011
        /*0dac*/ 	.word	0x00013220
        /*0db0*/ 	.short	0x010a
        /*0db2*/ 	.byte	0x3f
	.zero		1


	//   ....[58]....
        /*0db4*/ 	.word	0x0001a7a0
        /*0db8*/ 	.word	0x00000000
        /*0dbc*/ 	.word	0x00013280
        /*0dc0*/ 	.short	0x010a
        /*0dc2*/ 	.byte	0x3f
	.zero		1


	//   ....[59]....
        /*0dc4*/ 	.word	0x0001ac90
        /*0dc8*/ 	.word	0x00000000
        /*0dcc*/ 	.word	0x00013270
        /*0dd0*/ 	.short	0x0107
        /*0dd2*/ 	.byte	0x3f
	.zero		1


	//   ....[60]....
        /*0dd4*/ 	.word	0x0001ad50
        /*0dd8*/ 	.word	0x00000000
        /*0ddc*/ 	.word	0x00013270
        /*0de0*/ 	.short	0x0101
        /*0de2*/ 	.byte	0x3f
	.zero		1


	//   ....[61]....
        /*0de4*/ 	.word	0x0001ad80
        /*0de8*/ 	.word	0x00000000
        /*0dec*/ 	.word	0x00013240
        /*0df0*/ 	.short	0x010a
        /*0df2*/ 	.byte	0x3f
	.zero		1


	//   ....[62]....
        /*0df4*/ 	.word	0x0001b1c0
        /*0df8*/ 	.word	0x00000000
        /*0dfc*/ 	.word	0x00013230
        /*0e00*/ 	.short	0x0107
        /*0e02*/ 	.byte	0x3f
	.zero		1


	//   ....[63]....
        /*0e04*/ 	.word	0x0001b280
        /*0e08*/ 	.word	0x00000000
        /*0e0c*/ 	.word	0x00013230
        /*0e10*/ 	.short	0x0101
        /*0e12*/ 	.byte	0x3f
	.zero		1


	//   ....[64]....
        /*0e14*/ 	.word	0x0001b310
        /*0e18*/ 	.word	0x00000002
        /*0e1c*/ 	.word	0x00013270
        /*0e20*/ 	.short	0x010a
        /*0e22*/ 	.byte	0x3f
	.zero		1


	//   ....[65]....
        /*0e24*/ 	.word	0x0001b3a0
        /*0e28*/ 	.word	0x00000002
        /*0e2c*/ 	.word	0x00013260
        /*0e30*/ 	.short	0x010a
        /*0e32*/ 	.byte	0x3f
	.zero		1


	//   ....[66]....
        /*0e34*/ 	.word	0x0001b6b0
        /*0e38*/ 	.word	0x00000002
        /*0e3c*/ 	.word	0x00013250
        /*0e40*/ 	.short	0x0101
        /*0e42*/ 	.byte	0x3f
	.zero		1


	//   ....[67]....
        /*0e44*/ 	.word	0x0001b740
        /*0e48*/ 	.word	0x00000002
        /*0e4c*/ 	.word	0x00000000
        /*0e50*/ 	.short	0x0101
        /*0e52*/ 	.byte	0x3f
	.zero		1


	//   ....[68]....
        /*0e54*/ 	.word	0x0001b920
        /*0e58*/ 	.word	0x00000003
        /*0e5c*/ 	.word	0x00013270
        /*0e60*/ 	.short	0x010a
        /*0e62*/ 	.byte	0x3f
	.zero		1


	//   ....[69]....
        /*0e64*/ 	.word	0x0001b9b0
        /*0e68*/ 	.word	0x00000003
        /*0e6c*/ 	.word	0x00013260
        /*0e70*/ 	.short	0x010a
        /*0e72*/ 	.byte	0x3f
	.zero		1


	//   ....[70]....
        /*0e74*/ 	.word	0x0001bcd0
        /*0e78*/ 	.word	0x00000003
        /*0e7c*/ 	.word	0x00013250
        /*0e80*/ 	.short	0x0101
        /*0e82*/ 	.byte	0x3f
	.zero		1


	//   ....[71]....
        /*0e84*/ 	.word	0x0001bd90
        /*0e88*/ 	.word	0x00000003
        /*0e8c*/ 	.word	0x00000000
        /*0e90*/ 	.short	0x0101
        /*0e92*/ 	.byte	0x3f
	.zero		1


	//   ....[72]....
        /*0e94*/ 	.word	0x0001cf80
        /*0e98*/ 	.word	0x00000005
        /*0e9c*/ 	.word	0x00013220
        /*0ea0*/ 	.short	0x010a
        /*0ea2*/ 	.byte	0x3f
	.zero		1


	//   ....[73]....
        /*0ea4*/ 	.word	0x0001d130
        /*0ea8*/ 	.word	0x00000003
        /*0eac*/ 	.word	0x00013240
        /*0eb0*/ 	.short	0x010a
        /*0eb2*/ 	.byte	0x3f
	.zero		1


	//   ....[74]....
        /*0eb4*/ 	.word	0x0001d1c0
        /*0eb8*/ 	.word	0x00000005
        /*0ebc*/ 	.word	0x00013240
        /*0ec0*/ 	.short	0x010a
        /*0ec2*/ 	.byte	0x3f
	.zero		1


	//   ....[75]....
        /*0ec4*/ 	.word	0x0001d200
        /*0ec8*/ 	.word	0x00000003
        /*0ecc*/ 	.word	0x00013260
        /*0ed0*/ 	.short	0x010a
        /*0ed2*/ 	.byte	0x3f
	.zero		1


	//   ....[76]....
        /*0ed4*/ 	.word	0x0001d240
        /*0ed8*/ 	.word	0x00000005
        /*0edc*/ 	.word	0x00013260
        /*0ee0*/ 	.short	0x010a
        /*0ee2*/ 	.byte	0x3f
	.zero		1


	//   ....[77]....
        /*0ee4*/ 	.word	0x0001d280
        /*0ee8*/ 	.word	0x00000003
        /*0eec*/ 	.word	0x00013280
        /*0ef0*/ 	.short	0x010a
        /*0ef2*/ 	.byte	0x3f
	.zero		1


	//   ....[78]....
        /*0ef4*/ 	.word	0x0001d2c0
        /*0ef8*/ 	.word	0x00000005
        /*0efc*/ 	.word	0x00013280
        /*0f00*/ 	.short	0x010a
        /*0f02*/ 	.byte	0x3f
	.zero		1


	//   ....[79]....
        /*0f04*/ 	.word	0x0001d330
        /*0f08*/ 	.word	0x00000003
        /*0f0c*/ 	.word	0x00013200
        /*0f10*/ 	.short	0x010a
        /*0f12*/ 	.byte	0x3f
	.zero		1


	//   ....[80]....
        /*0f14*/ 	.word	0x0001d380
        /*0f18*/ 	.word	0x0000006a
        /*0f1c*/ 	.word	0x00013230
        /*0f20*/ 	.short	0x010a
        /*0f22*/ 	.byte	0x3f
	.zero		1


	//   ....[81]....
        /*0f24*/ 	.word	0x0001d3e0
        /*0f28*/ 	.word	0x00000009
        /*0f2c*/ 	.word	0x00013230
        /*0f30*/ 	.short	0x010a
        /*0f32*/ 	.byte	0x3f
	.zero		1


	//   ....[82]....
        /*0f34*/ 	.word	0x0001d440
        /*0f38*/ 	.word	0x00000009
        /*0f3c*/ 	.word	0x00013250
        /*0f40*/ 	.short	0x010a
        /*0f42*/ 	.byte	0x3f
	.zero		1


	//   ....[83]....
        /*0f44*/ 	.word	0x0001d4a0
        /*0f48*/ 	.word	0x00000005
        /*0f4c*/ 	.word	0x00013230
        /*0f50*/ 	.short	0x010a
        /*0f52*/ 	.byte	0x3f
	.zero		1


	//   ....[84]....
        /*0f54*/ 	.word	0x0001d500
        /*0f58*/ 	.word	0x00000005
        /*0f5c*/ 	.word	0x00013250
        /*0f60*/ 	.short	0x010a
        /*0f62*/ 	.byte	0x3f
	.zero		1


	//   ....[85]....
        /*0f64*/ 	.word	0x0001d560
        /*0f68*/ 	.word	0x00000009
        /*0f6c*/ 	.word	0x00013230
        /*0f70*/ 	.short	0x010a
        /*0f72*/ 	.byte	0x3f
	.zero		1


	//   ....[86]....
        /*0f74*/ 	.word	0x0001d5c0
        /*0f78*/ 	.word	0x00000009
        /*0f7c*/ 	.word	0x00013250
        /*0f80*/ 	.short	0x010a
        /*0f82*/ 	.byte	0x3f
	.zero		1


	//   ....[87]....
        /*0f84*/ 	.word	0x0001d620
        /*0f88*/ 	.word	0x00000003
        /*0f8c*/ 	.word	0x00013250
        /*0f90*/ 	.short	0x010a
        /*0f92*/ 	.byte	0x3f
	.zero		1


	//   ....[88]....
        /*0f94*/ 	.word	0x0001d730
        /*0f98*/ 	.word	0x00000004
        /*0f9c*/ 	.word	0x00013280
        /*0fa0*/ 	.short	0x010a
        /*0fa2*/ 	.byte	0x3f
	.zero		1


	//   ....[89]....
        /*0fa4*/ 	.word	0x0001dde0
        /*0fa8*/ 	.word	0x00000004
        /*0fac*/ 	.word	0x00013240
        /*0fb0*/ 	.short	0x010a
        /*0fb2*/ 	.byte	0x3f
	.zero		1


	//   ....[90]....
        /*0fb4*/ 	.word	0x0001ec00
        /*0fb8*/ 	.word	0x00000011
        /*0fbc*/ 	.word	0x00013220
        /*0fc0*/ 	.short	0x010a
        /*0fc2*/ 	.byte	0x3f
	.zero		1


	//   ....[91]....
        /*0fc4*/ 	.word	0x0001ec50
        /*0fc8*/ 	.word	0x00000000
        /*0fcc*/ 	.word	0x00013280
        /*0fd0*/ 	.short	0x010a
        /*0fd2*/ 	.byte	0x3f
	.zero		1


	//   ....[92]....
        /*0fd4*/ 	.word	0x0001f310
        /*0fd8*/ 	.word	0x00000000
        /*0fdc*/ 	.word	0x00013240
        /*0fe0*/ 	.short	0x010a
        /*0fe2*/ 	.byte	0x3f
	.zero		1


	//   ....[93]....
        /*0fe4*/ 	.word	0x0001f8d0
        /*0fe8*/ 	.word	0x00000002
        /*0fec*/ 	.word	0x00013270
        /*0ff0*/ 	.short	0x010a
        /*0ff2*/ 	.byte	0x3f
	.zero		1


	//   ....[94]....
        /*0ff4*/ 	.word	0x0001f920
        /*0ff8*/ 	.word	0x00000002
        /*0ffc*/ 	.word	0x00013260
        /*1000*/ 	.short	0x010a
        /*1002*/ 	.byte	0x3f
	.zero		1


	//   ....[95]....
        /*1004*/ 	.word	0x0001f970
        /*1008*/ 	.word	0x00000003
        /*100c*/ 	.word	0x00013270
        /*1010*/ 	.short	0x010a
        /*1012*/ 	.byte	0x3f
	.zero		1


	//   ....[96]....
        /*1014*/ 	.word	0x0001f9c0
        /*1018*/ 	.word	0x00000003
        /*101c*/ 	.word	0x00013260
        /*1020*/ 	.short	0x010a
        /*1022*/ 	.byte	0x3f
	.zero		1


	//   ....[97]....
        /*1024*/ 	.word	0x0001fa10
        /*1028*/ 	.word	0x00000005
        /*102c*/ 	.word	0x00013220
        /*1030*/ 	.short	0x010a
        /*1032*/ 	.byte	0x3f
	.zero		1


	//   ....[98]....
        /*1034*/ 	.word	0x0001fbb0
        /*1038*/ 	.word	0x00000003
        /*103c*/ 	.word	0x00013240
        /*1040*/ 	.short	0x010a
        /*1042*/ 	.byte	0x3f
	.zero		1


	//   ....[99]....
        /*1044*/ 	.word	0x0001fc00
        /*1048*/ 	.word	0x00000005
        /*104c*/ 	.word	0x00013240
        /*1050*/ 	.short	0x010a
        /*1052*/ 	.byte	0x3f
	.zero		1


	//   ....[100]....
        /*1054*/ 	.word	0x0001fc50
        /*1058*/ 	.word	0x00000003
        /*105c*/ 	.word	0x00013260
        /*1060*/ 	.short	0x010a
        /*1062*/ 	.byte	0x3f
	.zero		1


	//   ....[101]....
        /*1064*/ 	.word	0x0001fca0
        /*1068*/ 	.word	0x00000005
        /*106c*/ 	.word	0x00013260
        /*1070*/ 	.short	0x010a
        /*1072*/ 	.byte	0x3f
	.zero		1


	//   ....[102]....
        /*1074*/ 	.word	0x0001fcf0
        /*1078*/ 	.word	0x00000003
        /*107c*/ 	.word	0x00013280
        /*1080*/ 	.short	0x010a
        /*1082*/ 	.byte	0x3f
	.zero		1


	//----- nvinfo : EIATTR_NUM_MBARRIERS
	.align		4
.L_209:
        /*1084*/ 	.byte	0x03, 0x38
        /*1086*/ 	.short	0x0016


	//----- nvinfo : EIATTR_EXIT_INSTR_OFFSETS
	.align		4
        /*1088*/ 	.byte	0x04, 0x1c
        /*108a*/ 	.short	(.L_211 - .L_210)


	//   ....[0]....
.L_210:
        /*108c*/ 	.word	0x00000980


	//   ....[1]....
        /*1090*/ 	.word	0x00015c70


	//   ....[2]....
        /*1094*/ 	.word	0x0001d310


	//----- nvinfo : EIATTR_MAX_THREADS
	.align		4
.L_211:
        /*1098*/ 	.byte	0x04, 0x05
        /*109a*/ 	.short	(.L_213 - .L_212)
.L_212:
        /*109c*/ 	.word	0x00000200
        /*10a0*/ 	.word	0x00000001
        /*10a4*/ 	.word	0x00000001


	//----- nvinfo : EIATTR_CRS_STACK_SIZE
	.align		4
.L_213:
        /*10a8*/ 	.byte	0x04, 0x1e
        /*10aa*/ 	.short	(.L_215 - .L_214)
.L_214:
        /*10ac*/ 	.word	0x00000000


	//----- nvinfo : EIATTR_CBANK_PARAM_SIZE
	.align		4
.L_215:
        /*10b0*/ 	.byte	0x03, 0x19
        /*10b2*/ 	.short	0x0af0


	//----- nvinfo : EIATTR_PARAM_CBANK
	.align		4
        /*10b4*/ 	.byte	0x04, 0x0a
        /*10b6*/ 	.short	(.L_217 - .L_216)
	.align		4
.L_216:
        /*10b8*/ 	.word	index@(.nv.constant0._ZN7cutlass13device_kernelIN5flash11enable_sm90INS1_16FlashAttnFwdSm90INS1_25CollectiveMainloopFwdSm90ILi2EN4cute5tupleIJNS5_1CILi1EEES8_S8_EEENS6_IJNS7_ILi192EEENS7_ILi160EEENS7_ILi64EEEEEELi64ENS_12float_e4m3_tEfNS_4arch4Sm90ELb0ELb1ELb1ELb1ELb1ELb0ELb0ELb1ELb1ELb1ELb1ELb0EEENS1_21CollectiveEpilogueFwdINS6_IJSA_SC_SB_EEES9_NS_10bfloat16_tESG_Li384ELb1ELb1ELb1ELb1EEENS1_36VarlenDynamicPersistentTileSchedulerILi192ELi160ELi384ELi128ELb1ELb1ELb1ELb1ELb0ELb1EEEEEEEEEvNT_6ParamsE)
        /*10bc*/ 	.short	0x0210
        /*10be*/ 	.short	0x0af0


	//----- nvinfo : EIATTR_SW_WAR
	.align		4
.L_217:
        /*10c0*/ 	.byte	0x04, 0x36
        /*10c2*/ 	.short	(.L_219 - .L_218)
.L_218:
        /*10c4*/ 	.word	0x00000008
.L_219:


//--------------------- .nv.info._ZN7cutlass13device_kernelIN5flash11enable_sm90INS1_16FlashAttnFwdSm90INS1_25CollectiveMainloopFwdSm90ILi2EN4cute5tupleIJNS5_1CILi1EEES8_S8_EEENS6_IJNS7_ILi192EEENS7_ILi160EEENS7_ILi64EEEEEELi64ENS_12float_e4m3_tEfNS_4arch4Sm90ELb0ELb1ELb1ELb1ELb1ELb1ELb0ELb1ELb1ELb1ELb1ELb0EEENS1_21CollectiveEpilogueFwdINS6_IJSA_SC_SB_EEES9_NS_10bfloat16_tESG_Li384ELb1ELb1ELb1ELb1EEENS1_36VarlenDynamicPersistentTileSchedulerILi192ELi160ELi384ELi128ELb1ELb1ELb1ELb1ELb0ELb1EEEEEEEEEvNT_6ParamsE --------------------------
	.section	.nv.info._ZN7cutlass13device_kernelIN5flash11enable_sm90INS1_16FlashAttnFwdSm90INS1_25CollectiveMainloopFwdSm90ILi2EN4cute5tupleIJNS5_1CILi1EEES8_S8_EEENS6_IJNS7_ILi192EEENS7_ILi160EEENS7_ILi64EEEEEELi64ENS_12float_e4m3_tEfNS_4arch4Sm90ELb0ELb1ELb1ELb1ELb1ELb1ELb0ELb1ELb1ELb1ELb1ELb0EEENS1_21CollectiveEpilogueFwdINS6_IJSA_SC_SB_EEES9_NS_10bfloat16_tESG_Li384ELb1ELb1ELb1ELb1EEENS1_36VarlenDynamicPersistentTileSchedulerILi192ELi160ELi384ELi128ELb1ELb1ELb1ELb1ELb0ELb1EEEEEEEEEvNT_6ParamsE,"",@"SHT_CUDA_INFO"
	.sectionflags	@""
	.align	4


	//----- nvinfo : EIATTR_CUDA_API_VERSION
	.align		4
        /*0000*/ 	.byte	0x04, 0x37
        /*0002*/ 	.short	(.L_221 - .L_220)
.L_220:
        /*0004*/ 	.word	0x00000082


	//----- nvinfo : EIATTR_KPARAM_INFO
	.align		4
.L_221:
        /*0008*/ 	.byte	0x04, 0x17
        /*000a*/ 	.short	(.L_223 - .L_222)
.L_222:
        /*000c*/ 	.word	0x00000000
        /*0010*/ 	.short	0x0000
        /*0012*/ 	.short	0x0070
        /*0014*/ 	.byte	0x00, 0xf0, 0x01, 0x2a


	//----- nvinfo : EIATTR_SPARSE_MMA_MASK
	.align		4
.L_223:
        /*0018*/ 	.byte	0x03, 0x50
        /*001a*/ 	.short	0x0000


	//----- nvinfo : EIATTR_MAXREG_COUNT
	.align		4
        /*001c*/ 	.byte	0x03, 0x1b
        /*001e*/ 	.short	0x0080


	//----- nvinfo : EIATTR_NUM_BARRIERS
	.align		4
        /*0020*/ 	.byte	0x02, 0x4c
        /*0022*/ 	.byte	0x10
	.zero		1


	//----- nvinfo : EIATTR_EXTERNS
	.align		4
        /*0024*/ 	.byte	0x04, 0x0f
        /*0026*/ 	.short	(.L_225 - .L_224)


	//   ....[0]....
	.align		4
.L_224:
        /*0028*/ 	.word	index@(__assertfail)


	//----- nvinfo : EIATTR_ANNOTATIONS
	.align		4
.L_225:
        /*002c*/ 	.byte	0x04, 0x55
        /*002e*/ 	.short	(.L_227 - .L_226)


	//   ....[0]....
.L_226:
        /* <DEDUP_REMOVED lines=127> */
        /*0814*/ 	.byte	0x80, 0x74, 0x02, 0x00, 0x01, 0x00, 0x00, 0x00, 0x90, 0x7b, 0x02, 0x00


	//----- nvinfo : EIATTR_MERCURY_ISA_VERSION
	.align		4
.L_227:
        /*0820*/ 	.byte	0x03, 0x5f
        /*0822*/ 	.short	0x0101


	//----- nvinfo : EIATTR_UNUSED_LOAD_BYTE_OFFSET
	.align		4
        /*0824*/ 	.byte	0x04, 0x44
        /*0826*/ 	.short	(.L_229 - .L_228)


	//   ....[0]....
.L_228:
        /*0828*/ 	.word	0x00000a40
        /*082c*/ 	.word	0x0000fff0


	//   ....[1]....
        /*0830*/ 	.word	0x0001b290
        /*0834*/ 	.word	0x0000fff0


	//----- nvinfo : EIATTR_INT_WARP_WIDE_INSTR_OFFSETS
	.align		4
.L_229:
        /*0838*/ 	.byte	0x04, 0x31
        /*083a*/ 	.short	(.L_231 - .L_230)


	//   ....[0]....
.L_230:
        /*083c*/ 	.word	0x00000120


	//   ....[1]....
        /*0840*/ 	.word	0x00000160


	//   ....[2]....
        /*0844*/ 	.word	0x00000220


	//   ....[3]....
        /*0848*/ 	.word	0x000210c0


	//   ....[4]....
        /*084c*/ 	.word	0x00021150


	//   ....[5]....
        /*0850*/ 	.word	0x00024b10


	//   ....[6]....
        /*0854*/ 	.word	0x00024ba0


	//----- nvinfo : EIATTR_COOP_GROUP_MASK_REGIDS
	.align		4
.L_231:
        /*0858*/ 	.byte	0x04, 0x29
        /*085a*/ 	.short	(.L_233 - .L_232)


	//   ....[0]....
.L_232:
        /*085c*/ 	.word	0xffffffff


	//   ....[1]....
        /*0860*/ 	.word	0xffffffff


	//   ....[2]....
        /*0864*/ 	.word	0xffffffff


	//   ....[3]....
        /*0868*/ 	.word	0xffffffff


	//   ....[4]....
        /*086c*/ 	.word	0xffffffff


	//   ....[5]....
        /*0870*/ 	.word	0xffffffff


	//   ....[6]....
        /*0874*/ 	.word	0xffffffff


	//   ....[7]....
        /*0878*/ 	.word	0xffffffff


	//   ....[8]....
        /*087c*/ 	.word	0xffffffff


	//   ....[9]....
        /*0880*/ 	.word	0xffffffff


	//   ....[10]....
        /*0884*/ 	.word	0xffffffff


	//   ....[11]....
        /*0888*/ 	.word	0xffffffff


	//   ....[12]....
        /*088c*/ 	.word	0xffffffff


	//   ....[13]....
        /*0890*/ 	.word	0xffffffff


	//   ....[14]....
        /*0894*/ 	.word	0xffffffff


	//   ....[15]....
        /*0898*/ 	.word	0xffffffff


	//   ....[16]....
        /*089c*/ 	.word	0xffffffff


	//   ....[17]....
        /*08a0*/ 	.word	0xffffffff


	//   ....[18]....
        /*08a4*/ 	.word	0xffffffff


	//   ....[19]....
        /*08a8*/ 	.word	0xffffffff


	//   ....[20]....
        /*08ac*/ 	.word	0xffffffff


	//   ....[21]....
        /*08b0*/ 	.word	0xffffffff


	//   ....[22]....
        /*08b4*/ 	.word	0xffffffff


	//   ....[23]....
        /*08b8*/ 	.word	0xffffffff


	//   ....[24]....
        /*08bc*/ 	.word	0xffffffff


	//   ....[25]....
        /*08c0*/ 	.word	0xffffffff


	//   ....[26]....
        /*08c4*/ 	.word	0xffffffff


	//   ....[27]....
        /*08c8*/ 	.word	0xffffffff


	//   ....[28]....
        /*08cc*/ 	.word	0xffffffff


	//   ....[29]....
        /*08d0*/ 	.word	0xffffffff


	//   ....[30]....
        /*08d4*/ 	.word	0xffffffff


	//   ....[31]....
        /*08d8*/ 	.word	0xffffffff


	//   ....[32]....
        /*08dc*/ 	.word	0xffffffff


	//   ....[33]....
        /*08e0*/ 	.word	0xffffffff


	//   ....[34]....
        /*08e4*/ 	.word	0xffffffff


	//   ....[35]....
        /*08e8*/ 	.word	0xffffffff


	//   ....[36]....
        /*08ec*/ 	.word	0xffffffff


	//   ....[37]....
        /*08f0*/ 	.word	0xffffffff


	//   ....[38]....
        /*08f4*/ 	.word	0xffffffff


	//   ....[39]....
        /*08f8*/ 	.word	0xffffffff


	//   ....[40]....
        /*08fc*/ 	.word	0xffffffff


	//   ....[41]....
        /*0900*/ 	.word	0xffffffff


	//   ....[42]....
        /*0904*/ 	.word	0xffffffff


	//   ....[43]....
        /*0908*/ 	.word	0xffffffff


	//   ....[44]....
        /*090c*/ 	.word	0xffffffff


	//   ....[45]....
        /*0910*/ 	.word	0xffffffff


	//   ....[46]....
        /*0914*/ 	.word	0xffffffff


	//   ....[47]....
        /*0918*/ 	.word	0xffffffff


	//   ....[48]....
        /*091c*/ 	.word	0xffffffff


	//   ....[49]....
        /*0920*/ 	.word	0xffffffff


	//   ....[50]....
        /*0924*/ 	.word	0xffffffff


	//   ....[51]....
        /*0928*/ 	.word	0xffffffff


	//   ....[52]....
        /*092c*/ 	.word	0xffffffff


	//   ....[53]....
        /*0930*/ 	.word	0xffffffff


	//   ....[54]....
        /*0934*/ 	.word	0xffffffff


	//   ....[55]....
        /*0938*/ 	.word	0xffffffff


	//   ....[56]....
        /*093c*/ 	.word	0xffffffff


	//   ....[57]....
        /*0940*/ 	.word	0xffffffff


	//   ....[58]....
        /*0944*/ 	.word	0xffffffff


	//   ....[59]....
        /*0948*/ 	.word	0xffffffff


	//   ....[60]....
        /*094c*/ 	.word	0xffffffff


	//   ....[61]....
        /*0950*/ 	.word	0xffffffff


	//   ....[62]....
        /*0954*/ 	.word	0xffffffff


	//   ....[63]....
        /*0958*/ 	.word	0xffffffff


	//   ....[64]....
        /*095c*/ 	.word	0xffffffff


	//   ....[65]....
        /*0960*/ 	.word	0xffffffff


	//   ....[66]....
        /*0964*/ 	.word	0xffffffff


	//   ....[67]....
        /*0968*/ 	.word	0xffffffff


	//   ....[68]....
        /*096c*/ 	.word	0xffffffff


	//   ....[69]....
        /*0970*/ 	.word	0xffffffff


	//   ....[70]....
        /*0974*/ 	.word	0xffffffff


	//   ....[71]....
        /*0978*/ 	.word	0xffffffff


	//   ....[72]....
        /*097c*/ 	.word	0xffffffff


	//   ....[73]....
        /*0980*/ 	.word	0xffffffff


	//   ....[74]....
        /*0984*/ 	.word	0xffffffff


	//   ....[75]....
        /*0988*/ 	.word	0xffffffff


	//   ....[76]....
        /*098c*/ 	.word	0xffffffff


	//   ....[77]....
        /*0990*/ 	.word	0xffffffff


	//   ....[78]....
        /*0994*/ 	.word	0xffffffff


	//   ....[79]....
        /*0998*/ 	.word	0xffffffff


	//   ....[80]....
        /*099c*/ 	.word	0xffffffff


	//   ....[81]....
        /*09a0*/ 	.word	0xffffffff


	//   ....[82]....
        /*09a4*/ 	.word	0xffffffff


	//   ....[83]....
        /*09a8*/ 	.word	0xffffffff


	//   ....[84]....
        /*09ac*/ 	.word	0xffffffff


	//   ....[85]....
        /*09b0*/ 	.word	0xffffffff


	//   ....[86]....
        /*09b4*/ 	.word	0xffffffff


	//   ....[87]....
        /*09b8*/ 	.word	0xffffffff


	//   ....[88]....
        /*09bc*/ 	.word	0xffffffff


	//   ....[89]....
        /*09c0*/ 	.word	0xffffffff


	//   ....[90]....
        /*09c4*/ 	.word	0xffffffff


	//   ....[91]....
        /*09c8*/ 	.word	0xffffffff


	//   ....[92]....
        /*09cc*/ 	.word	0xffffffff


	//   ....[93]....
        /*09d0*/ 	.word	0xffffffff


	//   ....[94]....
        /*09d4*/ 	.word	0xffffffff


	//   ....[95]....
        /*09d8*/ 	.word	0xffffffff


	//   ....[96]....
        /*09dc*/ 	.word	0xffffffff


	//   ....[97]....
        /*09e0*/ 	.word	0xffffffff


	//   ....[98]....
        /*09e4*/ 	.word	0xffffffff


	//   ....[99]....
        /*09e8*/ 	.word	0xffffffff


	//   ....[100]....
        /*09ec*/ 	.word	0xffffffff


	//   ....[101]....
        /*09f0*/ 	.word	0xffffffff


	//   ....[102]....
        /*09f4*/ 	.word	0xffffffff


	//   ....[103]....
        /*09f8*/ 	.word	0xffffffff


	//   ....[104]....
        /*09fc*/ 	.word	0xffffffff


	//   ....[105]....
        /*0a00*/ 	.word	0xffffffff


	//   ....[106]....
        /*0a04*/ 	.word	0xffffffff


	//   ....[107]....
        /*0a08*/ 	.word	0xffffffff


	//   ....[108]....
        /*0a0c*/ 	.word	0xffffffff


	//   ....[109]....
        /*0a10*/ 	.word	0xffffffff


	//   ....[110]....
        /*0a14*/ 	.word	0xffffffff


	//   ....[111]....
        /*0a18*/ 	.word	0xffffffff


	//   ....[112]....
        /*0a1c*/ 	.word	0xffffffff


	//   ....[113]....
        /*0a20*/ 	.word	0xffffffff


	//   ....[114]....
        /*0a24*/ 	.word	0xffffffff


	//   ....[115]....
        /*0a28*/ 	.word	0xffffffff


	//   ....[116]....
        /*0a2c*/ 	.word	0xffffffff


	//   ....[117]....
        /*0a30*/ 	.word	0xffffffff


	//   ....[118]....
        /*0a34*/ 	.word	0xffffffff


	//   ....[119]....
        /*0a38*/ 	.word	0xffffffff


	//   ....[120]....
        /*0a3c*/ 	.word	0xffffffff


	//   ....[121]....
        /*0a40*/ 	.word	0xffffffff


	//   ....[122]....
        /*0a44*/ 	.word	0xffffffff


	//   ....[123]....
        /*0a48*/ 	.word	0xffffffff


	//   ....[124]....
        /*0a4c*/ 	.word	0xffffffff


	//   ....[125]....
        /*0a50*/ 	.word	0xffffffff


	//   ....[126]....
        /*0a54*/ 	.word	0xffffffff


	//   ....[127]....
        /*0a58*/ 	.word	0xffffffff


	//   ....[128]....
        /*0a5c*/ 	.word	0xffffffff


	//   ....[129]....
        /*0a60*/ 	.word	0xffffffff


	//   ....[130]....
        /*0a64*/ 	.word	0xffffffff


	//   ....[131]....
        /*0a68*/ 	.word	0xffffffff


	//   ....[132]....
        /*0a6c*/ 	.word	0xffffffff


	//   ....[133]....
        /*0a70*/ 	.word	0xffffffff


	//   ....[134]....
        /*0a74*/ 	.word	0xffffffff


	//   ....[135]....
        /*0a78*/ 	.word	0xffffffff


	//   ....[136]....
        /*0a7c*/ 	.word	0xffffffff


	//   ....[137]....
        /*0a80*/ 	.word	0xffffffff


	//   ....[138]....
        /*0a84*/ 	.word	0xffffffff


	//   ....[139]....
        /*0a88*/ 	.word	0xffffffff


	//   ....[140]....
        /*0a8c*/ 	.word	0xffffffff


	//   ....[141]....
        /*0a90*/ 	.word	0xffffffff


	//   ....[142]....
        /*0a94*/ 	.word	0xffffffff


	//   ....[143]....
        /*0a98*/ 	.word	0xffffffff


	//   ....[144]....
        /*0a9c*/ 	.word	0xffffffff


	//   ....[145]....
        /*0aa0*/ 	.word	0xffffffff


	//   ....[146]....
        /*0aa4*/ 	.word	0xffffffff


	//   ....[147]....
        /*0aa8*/ 	.word	0xffffffff


	//   ....[148]....
        /*0aac*/ 	.word	0xffffffff


	//   ....[149]....
        /*0ab0*/ 	.word	0xffffffff


	//   ....[150]....
        /*0ab4*/ 	.word	0xffffffff


	//   ....[151]....
        /*0ab8*/ 	.word	0xffffffff


	//   ....[152]....
        /*0abc*/ 	.word	0xffffffff


	//   ....[153]....
        /*0ac0*/ 	.word	0xffffffff


	//   ....[154]....
        /*0ac4*/ 	.word	0xffffffff


	//   ....[155]....
        /*0ac8*/ 	.word	0xffffffff


	//   ....[156]....
        /*0acc*/ 	.word	0xffffffff


	//   ....[157]....
        /*0ad0*/ 	.word	0xffffffff


	//   ....[158]....
        /*0ad4*/ 	.word	0xffffffff


	//   ....[159]....
        /*0ad8*/ 	.word	0xffffffff


	//   ....[160]....
        /*0adc*/ 	.word	0xffffffff


	//   ....[161]....
        /*0ae0*/ 	.word	0xffffffff


	//   ....[162]....
        /*0ae4*/ 	.word	0xffffffff


	//   ....[163]....
        /*0ae8*/ 	.word	0xffffffff


	//   ....[164]....
        /*0aec*/ 	.word	0xffffffff


	//   ....[165]....
        /*0af0*/ 	.word	0xffffffff


	//   ....[166]....
        /*0af4*/ 	.word	0xffffffff


	//   ....[167]....
        /*0af8*/ 	.word	0xffffffff


	//   ....[168]....
        /*0afc*/ 	.word	0xffffffff


	//   ....[169]....
        /*0b00*/ 	.word	0xffffffff


	//   ....[170]....
        /*0b04*/ 	.word	0xffffffff


	//   ....[171]....
        /*0b08*/ 	.word	0xffffffff


	//   ....[172]....
        /*0b0c*/ 	.word	0xffffffff


	//   ....[173]....
        /*0b10*/ 	.word	0xffffffff


	//   ....[174]....
        /*0b14*/ 	.word	0xffffffff


	//   ....[175]....
        /*0b18*/ 	.word	0xffffffff


	//   ....[176]....
        /*0b1c*/ 	.word	0xffffffff


	//   ....[177]....
        /*0b20*/ 	.word	0xffffffff


	//   ....[178]....
        /*0b24*/ 	.word	0xffffffff


	//   ....[179]....
        /*0b28*/ 	.word	0xffffffff


	//   ....[180]....
        /*0b2c*/ 	.word	0xffffffff


	//   ....[181]....
        /*0b30*/ 	.word	0xffffffff


	//   ....[182]....
        /*0b34*/ 	.word	0xffffffff


	//   ....[183]....
        /*0b38*/ 	.word	0xffffffff


	//   ....[184]....
        /*0b3c*/ 	.word	0xffffffff


	//   ....[185]....
        /*0b40*/ 	.word	0xffffffff


	//   ....[186]....
        /*0b44*/ 	.word	0xffffffff


	//   ....[187]....
        /*0b48*/ 	.word	0xffffffff


	//   ....[188]....
        /*0b4c*/ 	.word	0xffffffff


	//   ....[189]....
        /*0b50*/ 	.word	0xffffffff


	//   ....[190]....
        /*0b54*/ 	.word	0xffffffff


	//   ....[191]....
        /*0b58*/ 	.word	0xffffffff


	//   ....[192]....
        /*0b5c*/ 	.word	0xffffffff


	//   ....[193]....
        /*0b60*/ 	.word	0xffffffff


	//   ....[194]....
        /*0b64*/ 	.word	0xffffffff


	//   ....[195]....
        /*0b68*/ 	.word	0x0500000f


	//   ....[196]....
        /*0b6c*/ 	.word	0x0500000f


	//   ....[197]....
        /*0b70*/ 	.word	0x0500000f


	//   ....[198]....
        /*0b74*/ 	.word	0x0500000f


	//   ....[199]....
        /*0b78*/ 	.word	0x0500000f


	//   ....[200]....
        /*0b7c*/ 	.word	0x0500000f


	//   ....[201]....
        /*0b80*/ 	.word	0x0500000f


	//   ....[202]....
        /*0b84*/ 	.word	0x0500000f


	//   ....[203]....
        /*0b88*/ 	.word	0x0500000f


	//   ....[204]....
        /*0b8c*/ 	.word	0x0500000f


	//   ....[205]....
        /*0b90*/ 	.word	0x0500000f


	//   ....[206]....
        /*0b94*/ 	.word	0x0500000f


	//   ....[207]....
        /*0b98*/ 	.word	0x0500000f


	//   ....[208]....
        /*0b9c*/ 	.word	0x0500000f


	//   ....[209]....
        /*0ba0*/ 	.word	0x0500000f


	//   ....[210]....
        /*0ba4*/ 	.word	0x0500000f


	//   ....[211]....
        /*0ba8*/ 	.word	0x0500000f


	//   ....[212]....
        /*0bac*/ 	.word	0x0500000f


	//   ....[213]....
        /*0bb0*/ 	.word	0x0500000f


	//   ....[214]....
        /*0bb4*/ 	.word	0x0500000f


	//   ....[215]....
        /*0bb8*/ 	.word	0x0500000f


	//   ....[216]....
        /*0bbc*/ 	.word	0x0500000f


	//   ....[217]....
        /*0bc0*/ 	.word	0x0500000f


	//   ....[218]....
        /*0bc4*/ 	.word	0x0500000f


	//   ....[219]....
        /*0bc8*/ 	.word	0x0500000f


	//   ....[220]....
        /*0bcc*/ 	.word	0x0500000f


	//   ....[221]....
        /*0bd0*/ 	.word	0x0500000f


	//   ....[222]....
        /*0bd4*/ 	.word	0x0500000f


	//   ....[223]....
        /*0bd8*/ 	.word	0x0500000f


	//   ....[224]....
        /*0bdc*/ 	.word	0x0500000f


	//   ....[225]....
        /*0be0*/ 	.word	0x0500000f


	//   ....[226]....
        /*0be4*/ 	.word	0x0500000f


	//   ....[227]....
        /*0be8*/ 	.word	0x0500000f


	//   ....[228]....
        /*0bec*/ 	.word	0x0500000f


	//   ....[229]....
        /*0bf0*/ 	.word	0x0500000f


	//   ....[230]....
        /*0bf4*/ 	.word	0x0500000f


	//   ....[231]....
        /*0bf8*/ 	.word	0x0500000f


	//   ....[232]....
        /*0bfc*/ 	.word	0x0500000f


	//   ....[233]....
        /*0c00*/ 	.word	0x0500000f


	//   ....[234]....
        /*0c04*/ 	.word	0x0500000f


	//   ....[235]....
        /*0c08*/ 	.word	0x0500000f


	//   ....[236]....
        /*0c0c*/ 	.word	0x0500000f


	//   ....[237]....
        /*0c10*/ 	.word	0x0500000f


	//   ....[238]....
        /*0c14*/ 	.word	0x0500000f


	//   ....[239]....
        /*0c18*/ 	.word	0x0500000f


	//   ....[240]....
        /*0c1c*/ 	.word	0x0500000f


	//   ....[241]....
        /*0c20*/ 	.word	0x0500000f


	//   ....[242]....
        /*0c24*/ 	.word	0x0500000f


	//   ....[243]....
        /*0c28*/ 	.word	0x0500000f


	//   ....[244]....
        /*0c2c*/ 	.word	0x0500000f


	//   ....[245]....
        /*0c30*/ 	.word	0x0500000f


	//   ....[246]....
        /*0c34*/ 	.word	0x0500000f


	//   ....[247]....
        /*0c38*/ 	.word	0x0500000f


	//   ....[248]....
        /*0c3c*/ 	.word	0x0500000f


	//   ....[249]....
        /*0c40*/ 	.word	0x0500000f


	//   ....[250]....
        /*0c44*/ 	.word	0x0500000f


	//   ....[251]....
        /*0c48*/ 	.word	0x0500000f


	//   ....[252]....
        /*0c4c*/ 	.word	0x0500000f


	//   ....[253]....
        /*0c50*/ 	.word	0x0500000f


	//   ....[254]....
        /*0c54*/ 	.word	0x0500000f


	//   ....[255]....
        /*0c58*/ 	.word	0x0500000f


	//   ....[0]....
        /*0c5c*/ 	.word	0x0500000f


	//   ....[1]....
        /*0c60*/ 	.word	0x0500000f


	//   ....[2]....
        /*0c64*/ 	.word	0x0500000f


	//   ....[3]....
        /*0c68*/ 	.word	0x0500000f


	//   ....[4]....
        /*0c6c*/ 	.word	0x0500000f


	//   ....[5]....
        /*0c70*/ 	.word	0x0500000f


	//   ....[6]....
        /*0c74*/ 	.word	0x0500000f


	//   ....[7]....
        /*0c78*/ 	.word	0x0500000f


	//   ....[8]....
        /*0c7c*/ 	.word	0x0500000f


	//   ....[9]....
        /*0c80*/ 	.word	0x0500000f


	//   ....[10]....
        /*0c84*/ 	.word	0x0500000f


	//   ....[11]....
        /*0c88*/ 	.word	0x0500000f


	//   ....[12]....
        /*0c8c*/ 	.word	0x0500000f


	//   ....[13]....
        /*0c90*/ 	.word	0x0500000f


	//   ....[14]....
        /*0c94*/ 	.word	0x0500000f


	//   ....[15]....
        /*0c98*/ 	.word	0x0500000f


	//   ....[16]....
        /*0c9c*/ 	.word	0x0500000f


	//   ....[17]....
        /*0ca0*/ 	.word	0x0500000f


	//   ....[18]....
        /*0ca4*/ 	.word	0x0500000f


	//   ....[19]....
        /*0ca8*/ 	.word	0x0500000f


	//   ....[20]....
        /*0cac*/ 	.word	0x0500000f


	//   ....[21]....
        /*0cb0*/ 	.word	0x0500000f


	//   ....[22]....
        /*0cb4*/ 	.word	0x0500000f


	//   ....[23]....
        /*0cb8*/ 	.word	0x0500000f


	//   ....[24]....
        /*0cbc*/ 	.word	0x0500000f


	//   ....[25]....
        /*0cc0*/ 	.word	0x0500000f


	//----- nvinfo : EIATTR_COOP_GROUP_INSTR_OFFSETS
	.align		4
.L_233:
        /*0cc4*/ 	.byte	0x04, 0x28
        /*0cc6*/ 	.short	(.L_235 - .L_234)


	//   ....[0]....
.L_234:
        /*0cc8*/ 	.word	0x00000060


	//   ....[1]....
        /*0ccc*/ 	.word	0x00000130


	//   ....[2]....
        /*0cd0*/ 	.word	0x00000230


	//   ....[3]....
        /*0cd4*/ 	.word	0x000003a0


	//   ....[4]....
        /*0cd8*/ 	.word	0x00000500


	//   ....[5]....
        /*0cdc*/ 	.word	0x00000620


	//   ....[6]....
        /*0ce0*/ 	.word	0x00000780


	//   ....[7]....
        /*0ce4*/ 	.word	0x00002c30


	//   ....[8]....
        /*0ce8*/ 	.word	0x00002c40


	//   ....[9]....
        /*0cec*/ 	.word	0x00003da0


	//   ....[10]....
        /*0cf0*/ 	.word	0x00003db0


	//   ....[11]....
        /*0cf4*/ 	.word	0x00004f20


	//   ....[12]....
        /*0cf8*/ 	.word	0x00004f30


	//   ....[13]....
        /*0cfc*/ 	.word	0x000052d0


	//   ....[14]....
        /*0d00*/ 	.word	0x000052f0


	//   ....[15]....
        /*0d04*/ 	.word	0x00005e40


	//   ....[16]....
        /*0d08*/ 	.word	0x00006870


	//   ....[17]....
        /*0d0c*/ 	.word	0x00006880


	//   ....[18]....
        /*0d10*/ 	.word	0x00006890


	//   ....[19]....
        /*0d14*/ 	.word	0x000068a0


	//   ....[20]....
        /*0d18*/ 	.word	0x00007d20


	//   ....[21]....
        /*0d1c*/ 	.word	0x00007d30


	//   ....[22]....
        /*0d20*/ 	.word	0x00007d40


	//   ....[23]....
        /*0d24*/ 	.word	0x00007d50


	//   ....[24]....
        /*0d28*/ 	.word	0x00009f00


	//   ....[25]....
        /*0d2c*/ 	.word	0x0000a500


	//   ....[26]....
        /*0d30*/ 	.word	0x0000bca0


	//   ....[27]....
        /*0d34*/ 	.word	0x0000bdb0


	//   ....[28]....
        /*0d38*/ 	.word	0x0000c7d0


	//   ....[29]....
        /*0d3c*/ 	.word	0x0000c840


	//   ....[30]....
        /*0d40*/ 	.word	0x0000eb10


	//   ....[31]....
        /*0d44*/ 	.word	0x0000f1c0


	//   ....[32]....
        /*0d48*/ 	.word	0x00010bc0


	//   ....[33]....
        /*0d4c*/ 	.word	0x00010d20


	//   ....[34]....
        /*0d50*/ 	.word	0x00011610


	//   ....[35]....
        /*0d54*/ 	.word	0x00011670


	//   ....[36]....
        /*0d58*/ 	.word	0x00014100


	//   ....[37]....
        /*0d5c*/ 	.word	0x00014150


	//   ....[38]....
        /*0d60*/ 	.word	0x00014520


	//   ....[39]....
        /*0d64*/ 	.word	0x00014540


	//   ....[40]....
        /*0d68*/ 	.word	0x00016b80


	//   ....[41]....
        /*0d6c*/ 	.word	0x00017240


	//   ....[42]....
        /*0d70*/ 	.word	0x00018d40


	//   ....[43]....
        /*0d74*/ 	.word	0x00018f00


	//   ....[44]....
        /*0d78*/ 	.word	0x00019480


	//   ....[45]....
        /*0d7c*/ 	.word	0x000195f0


	//   ....[46]....
        /*0d80*/ 	.word	0x0001ac50


	//   ....[47]....
        /*0d84*/ 	.word	0x0001ac60


	//   ....[48]....
        /*0d88*/ 	.word	0x0001acf0


	//   ....[49]....
        /*0d8c*/ 	.word	0x0001ad10


	//   ....[50]....
        /*0d90*/ 	.word	0x0001b8e0


	//   ....[51]....
        /*0d94*/ 	.word	0x0001b8f0


	//   ....[52]....
        /*0d98*/ 	.word	0x0001b900


	//   ....[53]....
        /*0d9c*/ 	.word	0x0001b910


	//   ....[54]....
        /*0da0*/ 	.word	0x0001b920


	//   ....[55]....
        /*0da4*/ 	.word	0x0001b930


	//   ....[56]....
        /*0da8*/ 	.word	0x0001b940


	//   ....[57]....
        /*0dac*/ 	.word	0x0001b950


	//   ....[58]....
        /*0db0*/ 	.word	0x0001b960


	//   ....[59]....
        /*0db4*/ 	.word	0x0001b970


	//   ....[60]....
        /*0db8*/ 	.word	0x0001b980


	//   ....[61]....
        /*0dbc*/ 	.word	0x0001b990


	//   ....[62]....
        /*0dc0*/ 	.word	0x0001b9a0


	//   ....[63]....
        /*0dc4*/ 	.word	0x0001b9b0


	//   ....[64]....
        /*0dc8*/ 	.word	0x0001b9c0


	//   ....[65]....
        /*0dcc*/ 	.word	0x0001b9d0


	//   ....[66]....
        /*0dd0*/ 	.word	0x0001b9e0


	//   ....[67]....
        /*0dd4*/ 	.word	0x0001b9f0


	//   ....[68]....
        /*0dd8*/ 	.word	0x0001ba00


	//   ....[69]....
        /*0ddc*/ 	.word	0x0001ba10


	//   ....[70]....
        /*0de0*/ 	.word	0x0001ba20


	//   ....[71]....
        /*0de4*/ 	.word	0x0001ba30


	//   ....[72]....
        /*0de8*/ 	.word	0x0001ba40


	//   ....[73]....
        /*0dec*/ 	.word	0x0001ba50


	//   ....[74]....
        /*0df0*/ 	.word	0x0001ba60


	//   ....[75]....
        /*0df4*/ 	.word	0x0001ba70


	//   ....[76]....
        /*0df8*/ 	.word	0x0001ba80


	//   ....[77]....
        /*0dfc*/ 	.word	0x0001ba90


	//   ....[78]....
        /*0e00*/ 	.word	0x0001baa0


	//   ....[79]....
        /*0e04*/ 	.word	0x0001bab0


	//   ....[80]....
        /*0e08*/ 	.word	0x0001bac0


	//   ....[81]....
        /*0e0c*/ 	.word	0x0001bad0


	//   ....[82]....
        /*0e10*/ 	.word	0x0001c370


	//   ....[83]....
        /*0e14*/ 	.word	0x0001c3b0


	//   ....[84]....
        /*0e18*/ 	.word	0x0001c3d0


	//   ....[85]....
        /*0e1c*/ 	.word	0x0001c3f0


	//   ....[86]....
        /*0e20*/ 	.word	0x0001c8b0


	//   ....[87]....
        /*0e24*/ 	.word	0x0001c8f0


	//   ....[88]....
        /*0e28*/ 	.word	0x0001c910


	//   ....[89]....
        /*0e2c*/ 	.word	0x0001c950


	//   ....[90]....
        /*0e30*/ 	.word	0x0001c970


	//   ....[91]....
        /*0e34*/ 	.word	0x0001c990


	//   ....[92]....
        /*0e38*/ 	.word	0x0001c9c0


	//   ....[93]....
        /*0e3c*/ 	.word	0x0001ca20


	//   ....[94]....
        /*0e40*/ 	.word	0x0001cd90


	//   ....[95]....
        /*0e44*/ 	.word	0x0001cda0


	//   ....[96]....
        /*0e48*/ 	.word	0x0001d0c0


	//   ....[97]....
        /*0e4c*/ 	.word	0x0001d0d0


	//   ....[98]....
        /*0e50*/ 	.word	0x0001daf0


	//   ....[99]....
        /*0e54*/ 	.word	0x0001db20


	//   ....[100]....
        /*0e58*/ 	.word	0x0001db60


	//   ....[101]....
        /*0e5c*/ 	.word	0x0001db90


	//   ....[102]....
        /*0e60*/ 	.word	0x0001dbb0


	//   ....[103]....
        /*0e64*/ 	.word	0x0001dbc0


	//   ....[104]....
        /*0e68*/ 	.word	0x0001dbd0


	//   ....[105]....
        /*0e6c*/ 	.word	0x0001dbf0


	//   ....[106]....
        /*0e70*/ 	.word	0x0001dd50


	//   ....[107]....
        /*0e74*/ 	.word	0x0001df40


	//   ....[108]....
        /*0e78*/ 	.word	0x0001df70


	//   ....[109]....
        /*0e7c*/ 	.word	0x0001dfa0


	//   ....[110]....
        /*0e80*/ 	.word	0x0001dfd0


	//   ....[111]....
        /*0e84*/ 	.word	0x0001e000


	//   ....[112]....
        /*0e88*/ 	.word	0x0001e030


	//   ....[113]....
        /*0e8c*/ 	.word	0x0001e1c0


	//   ....[114]....
        /*0e90*/ 	.word	0x0001e1f0


	//   ....[115]....
        /*0e94*/ 	.word	0x0001e220


	//   ....[116]....
        /*0e98*/ 	.word	0x0001e250


	//   ....[117]....
        /*0e9c*/ 	.word	0x0001e280


	//   ....[118]....
        /*0ea0*/ 	.word	0x0001e2b0


	//   ....[119]....
        /*0ea4*/ 	.word	0x0001e340


	//   ....[120]....
        /*0ea8*/ 	.word	0x0001e370


	//   ....[121]....
        /*0eac*/ 	.word	0x0001e380


	//   ....[122]....
        /*0eb0*/ 	.word	0x0001e3c0


	//   ....[123]....
        /*0eb4*/ 	.word	0x0001fd00


	//   ....[124]....
        /*0eb8*/ 	.word	0x00022010


	//   ....[125]....
        /*0ebc*/ 	.word	0x00022040


	//   ....[126]....
        /*0ec0*/ 	.word	0x000220a0


	//   ....[127]....
        /*0ec4*/ 	.word	0x000220d0


	//   ....[128]....
        /*0ec8*/ 	.word	0x00022120


	//   ....[129]....
        /*0ecc*/ 	.word	0x00022130


	//   ....[130]....
        /*0ed0*/ 	.word	0x00022150


	//   ....[131]....
        /*0ed4*/ 	.word	0x00022160


	//   ....[132]....
        /*0ed8*/ 	.word	0x000221c0


	//   ....[133]....
        /*0edc*/ 	.word	0x00022210


	//   ....[134]....
        /*0ee0*/ 	.word	0x00022620


	//   ....[135]....
        /*0ee4*/ 	.word	0x00022640


	//   ....[136]....
        /*0ee8*/ 	.word	0x000226e0


	//   ....[137]....
        /*0eec*/ 	.word	0x000226f0


	//   ....[138]....
        /*0ef0*/ 	.word	0x00022760


	//   ....[139]....
        /*0ef4*/ 	.word	0x00022770


	//   ....[140]....
        /*0ef8*/ 	.word	0x00022780


	//   ....[141]....
        /*0efc*/ 	.word	0x00022790


	//   ....[142]....
        /*0f00*/ 	.word	0x00022840


	//   ....[143]....
        /*0f04*/ 	.word	0x00022860


	//   ....[144]....
        /*0f08*/ 	.word	0x000230d0


	//   ....[145]....
        /*0f0c*/ 	.word	0x00023100


	//   ....[146]....
        /*0f10*/ 	.word	0x00023170


	//   ....[147]....
        /*0f14*/ 	.word	0x00023190


	//   ....[148]....
        /*0f18*/ 	.word	0x00023210


	//   ....[149]....
        /*0f1c*/ 	.word	0x00023230


	//   ....[150]....
        /*0f20*/ 	.word	0x00023240


	//   ....[151]....
        /*0f24*/ 	.word	0x000232b0


	//   ....[152]....
        /*0f28*/ 	.word	0x00023300


	//   ....[153]....
        /*0f2c*/ 	.word	0x00023330


	//   ....[154]....
        /*0f30*/ 	.word	0x00023370


	//   ....[155]....
        /*0f34*/ 	.word	0x00023380


	//   ....[156]....
        /*0f38*/ 	.word	0x00023da0


	//   ....[157]....
        /*0f3c*/ 	.word	0x00023db0


	//   ....[158]....
        /*0f40*/ 	.word	0x00023dd0


	//   ....[159]....
        /*0f44*/ 	.word	0x00023e20


	//   ....[160]....
        /*0f48*/ 	.word	0x00023e30


	//   ....[161]....
        /*0f4c*/ 	.word	0x00023e70


	//   ....[162]....
        /*0f50*/ 	.word	0x00023e80


	//   ....[163]....
        /*0f54*/ 	.word	0x00023e90


	//   ....[164]....
        /*0f58*/ 	.word	0x00023ed0


	//   ....[165]....
        /*0f5c*/ 	.word	0x00023f10


	//   ....[166]....
        /*0f60*/ 	.word	0x00024320


	//   ....[167]....
        /*0f64*/ 	.word	0x00024330


	//   ....[168]....
        /*0f68*/ 	.word	0x00024340


	//   ....[169]....
        /*0f6c*/ 	.word	0x00024380


	//   ....[170]....
        /*0f70*/ 	.word	0x00024390


	//   ....[171]....
        /*0f74*/ 	.word	0x000243d0


	//   ....[172]....
        /*0f78*/ 	.word	0x000243e0


	//   ....[173]....
        /*0f7c*/ 	.word	0x000243f0


	//   ....[174]....
        /*0f80*/ 	.word	0x00024430


	//   ....[175]....
        /*0f84*/ 	.word	0x00024470


	//   ....[176]....
        /*0f88*/ 	.word	0x000252f0


	//   ....[177]....
        /*0f8c*/ 	.word	0x00025320


	//   ....[178]....
        /*0f90*/ 	.word	0x00025380


	//   ....[179]....
        /*0f94*/ 	.word	0x000253b0


	//   ....[180]....
        /*0f98*/ 	.word	0x000253e0


	//   ....[181]....
        /*0f9c*/ 	.word	0x00025410


	//   ....[182]....
        /*0fa0*/ 	.word	0x00025440


	//   ....[183]....
        /*0fa4*/ 	.word	0x00025470


	//   ....[184]....
        /*0fa8*/ 	.word	0x00025610


	//   ....[185]....
        /*0fac*/ 	.word	0x00025640


	//   ....[186]....
        /*0fb0*/ 	.word	0x00025670


	//   ....[187]....
        /*0fb4*/ 	.word	0x000256a0


	//   ....[188]....
        /*0fb8*/ 	.word	0x000256d0


	//   ....[189]....
        /*0fbc*/ 	.word	0x00025700


	//   ....[190]....
        /*0fc0*/ 	.word	0x000257c0


	//   ....[191]....
        /*0fc4*/ 	.word	0x000257e0


	//   ....[192]....
        /*0fc8*/ 	.word	0x00025800


	//   ....[193]....
        /*0fcc*/ 	.word	0x00025860


	//   ....[194]....
        /*0fd0*/ 	.word	0x000262c0


	//   ....[195]....
        /*0fd4*/ 	.word	0x00026680


	//   ....[196]....
        /*0fd8*/ 	.word	0x00026710


	//   ....[197]....
        /*0fdc*/ 	.word	0x000267e0


	//   ....[198]....
        /*0fe0*/ 	.word	0x00026870


	//   ....[199]....
        /*0fe4*/ 	.word	0x00026940


	//   ....[200]....
        /*0fe8*/ 	.word	0x000269d0


	//   ....[201]....
        /*0fec*/ 	.word	0x00026aa0


	//   ....[202]....
        /*0ff0*/ 	.word	0x00026b30


	//   ....[203]....
        /*0ff4*/ 	.word	0x00026b80


	//   ....[204]....
        /*0ff8*/ 	.word	0x00026bd0


	//   ....[205]....
        /*0ffc*/ 	.word	0x00026ca0


	//   ....[206]....
        /*1000*/ 	.word	0x00026d30


	//   ....[207]....
        /*1004*/ 	.word	0x00026d80


	//   ....[208]....
        /*1008*/ 	.word	0x00026dd0


	//   ....[209]....
        /*100c*/ 	.word	0x00027160


	//   ....[210]....
        /*1010*/ 	.word	0x00027440


	//   ....[211]....
        /*1014*/ 	.word	0x00027540


	//   ....[212]....
        /*1018*/ 	.word	0x00027610


	//   ....[213]....
        /*101c*/ 	.word	0x00027680


	//   ....[214]....
        /*1020*/ 	.word	0x00027760


	//   ....[215]....
        /*1024*/ 	.word	0x000277e0


	//   ....[216]....
        /*1028*/ 	.word	0x000278b0


	//   ....[217]....
        /*102c*/ 	.word	0x00027930


	//   ....[218]....
        /*1030*/ 	.word	0x00027a00


	//   ....[219]....
        /*1034*/ 	.word	0x00027a80


	//   ....[220]....
        /*1038*/ 	.word	0x00027b50


	//   ....[221]....
        /*103c*/ 	.word	0x00027c50


	//   ....[222]....
        /*1040*/ 	.word	0x00027d00


	//   ....[223]....
        /*1044*/ 	.word	0x00027d80


	//   ....[224]....
        /*1048*/ 	.word	0x00027e70


	//   ....[225]....
        /*104c*/ 	.word	0x00027ed0


	//   ....[226]....
        /*1050*/ 	.word	0x00027fb0


	//   ....[227]....
        /*1054*/ 	.word	0x00028010


	//   ....[228]....
        /*1058*/ 	.word	0x000280b0


	//   ....[229]....
        /*105c*/ 	.word	0x00028150


	//   ....[230]....
        /*1060*/ 	.word	0x00028220


	//   ....[231]....
        /*1064*/ 	.word	0x000282d0


	//   ....[232]....
        /*1068*/ 	.word	0x00028340


	//   ....[233]....
        /*106c*/ 	.word	0x000283a0


	//   ....[234]....
        /*1070*/ 	.word	0x00028460


	//   ....[235]....
        /*1074*/ 	.word	0x000284c0


	//   ....[236]....
        /*1078*/ 	.word	0x000285c0


	//   ....[237]....
        /*107c*/ 	.word	0x00028620


	//   ....[238]....
        /*1080*/ 	.word	0x000286d0


	//   ....[239]....
        /*1084*/ 	.word	0x00028780


	//   ....[240]....
        /*1088*/ 	.word	0x00028830


	//   ....[241]....
        /*108c*/ 	.word	0x000288b0


	//   ....[242]....
        /*1090*/ 	.word	0x00028980


	//   ....[243]....
        /*1094*/ 	.word	0x00028ac0


	//   ....[244]....
        /*1098*/ 	.word	0x00028b70


	//   ....[245]....
        /*109c*/ 	.word	0x00028c20


	//   ....[246]....
        /*10a0*/ 	.word	0x00028cc0


	//   ....[247]....
        /*10a4*/ 	.word	0x00028d70


	//   ....[248]....
        /*10a8*/ 	.word	0x00028e10


	//   ....[249]....
        /*10ac*/ 	.word	0x00028ec0


	//   ....[250]....
        /*10b0*/ 	.word	0x00028f60


	//   ....[251]....
        /*10b4*/ 	.word	0x00028fd0


	//   ....[252]....
        /*10b8*/ 	.word	0x00029090


	//   ....[253]....
        /*10bc*/ 	.word	0x00029180


	//   ....[254]....
        /*10c0*/ 	.word	0x00029210


	//   ....[255]....
        /*10c4*/ 	.word	0x00029270


	//   ....[0]....
        /*10c8*/ 	.word	0x00029320


	//   ....[1]....
        /*10cc*/ 	.word	0x00029380


	//   ....[2]....
        /*10d0*/ 	.word	0x00029430


	//   ....[3]....
        /*10d4*/ 	.word	0x00029490


	//   ....[4]....
        /*10d8*/ 	.word	0x00029540


	//   ....[5]....
        /*10dc*/ 	.word	0x000295a0


	//   ....[6]....
        /*10e0*/ 	.word	0x00029650


	//   ....[7]....
        /*10e4*/ 	.word	0x00029830


	//   ....[8]....
        /*10e8*/ 	.word	0x000298d0


	//   ....[9]....
        /*10ec*/ 	.word	0x00029a50


	//   ....[10]....
        /*10f0*/ 	.word	0x00029ad0


	//   ....[11]....
        /*10f4*/ 	.word	0x00029b50


	//   ....[12]....
        /*10f8*/ 	.word	0x00029bd0


	//   ....[13]....
        /*10fc*/ 	.word	0x00029c50


	//   ....[14]....
        /*1100*/ 	.word	0x00029ce0


	//   ....[15]....
        /*1104*/ 	.word	0x00029d80


	//   ....[16]....
        /*1108*/ 	.word	0x00029e30


	//   ....[17]....
        /*110c*/ 	.word	0x00029eb0


	//   ....[18]....
        /*1110*/ 	.word	0x00029f30


	//   ....[19]....
        /*1114*/ 	.word	0x00029fb0


	//   ....[20]....
        /*1118*/ 	.word	0x0002a040


	//   ....[21]....
        /*111c*/ 	.word	0x0002a0c0


	//   ....[22]....
        /*1120*/ 	.word	0x0002a170


	//   ....[23]....
        /*1124*/ 	.word	0x0002a1c0


	//   ....[24]....
        /*1128*/ 	.word	0x0002a260


	//   ....[25]....
        /*112c*/ 	.word	0x0002a390


	//----- nvinfo : EIATTR_REG_RECONFIG
	.align		4
.L_235:
        /*1130*/ 	.byte	0x01, 0x54
	.zero		2


	//----- nvinfo : EIATTR_SYSCALL_OFFSETS
	.align		4
        /*1134*/ 	.byte	0x04, 0x46
        /*1136*/ 	.short	(.L_237 - .L_236)


	//   ....[0]....
.L_236:
        /*1138*/ 	.word	0x00001df0


	//   ....[1]....
        /*113c*/ 	.word	0x00001f40


	//   ....[2]....
        /*1140*/ 	.word	0x00005fb0


	//   ....[3]....
        /*1144*/ 	.word	0x00006530


	//   ....[4]....
        /*1148*/ 	.word	0x000212b0


	//   ....[5]....
        /*114c*/ 	.word	0x00021420


	//   ....[6]....
        /*1150*/ 	.word	0x00021570


	//   ....[7]....
        /*1154*/ 	.word	0x000216b0


	//   ....[8]....
        /*1158*/ 	.word	0x00022c60


	//----- nvinfo : EIATTR_MBARRIER_INSTR_OFFSETS
	.align		4
.L_237:
        /*115c*/ 	.byte	0x04, 0x39
        /*115e*/ 	.short	(.L_239 - .L_238)


	//   ....[0]....
.L_238:
        /*1160*/ 	.word	0x00000250
        /*1164*/ 	.word	0x000000ff
        /*1168*/ 	.word	0x00013200
        /*116c*/ 	.short	0x0100
        /*116e*/ 	.byte	0x08
	.zero		1


	//   ....[1]....
        /*1170*/ 	.word	0x00000260
        /*1174*/ 	.word	0x000000ff
        /*1178*/ 	.word	0x00013220
        /*117c*/ 	.short	0x0100
        /*117e*/ 	.byte	0x08
	.zero		1


	//   ....[2]....
        /*1180*/ 	.word	0x00000350
        /*1184*/ 	.word	0x000000ff
        /*1188*/ 	.word	0x00013230
        /*118c*/ 	.short	0x0100
        /*118e*/ 	.byte	0x08
	.zero		1


	//   ....[3]....
        /*1190*/ 	.word	0x00000360
        /*1194*/ 	.word	0x000000ff
        /*1198*/ 	.word	0x00013240
        /*119c*/ 	.short	0x0100
        /*119e*/ 	.byte	0x08
	.zero		1


	//   ....[4]....
        /*11a0*/ 	.word	0x00000370
        /*11a4*/ 	.word	0x000000ff
        /*11a8*/ 	.word	0x00013238
        /*11ac*/ 	.short	0x0100
        /*11ae*/ 	.byte	0x08
	.zero		1


	//   ....[5]....
        /*11b0*/ 	.word	0x00000380
        /*11b4*/ 	.word	0x000000ff
        /*11b8*/ 	.word	0x00013248
        /*11bc*/ 	.short	0x0100
        /*11be*/ 	.byte	0x08
	.zero		1


	//   ....[6]....
        /*11c0*/ 	.word	0x000004b0
        /*11c4*/ 	.word	0x000000ff
        /*11c8*/ 	.word	0x00013250
        /*11cc*/ 	.short	0x0100
        /*11ce*/ 	.byte	0x08
	.zero		1


	//   ....[7]....
        /*11d0*/ 	.word	0x000004c0
        /*11d4*/ 	.word	0x000000ff
        /*11d8*/ 	.word	0x00013260
        /*11dc*/ 	.short	0x0100
        /*11de*/ 	.byte	0x08
	.zero		1


	//   ....[8]....
        /*11e0*/ 	.word	0x000004d0
        /*11e4*/ 	.word	0x000000ff
        /*11e8*/ 	.word	0x00013258
        /*11ec*/ 	.short	0x0100
        /*11ee*/ 	.byte	0x08
	.zero		1


	//   ....[9]....
        /*11f0*/ 	.word	0x000004e0
        /*11f4*/ 	.word	0x000000ff
        /*11f8*/ 	.word	0x00013268
        /*11fc*/ 	.short	0x0100
        /*11fe*/ 	.byte	0x08
	.zero		1


	//   ....[10]....
        /*1200*/ 	.word	0x000005d0
        /*1204*/ 	.word	0x000000ff
        /*1208*/ 	.word	0x00013270
        /*120c*/ 	.short	0x0100
        /*120e*/ 	.byte	0x06
	.zero		1


	//   ....[11]....
        /*1210*/ 	.word	0x000005e0
        /*1214*/ 	.word	0x000000ff
        /*1218*/ 	.word	0x00013280
        /*121c*/ 	.short	0x0100
        /*121e*/ 	.byte	0x06
	.zero		1


	//   ....[12]....
        /*1220*/ 	.word	0x000005f0
        /*1224*/ 	.word	0x000000ff
        /*1228*/ 	.word	0x00013278
        /*122c*/ 	.short	0x0100
        /*122e*/ 	.byte	0x06
	.zero		1


	//   ....[13]....
        /*1230*/ 	.word	0x00000600
        /*1234*/ 	.word	0x000000ff
        /*1238*/ 	.word	0x00013288
        /*123c*/ 	.short	0x0100
        /*123e*/ 	.byte	0x06
	.zero		1


	//   ....[14]....
        /*1240*/ 	.word	0x00000730
        /*1244*/ 	.word	0x000000ff
        /*1248*/ 	.word	0x00013290
        /*124c*/ 	.short	0x0100
        /*124e*/ 	.byte	0x08
	.zero		1


	//   ....[15]....
        /*1250*/ 	.word	0x00000740
        /*1254*/ 	.word	0x000000ff
        /*1258*/ 	.word	0x000132a0
        /*125c*/ 	.short	0x0100
        /*125e*/ 	.byte	0x08
	.zero		1


	//   ....[16]....
        /*1260*/ 	.word	0x00000750
        /*1264*/ 	.word	0x000000ff
        /*1268*/ 	.word	0x00013298
        /*126c*/ 	.short	0x0100
        /*126e*/ 	.byte	0x08
	.zero		1


	//   ....[17]....
        /*1270*/ 	.word	0x00000760
        /*1274*/ 	.word	0x000000ff
        /*1278*/ 	.word	0x000132a8
        /*127c*/ 	.short	0x0100
        /*127e*/ 	.byte	0x08
	.zero		1


	//   ....[18]....
        /*1280*/ 	.word	0x000008a0
        /*1284*/ 	.word	0x000000ff
        /*1288*/ 	.word	0x000132b0
        /*128c*/ 	.short	0x0100
        /*128e*/ 	.byte	0x08
	.zero		1


	//   ....[19]....
        /*1290*/ 	.word	0x000008b0
        /*1294*/ 	.word	0x000000ff
        /*1298*/ 	.word	0x000132c0
        /*129c*/ 	.short	0x0100
        /*129e*/ 	.byte	0x08
	.zero		1


	//   ....[20]....
        /*12a0*/ 	.word	0x000008c0
        /*12a4*/ 	.word	0x000000ff
        /*12a8*/ 	.word	0x000132b8
        /*12ac*/ 	.short	0x0100
        /*12ae*/ 	.byte	0x08
	.zero		1


	//   ....[21]....
        /*12b0*/ 	.word	0x000008d0
        /*12b4*/ 	.word	0x000000ff
        /*12b8*/ 	.word	0x000132c8
        /*12bc*/ 	.short	0x0100
        /*12be*/ 	.byte	0x08
	.zero		1


	//   ....[22]....
        /*12c0*/ 	.word	0x00002be0
        /*12c4*/ 	.word	0x00000032
        /*12c8*/ 	.word	0x00013290
        /*12cc*/ 	.short	0x010a
        /*12ce*/ 	.byte	0x3f
	.zero		1


	//   ....[23]....
        /*12d0*/ 	.word	0x00003d50
        /*12d4*/ 	.word	0x00000032
        /*12d8*/ 	.word	0x00013290
        /*12dc*/ 	.short	0x010a
        /*12de*/ 	.byte	0x3f
	.zero		1


	//   ....[24]....
        /*12e0*/ 	.word	0x00004d30
        /*12e4*/ 	.word	0x00000032
        /*12e8*/ 	.word	0x00013290
        /*12ec*/ 	.short	0x010a
        /*12ee*/ 	.byte	0x3f
	.zero		1


	//   ....[25]....
        /*12f0*/ 	.word	0x00005100
        /*12f4*/ 	.word	0x00000000
        /*12f8*/ 	.word	0x00000000
        /*12fc*/ 	.short	0x0101
        /*12fe*/ 	.byte	0x3f
	.zero		1


	//   ....[26]....
        /*1300*/ 	.word	0x00005140
        /*1304*/ 	.word	0x00000032
        /*1308*/ 	.word	0x000132b0
        /*130c*/ 	.short	0x010a
        /*130e*/ 	.byte	0x3f
	.zero		1


	//   ....[27]....
        /*1310*/ 	.word	0x000054f0
        /*1314*/ 	.word	0x00000032
        /*1318*/ 	.word	0x00000000
        /*131c*/ 	.short	0x0101
        /*131e*/ 	.byte	0x3f
	.zero		1


	//   ....[28]....
        /*1320*/ 	.word	0x000062b0
        /*1324*/ 	.word	0x00000016
        /*1328*/ 	.word	0x00013200
        /*132c*/ 	.short	0x010a
        /*132e*/ 	.byte	0x3f
	.zero		1


	//   ....[29]....
        /*1330*/ 	.word	0x00006300
        /*1334*/ 	.word	0x00000016
        /*1338*/ 	.word	0x00013200
        /*133c*/ 	.short	0x010a
        /*133e*/ 	.byte	0x3f
	.zero		1


	//   ....[30]....
        /*1340*/ 	.word	0x00006b00
        /*1344*/ 	.word	0x00000016
        /*1348*/ 	.word	0x00013200
        /*134c*/ 	.short	0x010a
        /*134e*/ 	.byte	0x3f
	.zero		1


	//   ....[31]....
        /*1350*/ 	.word	0x00007f10
        /*1354*/ 	.word	0x00000016
        /*1358*/ 	.word	0x00013200
        /*135c*/ 	.short	0x010a
        /*135e*/ 	.byte	0x3f
	.zero		1


	//   ....[32]....
        /*1360*/ 	.word	0x000090b0
        /*1364*/ 	.word	0x0000000c
        /*1368*/ 	.word	0x00013230
        /*136c*/ 	.short	0x010a
        /*136e*/ 	.byte	0x3f
	.zero		1


	//   ....[33]....
        /*1370*/ 	.word	0x00009150
        /*1374*/ 	.word	0x0000000c
        /*1378*/ 	.word	0x00013230
        /*137c*/ 	.short	0x010a
        /*137e*/ 	.byte	0x3f
	.zero		1


	//   ....[34]....
        /*1380*/ 	.word	0x00009f30
        /*1384*/ 	.word	0x0000000c
        /*1388*/ 	.word	0x00000000
        /*138c*/ 	.short	0x0101
        /*138e*/ 	.byte	0x3f
	.zero		1


	//   ....[35]....
        /*1390*/ 	.word	0x0000db50
        /*1394*/ 	.word	0x00000000
        /*1398*/ 	.word	0x00013230
        /*139c*/ 	.short	0x010a
        /*139e*/ 	.byte	0x3f
	.zero		1


	//   ....[36]....
        /*13a0*/ 	.word	0x0000dbe0
        /*13a4*/ 	.word	0x00000000
        /*13a8*/ 	.word	0x00013230
        /*13ac*/ 	.short	0x010a
        /*13ae*/ 	.byte	0x3f
	.zero		1


	//   ....[37]....
        /*13b0*/ 	.word	0x0000e1a0
        /*13b4*/ 	.word	0x00000014
        /*13b8*/ 	.word	0x00013250
        /*13bc*/ 	.short	0x010a
        /*13be*/ 	.byte	0x3f
	.zero		1


	//   ....[38]....
        /*13c0*/ 	.word	0x0000e1f0
        /*13c4*/ 	.word	0x00000014
        /*13c8*/ 	.word	0x00013250
        /*13cc*/ 	.short	0x010a
        /*13ce*/ 	.byte	0x3f
	.zero		1


	//   ....[39]....
        /*13d0*/ 	.word	0x0000ec90
        /*13d4*/ 	.word	0x00000000
        /*13d8*/ 	.word	0x00000000
        /*13dc*/ 	.short	0x0101
        /*13de*/ 	.byte	0x3f
	.zero		1


	//   ....[40]....
        /*13e0*/ 	.word	0x00012290
        /*13e4*/ 	.word	0x00000014
        /*13e8*/ 	.word	0x00000000
        /*13ec*/ 	.short	0x0101
        /*13ee*/ 	.byte	0x3f
	.zero		1


	//   ....[41]....
        /*13f0*/ 	.word	0x00012bf0
        /*13f4*/ 	.word	0x00000000
        /*13f8*/ 	.word	0x00013230
        /*13fc*/ 	.short	0x010a
        /*13fe*/ 	.byte	0x3f
	.zero		1


	//   ....[42]....
        /*1400*/ 	.word	0x00012c80
        /*1404*/ 	.word	0x00000000
        /*1408*/ 	.word	0x00013230
        /*140c*/ 	.short	0x010a
        /*140e*/ 	.byte	0x3f
	.zero		1


	//   ....[43]....
        /*1410*/ 	.word	0x00013240
        /*1414*/ 	.word	0x0000000f
        /*1418*/ 	.word	0x00013250
        /*141c*/ 	.short	0x010a
        /*141e*/ 	.byte	0x3f
	.zero		1


	//   ....[44]....
        /*1420*/ 	.word	0x00013290
        /*1424*/ 	.word	0x0000000f
        /*1428*/ 	.word	0x00013250
        /*142c*/ 	.short	0x010a
        /*142e*/ 	.byte	0x3f
	.zero		1


	//   ....[45]....
        /*1430*/ 	.word	0x00013cf0
        /*1434*/ 	.word	0x00000000
        /*1438*/ 	.word	0x00000000
        /*143c*/ 	.short	0x0101
        /*143e*/ 	.byte	0x3f
	.zero		1


	//   ....[46]....
        /*1440*/ 	.word	0x00015a30
        /*1444*/ 	.word	0x0000000f
        /*1448*/ 	.word	0x00000000
        /*144c*/ 	.short	0x0101
        /*144e*/ 	.byte	0x3f
	.zero		1


	//   ....[47]....
        /*1450*/ 	.word	0x00015bb0
        /*1454*/ 	.word	0x0000000b
        /*1458*/ 	.word	0x00013230
        /*145c*/ 	.short	0x010a
        /*145e*/ 	.byte	0x3f
	.zero		1


	//   ....[48]....
        /*1460*/ 	.word	0x00015c40
        /*1464*/ 	.word	0x0000000b
        /*1468*/ 	.word	0x00013230
        /*146c*/ 	.short	0x010a
        /*146e*/ 	.byte	0x3f
	.zero		1


	//   ....[49]....
        /*1470*/ 	.word	0x00016200
        /*1474*/ 	.word	0x00000014
        /*1478*/ 	.word	0x00013250
        /*147c*/ 	.short	0x010a
        /*147e*/ 	.byte	0x3f
	.zero		1


	//   ....[50]....
        /*1480*/ 	.word	0x00016250
        /*1484*/ 	.word	0x00000014
        /*1488*/ 	.word	0x00013250
        /*148c*/ 	.short	0x010a
        /*148e*/ 	.byte	0x3f
	.zero		1


	//   ....[51]....
        /*1490*/ 	.word	0x00016d10
        /*1494*/ 	.word	0x00000038
        /*1498*/ 	.word	0x00000000
        /*149c*/ 	.short	0x0101
        /*149e*/ 	.byte	0x3f
	.zero		1


	//   ....[52]....
        /*14a0*/ 	.word	0x0001a350
        /*14a4*/ 	.word	0x00000014
        /*14a8*/ 	.word	0x00000000
        /*14ac*/ 	.short	0x0101
        /*14ae*/ 	.byte	0x3f
	.zero		1


	//   ....[53]....
        /*14b0*/ 	.word	0x0001a8c0
        /*14b4*/ 	.word	0x00000002
        /*14b8*/ 	.word	0x00013250
        /*14bc*/ 	.short	0x010a
        /*14be*/ 	.byte	0x3f
	.zero		1


	//   ....[54]....
        /*14c0*/ 	.word	0x0001a910
        /*14c4*/ 	.word	0x00000002
        /*14c8*/ 	.word	0x00013250
        /*14cc*/ 	.short	0x010a
        /*14ce*/ 	.byte	0x3f
	.zero		1


	//   ....[55]....
        /*14d0*/ 	.word	0x0001af70
        /*14d4*/ 	.word	0x00000002
        /*14d8*/ 	.word	0x00000000
        /*14dc*/ 	.short	0x0101
        /*14de*/ 	.byte	0x3f
	.zero		1


	//   ....[56]....
        /*14e0*/ 	.word	0x0001c980
        /*14e4*/ 	.word	0x00000015
        /*14e8*/ 	.word	0x00000000
        /*14ec*/ 	.short	0x0101
        /*14ee*/ 	.byte	0x3f
	.zero		1


	//   ....[57]....
        /*14f0*/ 	.word	0x0001cd80
        /*14f4*/ 	.word	0x00000004
        /*14f8*/ 	.word	0x00000000
        /*14fc*/ 	.short	0x0101
        /*14fe*/ 	.byte	0x3f
	.zero		1


	//   ....[58]....
        /*1500*/ 	.word	0x0001fde0
        /*1504*/ 	.word	0x00000012
        /*1508*/ 	.word	0x00013220
        /*150c*/ 	.short	0x010a
        /*150e*/ 	.byte	0x3f
	.zero		1


	//   ....[59]....
        /*1510*/ 	.word	0x0001feb0
        /*1514*/ 	.word	0x00000006
        /*1518*/ 	.word	0x000132a0
        /*151c*/ 	.short	0x010a
        /*151e*/ 	.byte	0x3f
	.zero		1


	//   ....[60]....
        /*1520*/ 	.word	0x000200f0
        /*1524*/ 	.word	0x00000006
        /*1528*/ 	.word	0x000132c0
        /*152c*/ 	.short	0x010a
        /*152e*/ 	.byte	0x3f
	.zero		1


	//   ....[61]....
        /*1530*/ 	.word	0x000204a0
        /*1534*/ 	.word	0x00000006
        /*1538*/ 	.word	0x000132a0
        /*153c*/ 	.short	0x010a
        /*153e*/ 	.byte	0x3f
	.zero		1


	//   ....[62]....
        /*1540*/ 	.word	0x000206d0
        /*1544*/ 	.word	0x00000006
        /*1548*/ 	.word	0x000132c0
        /*154c*/ 	.short	0x010a
        /*154e*/ 	.byte	0x3f
	.zero		1


	//   ....[63]....
        /*1550*/ 	.word	0x00021c60
        /*1554*/ 	.word	0x00000006
        /*1558*/ 	.word	0x00013280
        /*155c*/ 	.short	0x010a
        /*155e*/ 	.byte	0x3f
	.zero		1


	//   ....[64]....
        /*1560*/ 	.word	0x000222d0
        /*1564*/ 	.word	0x00000006
        /*1568*/ 	.word	0x00013270
        /*156c*/ 	.short	0x0107
        /*156e*/ 	.byte	0x3f
	.zero		1


	//   ....[65]....
        /*1570*/ 	.word	0x00022390
        /*1574*/ 	.word	0x00000006
        /*1578*/ 	.word	0x00013270
        /*157c*/ 	.short	0x0101
        /*157e*/ 	.byte	0x3f
	.zero		1


	//   ....[66]....
        /*1580*/ 	.word	0x000223e0
        /*1584*/ 	.word	0x00000006
        /*1588*/ 	.word	0x00013240
        /*158c*/ 	.short	0x010a
        /*158e*/ 	.byte	0x3f
	.zero		1


	//   ....[67]....
        /*1590*/ 	.word	0x00022960
        /*1594*/ 	.word	0x00000006
        /*1598*/ 	.word	0x00013230
        /*159c*/ 	.short	0x0107
        /*159e*/ 	.byte	0x3f
	.zero		1


	//   ....[68]....
        /*15a0*/ 	.word	0x00022a50
        /*15a4*/ 	.word	0x00000006
        /*15a8*/ 	.word	0x00013230
        /*15ac*/ 	.short	0x0101
        /*15ae*/ 	.byte	0x3f
	.zero		1


	//   ....[69]....
        /*15b0*/ 	.word	0x00023450
        /*15b4*/ 	.word	0x00000012
        /*15b8*/ 	.word	0x00013200
        /*15bc*/ 	.short	0x0107
        /*15be*/ 	.byte	0x3f
	.zero		1


	//   ....[70]....
        /*15c0*/ 	.word	0x00023540
        /*15c4*/ 	.word	0x00000012
        /*15c8*/ 	.word	0x00013200
        /*15cc*/ 	.short	0x0101
        /*15ce*/ 	.byte	0x3f
	.zero		1


	//   ....[71]....
        /*15d0*/ 	.word	0x00023560
        /*15d4*/ 	.word	0x00000012
        /*15d8*/ 	.word	0x00013220
        /*15dc*/ 	.short	0x010a
        /*15de*/ 	.byte	0x3f
	.zero		1


	//   ....[72]....
        /*15e0*/ 	.word	0x00023ad0
        /*15e4*/ 	.word	0x00000006
        /*15e8*/ 	.word	0x00013280
        /*15ec*/ 	.short	0x010a
        /*15ee*/ 	.byte	0x3f
	.zero		1


	//   ....[73]....
        /*15f0*/ 	.word	0x00023fc0
        /*15f4*/ 	.word	0x00000006
        /*15f8*/ 	.word	0x00013270
        /*15fc*/ 	.short	0x0107
        /*15fe*/ 	.byte	0x3f
	.zero		1


	//   ....[74]....
        /*1600*/ 	.word	0x00024080
        /*1604*/ 	.word	0x00000006
        /*1608*/ 	.word	0x00013270
        /*160c*/ 	.short	0x0101
        /*160e*/ 	.byte	0x3f
	.zero		1


	//   ....[75]....
        /*1610*/ 	.word	0x000240b0
        /*1614*/ 	.word	0x00000006
        /*1618*/ 	.word	0x00013240
        /*161c*/ 	.short	0x010a
        /*161e*/ 	.byte	0x3f
	.zero		1


	//   ....[76]....
        /*1620*/ 	.word	0x000244f0
        /*1624*/ 	.word	0x00000006
        /*1628*/ 	.word	0x00013230
        /*162c*/ 	.short	0x0107
        /*162e*/ 	.byte	0x3f
	.zero		1


	//   ....[77]....
        /*1630*/ 	.word	0x000245c0
        /*1634*/ 	.word	0x00000006
        /*1638*/ 	.word	0x00013230
        /*163c*/ 	.short	0x0101
        /*163e*/ 	.byte	0x3f
	.zero		1


	//   ....[78]....
        /*1640*/ 	.word	0x00024640
        /*1644*/ 	.word	0x00000002
        /*1648*/ 	.word	0x00013270
        /*164c*/ 	.short	0x010a
        /*164e*/ 	.byte	0x3f
	.zero		1


	//   ....[79]....
        /*1650*/ 	.word	0x000246d0
        /*1654*/ 	.word	0x00000002
        /*1658*/ 	.word	0x00013260
        /*165c*/ 	.short	0x010a
        /*165e*/ 	.byte	0x3f
	.zero		1


	//   ....[80]....
        /*1660*/ 	.word	0x000249e0
        /*1664*/ 	.word	0x00000002
        /*1668*/ 	.word	0x00013250
        /*166c*/ 	.short	0x0101
        /*166e*/ 	.byte	0x3f
	.zero		1


	//   ....[81]....
        /*1670*/ 	.word	0x00024a70
        /*1674*/ 	.word	0x00000002
        /*1678*/ 	.word	0x00000000
        /*167c*/ 	.short	0x0101
        /*167e*/ 	.byte	0x3f
	.zero		1


	//   ....[82]....
        /*1680*/ 	.word	0x00024c50
        /*1684*/ 	.word	0x00000003
        /*1688*/ 	.word	0x00013270
        /*168c*/ 	.short	0x010a
        /*168e*/ 	.byte	0x3f
	.zero		1


	//   ....[83]....
        /*1690*/ 	.word	0x00024ce0
        /*1694*/ 	.word	0x00000003
        /*1698*/ 	.word	0x00013260
        /*169c*/ 	.short	0x010a
        /*169e*/ 	.byte	0x3f
	.zero		1


	//   ....[84]....
        /*16a0*/ 	.word	0x00025010
        /*16a4*/ 	.word	0x00000003
        /*16a8*/ 	.word	0x00013250
        /*16ac*/ 	.short	0x0101
        /*16ae*/ 	.byte	0x3f
	.zero		1


	//   ....[85]....
        /*16b0*/ 	.word	0x000250a0
        /*16b4*/ 	.word	0x00000003
        /*16b8*/ 	.word	0x00000000
        /*16bc*/ 	.short	0x0101
        /*16be*/ 	.byte	0x3f
	.zero		1


	//   ....[86]....
        /*16c0*/ 	.word	0x00026240
        /*16c4*/ 	.word	0x00000005
        /*16c8*/ 	.word	0x00013220
        /*16cc*/ 	.short	0x010a
        /*16ce*/ 	.byte	0x3f
	.zero		1


	//   ....[87]....
        /*16d0*/ 	.word	0x000263d0
        /*16d4*/ 	.word	0x00000004
        /*16d8*/ 	.word	0x00013240
        /*16dc*/ 	.short	0x010a
        /*16de*/ 	.byte	0x3f
	.zero		1


	//   ....[88]....
        /*16e0*/ 	.word	0x00026480
        /*16e4*/ 	.word	0x00000005
        /*16e8*/ 	.word	0x00013240
        /*16ec*/ 	.short	0x010a
        /*16ee*/ 	.byte	0x3f
	.zero		1


	//   ....[89]....
        /*16f0*/ 	.word	0x000264c0
        /*16f4*/ 	.word	0x00000004
        /*16f8*/ 	.word	0x00013260
        /*16fc*/ 	.short	0x010a
        /*16fe*/ 	.byte	0x3f
	.zero		1


	//   ....[90]....
        /*1700*/ 	.word	0x00026500
        /*1704*/ 	.word	0x00000005
        /*1708*/ 	.word	0x00013260
        /*170c*/ 	.short	0x010a
        /*170e*/ 	.byte	0x3f
	.zero		1


	//   ....[91]....
        /*1710*/ 	.word	0x00026540
        /*1714*/ 	.word	0x00000004
        /*1718*/ 	.word	0x00013280
        /*171c*/ 	.short	0x010a
        /*171e*/ 	.byte	0x3f
	.zero		1


	//   ....[92]....
        /*1720*/ 	.word	0x00026580
        /*1724*/ 	.word	0x00000005
        /*1728*/ 	.word	0x00013280
        /*172c*/ 	.short	0x010a
        /*172e*/ 	.byte	0x3f
	.zero		1


	//   ....[93]....
        /*1730*/ 	.word	0x000265e0
        /*1734*/ 	.word	0x00000032
        /*1738*/ 	.word	0x00013290
        /*173c*/ 	.short	0x010a
        /*173e*/ 	.byte	0x3f
	.zero		1


	//   ....[94]....
        /*1740*/ 	.word	0x00026740
        /*1744*/ 	.word	0x00000032
        /*1748*/ 	.word	0x00013290
        /*174c*/ 	.short	0x010a
        /*174e*/ 	.byte	0x3f
	.zero		1


	//   ....[95]....
        /*1750*/ 	.word	0x000268a0
        /*1754*/ 	.word	0x00000032
        /*1758*/ 	.word	0x00013290
        /*175c*/ 	.short	0x010a
        /*175e*/ 	.byte	0x3f
	.zero		1


	//   ....[96]....
        /*1760*/ 	.word	0x00026a00
        /*1764*/ 	.word	0x00000032
        /*1768*/ 	.word	0x000132b0
        /*176c*/ 	.short	0x010a
        /*176e*/ 	.byte	0x3f
	.zero		1


	//   ....[97]....
        /*1770*/ 	.word	0x00026c00
        /*1774*/ 	.word	0x00000016
        /*1778*/ 	.word	0x00013200
        /*177c*/ 	.short	0x010a
        /*177e*/ 	.byte	0x3f
	.zero		1


	//   ....[98]....
        /*1780*/ 	.word	0x00026e00
        /*1784*/ 	.word	0x00000016
        /*1788*/ 	.word	0x00013200
        /*178c*/ 	.short	0x010a
        /*178e*/ 	.byte	0x3f
	.zero		1


	//   ....[99]....
        /*1790*/ 	.word	0x00026e50
        /*1794*/ 	.word	0x0000000c
        /*1798*/ 	.word	0x00013230
        /*179c*/ 	.short	0x010a
        /*179e*/ 	.byte	0x3f
	.zero		1


	//   ....[100]....
        /*17a0*/ 	.word	0x00026ea0
        /*17a4*/ 	.word	0x00000000
        /*17a8*/ 	.word	0x00013230
        /*17ac*/ 	.short	0x010a
        /*17ae*/ 	.byte	0x3f
	.zero		1


	//   ....[101]....
        /*17b0*/ 	.word	0x00026ef0
        /*17b4*/ 	.word	0x00000014
        /*17b8*/ 	.word	0x00013250
        /*17bc*/ 	.short	0x010a
        /*17be*/ 	.byte	0x3f
	.zero		1


	//   ....[102]....
        /*17c0*/ 	.word	0x00026f40
        /*17c4*/ 	.word	0x00000000
        /*17c8*/ 	.word	0x00013230
        /*17cc*/ 	.short	0x010a
        /*17ce*/ 	.byte	0x3f
	.zero		1


	//   ....[103]....
        /*17d0*/ 	.word	0x00026f90
        /*17d4*/ 	.word	0x0000000f
        /*17d8*/ 	.word	0x00013250
        /*17dc*/ 	.short	0x010a
        /*17de*/ 	.byte	0x3f
	.zero		1


	//   ....[104]....
        /*17e0*/ 	.word	0x00026fe0
        /*17e4*/ 	.word	0x0000000b
        /*17e8*/ 	.word	0x00013230
        /*17ec*/ 	.short	0x010a
        /*17ee*/ 	.byte	0x3f
	.zero		1


	//   ....[105]....
        /*17f0*/ 	.word	0x00027030
        /*17f4*/ 	.word	0x00000014
        /*17f8*/ 	.word	0x00013250
        /*17fc*/ 	.short	0x010a
        /*17fe*/ 	.byte	0x3f
	.zero		1


	//   ....[106]....
        /*1800*/ 	.word	0x00027080
        /*1804*/ 	.word	0x00000002
        /*1808*/ 	.word	0x00013250
        /*180c*/ 	.short	0x010a
        /*180e*/ 	.byte	0x3f
	.zero		1


	//   ....[107]....
        /*1810*/ 	.word	0x00027220
        /*1814*/ 	.word	0x00000012
        /*1818*/ 	.word	0x00013220
        /*181c*/ 	.short	0x010a
        /*181e*/ 	.byte	0x3f
	.zero		1


	//   ....[108]....
        /*1820*/ 	.word	0x00027270
        /*1824*/ 	.word	0x00000006
        /*1828*/ 	.word	0x000132a0
        /*182c*/ 	.short	0x010a
        /*182e*/ 	.byte	0x3f
	.zero		1


	//   ....[109]....
        /*1830*/ 	.word	0x000272c0
        /*1834*/ 	.word	0x00000006
        /*1838*/ 	.word	0x000132c0
        /*183c*/ 	.short	0x010a
        /*183e*/ 	.byte	0x3f
	.zero		1


	//   ....[110]....
        /*1840*/ 	.word	0x00027310
        /*1844*/ 	.word	0x00000006
        /*1848*/ 	.word	0x000132a0
        /*184c*/ 	.short	0x010a
        /*184e*/ 	.byte	0x3f
	.zero		1


	//   ....[111]....
        /*1850*/ 	.word	0x00027360
        /*1854*/ 	.word	0x00000006
        /*1858*/ 	.word	0x000132c0
        /*185c*/ 	.short	0x010a
        /*185e*/ 	.byte	0x3f
	.zero		1


	//   ....[112]....
        /*1860*/ 	.word	0x00027490
        /*1864*/ 	.word	0x00000006
        /*1868*/ 	.word	0x00013280
        /*186c*/ 	.short	0x010a
        /*186e*/ 	.byte	0x3f
	.zero		1


	//   ....[113]....
        /*1870*/ 	.word	0x00027ba0
        /*1874*/ 	.word	0x00000006
        /*1878*/ 	.word	0x00013240
        /*187c*/ 	.short	0x010a
        /*187e*/ 	.byte	0x3f
	.zero		1


	//   ....[114]....
        /*1880*/ 	.word	0x000289c0
        /*1884*/ 	.word	0x00000012
        /*1888*/ 	.word	0x00013220
        /*188c*/ 	.short	0x010a
        /*188e*/ 	.byte	0x3f
	.zero		1


	//   ....[115]....
        /*1890*/ 	.word	0x00028a10
        /*1894*/ 	.word	0x00000006
        /*1898*/ 	.word	0x00013280
        /*189c*/ 	.short	0x010a
        /*189e*/ 	.byte	0x3f
	.zero		1


	//   ....[116]....
        /*18a0*/ 	.word	0x000290d0
        /*18a4*/ 	.word	0x00000006
        /*18a8*/ 	.word	0x00013240
        /*18ac*/ 	.short	0x010a
        /*18ae*/ 	.byte	0x3f
	.zero		1


	//   ....[117]....
        /*18b0*/ 	.word	0x00029690
        /*18b4*/ 	.word	0x00000002
        /*18b8*/ 	.word	0x00013270
        /*18bc*/ 	.short	0x010a
        /*18be*/ 	.byte	0x3f
	.zero		1


	//   ....[118]....
        /*18c0*/ 	.word	0x000296e0
        /*18c4*/ 	.word	0x00000002
        /*18c8*/ 	.word	0x00013260
        /*18cc*/ 	.short	0x010a
        /*18ce*/ 	.byte	0x3f
	.zero		1


	//   ....[119]....
        /*18d0*/ 	.word	0x00029730
        /*18d4*/ 	.word	0x00000003
        /*18d8*/ 	.word	0x00013270
        /*18dc*/ 	.short	0x010a
        /*18de*/ 	.byte	0x3f
	.zero		1


	//   ....[120]....
        /*18e0*/ 	.word	0x00029780
        /*18e4*/ 	.word	0x00000003
        /*18e8*/ 	.word	0x00013260
        /*18ec*/ 	.short	0x010a
        /*18ee*/ 	.byte	0x3f
	.zero		1


	//   ....[121]....
        /*18f0*/ 	.word	0x0002a2b0
        /*18f4*/ 	.word	0x00000005
        /*18f8*/ 	.word	0x00013220
        /*18fc*/ 	.short	0x010a
        /*18fe*/ 	.byte	0x3f
	.zero		1


	//   ....[122]....
        /*1900*/ 	.word	0x0002a450
        /*1904*/ 	.word	0x00000004
        /*1908*/ 	.word	0x00013240
        /*190c*/ 	.short	0x010a
        /*190e*/ 	.byte	0x3f
	.zero		1


	//   ....[123]....
        /*1910*/ 	.word	0x0002a4a0
        /*1914*/ 	.word	0x00000005
        /*1918*/ 	.word	0x00013240
        /*191c*/ 	.short	0x010a
        /*191e*/ 	.byte	0x3f
	.zero		1


	//   ....[124]....
        /*1920*/ 	.word	0x0002a4f0
        /*1924*/ 	.word	0x00000004
        /*1928*/ 	.word	0x00013260
        /*192c*/ 	.short	0x010a
        /*192e*/ 	.byte	0x3f
	.zero		1


	//   ....[125]....
        /*1930*/ 	.word	0x0002a540
        /*1934*/ 	.word	0x00000005
        /*1938*/ 	.word	0x00013260
        /*193c*/ 	.short	0x010a
        /*193e*/ 	.byte	0x3f
	.zero		1


	//   ....[126]....
        /*1940*/ 	.word	0x0002a590
        /*1944*/ 	.word	0x00000004
        /*1948*/ 	.word	0x00013280
        /*194c*/ 	.short	0x010a
        /*194e*/ 	.byte	0x3f
	.zero		1


	//----- nvinfo : EIATTR_NUM_MBARRIERS
	.align		4
.L_239:
        /*1950*/ 	.byte	0x03, 0x38
        /*1952*/ 	.short	0x0016


	//----- nvinfo : EIATTR_EXIT_INSTR_OFFSETS
	.align		4
        /*1954*/ 	.byte	0x04, 0x1c
        /*1956*/ 	.short	(.L_241 - .L_240)


	//   ....[0]....
.L_240:
        /*1958*/ 	.word	0x000265d0


	//----- nvinfo : EIATTR_MAX_THREADS
	.align		4
.L_241:
        /*195c*/ 	.byte	0x04, 0x05
        /*195e*/ 	.short	(.L_243 - .L_242)
.L_242:
        /*1960*/ 	.word	0x00000200
        /*1964*/ 	.word	0x00000001
        /*1968*/ 	.word	0x00000001


	//----- nvinfo : EIATTR_CRS_STACK_SIZE
	.align		4
.L_243:
        /*196c*/ 	.byte	0x04, 0x1e
        /*196e*/ 	.short	(.L_245 - .L_244)
.L_244:
        /*1970*/ 	.word	0x00000000


	//----- nvinfo : EIATTR_CBANK_PARAM_SIZE
	.align		4
.L_245:
        /*1974*/ 	.byte	0x03, 0x19
        /*1976*/ 	.short	0x0af0


	//----- nvinfo : EIATTR_PARAM_CBANK
	.align		4
        /*1978*/ 	.byte	0x04, 0x0a
        /*197a*/ 	.short	(.L_247 - .L_246)
	.align		4
.L_246:
        /*197c*/ 	.word	index@(.nv.constant0._ZN7cutlass13device_kernelIN5flash11enable_sm90INS1_16FlashAttnFwdSm90INS1_25CollectiveMainloopFwdSm90ILi2EN4cute5tupleIJNS5_1CILi1EEES8_S8_EEENS6_IJNS7_ILi192EEENS7_ILi160EEENS7_ILi64EEEEEELi64ENS_12float_e4m3_tEfNS_4arch4Sm90ELb0ELb1ELb1ELb1ELb1ELb1ELb0ELb1ELb1ELb1ELb1ELb0EEENS1_21CollectiveEpilogueFwdINS6_IJSA_SC_SB_EEES9_NS_10bfloat16_tESG_Li384ELb1ELb1ELb1ELb1EEENS1_36VarlenDynamicPersistentTileSchedulerILi192ELi160ELi384ELi128ELb1ELb1ELb1ELb1ELb0ELb1EEEEEEEEEvNT_6ParamsE)
        /*1980*/ 	.short	0x0210
        /*1982*/ 	.short	0x0af0


	//----- nvinfo : EIATTR_SW_WAR
	.align		4
.L_247:
        /*1984*/ 	.byte	0x04, 0x36
        /*1986*/ 	.short	(.L_249 - .L_248)
.L_248:
        /*1988*/ 	.word	0x00000008
.L_249:


//--------------------- .nv.info._ZN7cutlass13device_kernelIN5flash11enable_sm90INS1_16FlashAttnFwdSm90INS1_25CollectiveMainloopFwdSm90ILi2EN4cute5tupleIJNS5_1CILi1EEES8_S8_EEENS6_IJNS7_ILi192EEENS7_ILi160EEENS7_ILi64EEEEEELi64ENS_12float_e4m3_tEfNS_4arch4Sm90ELb1ELb0ELb1ELb0ELb1ELb0ELb0ELb1ELb1ELb1ELb1ELb0EEENS1_21CollectiveEpilogueFwdINS6_IJSA_SC_SB_EEES9_NS_10bfloat16_tESG_Li384ELb0ELb1ELb1ELb1EEENS1_19SingleTileSchedulerILb0ELb1ELb1ELi192EEEEEEEEEvNT_6ParamsE --------------------------
	.section	.nv.info._ZN7cutlass13device_kernelIN5flash11enable_sm90INS1_16FlashAttnFwdSm90INS1_25CollectiveMainloopFwdSm90ILi2EN4cute5tupleIJNS5_1CILi1EEES8_S8_EEENS6_IJNS7_ILi192EEENS7_ILi160EEENS7_ILi64EEEEEELi64ENS_12float_e4m3_tEfNS_4arch4Sm90ELb1ELb0ELb1ELb0ELb1ELb0ELb0ELb1ELb1ELb1ELb1ELb0EEENS1_21CollectiveEpilogueFwdINS6_IJSA_SC_SB_EEES9_NS_10bfloat16_tESG_Li384ELb0ELb1ELb1ELb1EEENS1_19SingleTileSchedulerILb0ELb1ELb1ELi192EEEEEEEEEvNT_6ParamsE,"",@"SHT_CUDA_INFO"
	.sectionflags	@""
	.align	4


	//----- nvinfo : EIATTR_CUDA_API_VERSION
	.align		4
        /*0000*/ 	.byte	0x04, 0x37
        /*0002*/ 	.short	(.L_251 - .L_250)
.L_250:
        /*0004*/ 	.word	0x00000082


	//----- nvinfo : EIATTR_KPARAM_INFO
	.align		4
.L_251:
        /*0008*/ 	.byte	0x04, 0x17
        /*000a*/ 	.short	(.L_253 - .L_252)
.L_252:
        /*000c*/ 	.word	0x00000000
        /*0010*/ 	.short	0x0000
        /*0012*/ 	.short	0x0070
        /*0014*/ 	.byte	0x00, 0xf0, 0x01, 0x28


	//----- nvinfo : EIATTR_SPARSE_MMA_MASK
	.align		4
.L_253:
        /*0018*/ 	.byte	0x03, 0x50
        /*001a*/ 	.short	0x0000


	//----- nvinfo : EIATTR_MAXREG_COUNT
	.align		4
        /*001c*/ 	.byte	0x03, 0x1b
        /*001e*/ 	.short	0x0080


	//----- nvinfo : EIATTR_NUM_BARRIERS
	.align		4
        /*0020*/ 	.byte	0x02, 0x4c
        /*0022*/ 	.byte	0x09
	.zero		1


	//----- nvinfo : EIATTR_EXTERNS
	.align		4
        /*0024*/ 	.byte	0x04, 0x0f
        /*0026*/ 	.short	(.L_255 - .L_254)


	//   ....[0]....
	.align		4
.L_254:
        /*0028*/ 	.word	index@(__assertfail)


	//----- nvinfo : EIATTR_ANNOTATIONS
	.align		4
.L_255:
        /*002c*/ 	.byte	0x04, 0x55
        /*002e*/ 	.short	(.L_257 - .L_256)


	//   ....[0]....
.L_256:
        /* <DEDUP_REMOVED lines=13> */


	//----- nvinfo : EIATTR_MERCURY_ISA_VERSION
	.align		4
.L_257:
        /*00e8*/ 	.byte	0x03, 0x5f
        /*00ea*/ 	.short	0x0101


	//----- nvinfo : EIATTR_INT_WARP_WIDE_INSTR_OFFSETS
	.align		4
        /*00ec*/ 	.byte	0x04, 0x31
        /*00ee*/ 	.short	(.L_259 - .L_258)


	//   ....[0]....
.L_258:
        /*00f0*/ 	.word	0x000000c0


	//   ....[1]....
        /*00f4*/ 	.word	0x000000d0


	//   ....[2]....
        /*00f8*/ 	.word	0x00000170


	//----- nvinfo : EIATTR_COOP_GROUP_MASK_REGIDS
	.align		4
.L_259:
        /*00fc*/ 	.byte	0x04, 0x29
        /*00fe*/ 	.short	(.L_261 - .L_260)


	//   ....[0]....
.L_260:
        /*0100*/ 	.word	0xffffffff


	//   ....[1]....
        /*0104*/ 	.word	0xffffffff


	//   ....[2]....
        /*0108*/ 	.word	0xffffffff


	//   ....[3]....
        /*010c*/ 	.word	0xffffffff


	//   ....[4]....
        /*0110*/ 	.word	0xffffffff


	//   ....[5]....
        /*0114*/ 	.word	0xffffffff


	//   ....[6]....
        /*0118*/ 	.word	0xffffffff


	//   ....[7]....
        /*011c*/ 	.word	0xffffffff


	//   ....[8]....
        /*0120*/ 	.word	0xffffffff


	//   ....[9]....
        /*0124*/ 	.word	0xffffffff


	//   ....[10]....
        /*0128*/ 	.word	0xffffffff


	//   ....[11]....
        /*012c*/ 	.word	0xffffffff


	//   ....[12]....
        /*0130*/ 	.word	0xffffffff


	//   ....[13]....
        /*0134*/ 	.word	0xffffffff


	//   ....[14]....
        /*0138*/ 	.word	0xffffffff


	//   ....[15]....
        /*013c*/ 	.word	0xffffffff


	//   ....[16]....
        /*0140*/ 	.word	0xffffffff


	//   ....[17]....
        /*0144*/ 	.word	0xffffffff


	//   ....[18]....
        /*0148*/ 	.word	0xffffffff


	//   ....[19]....
        /*014c*/ 	.word	0xffffffff


	//   ....[20]....
        /*0150*/ 	.word	0xffffffff


	//   ....[21]....
        /*0154*/ 	.word	0xffffffff


	//   ....[22]....
        /*0158*/ 	.word	0xffffffff


	//   ....[23]....
        /*015c*/ 	.word	0xffffffff


	//   ....[24]....
        /*0160*/ 	.word	0xffffffff


	//   ....[25]....
        /*0164*/ 	.word	0xffffffff


	//   ....[26]....
        /*0168*/ 	.word	0xffffffff


	//   ....[27]....
        /*016c*/ 	.word	0xffffffff


	//   ....[28]....
        /*0170*/ 	.word	0xffffffff


	//   ....[29]....
        /*0174*/ 	.word	0xffffffff


	//   ....[30]....
        /*0178*/ 	.word	0xffffffff


	//   ....[31]....
        /*017c*/ 	.word	0xffffffff


	//   ....[32]....
        /*0180*/ 	.word	0xffffffff


	//   ....[33]....
        /*0184*/ 	.word	0xffffffff


	//   ....[34]....
        /*0188*/ 	.word	0xffffffff


	//   ....[35]....
        /*018c*/ 	.word	0xffffffff


	//   ....[36]....
        /*0190*/ 	.word	0xffffffff


	//   ....[37]....
        /*0194*/ 	.word	0xffffffff


	//   ....[38]....
        /*0198*/ 	.word	0xffffffff


	//   ....[39]....
        /*019c*/ 	.word	0xffffffff


	//   ....[40]....
        /*01a0*/ 	.word	0xffffffff


	//   ....[41]....
        /*01a4*/ 	.word	0xffffffff


	//   ....[42]....
        /*01a8*/ 	.word	0xffffffff


	//   ....[43]....
        /*01ac*/ 	.word	0xffffffff


	//   ....[44]....
        /*01b0*/ 	.word	0xffffffff


	//   ....[45]....
        /*01b4*/ 	.word	0xffffffff


	//   ....[46]....
        /*01b8*/ 	.word	0xffffffff


	//   ....[47]....
        /*01bc*/ 	.word	0xffffffff


	//   ....[48]....
        /*01c0*/ 	.word	0xffffffff


	//   ....[49]....
        /*01c4*/ 	.word	0xffffffff


	//   ....[50]....
        /*01c8*/ 	.word	0xffffffff


	//   ....[51]....
        /*01cc*/ 	.word	0xffffffff


	//   ....[52]....
        /*01d0*/ 	.word	0xffffffff


	//   ....[53]....
        /*01d4*/ 	.word	0xffffffff


	//   ....[54]....
        /*01d8*/ 	.word	0xffffffff


	//   ....[55]....
        /*01dc*/ 	.word	0xffffffff


	//   ....[56]....
        /*01e0*/ 	.word	0xffffffff


	//   ....[57]....
        /*01e4*/ 	.word	0xffffffff


	//   ....[58]....
        /*01e8*/ 	.word	0xffffffff


	//   ....[59]....
        /*01ec*/ 	.word	0xffffffff


	//   ....[60]....
        /*01f0*/ 	.word	0xffffffff


	//   ....[61]....
        /*01f4*/ 	.word	0xffffffff


	//   ....[62]....
        /*01f8*/ 	.word	0xffffffff


	//   ....[63]....
        /*01fc*/ 	.word	0xffffffff


	//   ....[64]....
        /*0200*/ 	.word	0xffffffff


	//   ....[65]....
        /*0204*/ 	.word	0xffffffff


	//   ....[66]....
        /*0208*/ 	.word	0xffffffff


	//   ....[67]....
        /*020c*/ 	.word	0xffffffff


	//   ....[68]....
        /*0210*/ 	.word	0xffffffff


	//   ....[69]....
        /*0214*/ 	.word	0xffffffff


	//   ....[70]....
        /*0218*/ 	.word	0xffffffff


	//   ....[71]....
        /*021c*/ 	.word	0xffffffff


	//   ....[72]....
        /*0220*/ 	.word	0xffffffff


	//   ....[73]....
        /*0224*/ 	.word	0xffffffff


	//   ....[74]....
        /*0228*/ 	.word	0xffffffff


	//   ....[75]....
        /*022c*/ 	.word	0xffffffff


	//   ....[76]....
        /*0230*/ 	.word	0xffffffff


	//   ....[77]....
        /*0234*/ 	.word	0xffffffff


	//   ....[78]....
        /*0238*/ 	.word	0xffffffff


	//   ....[79]....
        /*023c*/ 	.word	0xffffffff


	//   ....[80]....
        /*0240*/ 	.word	0xffffffff


	//   ....[81]....
        /*0244*/ 	.word	0xffffffff


	//   ....[82]....
        /*0248*/ 	.word	0xffffffff


	//   ....[83]....
        /*024c*/ 	.word	0xffffffff


	//   ....[84]....
        /*0250*/ 	.word	0xffffffff


	//   ....[85]....
        /*0254*/ 	.word	0xffffffff


	//   ....[86]....
        /*0258*/ 	.word	0xffffffff


	//   ....[87]....
        /*025c*/ 	.word	0xffffffff


	//   ....[88]....
        /*0260*/ 	.word	0xffffffff


	//   ....[89]....
        /*0264*/ 	.word	0xffffffff


	//   ....[90]....
        /*0268*/ 	.word	0xffffffff


	//   ....[91]....
        /*026c*/ 	.word	0xffffffff


	//   ....[92]....
        /*0270*/ 	.word	0xffffffff


	//   ....[93]....
        /*0274*/ 	.word	0xffffffff


	//   ....[94]....
        /*0278*/ 	.word	0xffffffff


	//   ....[95]....
        /*027c*/ 	.word	0xffffffff


	//   ....[96]....
        /*0280*/ 	.word	0xffffffff


	//   ....[97]....
        /*0284*/ 	.word	0xffffffff


	//   ....[98]....
        /*0288*/ 	.word	0xffffffff


	//   ....[99]....
        /*028c*/ 	.word	0xffffffff


	//   ....[100]....
        /*0290*/ 	.word	0xffffffff


	//   ....[101]....
        /*0294*/ 	.word	0xffffffff


	//   ....[102]....
        /*0298*/ 	.word	0xffffffff


	//   ....[103]....
        /*029c*/ 	.word	0xffffffff


	//   ....[104]....
        /*02a0*/ 	.word	0xffffffff


	//   ....[105]....
        /*02a4*/ 	.word	0xffffffff


	//   ....[106]....
        /*02a8*/ 	.word	0xffffffff


	//   ....[107]....
        /*02ac*/ 	.word	0xffffffff


	//   ....[108]....
        /*02b0*/ 	.word	0xffffffff


	//   ....[109]....
        /*02b4*/ 	.word	0xffffffff


	//   ....[110]....
        /*02b8*/ 	.word	0xffffffff


	//   ....[111]....
        /*02bc*/ 	.word	0xffffffff


	//   ....[112]....
        /*02c0*/ 	.word	0xffffffff


	//   ....[113]....
        /*02c4*/ 	.word	0xffffffff


	//   ....[114]....
        /*02c8*/ 	.word	0xffffffff


	//   ....[115]....
        /*02cc*/ 	.word	0xffffffff


	//   ....[116]....
        /*02d0*/ 	.word	0xffffffff


	//   ....[117]....
        /*02d4*/ 	.word	0xffffffff


	//   ....[118]....
        /*02d8*/ 	.word	0xffffffff


	//   ....[119]....
        /*02dc*/ 	.word	0xffffffff


	//   ....[120]....
        /*02e0*/ 	.word	0xffffffff


	//   ....[121]....
        /*02e4*/ 	.word	0x0500000f


	//   ....[122]....
        /*02e8*/ 	.word	0x0500000f


	//   ....[123]....
        /*02ec*/ 	.word	0x0500000f


	//   ....[124]....
        /*02f0*/ 	.word	0x0500000f


	//   ....[125]....
        /*02f4*/ 	.word	0x0500000f


	//   ....[126]....
        /*02f8*/ 	.word	0x0500000f


	//   ....[127]....
        /*02fc*/ 	.word	0x0500000f


	//   ....[128]....
        /*0300*/ 	.word	0x0500000f


	//   ....[129]....
        /*0304*/ 	.word	0x0500000f


	//   ....[130]....
        /*0308*/ 	.word	0x0500000f


	//   ....[131]....
        /*030c*/ 	.word	0x0500000f


	//   ....[132]....
        /*0310*/ 	.word	0x0500000f


	//   ....[133]....
        /*0314*/ 	.word	0x0500000f


	//   ....[134]....
        /*0318*/ 	.word	0x0500000f


	//   ....[135]....
        /*031c*/ 	.word	0x0500000f


	//   ....[136]....
        /*0320*/ 	.word	0x0500000f


	//   ....[137]....
        /*0324*/ 	.word	0x0500000f


	//   ....[138]....
        /*0328*/ 	.word	0x0500000f


	//   ....[139]....
        /*032c*/ 	.word	0x0500000f


	//   ....[140]....
        /*0330*/ 	.word	0x0500000f


	//   ....[141]....
        /*0334*/ 	.word	0x0500000f


	//   ....[142]....
        /*0338*/ 	.word	0x0500000f


	//   ....[143]....
        /*033c*/ 	.word	0x0500000f


	//   ....[144]....
        /*0340*/ 	.word	0x0500000f


	//   ....[145]....
        /*0344*/ 	.word	0x0500000f


	//   ....[146]....
        /*0348*/ 	.word	0x0500000f


	//   ....[147]....
        /*034c*/ 	.word	0x0500000f


	//   ....[148]....
        /*0350*/ 	.word	0x0500000f


	//   ....[149]....
        /*0354*/ 	.word	0x0500000f


	//   ....[150]....
        /*0358*/ 	.word	0x0500000f


	//   ....[151]....
        /*035c*/ 	.word	0x0500000f


	//   ....[152]....
        /*0360*/ 	.word	0x0500000f


	//   ....[153]....
        /*0364*/ 	.word	0x0500000f


	//   ....[154]....
        /*0368*/ 	.word	0x0500000f


	//   ....[155]....
        /*036c*/ 	.word	0x0500000f


	//   ....[156]....
        /*0370*/ 	.word	0x0500000f


	//   ....[157]....
        /*0374*/ 	.word	0x0500000f


	//   ....[158]....
        /*0378*/ 	.word	0x0500000f


	//   ....[159]....
        /*037c*/ 	.word	0x0500000f


	//   ....[160]....
        /*0380*/ 	.word	0x0500000f


	//   ....[161]....
        /*0384*/ 	.word	0x0500000f


	//   ....[162]....
        /*0388*/ 	.word	0x0500000f


	//   ....[163]....
        /*038c*/ 	.word	0x0500000f


	//   ....[164]....
        /*0390*/ 	.word	0x0500000f


	//   ....[165]....
        /*0394*/ 	.word	0x0500000f


	//   ....[166]....
        /*0398*/ 	.word	0x0500000f


	//   ....[167]....
        /*039c*/ 	.word	0x0500000f


	//   ....[168]....
        /*03a0*/ 	.word	0x0500000f


	//   ....[169]....
        /*03a4*/ 	.word	0x0500000f


	//   ....[170]....
        /*03a8*/ 	.word	0x0500000f


	//   ....[171]....
        /*03ac*/ 	.word	0x0500000f


	//   ....[172]....
        /*03b0*/ 	.word	0x0500000f


	//   ....[173]....
        /*03b4*/ 	.word	0x0500000f


	//----- nvinfo : EIATTR_COOP_GROUP_INSTR_OFFSETS
	.align		4
.L_261:
        /*03b8*/ 	.byte	0x04, 0x28
        /*03ba*/ 	.short	(.L_263 - .L_262)


	//   ....[0]....
.L_262:
        /*03bc*/ 	.word	0x00000070


	//   ....[1]....
        /*03c0*/ 	.word	0x000000b0


	//   ....[2]....
        /*03c4*/ 	.word	0x000002d0


	//   ....[3]....
        /*03c8*/ 	.word	0x00000430


	//   ....[4]....
        /*03cc*/ 	.word	0x00000550


	//   ....[5]....
        /*03d0*/ 	.word	0x000006b0


	//   ....[6]....
        /*03d4*/ 	.word	0x00001080


	//   ....[7]....
        /*03d8*/ 	.word	0x00001ec0


	//   ....[8]....
        /*03dc*/ 	.word	0x000029d0


	//   ....[9]....
        /*03e0*/ 	.word	0x00002e30


	//   ....[10]....
        /*03e4*/ 	.word	0x00002e90


	//   ....[11]....
        /*03e8*/ 	.word	0x00003b10


	//   ....[12]....
        /*03ec*/ 	.word	0x00003ba0


	//   ....[13]....
        /*03f0*/ 	.word	0x00005600


	//   ....[14]....
        /*03f4*/ 	.word	0x00006440


	//   ....[15]....
        /*03f8*/ 	.word	0x000064b0


	//   ....[16]....
        /*03fc*/ 	.word	0x00006570


	//   ....[17]....
        /*0400*/ 	.word	0x000071e0


	//   ....[18]....
        /*0404*/ 	.word	0x00007290


	//   ....[19]....
        /*0408*/ 	.word	0x00009bb0


	//   ....[20]....
        /*040c*/ 	.word	0x00009bc0


	//   ....[21]....
        /*0410*/ 	.word	0x00009bf0


	//   ....[22]....
        /*0414*/ 	.word	0x00009c00


	//   ....[23]....
        /*0418*/ 	.word	0x0000b4a0


	//   ....[24]....
        /*041c*/ 	.word	0x0000b4b0


	//   ....[25]....
        /*0420*/ 	.word	0x0000b530


	//   ....[26]....
        /*0424*/ 	.word	0x0000b550


	//   ....[27]....
        /*0428*/ 	.word	0x0000c090


	//   ....[28]....
        /*042c*/ 	.word	0x0000c0a0


	//   ....[29]....
        /*0430*/ 	.word	0x0000c0b0


	//   ....[30]....
        /*0434*/ 	.word	0x0000c0c0


	//   ....[31]....
        /*0438*/ 	.word	0x0000c0d0


	//   ....[32]....
        /*043c*/ 	.word	0x0000c0e0


	//   ....[33]....
        /*0440*/ 	.word	0x0000c0f0


	//   ....[34]....
        /*0444*/ 	.word	0x0000c110


	//   ....[35]....
        /*0448*/ 	.word	0x0000c130


	//   ....[36]....
        /*044c*/ 	.word	0x0000c150


	//   ....[37]....
        /*0450*/ 	.word	0x0000c180


	//   ....[38]....
        /*0454*/ 	.word	0x0000c1a0


	//   ....[39]....
        /*0458*/ 	.word	0x0000c1b0


	//   ....[40]....
        /*045c*/ 	.word	0x0000c1c0


	//   ....[41]....
        /*0460*/ 	.word	0x0000c1d0


	//   ....[42]....
        /*0464*/ 	.word	0x0000c1f0


	//   ....[43]....
        /*0468*/ 	.word	0x0000c200


	//   ....[44]....
        /*046c*/ 	.word	0x0000c210


	//   ....[45]....
        /*0470*/ 	.word	0x0000c220


	//   ....[46]....
        /*0474*/ 	.word	0x0000c230


	//   ....[47]....
        /*0478*/ 	.word	0x0000c260


	//   ....[48]....
        /*047c*/ 	.word	0x0000c2c0


	//   ....[49]....
        /*0480*/ 	.word	0x0000c2f0


	//   ....[50]....
        /*0484*/ 	.word	0x0000c310


	//   ....[51]....
        /*0488*/ 	.word	0x0000c340


	//   ....[52]....
        /*048c*/ 	.word	0x0000c350


	//   ....[53]....
        /*0490*/ 	.word	0x0000c360


	//   ....[54]....
        /*0494*/ 	.word	0x0000c370


	//   ....[55]....
        /*0498*/ 	.word	0x0000c380


	//   ....[56]....
        /*049c*/ 	.word	0x0000c390


	//   ....[57]....
        /*04a0*/ 	.word	0x0000c3a0


	//   ....[58]....
        /*04a4*/ 	.word	0x0000c3b0


	//   ....[59]....
        /*04a8*/ 	.word	0x0000c650


	//   ....[60]....
        /*04ac*/ 	.word	0x0000c690


	//   ....[61]....
        /*04b0*/ 	.word	0x0000c6d0


	//   ....[62]....
        /*04b4*/ 	.word	0x0000c700


	//   ....[63]....
        /*04b8*/ 	.word	0x0000c740


	//   ....[64]....
        /*04bc*/ 	.word	0x0000c770


	//   ....[65]....
        /*04c0*/ 	.word	0x0000cb30


	//   ....[66]....
        /*04c4*/ 	.word	0x0000cb60


	//   ....[67]....
        /*04c8*/ 	.word	0x0000d350


	//   ....[68]....
        /*04cc*/ 	.word	0x0000ea00


	//   ....[69]....
        /*04d0*/ 	.word	0x0000ea10


	//   ....[70]....
        /*04d4*/ 	.word	0x0000ea20


	//   ....[71]....
        /*04d8*/ 	.word	0x0000eab0


	//   ....[72]....
        /*04dc*/ 	.word	0x0000eac0


	//   ....[73]....
        /*04e0*/ 	.word	0x0000eb10


	//   ....[74]....
        /*04e4*/ 	.word	0x0000eb20


	//   ....[75]....
        /*04e8*/ 	.word	0x0000eb30


	//   ....[76]....
        /*04ec*/ 	.word	0x0000eb80


	//   ....[77]....
        /*04f0*/ 	.word	0x0000ebe0


	//   ....[78]....
        /*04f4*/ 	.word	0x0000f000


	//   ....[79]....
        /*04f8*/ 	.word	0x0000f010


	//   ....[80]....
        /*04fc*/ 	.word	0x0000f020


	//   ....[81]....
        /*0500*/ 	.word	0x0000f060


	//   ....[82]....
        /*0504*/ 	.word	0x0000f080


	//   ....[83]....
        /*0508*/ 	.word	0x0000f0c0


	//   ....[84]....
        /*050c*/ 	.word	0x0000f0e0


	//   ....[85]....
        /*0510*/ 	.word	0x0000f0f0


	//   ....[86]....
        /*0514*/ 	.word	0x0000f110


	//   ....[87]....
        /*0518*/ 	.word	0x0000f1a0


	//   ....[88]....
        /*051c*/ 	.word	0x0000f8a0


	//   ....[89]....
        /*0520*/ 	.word	0x0000f8d0


	//   ....[90]....
        /*0524*/ 	.word	0x0000f900


	//   ....[91]....
        /*0528*/ 	.word	0x0000f930


	//   ....[92]....
        /*052c*/ 	.word	0x0000f940


	//   ....[93]....
        /*0530*/ 	.word	0x0000f950


	//   ....[94]....
        /*0534*/ 	.word	0x0000f970


	//   ....[95]....
        /*0538*/ 	.word	0x0000f9b0


	//   ....[96]....
        /*053c*/ 	.word	0x0000fa70


	//   ....[97]....
        /*0540*/ 	.word	0x0000fa90


	//   ....[98]....
        /*0544*/ 	.word	0x0000faa0


	//   ....[99]....
        /*0548*/ 	.word	0x0000fac0


	//   ....[100]....
        /*054c*/ 	.word	0x000103e0


	//   ....[101]....
        /*0550*/ 	.word	0x000103f0


	//   ....[102]....
        /*0554*/ 	.word	0x00010400


	//   ....[103]....
        /*0558*/ 	.word	0x00010460


	//   ....[104]....
        /*055c*/ 	.word	0x00010470


	//   ....[105]....
        /*0560*/ 	.word	0x000104b0


	//   ....[106]....
        /*0564*/ 	.word	0x000104c0


	//   ....[107]....
        /*0568*/ 	.word	0x000104d0


	//   ....[108]....
        /*056c*/ 	.word	0x00010510


	//   ....[109]....
        /*0570*/ 	.word	0x00010550


	//   ....[110]....
        /*0574*/ 	.word	0x00010960


	//   ....[111]....
        /*0578*/ 	.word	0x00010970


	//   ....[112]....
        /*057c*/ 	.word	0x00010980


	//   ....[113]....
        /*0580*/ 	.word	0x000109a0


	//   ....[114]....
        /*0584*/ 	.word	0x000109f0


	//   ....[115]....
        /*0588*/ 	.word	0x00010a10


	//   ....[116]....
        /*058c*/ 	.word	0x00010a40


	//   ....[117]....
        /*0590*/ 	.word	0x00010a50


	//   ....[118]....
        /*0594*/ 	.word	0x00010a60


	//   ....[119]....
        /*0598*/ 	.word	0x00010a70


	//   ....[120]....
        /*059c*/ 	.word	0x000116b0


	//   ....[121]....
        /*05a0*/ 	.word	0x00011c70


	//   ....[122]....
        /*05a4*/ 	.word	0x00011d60


	//   ....[123]....
        /*05a8*/ 	.word	0x00011e30


	//   ....[124]....
        /*05ac*/ 	.word	0x00011f10


	//   ....[125]....
        /*05b0*/ 	.word	0x00011fc0


	//   ....[126]....
        /*05b4*/ 	.word	0x00012080


	//   ....[127]....
        /*05b8*/ 	.word	0x00012120


	//   ....[128]....
        /*05bc*/ 	.word	0x000121e0


	//   ....[129]....
        /*05c0*/ 	.word	0x00012290


	//   ....[130]....
        /*05c4*/ 	.word	0x00012300


	//   ....[131]....
        /*05c8*/ 	.word	0x000123e0


	//   ....[132]....
        /*05cc*/ 	.word	0x000124e0


	//   ....[133]....
        /*05d0*/ 	.word	0x00012570


	//   ....[134]....
        /*05d4*/ 	.word	0x000125f0


	//   ....[135]....
        /*05d8*/ 	.word	0x00012680


	//   ....[136]....
        /*05dc*/ 	.word	0x00012700


	//   ....[137]....
        /*05e0*/ 	.word	0x00012790


	//   ....[138]....
        /*05e4*/ 	.word	0x000127f0


	//   ....[139]....
        /*05e8*/ 	.word	0x000128b0


	//   ....[140]....
        /*05ec*/ 	.word	0x00012920


	//   ....[141]....
        /*05f0*/ 	.word	0x000129d0


	//   ....[142]....
        /*05f4*/ 	.word	0x00012a60


	//   ....[143]....
        /*05f8*/ 	.word	0x00012ad0


	//   ....[144]....
        /*05fc*/ 	.word	0x00012b80


	//   ....[145]....
        /*0600*/ 	.word	0x00012c20


	//   ....[146]....
        /*0604*/ 	.word	0x00012cb0


	//   ....[147]....
        /*0608*/ 	.word	0x00012d60


	//   ....[148]....
        /*060c*/ 	.word	0x00012de0


	//   ....[149]....
        /*0610*/ 	.word	0x00012e90


	//   ....[150]....
        /*0614*/ 	.word	0x00012ef0


	//   ....[151]....
        /*0618*/ 	.word	0x00012fa0


	//   ....[152]....
        /*061c*/ 	.word	0x00013010


	//   ....[153]....
        /*0620*/ 	.word	0x000130e0


	//   ....[154]....
        /*0624*/ 	.word	0x00013220


	//   ....[155]....
        /*0628*/ 	.word	0x000132b0


	//   ....[156]....
        /*062c*/ 	.word	0x00013310


	//   ....[157]....
        /*0630*/ 	.word	0x000133d0


	//   ....[158]....
        /*0634*/ 	.word	0x00013490


	//   ....[159]....
        /*0638*/ 	.word	0x00013520


	//   ....[160]....
        /*063c*/ 	.word	0x000135e0


	//   ....[161]....
        /*0640*/ 	.word	0x00013680


	//   ....[162]....
        /*0644*/ 	.word	0x000136f0


	//   ....[163]....
        /*0648*/ 	.word	0x000137b0


	//   ....[164]....
        /*064c*/ 	.word	0x000138a0


	//   ....[165]....
        /*0650*/ 	.word	0x00013940


	//   ....[166]....
        /*0654*/ 	.word	0x000139a0


	//   ....[167]....
        /*0658*/ 	.word	0x00013a60


	//   ....[168]....
        /*065c*/ 	.word	0x00013ac0


	//   ....[169]....
        /*0660*/ 	.word	0x00013b60


	//   ....[170]....
        /*0664*/ 	.word	0x00013bc0


	//   ....[171]....
        /*0668*/ 	.word	0x00013c70


	//   ....[172]....
        /*066c*/ 	.word	0x00013cd0


	//   ....[173]....
        /*0670*/ 	.word	0x00013d80


	//----- nvinfo : EIATTR_REG_RECONFIG
	.align		4
.L_263:
        /*0674*/ 	.byte	0x01, 0x54
	.zero		2


	//----- nvinfo : EIATTR_SYSCALL_OFFSETS
	.align		4
        /*0678*/ 	.byte	0x04, 0x46
        /*067a*/ 	.short	(.L_265 - .L_264)


	//   ....[0]....
.L_264:
        /*067c*/ 	.word	0x00001250


	//   ....[1]....
        /*0680*/ 	.word	0x0000dbb0


	//   ....[2]....
        /*0684*/ 	.word	0x0000dcf0


	//   ....[3]....
        /*0688*/ 	.word	0x0000de30


	//   ....[4]....
        /*068c*/ 	.word	0x0000df50


	//   ....[5]....
        /*0690*/ 	.word	0x0000f4c0


	//----- nvinfo : EIATTR_MBARRIER_INSTR_OFFSETS
	.align		4
.L_265:
        /*0694*/ 	.byte	0x04, 0x39
        /*0696*/ 	.short	(.L_267 - .L_266)


	//   ....[0]....
.L_266:
        /*0698*/ 	.word	0x00000180
        /*069c*/ 	.word	0x000000ff
        /*06a0*/ 	.word	0x00012400
        /*06a4*/ 	.short	0x0100
        /*06a6*/ 	.byte	0x08
	.zero		1


	//   ....[1]....
        /*06a8*/ 	.word	0x00000190
        /*06ac*/ 	.word	0x000000ff
        /*06b0*/ 	.word	0x00012420
        /*06b4*/ 	.short	0x0100
        /*06b6*/ 	.byte	0x08
	.zero		1


	//   ....[2]....
        /*06b8*/ 	.word	0x00000280
        /*06bc*/ 	.word	0x000000ff
        /*06c0*/ 	.word	0x00012430
        /*06c4*/ 	.short	0x0100
        /*06c6*/ 	.byte	0x08
	.zero		1


	//   ....[3]....
        /*06c8*/ 	.word	0x00000290
        /*06cc*/ 	.word	0x000000ff
        /*06d0*/ 	.word	0x00012440
        /*06d4*/ 	.short	0x0100
        /*06d6*/ 	.byte	0x08
	.zero		1


	//   ....[4]....
        /*06d8*/ 	.word	0x000002a0
        /*06dc*/ 	.word	0x000000ff
        /*06e0*/ 	.word	0x00012438
        /*06e4*/ 	.short	0x0100
        /*06e6*/ 	.byte	0x08
	.zero		1


	//   ....[5]....
        /*06e8*/ 	.word	0x000002b0
        /*06ec*/ 	.word	0x000000ff
        /*06f0*/ 	.word	0x00012448
        /*06f4*/ 	.short	0x0100
        /*06f6*/ 	.byte	0x08
	.zero		1


	//   ....[6]....
        /*06f8*/ 	.word	0x000003e0
        /*06fc*/ 	.word	0x000000ff
        /*0700*/ 	.word	0x00012450
        /*0704*/ 	.short	0x0100
        /*0706*/ 	.byte	0x08
	.zero		1


	//   ....[7]....
        /*0708*/ 	.word	0x000003f0
        /*070c*/ 	.word	0x000000ff
        /*0710*/ 	.word	0x00012460
        /*0714*/ 	.short	0x0100
        /*0716*/ 	.byte	0x08
	.zero		1


	//   ....[8]....
        /*0718*/ 	.word	0x00000400
        /*071c*/ 	.word	0x000000ff
        /*0720*/ 	.word	0x00012458
        /*0724*/ 	.short	0x0100
        /*0726*/ 	.byte	0x08
	.zero		1


	//   ....[9]....
        /*0728*/ 	.word	0x00000410
        /*072c*/ 	.word	0x000000ff
        /*0730*/ 	.word	0x00012468
        /*0734*/ 	.short	0x0100
        /*0736*/ 	.byte	0x08
	.zero		1


	//   ....[10]....
        /*0738*/ 	.word	0x00000500
        /*073c*/ 	.word	0x000000ff
        /*0740*/ 	.word	0x00012470
        /*0744*/ 	.short	0x0100
        /*0746*/ 	.byte	0x06
	.zero		1


	//   ....[11]....
        /*0748*/ 	.word	0x00000510
        /*074c*/ 	.word	0x000000ff
        /*0750*/ 	.word	0x00012480
        /*0754*/ 	.short	0x0100
        /*0756*/ 	.byte	0x06
	.zero		1


	//   ....[12]....
        /*0758*/ 	.word	0x00000520
        /*075c*/ 	.word	0x000000ff
        /*0760*/ 	.word	0x00012478
        /*0764*/ 	.short	0x0100
        /*0766*/ 	.byte	0x06
	.zero		1


	//   ....[13]....
        /*0768*/ 	.word	0x00000530
        /*076c*/ 	.word	0x000000ff
        /*0770*/ 	.word	0x00012488
        /*0774*/ 	.short	0x0100
        /*0776*/ 	.byte	0x06
	.zero		1


	//   ....[14]....
        /*0778*/ 	.word	0x00000660
        /*077c*/ 	.word	0x000000ff
        /*0780*/ 	.word	0x00012490
        /*0784*/ 	.short	0x0100
        /*0786*/ 	.byte	0x08
	.zero		1


	//   ....[15]....
        /*0788*/ 	.word	0x00000670
        /*078c*/ 	.word	0x000000ff
        /*0790*/ 	.word	0x000124a0
        /*0794*/ 	.short	0x0100
        /*0796*/ 	.byte	0x08
	.zero		1


	//   ....[16]....
        /*0798*/ 	.word	0x00000680
        /*079c*/ 	.word	0x000000ff
        /*07a0*/ 	.word	0x00012498
        /*07a4*/ 	.short	0x0100
        /*07a6*/ 	.byte	0x08
	.zero		1


	//   ....[17]....
        /*07a8*/ 	.word	0x00000690
        /*07ac*/ 	.word	0x000000ff
        /*07b0*/ 	.word	0x000124a8
        /*07b4*/ 	.short	0x0100
        /*07b6*/ 	.byte	0x08
	.zero		1


	//   ....[18]....
        /*07b8*/ 	.word	0x000007d0
        /*07bc*/ 	.word	0x000000ff
        /*07c0*/ 	.word	0x000124b0
        /*07c4*/ 	.short	0x0100
        /*07c6*/ 	.byte	0x08
	.zero		1


	//   ....[19]....
        /*07c8*/ 	.word	0x000007e0
        /*07cc*/ 	.word	0x000000ff
        /*07d0*/ 	.word	0x000124c0
        /*07d4*/ 	.short	0x0100
        /*07d6*/ 	.byte	0x08
	.zero		1


	//   ....[20]....
        /*07d8*/ 	.word	0x000007f0
        /*07dc*/ 	.word	0x000000ff
        /*07e0*/ 	.word	0x000124b8
        /*07e4*/ 	.short	0x0100
        /*07e6*/ 	.byte	0x08
	.zero		1


	//   ....[21]....
        /*07e8*/ 	.word	0x00000800
        /*07ec*/ 	.word	0x000000ff
        /*07f0*/ 	.word	0x000124c8
        /*07f4*/ 	.short	0x0100
        /*07f6*/ 	.byte	0x08
	.zero		1


	//   ....[22]....
        /*07f8*/ 	.word	0x00001520
        /*07fc*/ 	.word	0x000000ff
        /*0800*/ 	.word	0x00012400
        /*0804*/ 	.short	0x010a
        /*0806*/ 	.byte	0x2e
	.zero		1


	//   ....[23]....
        /*0808*/ 	.word	0x000015b0
        /*080c*/ 	.word	0x000000ff
        /*0810*/ 	.word	0x00012430
        /*0814*/ 	.short	0x010a
        /*0816*/ 	.byte	0x2e
	.zero		1


	//   ....[24]....
        /*0818*/ 	.word	0x000015f0
        /*081c*/ 	.word	0x000000ff
        /*0820*/ 	.word	0x00012430
        /*0824*/ 	.short	0x010a
        /*0826*/ 	.byte	0x2e
	.zero		1


	//   ....[25]....
        /*0828*/ 	.word	0x00002540
        /*082c*/ 	.word	0x000000ff
        /*0830*/ 	.word	0x00000000
        /*0834*/ 	.short	0x0101
        /*0836*/ 	.byte	0x0a
	.zero		1


	//   ....[26]....
        /*0838*/ 	.word	0x00004d40
        /*083c*/ 	.word	0x000000ff
        /*0840*/ 	.word	0x00012430
        /*0844*/ 	.short	0x010a
        /*0846*/ 	.byte	0x14
	.zero		1


	//   ....[27]....
        /*0848*/ 	.word	0x00004d80
        /*084c*/ 	.word	0x000000ff
        /*0850*/ 	.word	0x00012430
        /*0854*/ 	.short	0x010a
        /*0856*/ 	.byte	0x14
	.zero		1


	//   ....[28]....
        /*0858*/ 	.word	0x000051d0
        /*085c*/ 	.word	0x000000ff
        /*0860*/ 	.word	0x00012450
        /*0864*/ 	.short	0x010a
        /*0866*/ 	.byte	0x0d
	.zero		1


	//   ....[29]....
        /*0868*/ 	.word	0x00005210
        /*086c*/ 	.word	0x000000ff
        /*0870*/ 	.word	0x00012450
        /*0874*/ 	.short	0x010a
        /*0876*/ 	.byte	0x0d
	.zero		1


	//   ....[30]....
        /*0878*/ 	.word	0x00005c00
        /*087c*/ 	.word	0x000000ff
        /*0880*/ 	.word	0x00000000
        /*0884*/ 	.short	0x0101
        /*0886*/ 	.byte	0x14
	.zero		1


	//   ....[31]....
        /*0888*/ 	.word	0x00008020
        /*088c*/ 	.word	0x000000ff
        /*0890*/ 	.word	0x00000000
        /*0894*/ 	.short	0x0101
        /*0896*/ 	.byte	0x06
	.zero		1


	//   ....[32]....
        /*0898*/ 	.word	0x00008590
        /*089c*/ 	.word	0x000000ff
        /*08a0*/ 	.word	0x00012430
        /*08a4*/ 	.short	0x010a
        /*08a6*/ 	.byte	0x12
	.zero		1


	//   ....[33]....
        /*08a8*/ 	.word	0x000085d0
        /*08ac*/ 	.word	0x000000ff
        /*08b0*/ 	.word	0x00012430
        /*08b4*/ 	.short	0x010a
        /*08b6*/ 	.byte	0x12
	.zero		1


	//   ....[34]....
        /*08b8*/ 	.word	0x00008a10
        /*08bc*/ 	.word	0x000000ff
        /*08c0*/ 	.word	0x00012450
        /*08c4*/ 	.short	0x010a
        /*08c6*/ 	.byte	0x0d
	.zero		1


	//   ....[35]....
        /*08c8*/ 	.word	0x00008a50
        /*08cc*/ 	.word	0x000000ff
        /*08d0*/ 	.word	0x00012450
        /*08d4*/ 	.short	0x010a
        /*08d6*/ 	.byte	0x0d
	.zero		1


	//   ....[36]....
        /*08d8*/ 	.word	0x000092e0
        /*08dc*/ 	.word	0x000000ff
        /*08e0*/ 	.word	0x00000000
        /*08e4*/ 	.short	0x0101
        /*08e6*/ 	.byte	0x12
	.zero		1


	//   ....[37]....
        /*08e8*/ 	.word	0x0000ace0
        /*08ec*/ 	.word	0x000000ff
        /*08f0*/ 	.word	0x00000000
        /*08f4*/ 	.short	0x0101
        /*08f6*/ 	.byte	0x06
	.zero		1


	//   ....[38]....
        /*08f8*/ 	.word	0x0000b170
        /*08fc*/ 	.word	0x000000ff
        /*0900*/ 	.word	0x00012450
        /*0904*/ 	.short	0x010a
        /*0906*/ 	.byte	0x10
	.zero		1


	//   ....[39]....
        /*0908*/ 	.word	0x0000b1b0
        /*090c*/ 	.word	0x000000ff
        /*0910*/ 	.word	0x00012450
        /*0914*/ 	.short	0x010a
        /*0916*/ 	.byte	0x10
	.zero		1


	//   ....[40]....
        /*0918*/ 	.word	0x0000b830
        /*091c*/ 	.word	0x000000ff
        /*0920*/ 	.word	0x00000000
        /*0924*/ 	.short	0x0101
        /*0926*/ 	.byte	0x04
	.zero		1


	//   ....[41]....
        /*0928*/ 	.word	0x0000c730
        /*092c*/ 	.word	0x000000ff
        /*0930*/ 	.word	0x00000000
        /*0934*/ 	.short	0x0101
        /*0936*/ 	.byte	0x04
	.zero		1


	//   ....[42]....
        /*0938*/ 	.word	0x0000e640
        /*093c*/ 	.word	0x000000ff
        /*0940*/ 	.word	0x00012480
        /*0944*/ 	.short	0x010a
        /*0946*/ 	.byte	0x2b
	.zero		1


	//   ....[43]....
        /*0948*/ 	.word	0x0000ec90
        /*094c*/ 	.word	0x000000ff
        /*0950*/ 	.word	0x00012470
        /*0954*/ 	.short	0x0107
        /*0956*/ 	.byte	0x2b
	.zero		1


	//   ....[44]....
        /*0958*/ 	.word	0x0000ed20
        /*095c*/ 	.word	0x000000ff
        /*0960*/ 	.word	0x00012470
        /*0964*/ 	.short	0x0101
        /*0966*/ 	.byte	0x2b
	.zero		1


	//   ....[45]....
        /*0968*/ 	.word	0x0000ed50
        /*096c*/ 	.word	0x000000ff
        /*0970*/ 	.word	0x00012440
        /*0974*/ 	.short	0x010a
        /*0976*/ 	.byte	0x2b
	.zero		1


	//   ....[46]....
        /*0978*/ 	.word	0x0000f260
        /*097c*/ 	.word	0x000000ff
        /*0980*/ 	.word	0x00012430
        /*0984*/ 	.short	0x0107
        /*0986*/ 	.byte	0x2b
	.zero		1


	//   ....[47]....
        /*0988*/ 	.word	0x0000f2f0
        /*098c*/ 	.word	0x000000ff
        /*0990*/ 	.word	0x00012430
        /*0994*/ 	.short	0x0101
        /*0996*/ 	.byte	0x2b
	.zero		1


	//   ....[48]....
        /*0998*/ 	.word	0x0000fbf0
        /*099c*/ 	.word	0x000000ff
        /*09a0*/ 	.word	0x00012400
        /*09a4*/ 	.short	0x0107
        /*09a6*/ 	.byte	0x2b
	.zero		1


	//   ....[49]....
        /*09a8*/ 	.word	0x0000fc30
        /*09ac*/ 	.word	0x000000ff
        /*09b0*/ 	.word	0x00012400
        /*09b4*/ 	.short	0x0101
        /*09b6*/ 	.byte	0x2b
	.zero		1


	//   ....[50]....
        /*09b8*/ 	.word	0x0000fc40
        /*09bc*/ 	.word	0x000000ff
        /*09c0*/ 	.word	0x00012420
        /*09c4*/ 	.short	0x010a
        /*09c6*/ 	.byte	0x2b
	.zero		1


	//   ....[51]....
        /*09c8*/ 	.word	0x000100a0
        /*09cc*/ 	.word	0x00000005
        /*09d0*/ 	.word	0x00012480
        /*09d4*/ 	.short	0x010a
        /*09d6*/ 	.byte	0x3f
	.zero		1


	//   ....[52]....
        /*09d8*/ 	.word	0x00010600
        /*09dc*/ 	.word	0x00000005
        /*09e0*/ 	.word	0x00012470
        /*09e4*/ 	.short	0x0107
        /*09e6*/ 	.byte	0x3f
	.zero		1


	//   ....[53]....
        /*09e8*/ 	.word	0x00010690
        /*09ec*/ 	.word	0x00000005
        /*09f0*/ 	.word	0x00012470
        /*09f4*/ 	.short	0x0101
        /*09f6*/ 	.byte	0x3f
	.zero		1


	//   ....[54]....
        /*09f8*/ 	.word	0x000106c0
        /*09fc*/ 	.word	0x00000005
        /*0a00*/ 	.word	0x00012440
        /*0a04*/ 	.short	0x010a
        /*0a06*/ 	.byte	0x3f
	.zero		1


	//   ....[55]....
        /*0a08*/ 	.word	0x00010b50
        /*0a0c*/ 	.word	0x00000005
        /*0a10*/ 	.word	0x00012430
        /*0a14*/ 	.short	0x0107
        /*0a16*/ 	.byte	0x3f
	.zero		1


	//   ....[56]....
        /*0a18*/ 	.word	0x00010bf0
        /*0a1c*/ 	.word	0x00000005
        /*0a20*/ 	.word	0x00012430
        /*0a24*/ 	.short	0x0101
        /*0a26*/ 	.byte	0x3f
	.zero		1


	//   ....[57]....
        /*0a28*/ 	.word	0x00010c70
        /*0a2c*/ 	.word	0x00000003
        /*0a30*/ 	.word	0x00012470
        /*0a34*/ 	.short	0x010a
        /*0a36*/ 	.byte	0x3f
	.zero		1


	//   ....[58]....
        /*0a38*/ 	.word	0x00010d00
        /*0a3c*/ 	.word	0x00000003
        /*0a40*/ 	.word	0x00012460
        /*0a44*/ 	.short	0x010a
        /*0a46*/ 	.byte	0x3f
	.zero		1


	//   ....[59]....
        /*0a48*/ 	.word	0x00011010
        /*0a4c*/ 	.word	0x00000003
        /*0a50*/ 	.word	0x00012450
        /*0a54*/ 	.short	0x0101
        /*0a56*/ 	.byte	0x3f
	.zero		1


	//   ....[60]....
        /*0a58*/ 	.word	0x000110b0
        /*0a5c*/ 	.word	0x00000003
        /*0a60*/ 	.word	0x00000000
        /*0a64*/ 	.short	0x0101
        /*0a66*/ 	.byte	0x3f
	.zero		1


	//   ....[61]....
        /*0a68*/ 	.word	0x00011190
        /*0a6c*/ 	.word	0x00000002
        /*0a70*/ 	.word	0x00012470
        /*0a74*/ 	.short	0x010a
        /*0a76*/ 	.byte	0x3f
	.zero		1


	//   ....[62]....
        /*0a78*/ 	.word	0x00011240
        /*0a7c*/ 	.word	0x00000002
        /*0a80*/ 	.word	0x00012460
        /*0a84*/ 	.short	0x010a
        /*0a86*/ 	.byte	0x3f
	.zero		1


	//   ....[63]....
        /*0a88*/ 	.word	0x00011540
        /*0a8c*/ 	.word	0x00000002
        /*0a90*/ 	.word	0x00012450
        /*0a94*/ 	.short	0x0101
        /*0a96*/ 	.byte	0x3f
	.zero		1


	//   ....[64]....
        /*0a98*/ 	.word	0x000115c0
        /*0a9c*/ 	.word	0x00000002
        /*0aa0*/ 	.word	0x00000000
        /*0aa4*/ 	.short	0x0101
        /*0aa6*/ 	.byte	0x3f
	.zero		1


	//   ....[65]....
        /*0aa8*/ 	.word	0x00011660
        /*0aac*/ 	.word	0x00000007
        /*0ab0*/ 	.word	0x00012420
        /*0ab4*/ 	.short	0x010a
        /*0ab6*/ 	.byte	0x3f
	.zero		1


	//   ....[66]....
        /*0ab8*/ 	.word	0x00011780
        /*0abc*/ 	.word	0x00000005
        /*0ac0*/ 	.word	0x00012440
        /*0ac4*/ 	.short	0x010a
        /*0ac6*/ 	.byte	0x3f
	.zero		1


	//   ....[67]....
        /*0ac8*/ 	.word	0x00011820
        /*0acc*/ 	.word	0x00000007
        /*0ad0*/ 	.word	0x00012440
        /*0ad4*/ 	.short	0x010a
        /*0ad6*/ 	.byte	0x3f
	.zero		1


	//   ....[68]....
        /*0ad8*/ 	.word	0x00011860
        /*0adc*/ 	.word	0x00000005
        /*0ae0*/ 	.word	0x00012460
        /*0ae4*/ 	.short	0x010a
        /*0ae6*/ 	.byte	0x3f
	.zero		1


	//   ....[69]....
        /*0ae8*/ 	.word	0x000118a0
        /*0aec*/ 	.word	0x00000007
        /*0af0*/ 	.word	0x00012460
        /*0af4*/ 	.short	0x010a
        /*0af6*/ 	.byte	0x3f
	.zero		1


	//   ....[70]....
        /*0af8*/ 	.word	0x000118e0
        /*0afc*/ 	.word	0x00000005
        /*0b00*/ 	.word	0x00012480
        /*0b04*/ 	.short	0x010a
        /*0b06*/ 	.byte	0x3f
	.zero		1


	//   ....[71]....
        /*0b08*/ 	.word	0x00011920
        /*0b0c*/ 	.word	0x00000007
        /*0b10*/ 	.word	0x00012480
        /*0b14*/ 	.short	0x010a
        /*0b16*/ 	.byte	0x3f
	.zero		1


	//   ....[72]....
        /*0b18*/ 	.word	0x00011990
        /*0b1c*/ 	.word	0x00000003
        /*0b20*/ 	.word	0x00012400
        /*0b24*/ 	.short	0x010a
        /*0b26*/ 	.byte	0x3f
	.zero		1


	//   ....[73]....
        /*0b28*/ 	.word	0x000119f0
        /*0b2c*/ 	.word	0x00000003
        /*0b30*/ 	.word	0x00012430
        /*0b34*/ 	.short	0x010a
        /*0b36*/ 	.byte	0x3f
	.zero		1


	//   ....[74]....
        /*0b38*/ 	.word	0x00011a50
        /*0b3c*/ 	.word	0x00000009
        /*0b40*/ 	.word	0x00012430
        /*0b44*/ 	.short	0x010a
        /*0b46*/ 	.byte	0x3f
	.zero		1


	//   ....[75]....
        /*0b48*/ 	.word	0x00011ab0
        /*0b4c*/ 	.word	0x00000009
        /*0b50*/ 	.word	0x00012450
        /*0b54*/ 	.short	0x010a
        /*0b56*/ 	.byte	0x3f
	.zero		1


	//   ....[76]....
        /*0b58*/ 	.word	0x00011b10
        /*0b5c*/ 	.word	0x00000003
        /*0b60*/ 	.word	0x00012430
        /*0b64*/ 	.short	0x010a
        /*0b66*/ 	.byte	0x3f
	.zero		1


	//   ....[77]....
        /*0b68*/ 	.word	0x00011b70
        /*0b6c*/ 	.word	0x00000003
        /*0b70*/ 	.word	0x00012450
        /*0b74*/ 	.short	0x010a
        /*0b76*/ 	.byte	0x3f
	.zero		1


	//   ....[78]....
        /*0b78*/ 	.word	0x00011bd0
        /*0b7c*/ 	.word	0x00000007
        /*0b80*/ 	.word	0x00012450
        /*0b84*/ 	.short	0x010a
        /*0b86*/ 	.byte	0x3f
	.zero		1


	//   ....[79]....
        /*0b88*/ 	.word	0x00011cb0
        /*0b8c*/ 	.word	0x00000003
        /*0b90*/ 	.word	0x00012480
        /*0b94*/ 	.short	0x010a
        /*0b96*/ 	.byte	0x3f
	.zero		1


	//   ....[80]....
        /*0b98*/ 	.word	0x00012430
        /*0b9c*/ 	.word	0x00000003
        /*0ba0*/ 	.word	0x00012440
        /*0ba4*/ 	.short	0x010a
        /*0ba6*/ 	.byte	0x3f
	.zero		1


	//   ....[81]....
        /*0ba8*/ 	.word	0x00013120
        /*0bac*/ 	.word	0x00000003
        /*0bb0*/ 	.word	0x00012420
        /*0bb4*/ 	.short	0x010a
        /*0bb6*/ 	.byte	0x3f
	.zero		1


	//   ....[82]....
        /*0bb8*/ 	.word	0x00013170
        /*0bbc*/ 	.word	0x00000005
        /*0bc0*/ 	.word	0x00012480
        /*0bc4*/ 	.short	0x010a
        /*0bc6*/ 	.byte	0x3f
	.zero		1


	//   ....[83]....
        /*0bc8*/ 	.word	0x000137f0
        /*0bcc*/ 	.word	0x00000005
        /*0bd0*/ 	.word	0x00012440
        /*0bd4*/ 	.short	0x010a
        /*0bd6*/ 	.byte	0x3f
	.zero		1


	//   ....[84]....
        /*0bd8*/ 	.word	0x00013db0
        /*0bdc*/ 	.word	0x00000003
        /*0be0*/ 	.word	0x00012470
        /*0be4*/ 	.short	0x010a
        /*0be6*/ 	.byte	0x3f
	.zero		1


	//   ....[85]....
        /*0be8*/ 	.word	0x00013e00
        /*0bec*/ 	.word	0x00000003
        /*0bf0*/ 	.word	0x00012460
        /*0bf4*/ 	.short	0x010a
        /*0bf6*/ 	.byte	0x3f
	.zero		1


	//   ....[86]....
        /*0bf8*/ 	.word	0x00013e50
        /*0bfc*/ 	.word	0x00000002
        /*0c00*/ 	.word	0x00012470
        /*0c04*/ 	.short	0x010a
        /*0c06*/ 	.byte	0x3f
	.zero		1


	//   ....[87]....
        /*0c08*/ 	.word	0x00013ea0
        /*0c0c*/ 	.word	0x00000002
        /*0c10*/ 	.word	0x00012460
        /*0c14*/ 	.short	0x010a
        /*0c16*/ 	.byte	0x3f
	.zero		1


	//   ....[88]....
        /*0c18*/ 	.word	0x00013ef0
        /*0c1c*/ 	.word	0x00000007
        /*0c20*/ 	.word	0x00012420
        /*0c24*/ 	.short	0x010a
        /*0c26*/ 	.byte	0x3f
	.zero		1


	//   ....[89]....
        /*0c28*/ 	.word	0x00013f40
        /*0c2c*/ 	.word	0x00000005
        /*0c30*/ 	.word	0x00012440
        /*0c34*/ 	.short	0x010a
        /*0c36*/ 	.byte	0x3f
	.zero		1


	//   ....[90]....
        /*0c38*/ 	.word	0x00013f90
        /*0c3c*/ 	.word	0x00000007
        /*0c40*/ 	.word	0x00012440
        /*0c44*/ 	.short	0x010a
        /*0c46*/ 	.byte	0x3f
	.zero		1


	//   ....[91]....
        /*0c48*/ 	.word	0x00013fe0
        /*0c4c*/ 	.word	0x00000005
        /*0c50*/ 	.word	0x00012460
        /*0c54*/ 	.short	0x010a
        /*0c56*/ 	.byte	0x3f
	.zero		1


	//   ....[92]....
        /*0c58*/ 	.word	0x00014030
        /*0c5c*/ 	.word	0x00000007
        /*0c60*/ 	.word	0x00012460
        /*0c64*/ 	.short	0x010a
        /*0c66*/ 	.byte	0x3f
	.zero		1


	//   ....[93]....
        /*0c68*/ 	.word	0x00014080
        /*0c6c*/ 	.word	0x00000005
        /*0c70*/ 	.word	0x00012480
        /*0c74*/ 	.short	0x010a
        /*0c76*/ 	.byte	0x3f
	.zero		1


	//----- nvinfo : EIATTR_NUM_MBARRIERS
	.align		4
.L_267:
        /*0c78*/ 	.byte	0x03, 0x38
        /*0c7a*/ 	.short	0x0016


	//----- nvinfo : EIATTR_EXIT_INSTR_OFFSETS
	.align		4
        /*0c7c*/ 	.byte	0x04, 0x1c
        /*0c7e*/ 	.short	(.L_269 - .L_268)


	//   ....[0]....
.L_268:
        /*0c80*/ 	.word	0x00011970


	//----- nvinfo : EIATTR_MAX_THREADS
	.align		4
.L_269:
        /*0c84*/ 	.byte	0x04, 0x05
        /*0c86*/ 	.short	(.L_271 - .L_270)
.L_270:
        /*0c88*/ 	.word	0x00000200
        /*0c8c*/ 	.word	0x00000001
        /*0c90*/ 	.word	0x00000001


	//----- nvinfo : EIATTR_CRS_STACK_SIZE
	.align		4
.L_271:
        /*0c94*/ 	.byte	0x04, 0x1e
        /*0c96*/ 	.short	(.L_273 - .L_272)
.L_272:
        /*0c98*/ 	.word	0x00000000


	//----- nvinfo : EIATTR_CBANK_PARAM_SIZE
	.align		4
.L_273:
        /*0c9c*/ 	.byte	0x03, 0x19
        /*0c9e*/ 	.short	0x0a70


	//----- nvinfo : EIATTR_PARAM_CBANK
	.align		4
        /*0ca0*/ 	.byte	0x04, 0x0a
        /*0ca2*/ 	.short	(.L_275 - .L_274)
	.align		4
.L_274:
        /*0ca4*/ 	.word	index@(.nv.constant0._ZN7cutlass13device_kernelIN5flash11enable_sm90INS1_16FlashAttnFwdSm90INS1_25CollectiveMainloopFwdSm90ILi2EN4cute5tupleIJNS5_1CILi1EEES8_S8_EEENS6_IJNS7_ILi192EEENS7_ILi160EEENS7_ILi64EEEEEELi64ENS_12float_e4m3_tEfNS_4arch4Sm90ELb1ELb0ELb1ELb0ELb1ELb0ELb0ELb1ELb1ELb1ELb1ELb0EEENS1_21CollectiveEpilogueFwdINS6_IJSA_SC_SB_EEES9_NS_10bfloat16_tESG_Li384ELb0ELb1ELb1ELb1EEENS1_19SingleTileSchedulerILb0ELb1ELb1ELi192EEEEEEEEEvNT_6ParamsE)
        /*0ca8*/ 	.short	0x0210
        /*0caa*/ 	.short	0x0a70


	//----- nvinfo : EIATTR_SW_WAR
	.align		4
.L_275:
        /*0cac*/ 	.byte	0x04, 0x36
        /*0cae*/ 	.short	(.L_277 - .L_276)
.L_276:
        /*0cb0*/ 	.word	0x00000008
.L_277:


//--------------------- .nv.info._ZN7cutlass13device_kernelIN5flash11enable_sm90INS1_16FlashAttnFwdSm90INS1_25CollectiveMainloopFwdSm90ILi2EN4cute5tupleIJNS5_1CILi1EEES8_S8_EEENS6_IJNS7_ILi192EEENS7_ILi160EEENS7_ILi64EEEEEELi64ENS_12float_e4m3_tEfNS_4arch4Sm90ELb1ELb0ELb1ELb1ELb1ELb0ELb0ELb1ELb1ELb1ELb1ELb0EEENS1_21CollectiveEpilogueFwdINS6_IJSA_SC_SB_EEES9_NS_10bfloat16_tESG_Li384ELb1ELb1ELb1ELb1EEENS1_36VarlenDynamicPersistentTileSchedulerILi192ELi160ELi384ELi128ELb1ELb1ELb1ELb1ELb1ELb1EEEEEEEEEvNT_6ParamsE --------------------------
	.section	.nv.info._ZN7cutlass13device_kernelIN5flash11enable_sm90INS1_16FlashAttnFwdSm90INS1_25CollectiveMainloopFwdSm90ILi2EN4cute5tupleIJNS5_1CILi1EEES8_S8_EEENS6_IJNS7_ILi192EEENS7_ILi160EEENS7_ILi64EEEEEELi64ENS_12float_e4m3_tEfNS_4arch4Sm90ELb1ELb0ELb1ELb1ELb1ELb0ELb0ELb1ELb1ELb1ELb1ELb0EEENS1_21CollectiveEpilogueFwdINS6_IJSA_SC_SB_EEES9_NS_10bfloat16_tESG_Li384ELb1ELb1ELb1ELb1EEENS1_36VarlenDynamicPersistentTileSchedulerILi192ELi160ELi384ELi128ELb1ELb1ELb1ELb1ELb1ELb1EEEEEEEEEvNT_6ParamsE,"",@"SHT_CUDA_INFO"
	.sectionflags	@""
	.align	4


	//----- nvinfo : EIATTR_CUDA_API_VERSION
	.align		4
        /*0000*/ 	.byte	0x04, 0x37
        /*0002*/ 	.short	(.L_279 - .L_278)
.L_278:
        /*0004*/ 	.word	0x00000082


	//----- nvinfo : EIATTR_KPARAM_INFO
	.align		4
.L_279:
        /*0008*/ 	.byte	0x04, 0x17
        /*000a*/ 	.short	(.L_281 - .L_280)
.L_280:
        /*000c*/ 	.word	0x00000000
        /*0010*/ 	.short	0x0000
        /*0012*/ 	.short	0x0070
        /*0014*/ 	.byte	0x00, 0xf0, 0x01, 0x2a


	//----- nvinfo : EIATTR_SPARSE_MMA_MASK
	.align		4
.L_281:
        /*0018*/ 	.byte	0x03, 0x50
        /*001a*/ 	.short	0x0000


	//----- nvinfo : EIATTR_MAXREG_COUNT
	.align		4
        /*001c*/ 	.byte	0x03, 0x1b
        /*001e*/ 	.short	0x0080


	//----- nvinfo : EIATTR_NUM_BARRIERS
	.align		4
        /*0020*/ 	.byte	0x02, 0x4c
        /*0022*/ 	.byte	0x09
	.zero		1


	//----- nvinfo : EIATTR_EXTERNS
	.align		4
        /*0024*/ 	.byte	0x04, 0x0f
        /*0026*/ 	.short	(.L_283 - .L_282)


	//   ....[0]....
	.align		4
.L_282:
        /*0028*/ 	.word	index@(__assertfail)


	//----- nvinfo : EIATTR_ANNOTATIONS
	.align		4
.L_283:
        /*002c*/ 	.byte	0x04, 0x55
        /*002e*/ 	.short	(.L_285 - .L_284)


	//   ....[0]....
.L_284:
        /* <DEDUP_REMOVED lines=48> */


	//----- nvinfo : EIATTR_MERCURY_ISA_VERSION
	.align		4
.L_285:
        /*0320*/ 	.byte	0x03, 0x5f
        /*0322*/ 	.short	0x0101


	//----- nvinfo : EIATTR_UNUSED_LOAD_BYTE_OFFSET
	.align		4
        /*0324*/ 	.byte	0x04, 0x44
        /*0326*/ 	.short	(.L_287 - .L_286)


	//   ....[0]....
.L_286:
        /*0328*/ 	.word	0x00000940
        /*032c*/ 	.word	0x0000fff0


	//   ....[1]....
        /*0330*/ 	.word	0x0000bfe0
        /*0334*/ 	.word	0x0000fff0


	//----- nvinfo : EIATTR_INT_WARP_WIDE_INSTR_OFFSETS
	.align		4
.L_287:
        /*0338*/ 	.byte	0x04, 0x31
        /*033a*/ 	.short	(.L_289 - .L_288)


	//   ....[0]....
.L_288:
        /*033c*/ 	.word	0x000000c0


	//   ....[1]....
        /*0340*/ 	.word	0x000000d0


	//   ....[2]....
        /*0344*/ 	.word	0x00000170


	//   ....[3]....
        /*0348*/ 	.word	0x00010730


	//   ....[4]....
        /*034c*/ 	.word	0x000107c0


	//   ....[5]....
        /*0350*/ 	.word	0x00014180


	//   ....[6]....
        /*0354*/ 	.word	0x00014210


	//----- nvinfo : EIATTR_COOP_GROUP_MASK_REGIDS
	.align		4
.L_289:
        /*0358*/ 	.byte	0x04, 0x29
        /*035a*/ 	.short	(.L_291 - .L_290)


	//   ....[0]....
.L_290:
        /*035c*/ 	.word	0xffffffff


	//   ....[1]....
        /*0360*/ 	.word	0xffffffff


	//   ....[2]....
        /*0364*/ 	.word	0xffffffff


	//   ....[3]....
        /*0368*/ 	.word	0xffffffff


	//   ....[4]....
        /*036c*/ 	.word	0xffffffff


	//   ....[5]....
        /*0370*/ 	.word	0xffffffff


	//   ....[6]....
        /*0374*/ 	.word	0xffffffff


	//   ....[7]....
        /*0378*/ 	.word	0xffffffff


	//   ....[8]....
        /*037c*/ 	.word	0xffffffff


	//   ....[9]....
        /*0380*/ 	.word	0xffffffff


	//   ....[10]....
        /*0384*/ 	.word	0xffffffff


	//   ....[11]....
        /*0388*/ 	.word	0xffffffff


	//   ....[12]....
        /*038c*/ 	.word	0xffffffff


	//   ....[13]....
        /*0390*/ 	.word	0xffffffff


	//   ....[14]....
        /*0394*/ 	.word	0xffffffff


	//   ....[15]....
        /*0398*/ 	.word	0xffffffff


	//   ....[16]....
        /*039c*/ 	.word	0xffffffff


	//   ....[17]....
        /*03a0*/ 	.word	0xffffffff


	//   ....[18]....
        /*03a4*/ 	.word	0xffffffff


	//   ....[19]....
        /*03a8*/ 	.word	0xffffffff


	//   ....[20]....
        /*03ac*/ 	.word	0xffffffff


	//   ....[21]....
        /*03b0*/ 	.word	0xffffffff


	//   ....[22]....
        /*03b4*/ 	.word	0xffffffff


	//   ....[23]....
        /*03b8*/ 	.word	0xffffffff


	//   ....[24]....
        /*03bc*/ 	.word	0xffffffff


	//   ....[25]....
        /*03c0*/ 	.word	0xffffffff


	//   ....[26]....
        /*03c4*/ 	.word	0xffffffff


	//   ....[27]....
        /*03c8*/ 	.word	0xffffffff


	//   ....[28]....
        /*03cc*/ 	.word	0xffffffff


	//   ....[29]....
        /*03d0*/ 	.word	0xffffffff


	//   ....[30]....
        /*03d4*/ 	.word	0xffffffff


	//   ....[31]....
        /*03d8*/ 	.word	0xffffffff


	//   ....[32]....
        /*03dc*/ 	.word	0xffffffff


	//   ....[33]....
        /*03e0*/ 	.word	0xffffffff


	//   ....[34]....
        /*03e4*/ 	.word	0xffffffff


	//   ....[35]....
        /*03e8*/ 	.word	0xffffffff


	//   ....[36]....
        /*03ec*/ 	.word	0xffffffff


	//   ....[37]....
        /*03f0*/ 	.word	0xffffffff


	//   ....[38]....
        /*03f4*/ 	.word	0xffffffff


	//   ....[39]....
        /*03f8*/ 	.word	0xffffffff


	//   ....[40]....
        /*03fc*/ 	.word	0xffffffff


	//   ....[41]....
        /*0400*/ 	.word	0xffffffff


	//   ....[42]....
        /*0404*/ 	.word	0xffffffff


	//   ....[43]....
        /*0408*/ 	.word	0xffffffff


	//   ....[44]....
        /*040c*/ 	.word	0xffffffff


	//   ....[45]....
        /*0410*/ 	.word	0xffffffff


	//   ....[46]....
        /*0414*/ 	.word	0xffffffff


	//   ....[47]....
        /*0418*/ 	.word	0xffffffff


	//   ....[48]....
        /*041c*/ 	.word	0xffffffff


	//   ....[49]....
        /*0420*/ 	.word	0xffffffff


	//   ....[50]....
        /*0424*/ 	.word	0xffffffff


	//   ....[51]....
        /*0428*/ 	.word	0xffffffff


	//   ....[52]....
        /*042c*/ 	.word	0xffffffff


	//   ....[53]....
        /*0430*/ 	.word	0xffffffff


	//   ....[54]....
        /*0434*/ 	.word	0xffffffff


	//   ....[55]....
        /*0438*/ 	.word	0xffffffff


	//   ....[56]....
        /*043c*/ 	.word	0xffffffff


	//   ....[57]....
        /*0440*/ 	.word	0xffffffff


	//   ....[58]....
        /*0444*/ 	.word	0xffffffff


	//   ....[59]....
        /*0448*/ 	.word	0xffffffff


	//   ....[60]....
        /*044c*/ 	.word	0xffffffff


	//   ....[61]....
        /*0450*/ 	.word	0xffffffff


	//   ....[62]....
        /*0454*/ 	.word	0xffffffff


	//   ....[63]....
        /*0458*/ 	.word	0xffffffff


	//   ....[64]....
        /*045c*/ 	.word	0xffffffff


	//   ....[65]....
        /*0460*/ 	.word	0xffffffff


	//   ....[66]....
        /*0464*/ 	.word	0xffffffff


	//   ....[67]....
        /*0468*/ 	.word	0xffffffff


	//   ....[68]....
        /*046c*/ 	.word	0xffffffff


	//   ....[69]....
        /*0470*/ 	.word	0xffffffff


	//   ....[70]....
        /*0474*/ 	.word	0xffffffff


	//   ....[71]....
        /*0478*/ 	.word	0xffffffff


	//   ....[72]....
        /*047c*/ 	.word	0xffffffff


	//   ....[73]....
        /*0480*/ 	.word	0xffffffff


	//   ....[74]....
        /*0484*/ 	.word	0xffffffff


	//   ....[75]....
        /*0488*/ 	.word	0xffffffff


	//   ....[76]....
        /*048c*/ 	.word	0xffffffff


	//   ....[77]....
        /*0490*/ 	.word	0xffffffff


	//   ....[78]....
        /*0494*/ 	.word	0xffffffff


	//   ....[79]....
        /*0498*/ 	.word	0xffffffff


	//   ....[80]....
        /*049c*/ 	.word	0xffffffff


	//   ....[81]....
        /*04a0*/ 	.word	0xffffffff


	//   ....[82]....
        /*04a4*/ 	.word	0xffffffff


	//   ....[83]....
        /*04a8*/ 	.word	0xffffffff


	//   ....[84]....
        /*04ac*/ 	.word	0xffffffff


	//   ....[85]....
        /*04b0*/ 	.word	0xffffffff


	//   ....[86]....
        /*04b4*/ 	.word	0xffffffff


	//   ....[87]....
        /*04b8*/ 	.word	0xffffffff


	//   ....[88]....
        /*04bc*/ 	.word	0xffffffff


	//   ....[89]....
        /*04c0*/ 	.word	0xffffffff


	//   ....[90]....
        /*04c4*/ 	.word	0xffffffff


	//   ....[91]....
        /*04c8*/ 	.word	0xffffffff


	//   ....[92]....
        /*04cc*/ 	.word	0xffffffff


	//   ....[93]....
        /*04d0*/ 	.word	0xffffffff


	//   ....[94]....
        /*04d4*/ 	.word	0xffffffff


	//   ....[95]....
        /*04d8*/ 	.word	0xffffffff


	//   ....[96]....
        /*04dc*/ 	.word	0xffffffff


	//   ....[97]....
        /*04e0*/ 	.word	0xffffffff


	//   ....[98]....
        /*04e4*/ 	.word	0xffffffff


	//   ....[99]....
        /*04e8*/ 	.word	0xffffffff


	//   ....[100]....
        /*04ec*/ 	.word	0xffffffff


	//   ....[101]....
        /*04f0*/ 	.word	0xffffffff


	//   ....[102]....
        /*04f4*/ 	.word	0xffffffff


	//   ....[103]....
        /*04f8*/ 	.word	0xffffffff


	//   ....[104]....
        /*04fc*/ 	.word	0xffffffff


	//   ....[105]....
        /*0500*/ 	.word	0xffffffff


	//   ....[106]....
        /*0504*/ 	.word	0xffffffff


	//   ....[107]....
        /*0508*/ 	.word	0xffffffff


	//   ....[108]....
        /*050c*/ 	.word	0xffffffff


	//   ....[109]....
        /*0510*/ 	.word	0xffffffff


	//   ....[110]....
        /*0514*/ 	.word	0xffffffff


	//   ....[111]....
        /*0518*/ 	.word	0xffffffff


	//   ....[112]....
        /*051c*/ 	.word	0xffffffff


	//   ....[113]....
        /*0520*/ 	.word	0xffffffff


	//   ....[114]....
        /*0524*/ 	.word	0xffffffff


	//   ....[115]....
        /*0528*/ 	.word	0xffffffff


	//   ....[116]....
        /*052c*/ 	.word	0xffffffff


	//   ....[117]....
        /*0530*/ 	.word	0xffffffff


	//   ....[118]....
        /*0534*/ 	.word	0xffffffff


	//   ....[119]....
        /*0538*/ 	.word	0xffffffff


	//   ....[120]....
        /*053c*/ 	.word	0xffffffff


	//   ....[121]....
        /*0540*/ 	.word	0xffffffff


	//   ....[122]....
        /*0544*/ 	.word	0xffffffff


	//   ....[123]....
        /*0548*/ 	.word	0xffffffff


	//   ....[124]....
        /*054c*/ 	.word	0xffffffff


	//   ....[125]....
        /*0550*/ 	.word	0xffffffff


	//   ....[126]....
        /*0554*/ 	.word	0xffffffff


	//   ....[127]....
        /*0558*/ 	.word	0xffffffff


	//   ....[128]....
        /*055c*/ 	.word	0xffffffff


	//   ....[129]....
        /*0560*/ 	.word	0xffffffff


	//   ....[130]....
        /*0564*/ 	.word	0xffffffff


	//   ....[131]....
        /*0568*/ 	.word	0xffffffff


	//   ....[132]....
        /*056c*/ 	.word	0xffffffff


	//   ....[133]....
        /*0570*/ 	.word	0xffffffff


	//   ....[134]....
        /*0574*/ 	.word	0xffffffff


	//   ....[135]....
        /*0578*/ 	.word	0xffffffff


	//   ....[136]....
        /*057c*/ 	.word	0xffffffff


	//   ....[137]....
        /*0580*/ 	.word	0xffffffff


	//   ....[138]....
        /*0584*/ 	.word	0xffffffff


	//   ....[139]....
        /*0588*/ 	.word	0xffffffff


	//   ....[140]....
        /*058c*/ 	.word	0xffffffff


	//   ....[141]....
        /*0590*/ 	.word	0xffffffff


	//   ....[142]....
        /*0594*/ 	.word	0xffffffff


	//   ....[143]....
        /*0598*/ 	.word	0xffffffff


	//   ....[144]....
        /*059c*/ 	.word	0xffffffff


	//   ....[145]....
        /*05a0*/ 	.word	0xffffffff


	//   ....[146]....
        /*05a4*/ 	.word	0xffffffff


	//   ....[147]....
        /*05a8*/ 	.word	0xffffffff


	//   ....[148]....
        /*05ac*/ 	.word	0xffffffff


	//   ....[149]....
        /*05b0*/ 	.word	0xffffffff


	//   ....[150]....
        /*05b4*/ 	.word	0xffffffff


	//   ....[151]....
        /*05b8*/ 	.word	0xffffffff


	//   ....[152]....
        /*05bc*/ 	.word	0xffffffff


	//   ....[153]....
        /*05c0*/ 	.word	0xffffffff


	//   ....[154]....
        /*05c4*/ 	.word	0xffffffff


	//   ....[155]....
        /*05c8*/ 	.word	0xffffffff


	//   ....[156]....
        /*05cc*/ 	.word	0xffffffff


	//   ....[157]....
        /*05d0*/ 	.word	0xffffffff


	//   ....[158]....
        /*05d4*/ 	.word	0xffffffff


	//   ....[159]....
        /*05d8*/ 	.word	0xffffffff


	//   ....[160]....
        /*05dc*/ 	.word	0xffffffff


	//   ....[161]....
        /*05e0*/ 	.word	0xffffffff


	//   ....[162]....
        /*05e4*/ 	.word	0xffffffff


	//   ....[163]....
        /*05e8*/ 	.word	0xffffffff


	//   ....[164]....
        /*05ec*/ 	.word	0xffffffff


	//   ....[165]....
        /*05f0*/ 	.word	0xffffffff


	//   ....[166]....
        /*05f4*/ 	.word	0xffffffff


	//   ....[167]....
        /*05f8*/ 	.word	0xffffffff


	//   ....[168]....
        /*05fc*/ 	.word	0xffffffff


	//   ....[169]....
        /*0600*/ 	.word	0xffffffff


	//   ....[170]....
        /*0604*/ 	.word	0xffffffff


	//   ....[171]....
        /*0608*/ 	.word	0x0500000f


	//   ....[172]....
        /*060c*/ 	.word	0x0500000f


	//   ....[173]....
        /*0610*/ 	.word	0x0500000f


	//   ....[174]....
        /*0614*/ 	.word	0x0500000f


	//   ....[175]....
        /*0618*/ 	.word	0x0500000f


	//   ....[176]....
        /*061c*/ 	.word	0x0500000f


	//   ....[177]....
        /*0620*/ 	.word	0x0500000f


	//   ....[178]....
        /*0624*/ 	.word	0x0500000f


	//   ....[179]....
        /*0628*/ 	.word	0x0500000f


	//   ....[180]....
        /*062c*/ 	.word	0x0500000f


	//   ....[181]....
        /*0630*/ 	.word	0x0500000f


	//   ....[182]....
        /*0634*/ 	.word	0x0500000f


	//   ....[183]....
        /*0638*/ 	.word	0x0500000f


	//   ....[184]....
        /*063c*/ 	.word	0x0500000f


	//   ....[185]....
        /*0640*/ 	.word	0x0500000f


	//   ....[186]....
        /*0644*/ 	.word	0x0500000f


	//   ....[187]....
        /*0648*/ 	.word	0x0500000f


	//   ....[188]....
        /*064c*/ 	.word	0x0500000f


	//   ....[189]....
        /*0650*/ 	.word	0x0500000f


	//   ....[190]....
        /*0654*/ 	.word	0x0500000f


	//   ....[191]....
        /*0658*/ 	.word	0x0500000f


	//   ....[192]....
        /*065c*/ 	.word	0x0500000f


	//   ....[193]....
        /*0660*/ 	.word	0x0500000f


	//   ....[194]....
        /*0664*/ 	.word	0x0500000f


	//   ....[195]....
        /*0668*/ 	.word	0x0500000f


	//   ....[196]....
        /*066c*/ 	.word	0x0500000f


	//   ....[197]....
        /*0670*/ 	.word	0x0500000f


	//   ....[198]....
        /*0674*/ 	.word	0x0500000f


	//   ....[199]....
        /*0678*/ 	.word	0x0500000f


	//   ....[200]....
        /*067c*/ 	.word	0x0500000f


	//   ....[201]....
        /*0680*/ 	.word	0x0500000f


	//   ....[202]....
        /*0684*/ 	.word	0x0500000f


	//   ....[203]....
        /*0688*/ 	.word	0x0500000f


	//   ....[204]....
        /*068c*/ 	.word	0x0500000f


	//   ....[205]....
        /*0690*/ 	.word	0x0500000f


	//   ....[206]....
        /*0694*/ 	.word	0x0500000f


	//   ....[207]....
        /*0698*/ 	.word	0x0500000f


	//   ....[208]....
        /*069c*/ 	.word	0x0500000f


	//   ....[209]....
        /*06a0*/ 	.word	0x0500000f


	//   ....[210]....
        /*06a4*/ 	.word	0x0500000f


	//   ....[211]....
        /*06a8*/ 	.word	0x0500000f


	//   ....[212]....
        /*06ac*/ 	.word	0x0500000f


	//   ....[213]....
        /*06b0*/ 	.word	0x0500000f


	//   ....[214]....
        /*06b4*/ 	.word	0x0500000f


	//   ....[215]....
        /*06b8*/ 	.word	0x0500000f


	//   ....[216]....
        /*06bc*/ 	.word	0x0500000f


	//   ....[217]....
        /*06c0*/ 	.word	0x0500000f


	//   ....[218]....
        /*06c4*/ 	.word	0x0500000f


	//   ....[219]....
        /*06c8*/ 	.word	0x0500000f


	//   ....[220]....
        /*06cc*/ 	.word	0x0500000f


	//   ....[221]....
        /*06d0*/ 	.word	0x0500000f


	//   ....[222]....
        /*06d4*/ 	.word	0x0500000f


	//   ....[223]....
        /*06d8*/ 	.word	0x0500000f


	//   ....[224]....
        /*06dc*/ 	.word	0x0500000f


	//----- nvinfo : EIATTR_COOP_GROUP_INSTR_OFFSETS
	.align		4
.L_291:
        /*06e0*/ 	.byte	0x04, 0x28
        /*06e2*/ 	.short	(.L_293 - .L_292)


	//   ....[0]....
.L_292:
        /*06e4*/ 	.word	0x00000070


	//   ....[1]....
        /*06e8*/ 	.word	0x000000b0


	//   ....[2]....
        /*06ec*/ 	.word	0x000002d0


	//   ....[3]....
        /*06f0*/ 	.word	0x00000430


	//   ....[4]....
        /*06f4*/ 	.word	0x00000550


	//   ....[5]....
        /*06f8*/ 	.word	0x000006b0


	//   ....[6]....
        /*06fc*/ 	.word	0x000018e0


	//   ....[7]....
        /*0700*/ 	.word	0x00002460


	//   ....[8]....
        /*0704*/ 	.word	0x000028d0


	//   ....[9]....
        /*0708*/ 	.word	0x00003450


	//   ....[10]....
        /*070c*/ 	.word	0x000034c0


	//   ....[11]....
        /*0710*/ 	.word	0x00004160


	//   ....[12]....
        /*0714*/ 	.word	0x000041c0


	//   ....[13]....
        /*0718*/ 	.word	0x00005bc0


	//   ....[14]....
        /*071c*/ 	.word	0x000067f0


	//   ....[15]....
        /*0720*/ 	.word	0x00006c20


	//   ....[16]....
        /*0724*/ 	.word	0x00006d50


	//   ....[17]....
        /*0728*/ 	.word	0x00007850


	//   ....[18]....
        /*072c*/ 	.word	0x000078c0


	//   ....[19]....
        /*0730*/ 	.word	0x0000a190


	//   ....[20]....
        /*0734*/ 	.word	0x0000a1b0


	//   ....[21]....
        /*0738*/ 	.word	0x0000a1f0


	//   ....[22]....
        /*073c*/ 	.word	0x0000a200


	//   ....[23]....
        /*0740*/ 	.word	0x0000ba20


	//   ....[24]....
        /*0744*/ 	.word	0x0000ba30


	//   ....[25]....
        /*0748*/ 	.word	0x0000bab0


	//   ....[26]....
        /*074c*/ 	.word	0x0000bac0


	//   ....[27]....
        /*0750*/ 	.word	0x0000c4c0


	//   ....[28]....
        /*0754*/ 	.word	0x0000c4d0


	//   ....[29]....
        /*0758*/ 	.word	0x0000c4e0


	//   ....[30]....
        /*075c*/ 	.word	0x0000c4f0


	//   ....[31]....
        /*0760*/ 	.word	0x0000c500


	//   ....[32]....
        /*0764*/ 	.word	0x0000c510


	//   ....[33]....
        /*0768*/ 	.word	0x0000c520


	//   ....[34]....
        /*076c*/ 	.word	0x0000c530


	//   ....[35]....
        /*0770*/ 	.word	0x0000c540


	//   ....[36]....
        /*0774*/ 	.word	0x0000c560


	//   ....[37]....
        /*0778*/ 	.word	0x0000c580


	//   ....[38]....
        /*077c*/ 	.word	0x0000c590


	//   ....[39]....
        /*0780*/ 	.word	0x0000c5c0


	//   ....[40]....
        /*0784*/ 	.word	0x0000c5d0


	//   ....[41]....
        /*0788*/ 	.word	0x0000c5e0


	//   ....[42]....
        /*078c*/ 	.word	0x0000c5f0


	//   ....[43]....
        /*0790*/ 	.word	0x0000c600


	//   ....[44]....
        /*0794*/ 	.word	0x0000c630


	//   ....[45]....
        /*0798*/ 	.word	0x0000c650


	//   ....[46]....
        /*079c*/ 	.word	0x0000c680


	//   ....[47]....
        /*07a0*/ 	.word	0x0000c6a0


	//   ....[48]....
        /*07a4*/ 	.word	0x0000c6c0


	//   ....[49]....
        /*07a8*/ 	.word	0x0000c6d0


	//   ....[50]....
        /*07ac*/ 	.word	0x0000c6e0


	//   ....[51]....
        /*07b0*/ 	.word	0x0000c700


	//   ....[52]....
        /*07b4*/ 	.word	0x0000c730


	//   ....[53]....
        /*07b8*/ 	.word	0x0000c750


	//   ....[54]....
        /*07bc*/ 	.word	0x0000c780


	//   ....[55]....
        /*07c0*/ 	.word	0x0000c7b0


	//   ....[56]....
        /*07c4*/ 	.word	0x0000c7e0


	//   ....[57]....
        /*07c8*/ 	.word	0x0000c810


	//   ....[58]....
        /*07cc*/ 	.word	0x0000c840


	//   ....[59]....
        /*07d0*/ 	.word	0x0000ced0


	//   ....[60]....
        /*07d4*/ 	.word	0x0000cee0


	//   ....[61]....
        /*07d8*/ 	.word	0x0000cef0


	//   ....[62]....
        /*07dc*/ 	.word	0x0000cf30


	//   ....[63]....
        /*07e0*/ 	.word	0x0000d550


	//   ....[64]....
        /*07e4*/ 	.word	0x0000d590


	//   ....[65]....
        /*07e8*/ 	.word	0x0000d5b0


	//   ....[66]....
        /*07ec*/ 	.word	0x0000d5f0


	//   ....[67]....
        /*07f0*/ 	.word	0x0000d610


	//   ....[68]....
        /*07f4*/ 	.word	0x0000d620


	//   ....[69]....
        /*07f8*/ 	.word	0x0000d640


	//   ....[70]....
        /*07fc*/ 	.word	0x0000d660


	//   ....[71]....
        /*0800*/ 	.word	0x0000dae0


	//   ....[72]....
        /*0804*/ 	.word	0x0000daf0


	//   ....[73]....
        /*0808*/ 	.word	0x0000dd20


	//   ....[74]....
        /*080c*/ 	.word	0x0000dd30


	//   ....[75]....
        /*0810*/ 	.word	0x0000e840


	//   ....[76]....
        /*0814*/ 	.word	0x0000e870


	//   ....[77]....
        /*0818*/ 	.word	0x0000e8b0


	//   ....[78]....
        /*081c*/ 	.word	0x0000e8e0


	//   ....[79]....
        /*0820*/ 	.word	0x0000e8f0


	//   ....[80]....
        /*0824*/ 	.word	0x0000e900


	//   ....[81]....
        /*0828*/ 	.word	0x0000e910


	//   ....[82]....
        /*082c*/ 	.word	0x0000e930


	//   ....[83]....
        /*0830*/ 	.word	0x0000ea80


	//   ....[84]....
        /*0834*/ 	.word	0x0000eca0


	//   ....[85]....
        /*0838*/ 	.word	0x0000ecd0


	//   ....[86]....
        /*083c*/ 	.word	0x0000ed00


	//   ....[87]....
        /*0840*/ 	.word	0x0000ed30


	//   ....[88]....
        /*0844*/ 	.word	0x0000ed60


	//   ....[89]....
        /*0848*/ 	.word	0x0000edb0


	//   ....[90]....
        /*084c*/ 	.word	0x0000ef20


	//   ....[91]....
        /*0850*/ 	.word	0x0000ef50


	//   ....[92]....
        /*0854*/ 	.word	0x0000ef80


	//   ....[93]....
        /*0858*/ 	.word	0x0000efb0


	//   ....[94]....
        /*085c*/ 	.word	0x0000efe0


	//   ....[95]....
        /*0860*/ 	.word	0x0000f010


	//   ....[96]....
        /*0864*/ 	.word	0x0000f0a0


	//   ....[97]....
        /*0868*/ 	.word	0x0000f100


	//   ....[98]....
        /*086c*/ 	.word	0x0000f110


	//   ....[99]....
        /*0870*/ 	.word	0x0000f160


	//   ....[100]....
        /*0874*/ 	.word	0x000116d0


	//   ....[101]....
        /*0878*/ 	.word	0x000116e0


	//   ....[102]....
        /*087c*/ 	.word	0x00011750


	//   ....[103]....
        /*0880*/ 	.word	0x00011770


	//   ....[104]....
        /*0884*/ 	.word	0x000117b0


	//   ....[105]....
        /*0888*/ 	.word	0x000117d0


	//   ....[106]....
        /*088c*/ 	.word	0x000117e0


	//   ....[107]....
        /*0890*/ 	.word	0x000117f0


	//   ....[108]....
        /*0894*/ 	.word	0x00011880


	//   ....[109]....
        /*0898*/ 	.word	0x000118a0


	//   ....[110]....
        /*089c*/ 	.word	0x00011cf0


	//   ....[111]....
        /*08a0*/ 	.word	0x00011d00


	//   ....[112]....
        /*08a4*/ 	.word	0x00011d20


	//   ....[113]....
        /*08a8*/ 	.word	0x00011db0


	//   ....[114]....
        /*08ac*/ 	.word	0x00011dc0


	//   ....[115]....
        /*08b0*/ 	.word	0x00011e30


	//   ....[116]....
        /*08b4*/ 	.word	0x00011e40


	//   ....[117]....
        /*08b8*/ 	.word	0x00011e50


	//   ....[118]....
        /*08bc*/ 	.word	0x00011e60


	//   ....[119]....
        /*08c0*/ 	.word	0x00011f20


	//   ....[120]....
        /*08c4*/ 	.word	0x00012790


	//   ....[121]....
        /*08c8*/ 	.word	0x000127c0


	//   ....[122]....
        /*08cc*/ 	.word	0x00012860


	//   ....[123]....
        /*08d0*/ 	.word	0x00012870


	//   ....[124]....
        /*08d4*/ 	.word	0x000128e0


	//   ....[125]....
        /*08d8*/ 	.word	0x000128f0


	//   ....[126]....
        /*08dc*/ 	.word	0x00012900


	//   ....[127]....
        /*08e0*/ 	.word	0x00012910


	//   ....[128]....
        /*08e4*/ 	.word	0x000129f0


	//   ....[129]....
        /*08e8*/ 	.word	0x00012a00


	//   ....[130]....
        /*08ec*/ 	.word	0x00012a10


	//   ....[131]....
        /*08f0*/ 	.word	0x00012a20


	//   ....[132]....
        /*08f4*/ 	.word	0x00013400


	//   ....[133]....
        /*08f8*/ 	.word	0x00013410


	//   ....[134]....
        /*08fc*/ 	.word	0x00013480


	//   ....[135]....
        /*0900*/ 	.word	0x00013490


	//   ....[136]....
        /*0904*/ 	.word	0x000134d0


	//   ....[137]....
        /*0908*/ 	.word	0x000134e0


	//   ....[138]....
        /*090c*/ 	.word	0x00013520


	//   ....[139]....
        /*0910*/ 	.word	0x00013530


	//   ....[140]....
        /*0914*/ 	.word	0x00013570


	//   ....[141]....
        /*0918*/ 	.word	0x00013580


	//   ....[142]....
        /*091c*/ 	.word	0x00013990


	//   ....[143]....
        /*0920*/ 	.word	0x000139a0


	//   ....[144]....
        /*0924*/ 	.word	0x000139b0


	//   ....[145]....
        /*0928*/ 	.word	0x000139f0


	//   ....[146]....
        /*092c*/ 	.word	0x00013a00


	//   ....[147]....
        /*0930*/ 	.word	0x00013a40


	//   ....[148]....
        /*0934*/ 	.word	0x00013a50


	//   ....[149]....
        /*0938*/ 	.word	0x00013a60


	//   ....[150]....
        /*093c*/ 	.word	0x00013aa0


	//   ....[151]....
        /*0940*/ 	.word	0x00013ae0


	//   ....[152]....
        /*0944*/ 	.word	0x000149d0


	//   ....[153]....
        /*0948*/ 	.word	0x000149f0


	//   ....[154]....
        /*094c*/ 	.word	0x00014a20


	//   ....[155]....
        /*0950*/ 	.word	0x00014a50


	//   ....[156]....
        /*0954*/ 	.word	0x00014a90


	//   ....[157]....
        /*0958*/ 	.word	0x00014aa0


	//   ....[158]....
        /*095c*/ 	.word	0x00014ad0


	//   ....[159]....
        /*0960*/ 	.word	0x00014b00


	//   ....[160]....
        /*0964*/ 	.word	0x00014c70


	//   ....[161]....
        /*0968*/ 	.word	0x00014ca0


	//   ....[162]....
        /*096c*/ 	.word	0x00014cd0


	//   ....[163]....
        /*0970*/ 	.word	0x00014d10


	//   ....[164]....
        /*0974*/ 	.word	0x00014d40


	//   ....[165]....
        /*0978*/ 	.word	0x00014d70


	//   ....[166]....
        /*097c*/ 	.word	0x00014e10


	//   ....[167]....
        /*0980*/ 	.word	0x00014e60


	//   ....[168]....
        /*0984*/ 	.word	0x00014e70


	//   ....[169]....
        /*0988*/ 	.word	0x00014eb0


	//   ....[170]....
        /*098c*/ 	.word	0x000159b0


	//   ....[171]....
        /*0990*/ 	.word	0x00015fe0


	//   ....[172]....
        /*0994*/ 	.word	0x000160d0


	//   ....[173]....
        /*0998*/ 	.word	0x00016160


	//   ....[174]....
        /*099c*/ 	.word	0x00016230


	//   ....[175]....
        /*09a0*/ 	.word	0x000162e0


	//   ....[176]....
        /*09a4*/ 	.word	0x00016390


	//   ....[177]....
        /*09a8*/ 	.word	0x00016430


	//   ....[178]....
        /*09ac*/ 	.word	0x000164d0


	//   ....[179]....
        /*09b0*/ 	.word	0x00016580


	//   ....[180]....
        /*09b4*/ 	.word	0x00016600


	//   ....[181]....
        /*09b8*/ 	.word	0x000166d0


	//   ....[182]....
        /*09bc*/ 	.word	0x00016800


	//   ....[183]....
        /*09c0*/ 	.word	0x000168b0


	//   ....[184]....
        /*09c4*/ 	.word	0x00016920


	//   ....[185]....
        /*09c8*/ 	.word	0x00016a20


	//   ....[186]....
        /*09cc*/ 	.word	0x00016a80


	//   ....[187]....
        /*09d0*/ 	.word	0x00016b60


	//   ....[188]....
        /*09d4*/ 	.word	0x00016bc0


	//   ....[189]....
        /*09d8*/ 	.word	0x00016c60


	//   ....[190]....
        /*09dc*/ 	.word	0x00016d00


	//   ....[191]....
        /*09e0*/ 	.word	0x00016dd0


	//   ....[192]....
        /*09e4*/ 	.word	0x00016e80


	//   ....[193]....
        /*09e8*/ 	.word	0x00016ee0


	//   ....[194]....
        /*09ec*/ 	.word	0x00016f40


	//   ....[195]....
        /*09f0*/ 	.word	0x00017030


	//   ....[196]....
        /*09f4*/ 	.word	0x00017090


	//   ....[197]....
        /*09f8*/ 	.word	0x00017170


	//   ....[198]....
        /*09fc*/ 	.word	0x000171d0


	//   ....[199]....
        /*0a00*/ 	.word	0x000172b0


	//   ....[200]....
        /*0a04*/ 	.word	0x00017310


	//   ....[201]....
        /*0a08*/ 	.word	0x000173e0


	//   ....[202]....
        /*0a0c*/ 	.word	0x00017460


	//   ....[203]....
        /*0a10*/ 	.word	0x00017520


	//   ....[204]....
        /*0a14*/ 	.word	0x00017660


	//   ....[205]....
        /*0a18*/ 	.word	0x00017710


	//   ....[206]....
        /*0a1c*/ 	.word	0x000177c0


	//   ....[207]....
        /*0a20*/ 	.word	0x00017860


	//   ....[208]....
        /*0a24*/ 	.word	0x00017910


	//   ....[209]....
        /*0a28*/ 	.word	0x000179b0


	//   ....[210]....
        /*0a2c*/ 	.word	0x00017a60


	//   ....[211]....
        /*0a30*/ 	.word	0x00017b00


	//   ....[212]....
        /*0a34*/ 	.word	0x00017b70


	//   ....[213]....
        /*0a38*/ 	.word	0x00017c30


	//   ....[214]....
        /*0a3c*/ 	.word	0x00017d20


	//   ....[215]....
        /*0a40*/ 	.word	0x00017db0


	//   ....[216]....
        /*0a44*/ 	.word	0x00017e10


	//   ....[217]....
        /*0a48*/ 	.word	0x00017ec0


	//   ....[218]....
        /*0a4c*/ 	.word	0x00017f20


	//   ....[219]....
        /*0a50*/ 	.word	0x00017fd0


	//   ....[220]....
        /*0a54*/ 	.word	0x00018030


	//   ....[221]....
        /*0a58*/ 	.word	0x000180e0


	//   ....[222]....
        /*0a5c*/ 	.word	0x00018140


	//   ....[223]....
        /*0a60*/ 	.word	0x000181f0


	//   ....[224]....
        /*0a64*/ 	.word	0x00018450


	//----- nvinfo : EIATTR_REG_RECONFIG
	.align		4
.L_293:
        /*0a68*/ 	.byte	0x01, 0x54
	.zero		2


	//----- nvinfo : EIATTR_SYSCALL_OFFSETS
	.align		4
        /*0a6c*/ 	.byte	0x04, 0x46
        /*0a6e*/ 	.short	(.L_295 - .L_294)


	//   ....[0]....
.L_294:
        /*0a70*/ 	.word	0x00001a90


	//   ....[1]....
        /*0a74*/ 	.word	0x00010930


	//   ....[2]....
        /*0a78*/ 	.word	0x00010ab0


	//   ....[3]....
        /*0a7c*/ 	.word	0x00010c00


	//   ....[4]....
        /*0a80*/ 	.word	0x00010d50


	//   ....[5]....
        /*0a84*/ 	.word	0x000122f0


	//----- nvinfo : EIATTR_MBARRIER_INSTR_OFFSETS
	.align		4
.L_295:
        /*0a88*/ 	.byte	0x04, 0x39
        /*0a8a*/ 	.short	(.L_297 - .L_296)


	//   ....[0]....
.L_296:
        /*0a8c*/ 	.word	0x00000180
        /*0a90*/ 	.word	0x000000ff
        /*0a94*/ 	.word	0x00013200
        /*0a98*/ 	.short	0x0100
        /*0a9a*/ 	.byte	0x08
	.zero		1


	//   ....[1]....
        /*0a9c*/ 	.word	0x00000190
        /*0aa0*/ 	.word	0x000000ff
        /*0aa4*/ 	.word	0x00013220
        /*0aa8*/ 	.short	0x0100
        /*0aaa*/ 	.byte	0x08
	.zero		1


	//   ....[2]....
        /*0aac*/ 	.word	0x00000280
        /*0ab0*/ 	.word	0x000000ff
        /*0ab4*/ 	.word	0x00013230
        /*0ab8*/ 	.short	0x0100
        /*0aba*/ 	.byte	0x08
	.zero		1


	//   ....[3]....
        /*0abc*/ 	.word	0x00000290
        /*0ac0*/ 	.word	0x000000ff
        /*0ac4*/ 	.word	0x00013240
        /*0ac8*/ 	.short	0x0100
        /*0aca*/ 	.byte	0x08
	.zero		1


	//   ....[4]....
        /*0acc*/ 	.word	0x000002a0
        /*0ad0*/ 	.word	0x000000ff
        /*0ad4*/ 	.word	0x00013238
        /*0ad8*/ 	.short	0x0100
        /*0ada*/ 	.byte	0x08
	.zero		1


	//   ....[5]....
        /*0adc*/ 	.word	0x000002b0
        /*0ae0*/ 	.word	0x000000ff
        /*0ae4*/ 	.word	0x00013248
        /*0ae8*/ 	.short	0x0100
        /*0aea*/ 	.byte	0x08
	.zero		1


	//   ....[6]....
        /*0aec*/ 	.word	0x000003e0
        /*0af0*/ 	.word	0x000000ff
        /*0af4*/ 	.word	0x00013250
        /*0af8*/ 	.short	0x0100
        /*0afa*/ 	.byte	0x08
	.zero		1


	//   ....[7]....
        /*0afc*/ 	.word	0x000003f0
        /*0b00*/ 	.word	0x000000ff
        /*0b04*/ 	.word	0x00013260
        /*0b08*/ 	.short	0x0100
        /*0b0a*/ 	.byte	0x08
	.zero		1


	//   ....[8]....
        /*0b0c*/ 	.word	0x00000400
        /*0b10*/ 	.word	0x000000ff
        /*0b14*/ 	.word	0x00013258
        /*0b18*/ 	.short	0x0100
        /*0b1a*/ 	.byte	0x08
	.zero		1


	//   ....[9]....
        /*0b1c*/ 	.word	0x00000410
        /*0b20*/ 	.word	0x000000ff
        /*0b24*/ 	.word	0x00013268
        /*0b28*/ 	.short	0x0100
        /*0b2a*/ 	.byte	0x08
	.zero		1


	//   ....[10]....
        /*0b2c*/ 	.word	0x00000500
        /*0b30*/ 	.word	0x000000ff
        /*0b34*/ 	.word	0x00013270
        /*0b38*/ 	.short	0x0100
        /*0b3a*/ 	.byte	0x06
	.zero		1


	//   ....[11]....
        /*0b3c*/ 	.word	0x00000510
        /*0b40*/ 	.word	0x000000ff
        /*0b44*/ 	.word	0x00013280
        /*0b48*/ 	.short	0x0100
        /*0b4a*/ 	.byte	0x06
	.zero		1


	//   ....[12]....
        /*0b4c*/ 	.word	0x00000520
        /*0b50*/ 	.word	0x000000ff
        /*0b54*/ 	.word	0x00013278
        /*0b58*/ 	.short	0x0100
        /*0b5a*/ 	.byte	0x06
	.zero		1


	//   ....[13]....
        /*0b5c*/ 	.word	0x00000530
        /*0b60*/ 	.word	0x000000ff
        /*0b64*/ 	.word	0x00013288
        /*0b68*/ 	.short	0x0100
        /*0b6a*/ 	.byte	0x06
	.zero		1


	//   ....[14]....
        /*0b6c*/ 	.word	0x00000660
        /*0b70*/ 	.word	0x000000ff
        /*0b74*/ 	.word	0x00013290
        /*0b78*/ 	.short	0x0100
        /*0b7a*/ 	.byte	0x08
	.zero		1


	//   ....[15]....
        /*0b7c*/ 	.word	0x00000670
        /*0b80*/ 	.word	0x000000ff
        /*0b84*/ 	.word	0x000132a0
        /*0b88*/ 	.short	0x0100
        /*0b8a*/ 	.byte	0x08
	.zero		1


	//   ....[16]....
        /*0b8c*/ 	.word	0x00000680
        /*0b90*/ 	.word	0x000000ff
        /*0b94*/ 	.word	0x00013298
        /*0b98*/ 	.short	0x0100
        /*0b9a*/ 	.byte	0x08
	.zero		1


	//   ....[17]....
        /*0b9c*/ 	.word	0x00000690
        /*0ba0*/ 	.word	0x000000ff
        /*0ba4*/ 	.word	0x000132a8
        /*0ba8*/ 	.short	0x0100
        /*0baa*/ 	.byte	0x08
	.zero		1


	//   ....[18]....
        /*0bac*/ 	.word	0x000007e0
        /*0bb0*/ 	.word	0x000000ff
        /*0bb4*/ 	.word	0x000132b0
        /*0bb8*/ 	.short	0x0100
        /*0bba*/ 	.byte	0x08
	.zero		1


	//   ....[19]....
        /*0bbc*/ 	.word	0x000007f0
        /*0bc0*/ 	.word	0x000000ff
        /*0bc4*/ 	.word	0x000132c0
        /*0bc8*/ 	.short	0x0100
        /*0bca*/ 	.byte	0x08
	.zero		1


	//   ....[20]....
        /*0bcc*/ 	.word	0x00000800
        /*0bd0*/ 	.word	0x000000ff
        /*0bd4*/ 	.word	0x000132b8
        /*0bd8*/ 	.short	0x0100
        /*0bda*/ 	.byte	0x08
	.zero		1


	//   ....[21]....
        /*0bdc*/ 	.word	0x00000810
        /*0be0*/ 	.word	0x000000ff
        /*0be4*/ 	.word	0x000132c8
        /*0be8*/ 	.short	0x0100
        /*0bea*/ 	.byte	0x08
	.zero		1


	//   ....[22]....
        /*0bec*/ 	.word	0x00001ce0
        /*0bf0*/ 	.word	0x000000ff
        /*0bf4*/ 	.word	0x00013200
        /*0bf8*/ 	.short	0x010a
        /*0bfa*/ 	.byte	0x2d
	.zero		1


	//   ....[23]....
        /*0bfc*/ 	.word	0x00001da0
        /*0c00*/ 	.word	0x00000004
        /*0c04*/ 	.word	0x00013230
        /*0c08*/ 	.short	0x010a
        /*0c0a*/ 	.byte	0x3f
	.zero		1


	//   ....[24]....
        /*0c0c*/ 	.word	0x00001de0
        /*0c10*/ 	.word	0x00000004
        /*0c14*/ 	.word	0x00013230
        /*0c18*/ 	.short	0x010a
        /*0c1a*/ 	.byte	0x3f
	.zero		1


	//   ....[25]....
        /*0c1c*/ 	.word	0x00002d30
        /*0c20*/ 	.word	0x000000ff
        /*0c24*/ 	.word	0x00000000
        /*0c28*/ 	.short	0x0101
        /*0c2a*/ 	.byte	0x06
	.zero		1


	//   ....[26]....
        /*0c2c*/ 	.word	0x00005300
        /*0c30*/ 	.word	0x000000ff
        /*0c34*/ 	.word	0x00013230
        /*0c38*/ 	.short	0x010a
        /*0c3a*/ 	.byte	0x16
	.zero		1


	//   ....[27]....
        /*0c3c*/ 	.word	0x00005340
        /*0c40*/ 	.word	0x000000ff
        /*0c44*/ 	.word	0x00013230
        /*0c48*/ 	.short	0x010a
        /*0c4a*/ 	.byte	0x16
	.zero		1


	//   ....[28]....
        /*0c4c*/ 	.word	0x00005790
        /*0c50*/ 	.word	0x000000ff
        /*0c54*/ 	.word	0x00013250
        /*0c58*/ 	.short	0x010a
        /*0c5a*/ 	.byte	0x0b
	.zero		1


	//   ....[29]....
        /*0c5c*/ 	.word	0x000057d0
        /*0c60*/ 	.word	0x000000ff
        /*0c64*/ 	.word	0x00013250
        /*0c68*/ 	.short	0x010a
        /*0c6a*/ 	.byte	0x0b
	.zero		1


	//   ....[30]....
        /*0c6c*/ 	.word	0x00006340
        /*0c70*/ 	.word	0x000000ff
        /*0c74*/ 	.word	0x00000000
        /*0c78*/ 	.short	0x0101
        /*0c7a*/ 	.byte	0x16
	.zero		1


	//   ....[31]....
        /*0c7c*/ 	.word	0x000085e0
        /*0c80*/ 	.word	0x000000ff
        /*0c84*/ 	.word	0x00000000
        /*0c88*/ 	.short	0x0101
        /*0c8a*/ 	.byte	0x06
	.zero		1


	//   ....[32]....
        /*0c8c*/ 	.word	0x00008b70
        /*0c90*/ 	.word	0x000000ff
        /*0c94*/ 	.word	0x00013230
        /*0c98*/ 	.short	0x010a
        /*0c9a*/ 	.byte	0x06
	.zero		1


	//   ....[33]....
        /*0c9c*/ 	.word	0x00008bb0
        /*0ca0*/ 	.word	0x000000ff
        /*0ca4*/ 	.word	0x00013230
        /*0ca8*/ 	.short	0x010a
        /*0caa*/ 	.byte	0x06
	.zero		1


	//   ....[34]....
        /*0cac*/ 	.word	0x00009000
        /*0cb0*/ 	.word	0x000000ff
        /*0cb4*/ 	.word	0x00013250
        /*0cb8*/ 	.short	0x010a
        /*0cba*/ 	.byte	0x0b
	.zero		1


	//   ....[35]....
        /*0cbc*/ 	.word	0x00009040
        /*0cc0*/ 	.word	0x000000ff
        /*0cc4*/ 	.word	0x00013250
        /*0cc8*/ 	.short	0x010a
        /*0cca*/ 	.byte	0x0b
	.zero		1


	//   ....[36]....
        /*0ccc*/ 	.word	0x00009950
        /*0cd0*/ 	.word	0x000000ff
        /*0cd4*/ 	.word	0x00000000
        /*0cd8*/ 	.short	0x0101
        /*0cda*/ 	.byte	0x06
	.zero		1


	//   ....[37]....
        /*0cdc*/ 	.word	0x0000b2e0
        /*0ce0*/ 	.word	0x000000ff
        /*0ce4*/ 	.word	0x00000000
        /*0ce8*/ 	.short	0x0101
        /*0cea*/ 	.byte	0x06
	.zero		1


	//   ....[38]....
        /*0cec*/ 	.word	0x0000b780
        /*0cf0*/ 	.word	0x000000ff
        /*0cf4*/ 	.word	0x00013250
        /*0cf8*/ 	.short	0x010a
        /*0cfa*/ 	.byte	0x05
	.zero		1


	//   ....[39]....
        /*0cfc*/ 	.word	0x0000b7c0
        /*0d00*/ 	.word	0x000000ff
        /*0d04*/ 	.word	0x00013250
        /*0d08*/ 	.short	0x010a
        /*0d0a*/ 	.byte	0x05
	.zero		1


	//   ....[40]....
        /*0d0c*/ 	.word	0x0000bda0
        /*0d10*/ 	.word	0x000000ff
        /*0d14*/ 	.word	0x00000000
        /*0d18*/ 	.short	0x0101
        /*0d1a*/ 	.byte	0x04
	.zero		1


	//   ....[41]....
        /*0d1c*/ 	.word	0x0000d420
        /*0d20*/ 	.word	0x00000000
        /*0d24*/ 	.word	0x00000000
        /*0d28*/ 	.short	0x0101
        /*0d2a*/ 	.byte	0x3f
	.zero		1


	//   ....[42]....
        /*0d2c*/ 	.word	0x0000dad0
        /*0d30*/ 	.word	0x00000006
        /*0d34*/ 	.word	0x00000000
        /*0d38*/ 	.short	0x0101
        /*0d3a*/ 	.byte	0x3f
	.zero		1


	//   ....[43]....
        /*0d3c*/ 	.word	0x00011340
        /*0d40*/ 	.word	0x00000007
        /*0d44*/ 	.word	0x00013280
        /*0d48*/ 	.short	0x010a
        /*0d4a*/ 	.byte	0x3f
	.zero		1


	//   ....[44]....
        /*0d4c*/ 	.word	0x000119c0
        /*0d50*/ 	.word	0x00000007
        /*0d54*/ 	.word	0x00013270
        /*0d58*/ 	.short	0x0107
        /*0d5a*/ 	.byte	0x3f
	.zero		1


	//   ....[45]....
        /*0d5c*/ 	.word	0x00011a80
        /*0d60*/ 	.word	0x00000007
        /*0d64*/ 	.word	0x00013270
        /*0d68*/ 	.short	0x0101
        /*0d6a*/ 	.byte	0x3f
	.zero		1


	//   ....[46]....
        /*0d6c*/ 	.word	0x00011ad0
        /*0d70*/ 	.word	0x00000007
        /*0d74*/ 	.word	0x00013240
        /*0d78*/ 	.short	0x010a
        /*0d7a*/ 	.byte	0x3f
	.zero		1


	//   ....[47]....
        /*0d7c*/ 	.word	0x00012030
        /*0d80*/ 	.word	0x00000007
        /*0d84*/ 	.word	0x00013230
        /*0d88*/ 	.short	0x0107
        /*0d8a*/ 	.byte	0x3f
	.zero		1


	//   ....[48]....
        /*0d8c*/ 	.word	0x00012100
        /*0d90*/ 	.word	0x00000007
        /*0d94*/ 	.word	0x00013230
        /*0d98*/ 	.short	0x0101
        /*0d9a*/ 	.byte	0x3f
	.zero		1


	//   ....[49]....
        /*0d9c*/ 	.word	0x00012b00
        /*0da0*/ 	.word	0x00000010
        /*0da4*/ 	.word	0x00013200
        /*0da8*/ 	.short	0x0107
        /*0daa*/ 	.byte	0x3f
	.zero		1


	//   ....[50]....
        /*0dac*/ 	.word	0x00012bf0
        /*0db0*/ 	.word	0x00000010
        /*0db4*/ 	.word	0x00013200
        /*0db8*/ 	.short	0x0101
        /*0dba*/ 	.byte	0x3f
	.zero		1


	//   ....[51]....
        /*0dbc*/ 	.word	0x00012c10
        /*0dc0*/ 	.word	0x00000010
        /*0dc4*/ 	.word	0x00013220
        /*0dc8*/ 	.short	0x010a
        /*0dca*/ 	.byte	0x3f
	.zero		1


	//   ....[52]....
        /*0dcc*/ 	.word	0x00013140
        /*0dd0*/ 	.word	0x00000000
        /*0dd4*/ 	.word	0x00013280
        /*0dd8*/ 	.short	0x010a
        /*0dda*/ 	.byte	0x3f
	.zero		1


	//   ....[53]....
        /*0ddc*/ 	.word	0x00013630
        /*0de0*/ 	.word	0x00000000
        /*0de4*/ 	.word	0x00013270
        /*0de8*/ 	.short	0x0107
        /*0dea*/ 	.byte	0x3f
	.zero		1


	//   ....[54]....
        /*0dec*/ 	.word	0x000136f0
        /*0df0*/ 	.word	0x00000000
        /*0df4*/ 	.word	0x00013270
        /*0df8*/ 	.short	0x0101
        /*0dfa*/ 	.byte	0x3f
	.zero		1


	//   ....[55]....
        /*0dfc*/ 	.word	0x00013720
        /*0e00*/ 	.word	0x00000000
        /*0e04*/ 	.word	0x00013240
        /*0e08*/ 	.short	0x010a
        /*0e0a*/ 	.byte	0x3f
	.zero		1


	//   ....[56]....
        /*0e0c*/ 	.word	0x00013b60
        /*0e10*/ 	.word	0x00000000
        /*0e14*/ 	.word	0x00013230
        /*0e18*/ 	.short	0x0107
        /*0e1a*/ 	.byte	0x3f
	.zero		1


	//   ....[57]....
        /*0e1c*/ 	.word	0x00013c20
        /*0e20*/ 	.word	0x00000000
        /*0e24*/ 	.word	0x00013230
        /*0e28*/ 	.short	0x0101
        /*0e2a*/ 	.byte	0x3f
	.zero		1


	//   ....[58]....
        /*0e2c*/ 	.word	0x00013cb0
        /*0e30*/ 	.word	0x00000002
        /*0e34*/ 	.word	0x00013270
        /*0e38*/ 	.short	0x010a
        /*0e3a*/ 	.byte	0x3f
	.zero		1


	//   ....[59]....
        /*0e3c*/ 	.word	0x00013d40
        /*0e40*/ 	.word	0x00000002
        /*0e44*/ 	.word	0x00013260
        /*0e48*/ 	.short	0x010a
        /*0e4a*/ 	.byte	0x3f
	.zero		1


	//   ....[60]....
        /*0e4c*/ 	.word	0x00014050
        /*0e50*/ 	.word	0x00000002
        /*0e54*/ 	.word	0x00013250
        /*0e58*/ 	.short	0x0101
        /*0e5a*/ 	.byte	0x3f
	.zero		1


	//   ....[61]....
        /*0e5c*/ 	.word	0x000140e0
        /*0e60*/ 	.word	0x00000002
        /*0e64*/ 	.word	0x00000000
        /*0e68*/ 	.short	0x0101
        /*0e6a*/ 	.byte	0x3f
	.zero		1


	//   ....[62]....
        /*0e6c*/ 	.word	0x000142c0
        /*0e70*/ 	.word	0x00000003
        /*0e74*/ 	.word	0x00013270
        /*0e78*/ 	.short	0x010a
        /*0e7a*/ 	.byte	0x3f
	.zero		1


	//   ....[63]....
        /*0e7c*/ 	.word	0x00014350
        /*0e80*/ 	.word	0x00000003
        /*0e84*/ 	.word	0x00013260
        /*0e88*/ 	.short	0x010a
        /*0e8a*/ 	.byte	0x3f
	.zero		1


	//   ....[64]....
        /*0e8c*/ 	.word	0x00014670
        /*0e90*/ 	.word	0x00000003
        /*0e94*/ 	.word	0x00013250
        /*0e98*/ 	.short	0x0101
        /*0e9a*/ 	.byte	0x3f
	.zero		1


	//   ....[65]....
        /*0e9c*/ 	.word	0x00014730
        /*0ea0*/ 	.word	0x00000003
        /*0ea4*/ 	.word	0x00000000
        /*0ea8*/ 	.short	0x0101
        /*0eaa*/ 	.byte	0x3f
	.zero		1


	//   ....[66]....
        /*0eac*/ 	.word	0x00015930
        /*0eb0*/ 	.word	0x00000005
        /*0eb4*/ 	.word	0x00013220
        /*0eb8*/ 	.short	0x010a
        /*0eba*/ 	.byte	0x3f
	.zero		1


	//   ....[67]....
        /*0ebc*/ 	.word	0x00015ae0
        /*0ec0*/ 	.word	0x00000003
        /*0ec4*/ 	.word	0x00013240
        /*0ec8*/ 	.short	0x010a
        /*0eca*/ 	.byte	0x3f
	.zero		1


	//   ....[68]....
        /*0ecc*/ 	.word	0x00015b70
        /*0ed0*/ 	.word	0x0000001b
        /*0ed4*/ 	.word	0x00013240
        /*0ed8*/ 	.short	0x010a
        /*0eda*/ 	.byte	0x3f
	.zero		1


	//   ....[69]....
        /*0edc*/ 	.word	0x00015bb0
        /*0ee0*/ 	.word	0x00000003
        /*0ee4*/ 	.word	0x00013260
        /*0ee8*/ 	.short	0x010a
        /*0eea*/ 	.byte	0x3f
	.zero		1


	//   ....[70]....
        /*0eec*/ 	.word	0x00015bf0
        /*0ef0*/ 	.word	0x0000001b
        /*0ef4*/ 	.word	0x00013260
        /*0ef8*/ 	.short	0x010a
        /*0efa*/ 	.byte	0x3f
	.zero		1


	//   ....[71]....
        /*0efc*/ 	.word	0x00015c30
        /*0f00*/ 	.word	0x00000003
        /*0f04*/ 	.word	0x00013280
        /*0f08*/ 	.short	0x010a
        /*0f0a*/ 	.byte	0x3f
	.zero		1


	//   ....[72]....
        /*0f0c*/ 	.word	0x00015c70
        /*0f10*/ 	.word	0x0000001b
        /*0f14*/ 	.word	0x00013280
        /*0f18*/ 	.short	0x010a
        /*0f1a*/ 	.byte	0x3f
	.zero		1


	//   ....[73]....
        /*0f1c*/ 	.word	0x00015ce0
        /*0f20*/ 	.word	0x00000003
        /*0f24*/ 	.word	0x00013200
        /*0f28*/ 	.short	0x010a
        /*0f2a*/ 	.byte	0x3f
	.zero		1


	//   ....[74]....
        /*0f2c*/ 	.word	0x00015d30
        /*0f30*/ 	.word	0x00000004
        /*0f34*/ 	.word	0x00013230
        /*0f38*/ 	.short	0x010a
        /*0f3a*/ 	.byte	0x3f
	.zero		1


	//   ....[75]....
        /*0f3c*/ 	.word	0x00015d90
        /*0f40*/ 	.word	0x00000007
        /*0f44*/ 	.word	0x00013230
        /*0f48*/ 	.short	0x010a
        /*0f4a*/ 	.byte	0x3f
	.zero		1


	//   ....[76]....
        /*0f4c*/ 	.word	0x00015df0
        /*0f50*/ 	.word	0x00000007
        /*0f54*/ 	.word	0x00013250
        /*0f58*/ 	.short	0x010a
        /*0f5a*/ 	.byte	0x3f
	.zero		1


	//   ....[77]....
        /*0f5c*/ 	.word	0x00015e50
        /*0f60*/ 	.word	0x00000003
        /*0f64*/ 	.word	0x00013230
        /*0f68*/ 	.short	0x010a
        /*0f6a*/ 	.byte	0x3f
	.zero		1


	//   ....[78]....
        /*0f6c*/ 	.word	0x00015eb0
        /*0f70*/ 	.word	0x00000003
        /*0f74*/ 	.word	0x00013250
        /*0f78*/ 	.short	0x010a
        /*0f7a*/ 	.byte	0x3f
	.zero		1


	//   ....[79]....
        /*0f7c*/ 	.word	0x00015f10
        /*0f80*/ 	.word	0x00000007
        /*0f84*/ 	.word	0x00013250
        /*0f88*/ 	.short	0x010a
        /*0f8a*/ 	.byte	0x3f
	.zero		1


	//   ....[80]....
        /*0f8c*/ 	.word	0x00016020
        /*0f90*/ 	.word	0x00000007
        /*0f94*/ 	.word	0x00013280
        /*0f98*/ 	.short	0x010a
        /*0f9a*/ 	.byte	0x3f
	.zero		1


	//   ....[81]....
        /*0f9c*/ 	.word	0x00016750
        /*0fa0*/ 	.word	0x00000007
        /*0fa4*/ 	.word	0x00013240
        /*0fa8*/ 	.short	0x010a
        /*0faa*/ 	.byte	0x3f
	.zero		1


	//   ....[82]....
        /*0fac*/ 	.word	0x00017560
        /*0fb0*/ 	.word	0x00000010
        /*0fb4*/ 	.word	0x00013220
        /*0fb8*/ 	.short	0x010a
        /*0fba*/ 	.byte	0x3f
	.zero		1


	//   ....[83]....
        /*0fbc*/ 	.word	0x000175b0
        /*0fc0*/ 	.word	0x00000000
        /*0fc4*/ 	.word	0x00013280
        /*0fc8*/ 	.short	0x010a
        /*0fca*/ 	.byte	0x3f
	.zero		1


	//   ....[84]....
        /*0fcc*/ 	.word	0x00017c70
        /*0fd0*/ 	.word	0x00000000
        /*0fd4*/ 	.word	0x00013240
        /*0fd8*/ 	.short	0x010a
        /*0fda*/ 	.byte	0x3f
	.zero		1


	//   ....[85]....
        /*0fdc*/ 	.word	0x00018230
        /*0fe0*/ 	.word	0x00000002
        /*0fe4*/ 	.word	0x00013270
        /*0fe8*/ 	.short	0x010a
        /*0fea*/ 	.byte	0x3f
	.zero		1


	//   ....[86]....
        /*0fec*/ 	.word	0x00018280
        /*0ff0*/ 	.word	0x00000002
        /*0ff4*/ 	.word	0x00013260
        /*0ff8*/ 	.short	0x010a
        /*0ffa*/ 	.byte	0x3f
	.zero		1


	//   ....[87]....
        /*0ffc*/ 	.word	0x000182d0
        /*1000*/ 	.word	0x00000003
        /*1004*/ 	.word	0x00013270
        /*1008*/ 	.short	0x010a
        /*100a*/ 	.byte	0x3f
	.zero		1


	//   ....[88]....
        /*100c*/ 	.word	0x00018320
        /*1010*/ 	.word	0x00000003
        /*1014*/ 	.word	0x00013260
        /*1018*/ 	.short	0x010a
        /*101a*/ 	.byte	0x3f
	.zero		1


	//   ....[89]....
        /*101c*/ 	.word	0x00018370
        /*1020*/ 	.word	0x00000005
        /*1024*/ 	.word	0x00013220
        /*1028*/ 	.short	0x010a
        /*102a*/ 	.byte	0x3f
	.zero		1


	//   ....[90]....
        /*102c*/ 	.word	0x00018510
        /*1030*/ 	.word	0x00000003
        /*1034*/ 	.word	0x00013240
        /*1038*/ 	.short	0x010a
        /*103a*/ 	.byte	0x3f
	.zero		1


	//   ....[91]....
        /*103c*/ 	.word	0x00018560
        /*1040*/ 	.word	0x0000001b
        /*1044*/ 	.word	0x00013240
        /*1048*/ 	.short	0x010a
        /*104a*/ 	.byte	0x3f
	.zero		1


	//   ....[92]....
        /*104c*/ 	.word	0x000185b0
        /*1050*/ 	.word	0x00000003
        /*1054*/ 	.word	0x00013260
        /*1058*/ 	.short	0x010a
        /*105a*/ 	.byte	0x3f
	.zero		1


	//   ....[93]....
        /*105c*/ 	.word	0x00018600
        /*1060*/ 	.word	0x0000001b
        /*1064*/ 	.word	0x00013260
        /*1068*/ 	.short	0x010a
        /*106a*/ 	.byte	0x3f
	.zero		1


	//   ....[94]....
        /*106c*/ 	.word	0x00018650
        /*1070*/ 	.word	0x00000003
        /*1074*/ 	.word	0x00013280
        /*1078*/ 	.short	0x010a
        /*107a*/ 	.byte	0x3f
	.zero		1


	//----- nvinfo : EIATTR_NUM_MBARRIERS
	.align		4
.L_297:
        /*107c*/ 	.byte	0x03, 0x38
        /*107e*/ 	.short	0x0016


	//----- nvinfo : EIATTR_EXIT_INSTR_OFFSETS
	.align		4
        /*1080*/ 	.byte	0x04, 0x1c
        /*1082*/ 	.short	(.L_299 - .L_298)


	//   ....[0]....
.L_298:
        /*1084*/ 	.word	0x00000980


	//   ....[1]....
        /*1088*/ 	.word	0x0000ea30


	//   ....[2]....
        /*108c*/ 	.word	0x00015cc0


	//----- nvinfo : EIATTR_MAX_THREADS
	.align		4
.L_299:
        /*1090*/ 	.byte	0x04, 0x05
        /*1092*/ 	.short	(.L_301 - .L_300)
.L_300:
        /*1094*/ 	.word	0x00000200
        /*1098*/ 	.word	0x00000001
        /*109c*/ 	.word	0x00000001


	//----- nvinfo : EIATTR_CRS_STACK_SIZE
	.align		4
.L_301:
        /*10a0*/ 	.byte	0x04, 0x1e
        /*10a2*/ 	.short	(.L_303 - .L_302)
.L_302:
        /*10a4*/ 	.word	0x00000000


	//----- nvinfo : EIATTR_CBANK_PARAM_SIZE
	.align		4
.L_303:
        /*10a8*/ 	.byte	0x03, 0x19
        /*10aa*/ 	.short	0x0af0


	//----- nvinfo : EIATTR_PARAM_CBANK
	.align		4
        /*10ac*/ 	.byte	0x04, 0x0a
        /*10ae*/ 	.short	(.L_305 - .L_304)
	.align		4
.L_304:
        /*10b0*/ 	.word	index@(.nv.constant0._ZN7cutlass13device_kernelIN5flash11enable_sm90INS1_16FlashAttnFwdSm90INS1_25CollectiveMainloopFwdSm90ILi2EN4cute5tupleIJNS5_1CILi1EEES8_S8_EEENS6_IJNS7_ILi192EEENS7_ILi160EEENS7_ILi64EEEEEELi64ENS_12float_e4m3_tEfNS_4arch4Sm90ELb1ELb0ELb1ELb1ELb1ELb0ELb0ELb1ELb1ELb1ELb1ELb0EEENS1_21CollectiveEpilogueFwdINS6_IJSA_SC_SB_EEES9_NS_10bfloat16_tESG_Li384ELb1ELb1ELb1ELb1EEENS1_36VarlenDynamicPersistentTileSchedulerILi192ELi160ELi384ELi128ELb1ELb1ELb1ELb1ELb1ELb1EEEEEEEEEvNT_6ParamsE)
        /*10b4*/ 	.short	0x0210
        /*10b6*/ 	.short	0x0af0


	//----- nvinfo : EIATTR_SW_WAR
	.align		4
.L_305:
        /*10b8*/ 	.byte	0x04, 0x36
        /*10ba*/ 	.short	(.L_307 - .L_306)
.L_306:
        /*10bc*/ 	.word	0x00000008
.L_307:


//--------------------- .nv.info._ZN7cutlass13device_kernelIN5flash11enable_sm90INS1_16FlashAttnFwdSm90INS1_25CollectiveMainloopFwdSm90ILi2EN4cute5tupleIJNS5_1CILi1EEES8_S8_EEENS6_IJNS7_ILi192EEENS7_ILi160EEENS7_ILi64EEEEEELi64ENS_12float_e4m3_tEfNS_4arch4Sm90ELb1ELb0ELb1ELb1ELb1ELb1ELb0ELb1ELb1ELb1ELb1ELb0EEENS1_21CollectiveEpilogueFwdINS6_IJSA_SC_SB_EEES9_NS_10bfloat16_tESG_Li384ELb1ELb1ELb1ELb1EEENS1_36VarlenDynamicPersistentTileSchedulerILi192ELi160ELi384ELi128ELb1ELb1ELb1ELb1ELb1ELb1EEEEEEEEEvNT_6ParamsE --------------------------
	.section	.nv.info._ZN7cutlass13device_kernelIN5flash11enable_sm90INS1_16FlashAttnFwdSm90INS1_25CollectiveMainloopFwdSm90ILi2EN4cute5tupleIJNS5_1CILi1EEES8_S8_EEENS6_IJNS7_ILi192EEENS7_ILi160EEENS7_ILi64EEEEEELi64ENS_12float_e4m3_tEfNS_4arch4Sm90ELb1ELb0ELb1ELb1ELb1ELb1ELb0ELb1ELb1ELb1ELb1ELb0EEENS1_21CollectiveEpilogueFwdINS6_IJSA_SC_SB_EEES9_NS_10bfloat16_tESG_Li384ELb1ELb1ELb1ELb1EEENS1_36VarlenDynamicPersistentTileSchedulerILi192ELi160ELi384ELi128ELb1ELb1ELb1ELb1ELb1ELb1EEEEEEEEEvNT_6ParamsE,"",@"SHT_CUDA_INFO"
	.sectionflags	@""
	.align	4


	//----- nvinfo : EIATTR_CUDA_API_VERSION
	.align		4
        /*0000*/ 	.byte	0x04, 0x37
        /*0002*/ 	.short	(.L_309 - .L_308)
.L_308:
        /*0004*/ 	.word	0x00000082


	//----- nvinfo : EIATTR_KPARAM_INFO
	.align		4
.L_309:
        /*0008*/ 	.byte	0x04, 0x17
        /*000a*/ 	.short	(.L_311 - .L_310)
.L_310:
        /*000c*/ 	.word	0x00000000
        /*0010*/ 	.short	0x0000
        /*0012*/ 	.short	0x0070
        /*0014*/ 	.byte	0x00, 0xf0, 0x01, 0x2a


	//----- nvinfo : EIATTR_SPARSE_MMA_MASK
	.align		4
.L_311:
        /*0018*/ 	.byte	0x03, 0x50
        /*001a*/ 	.short	0x0000


	//----- nvinfo : EIATTR_MAXREG_COUNT
	.align		4
        /*001c*/ 	.byte	0x03, 0x1b
        /*001e*/ 	.short	0x0080


	//----- nvinfo : EIATTR_NUM_BARRIERS
	.align		4
        /*0020*/ 	.byte	0x02, 0x4c
        /*0022*/ 	.byte	0x10
	.zero		1


	//----- nvinfo : EIATTR_EXTERNS
	.align		4
        /*0024*/ 	.byte	0x04, 0x0f
        /*0026*/ 	.short	(.L_313 - .L_312)


	//   ....[0]....
	.align		4
.L_312:
        /*0028*/ 	.word	index@(__assertfail)


	//----- nvinfo : EIATTR_ANNOTATIONS
	.align		4
.L_313:
        /*002c*/ 	.byte	0x04, 0x55
        /*002e*/ 	.short	(.L_315 - .L_314)


	//   ....[0]....
.L_314:
        /* <DEDUP_REMOVED lines=138> */


	//----- nvinfo : EIATTR_MERCURY_ISA_VERSION
	.align		4
.L_315:
        /*08c0*/ 	.byte	0x03, 0x5f
        /*08c2*/ 	.short	0x0101


	//----- nvinfo : EIATTR_UNUSED_LOAD_BYTE_OFFSET
	.align		4
        /*08c4*/ 	.byte	0x04, 0x44
        /*08c6*/ 	.short	(.L_317 - .L_316)


	//   ....[0]....
.L_316:
        /*08c8*/ 	.word	0x00000a40
        /*08cc*/ 	.word	0x0000fff0


	//   ....[1]....
        /*08d0*/ 	.word	0x000136b0
        /*08d4*/ 	.word	0x0000fff0


	//----- nvinfo : EIATTR_INT_WARP_WIDE_INSTR_OFFSETS
	.align		4
.L_317:
        /*08d8*/ 	.byte	0x04, 0x31
        /*08da*/ 	.short	(.L_319 - .L_318)


	//   ....[0]....
.L_318:
        /*08dc*/ 	.word	0x00000120


	//   ....[1]....
        /*08e0*/ 	.word	0x000001c0


	//   ....[2]....
        /*08e4*/ 	.word	0x00000230


	//   ....[3]....
        /*08e8*/ 	.word	0x00018dc0


	//   ....[4]....
        /*08ec*/ 	.word	0x00018e50


	//   ....[5]....
        /*08f0*/ 	.word	0x0001c8a0


	//   ....[6]....
        /*08f4*/ 	.word	0x0001c930


	//----- nvinfo : EIATTR_COOP_GROUP_MASK_REGIDS
	.align		4
.L_319:
        /*08f8*/ 	.byte	0x04, 0x29
        /*08fa*/ 	.short	(.L_321 - .L_320)


	//   ....[0]....
.L_320:
        /*08fc*/ 	.word	0xffffffff


	//   ....[1]....
        /*0900*/ 	.word	0xffffffff


	//   ....[2]....
        /*0904*/ 	.word	0xffffffff


	//   ....[3]....
        /*0908*/ 	.word	0xffffffff


	//   ....[4]....
        /*090c*/ 	.word	0xffffffff


	//   ....[5]....
        /*0910*/ 	.word	0xffffffff


	//   ....[6]....
        /*0914*/ 	.word	0xffffffff


	//   ....[7]....
        /*0918*/ 	.word	0xffffffff


	//   ....[8]....
        /*091c*/ 	.word	0xffffffff


	//   ....[9]....
        /*0920*/ 	.word	0xffffffff


	//   ....[10]....
        /*0924*/ 	.word	0xffffffff


	//   ....[11]....
        /*0928*/ 	.word	0xffffffff


	//   ....[12]....
        /*092c*/ 	.word	0xffffffff


	//   ....[13]....
        /*0930*/ 	.word	0xffffffff


	//   ....[14]....
        /*0934*/ 	.word	0xffffffff


	//   ....[15]....
        /*0938*/ 	.word	0xffffffff


	//   ....[16]....
        /*093c*/ 	.word	0xffffffff


	//   ....[17]....
        /*0940*/ 	.word	0xffffffff


	//   ....[18]....
        /*0944*/ 	.word	0xffffffff


	//   ....[19]....
        /*0948*/ 	.word	0xffffffff


	//   ....[20]....
        /*094c*/ 	.word	0xffffffff


	//   ....[21]....
        /*0950*/ 	.word	0xffffffff


	//   ....[22]....
        /*0954*/ 	.word	0xffffffff


	//   ....[23]....
        /*0958*/ 	.word	0xffffffff


	//   ....[24]....
        /*095c*/ 	.word	0xffffffff


	//   ....[25]....
        /*0960*/ 	.word	0xffffffff


	//   ....[26]....
        /*0964*/ 	.word	0xffffffff


	//   ....[27]....
        /*0968*/ 	.word	0xffffffff


	//   ....[28]....
        /*096c*/ 	.word	0xffffffff


	//   ....[29]....
        /*0970*/ 	.word	0xffffffff


	//   ....[30]....
        /*0974*/ 	.word	0xffffffff


	//   ....[31]....
        /*0978*/ 	.word	0xffffffff


	//   ....[32]....
        /*097c*/ 	.word	0xffffffff


	//   ....[33]....
        /*0980*/ 	.word	0xffffffff


	//   ....[34]....
        /*0984*/ 	.word	0xffffffff


	//   ....[35]....
        /*0988*/ 	.word	0xffffffff


	//   ....[36]....
        /*098c*/ 	.word	0xffffffff


	//   ....[37]....
        /*0990*/ 	.word	0xffffffff


	//   ....[38]....
        /*0994*/ 	.word	0xffffffff


	//   ....[39]....
        /*0998*/ 	.word	0xffffffff


	//   ....[40]....
        /*099c*/ 	.word	0xffffffff


	//   ....[41]....
        /*09a0*/ 	.word	0xffffffff


	//   ....[42]....
        /*09a4*/ 	.word	0xffffffff


	//   ....[43]....
        /*09a8*/ 	.word	0xffffffff


	//   ....[44]....
        /*09ac*/ 	.word	0xffffffff


	//   ....[45]....
        /*09b0*/ 	.word	0xffffffff


	//   ....[46]....
        /*09b4*/ 	.word	0xffffffff


	//   ....[47]....
        /*09b8*/ 	.word	0xffffffff


	//   ....[48]....
        /*09bc*/ 	.word	0xffffffff


	//   ....[49]....
        /*09c0*/ 	.word	0xffffffff


	//   ....[50]....
        /*09c4*/ 	.word	0xffffffff


	//   ....[51]....
        /*09c8*/ 	.word	0xffffffff


	//   ....[52]....
        /*09cc*/ 	.word	0xffffffff


	//   ....[53]....
        /*09d0*/ 	.word	0xffffffff


	//   ....[54]....
        /*09d4*/ 	.word	0xffffffff


	//   ....[55]....
        /*09d8*/ 	.word	0xffffffff


	//   ....[56]....
        /*09dc*/ 	.word	0xffffffff


	//   ....[57]....
        /*09e0*/ 	.word	0xffffffff


	//   ....[58]....
        /*09e4*/ 	.word	0xffffffff


	//   ....[59]....
        /*09e8*/ 	.word	0xffffffff


	//   ....[60]....
        /*09ec*/ 	.word	0xffffffff


	//   ....[61]....
        /*09f0*/ 	.word	0xffffffff


	//   ....[62]....
        /*09f4*/ 	.word	0xffffffff


	//   ....[63]....
        /*09f8*/ 	.word	0xffffffff


	//   ....[64]....
        /*09fc*/ 	.word	0xffffffff


	//   ....[65]....
        /*0a00*/ 	.word	0xffffffff


	//   ....[66]....
        /*0a04*/ 	.word	0xffffffff


	//   ....[67]....
        /*0a08*/ 	.word	0xffffffff


	//   ....[68]....
        /*0a0c*/ 	.word	0xffffffff


	//   ....[69]....
        /*0a10*/ 	.word	0xffffffff


	//   ....[70]....
        /*0a14*/ 	.word	0xffffffff


	//   ....[71]....
        /*0a18*/ 	.word	0xffffffff


	//   ....[72]....
        /*0a1c*/ 	.word	0xffffffff


	//   ....[73]....
        /*0a20*/ 	.word	0xffffffff


	//   ....[74]....
        /*0a24*/ 	.word	0xffffffff


	//   ....[75]....
        /*0a28*/ 	.word	0xffffffff


	//   ....[76]....
        /*0a2c*/ 	.word	0xffffffff


	//   ....[77]....
        /*0a30*/ 	.word	0xffffffff


	//   ....[78]....
        /*0a34*/ 	.word	0xffffffff


	//   ....[79]....
        /*0a38*/ 	.word	0xffffffff


	//   ....[80]....
        /*0a3c*/ 	.word	0xffffffff


	//   ....[81]....
        /*0a40*/ 	.word	0xffffffff


	//   ....[82]....
        /*0a44*/ 	.word	0xffffffff


	//   ....[83]....
        /*0a48*/ 	.word	0xffffffff


	//   ....[84]....
        /*0a4c*/ 	.word	0xffffffff


	//   ....[85]....
        /*0a50*/ 	.word	0xffffffff


	//   ....[86]....
        /*0a54*/ 	.word	0xffffffff


	//   ....[87]....
        /*0a58*/ 	.word	0xffffffff


	//   ....[88]....
        /*0a5c*/ 	.word	0xffffffff


	//   ....[89]....
        /*0a60*/ 	.word	0xffffffff


	//   ....[90]....
        /*0a64*/ 	.word	0xffffffff


	//   ....[91]....
        /*0a68*/ 	.word	0xffffffff


	//   ....[92]....
        /*0a6c*/ 	.word	0xffffffff


	//   ....[93]....
        /*0a70*/ 	.word	0xffffffff


	//   ....[94]....
        /*0a74*/ 	.word	0xffffffff


	//   ....[95]....
        /*0a78*/ 	.word	0xffffffff


	//   ....[96]....
        /*0a7c*/ 	.word	0xffffffff


	//   ....[97]....
        /*0a80*/ 	.word	0xffffffff


	//   ....[98]....
        /*0a84*/ 	.word	0xffffffff


	//   ....[99]....
        /*0a88*/ 	.word	0xffffffff


	//   ....[100]....
        /*0a8c*/ 	.word	0xffffffff


	//   ....[101]....
        /*0a90*/ 	.word	0xffffffff


	//   ....[102]....
        /*0a94*/ 	.word	0xffffffff


	//   ....[103]....
        /*0a98*/ 	.word	0xffffffff


	//   ....[104]....
        /*0a9c*/ 	.word	0xffffffff


	//   ....[105]....
        /*0aa0*/ 	.word	0xffffffff


	//   ....[106]....
        /*0aa4*/ 	.word	0xffffffff


	//   ....[107]....
        /*0aa8*/ 	.word	0xffffffff


	//   ....[108]....
        /*0aac*/ 	.word	0xffffffff


	//   ....[109]....
        /*0ab0*/ 	.word	0xffffffff


	//   ....[110]....
        /*0ab4*/ 	.word	0xffffffff


	//   ....[111]....
        /*0ab8*/ 	.word	0xffffffff


	//   ....[112]....
        /*0abc*/ 	.word	0xffffffff


	//   ....[113]....
        /*0ac0*/ 	.word	0xffffffff


	//   ....[114]....
        /*0ac4*/ 	.word	0xffffffff


	//   ....[115]....
        /*0ac8*/ 	.word	0xffffffff


	//   ....[116]....
        /*0acc*/ 	.word	0xffffffff


	//   ....[117]....
        /*0ad0*/ 	.word	0xffffffff


	//   ....[118]....
        /*0ad4*/ 	.word	0xffffffff


	//   ....[119]....
        /*0ad8*/ 	.word	0xffffffff


	//   ....[120]....
        /*0adc*/ 	.word	0xffffffff


	//   ....[121]....
        /*0ae0*/ 	.word	0xffffffff


	//   ....[122]....
        /*0ae4*/ 	.word	0xffffffff


	//   ....[123]....
        /*0ae8*/ 	.word	0xffffffff


	//   ....[124]....
        /*0aec*/ 	.word	0xffffffff


	//   ....[125]....
        /*0af0*/ 	.word	0xffffffff


	//   ....[126]....
        /*0af4*/ 	.word	0xffffffff


	//   ....[127]....
        /*0af8*/ 	.word	0xffffffff


	//   ....[128]....
        /*0afc*/ 	.word	0xffffffff


	//   ....[129]....
        /*0b00*/ 	.word	0xffffffff


	//   ....[130]....
        /*0b04*/ 	.word	0xffffffff


	//   ....[131]....
        /*0b08*/ 	.word	0xffffffff


	//   ....[132]....
        /*0b0c*/ 	.word	0xffffffff


	//   ....[133]....
        /*0b10*/ 	.word	0xffffffff


	//   ....[134]....
        /*0b14*/ 	.word	0xffffffff


	//   ....[135]....
        /*0b18*/ 	.word	0xffffffff


	//   ....[136]....
        /*0b1c*/ 	.word	0xffffffff


	//   ....[137]....
        /*0b20*/ 	.word	0xffffffff


	//   ....[138]....
        /*0b24*/ 	.word	0xffffffff


	//   ....[139]....
        /*0b28*/ 	.word	0xffffffff


	//   ....[140]....
        /*0b2c*/ 	.word	0xffffffff


	//   ....[141]....
        /*0b30*/ 	.word	0xffffffff


	//   ....[142]....
        /*0b34*/ 	.word	0xffffffff


	//   ....[143]....
        /*0b38*/ 	.word	0xffffffff


	//   ....[144]....
        /*0b3c*/ 	.word	0xffffffff


	//   ....[145]....
        /*0b40*/ 	.word	0xffffffff


	//   ....[146]....
        /*0b44*/ 	.word	0xffffffff


	//   ....[147]....
        /*0b48*/ 	.word	0xffffffff


	//   ....[148]....
        /*0b4c*/ 	.word	0xffffffff


	//   ....[149]....
        /*0b50*/ 	.word	0xffffffff


	//   ....[150]....
        /*0b54*/ 	.word	0xffffffff


	//   ....[151]....
        /*0b58*/ 	.word	0xffffffff


	//   ....[152]....
        /*0b5c*/ 	.word	0xffffffff


	//   ....[153]....
        /*0b60*/ 	.word	0xffffffff


	//   ....[154]....
        /*0b64*/ 	.word	0xffffffff


	//   ....[155]....
        /*0b68*/ 	.word	0xffffffff


	//   ....[156]....
        /*0b6c*/ 	.word	0xffffffff


	//   ....[157]....
        /*0b70*/ 	.word	0xffffffff


	//   ....[158]....
        /*0b74*/ 	.word	0xffffffff


	//   ....[159]....
        /*0b78*/ 	.word	0xffffffff


	//   ....[160]....
        /*0b7c*/ 	.word	0xffffffff


	//   ....[161]....
        /*0b80*/ 	.word	0xffffffff


	//   ....[162]....
        /*0b84*/ 	.word	0xffffffff


	//   ....[163]....
        /*0b88*/ 	.word	0xffffffff


	//   ....[164]....
        /*0b8c*/ 	.word	0xffffffff


	//   ....[165]....
        /*0b90*/ 	.word	0xffffffff


	//   ....[166]....
        /*0b94*/ 	.word	0xffffffff


	//   ....[167]....
        /*0b98*/ 	.word	0xffffffff


	//   ....[168]....
        /*0b9c*/ 	.word	0xffffffff


	//   ....[169]....
        /*0ba0*/ 	.word	0xffffffff


	//   ....[170]....
        /*0ba4*/ 	.word	0xffffffff


	//   ....[171]....
        /*0ba8*/ 	.word	0xffffffff


	//   ....[172]....
        /*0bac*/ 	.word	0xffffffff


	//   ....[173]....
        /*0bb0*/ 	.word	0xffffffff


	//   ....[174]....
        /*0bb4*/ 	.word	0xffffffff


	//   ....[175]....
        /*0bb8*/ 	.word	0xffffffff


	//   ....[176]....
        /*0bbc*/ 	.word	0xffffffff


	//   ....[177]....
        /*0bc0*/ 	.word	0xffffffff


	//   ....[178]....
        /*0bc4*/ 	.word	0xffffffff


	//   ....[179]....
        /*0bc8*/ 	.word	0xffffffff


	//   ....[180]....
        /*0bcc*/ 	.word	0xffffffff


	//   ....[181]....
        /*0bd0*/ 	.word	0xffffffff


	//   ....[182]....
        /*0bd4*/ 	.word	0xffffffff


	//   ....[183]....
        /*0bd8*/ 	.word	0xffffffff


	//   ....[184]....
        /*0bdc*/ 	.word	0xffffffff


	//   ....[185]....
        /*0be0*/ 	.word	0xffffffff


	//   ....[186]....
        /*0be4*/ 	.word	0xffffffff


	//   ....[187]....
        /*0be8*/ 	.word	0xffffffff


	//   ....[188]....
        /*0bec*/ 	.word	0xffffffff


	//   ....[189]....
        /*0bf0*/ 	.word	0x0500000f


	//   ....[190]....
        /*0bf4*/ 	.word	0x0500000f


	//   ....[191]....
        /*0bf8*/ 	.word	0x0500000f


	//   ....[192]....
        /*0bfc*/ 	.word	0x0500000f


	//   ....[193]....
        /*0c00*/ 	.word	0x0500000f


	//   ....[194]....
        /*0c04*/ 	.word	0x0500000f


	//   ....[195]....
        /*0c08*/ 	.word	0x0500000f


	//   ....[196]....
        /*0c0c*/ 	.word	0x0500000f


	//   ....[197]....
        /*0c10*/ 	.word	0x0500000f


	//   ....[198]....
        /*0c14*/ 	.word	0x0500000f


	//   ....[199]....
        /*0c18*/ 	.word	0x0500000f


	//   ....[200]....
        /*0c1c*/ 	.word	0x0500000f


	//   ....[201]....
        /*0c20*/ 	.word	0x0500000f


	//   ....[202]....
        /*0c24*/ 	.word	0x0500000f


	//   ....[203]....
        /*0c28*/ 	.word	0x0500000f


	//   ....[204]....
        /*0c2c*/ 	.word	0x0500000f


	//   ....[205]....
        /*0c30*/ 	.word	0x0500000f


	//   ....[206]....
        /*0c34*/ 	.word	0x0500000f


	//   ....[207]....
        /*0c38*/ 	.word	0x0500000f


	//   ....[208]....
        /*0c3c*/ 	.word	0x0500000f


	//   ....[209]....
        /*0c40*/ 	.word	0x0500000f


	//   ....[210]....
        /*0c44*/ 	.word	0x0500000f


	//   ....[211]....
        /*0c48*/ 	.word	0x0500000f


	//   ....[212]....
        /*0c4c*/ 	.word	0x0500000f


	//   ....[213]....
        /*0c50*/ 	.word	0x0500000f


	//   ....[214]....
        /*0c54*/ 	.word	0x0500000f


	//   ....[215]....
        /*0c58*/ 	.word	0x0500000f


	//   ....[216]....
        /*0c5c*/ 	.word	0x0500000f


	//   ....[217]....
        /*0c60*/ 	.word	0x0500000f


	//   ....[218]....
        /*0c64*/ 	.word	0x0500000f


	//   ....[219]....
        /*0c68*/ 	.word	0x0500000f


	//   ....[220]....
        /*0c6c*/ 	.word	0x0500000f


	//   ....[221]....
        /*0c70*/ 	.word	0x0500000f


	//   ....[222]....
        /*0c74*/ 	.word	0x0500000f


	//   ....[223]....
        /*0c78*/ 	.word	0x0500000f


	//   ....[224]....
        /*0c7c*/ 	.word	0x0500000f


	//   ....[225]....
        /*0c80*/ 	.word	0x0500000f


	//   ....[226]....
        /*0c84*/ 	.word	0x0500000f


	//   ....[227]....
        /*0c88*/ 	.word	0x0500000f


	//   ....[228]....
        /*0c8c*/ 	.word	0x0500000f


	//   ....[229]....
        /*0c90*/ 	.word	0x0500000f


	//   ....[230]....
        /*0c94*/ 	.word	0x0500000f


	//   ....[231]....
        /*0c98*/ 	.word	0x0500000f


	//   ....[232]....
        /*0c9c*/ 	.word	0x0500000f


	//   ....[233]....
        /*0ca0*/ 	.word	0x0500000f


	//   ....[234]....
        /*0ca4*/ 	.word	0x0500000f


	//   ....[235]....
        /*0ca8*/ 	.word	0x0500000f


	//   ....[236]....
        /*0cac*/ 	.word	0x0500000f


	//   ....[237]....
        /*0cb0*/ 	.word	0x0500000f


	//   ....[238]....
        /*0cb4*/ 	.word	0x0500000f


	//   ....[239]....
        /*0cb8*/ 	.word	0x0500000f


	//   ....[240]....
        /*0cbc*/ 	.word	0x0500000f


	//   ....[241]....
        /*0cc0*/ 	.word	0x0500000f


	//   ....[242]....
        /*0cc4*/ 	.word	0x0500000f


	//   ....[243]....
        /*0cc8*/ 	.word	0x0500000f


	//   ....[244]....
        /*0ccc*/ 	.word	0x0500000f


	//   ....[245]....
        /*0cd0*/ 	.word	0x0500000f


	//   ....[246]....
        /*0cd4*/ 	.word	0x0500000f


	//   ....[247]....
        /*0cd8*/ 	.word	0x0500000f


	//   ....[248]....
        /*0cdc*/ 	.word	0x0500000f


	//   ....[249]....
        /*0ce0*/ 	.word	0x0500000f


	//   ....[250]....
        /*0ce4*/ 	.word	0x0500000f


	//   ....[251]....
        /*0ce8*/ 	.word	0x0500000f


	//   ....[252]....
        /*0cec*/ 	.word	0x0500000f


	//   ....[253]....
        /*0cf0*/ 	.word	0x0500000f


	//   ....[254]....
        /*0cf4*/ 	.word	0x0500000f


	//   ....[255]....
        /*0cf8*/ 	.word	0x0500000f


	//   ....[0]....
        /*0cfc*/ 	.word	0x0500000f


	//   ....[1]....
        /*0d00*/ 	.word	0x0500000f


	//   ....[2]....
        /*0d04*/ 	.word	0x0500000f


	//   ....[3]....
        /*0d08*/ 	.word	0x0500000f


	//   ....[4]....
        /*0d0c*/ 	.word	0x0500000f


	//   ....[5]....
        /*0d10*/ 	.word	0x0500000f


	//   ....[6]....
        /*0d14*/ 	.word	0x0500000f


	//   ....[7]....
        /*0d18*/ 	.word	0x0500000f


	//   ....[8]....
        /*0d1c*/ 	.word	0x0500000f


	//   ....[9]....
        /*0d20*/ 	.word	0x0500000f


	//   ....[10]....
        /*0d24*/ 	.word	0x0500000f


	//   ....[11]....
        /*0d28*/ 	.word	0x0500000f


	//   ....[12]....
        /*0d2c*/ 	.word	0x0500000f


	//   ....[13]....
        /*0d30*/ 	.word	0x0500000f


	//   ....[14]....
        /*0d34*/ 	.word	0x0500000f


	//   ....[15]....
        /*0d38*/ 	.word	0x0500000f


	//   ....[16]....
        /*0d3c*/ 	.word	0x0500000f


	//   ....[17]....
        /*0d40*/ 	.word	0x0500000f


	//   ....[18]....
        /*0d44*/ 	.word	0x0500000f


	//   ....[19]....
        /*0d48*/ 	.word	0x0500000f


	//----- nvinfo : EIATTR_COOP_GROUP_INSTR_OFFSETS
	.align		4
.L_321:
        /*0d4c*/ 	.byte	0x04, 0x28
        /*0d4e*/ 	.short	(.L_323 - .L_322)


	//   ....[0]....
.L_322:
        /*0d50*/ 	.word	0x00000060


	//   ....[1]....
        /*0d54*/ 	.word	0x00000130


	//   ....[2]....
        /*0d58*/ 	.word	0x000001e0


	//   ....[3]....
        /*0d5c*/ 	.word	0x000003a0


	//   ....[4]....
        /*0d60*/ 	.word	0x00000500


	//   ....[5]....
        /*0d64*/ 	.word	0x00000620


	//   ....[6]....
        /*0d68*/ 	.word	0x00000780


	//   ....[7]....
        /*0d6c*/ 	.word	0x00002ab0


	//   ....[8]....
        /*0d70*/ 	.word	0x00002ac0


	//   ....[9]....
        /*0d74*/ 	.word	0x00003c30


	//   ....[10]....
        /*0d78*/ 	.word	0x00003c40


	//   ....[11]....
        /*0d7c*/ 	.word	0x00004db0


	//   ....[12]....
        /*0d80*/ 	.word	0x00004dc0


	//   ....[13]....
        /*0d84*/ 	.word	0x00005140


	//   ....[14]....
        /*0d88*/ 	.word	0x00005170


	//   ....[15]....
        /*0d8c*/ 	.word	0x00005910


	//   ....[16]....
        /*0d90*/ 	.word	0x00006250


	//   ....[17]....
        /*0d94*/ 	.word	0x00006260


	//   ....[18]....
        /*0d98*/ 	.word	0x00006270


	//   ....[19]....
        /*0d9c*/ 	.word	0x00006280


	//   ....[20]....
        /*0da0*/ 	.word	0x00007740


	//   ....[21]....
        /*0da4*/ 	.word	0x00007750


	//   ....[22]....
        /*0da8*/ 	.word	0x00007760


	//   ....[23]....
        /*0dac*/ 	.word	0x00007770


	//   ....[24]....
        /*0db0*/ 	.word	0x000096b0


	//   ....[25]....
        /*0db4*/ 	.word	0x0000a2e0


	//   ....[26]....
        /*0db8*/ 	.word	0x0000a2f0


	//   ....[27]....
        /*0dbc*/ 	.word	0x0000a310


	//   ....[28]....
        /*0dc0*/ 	.word	0x0000adf0


	//   ....[29]....
        /*0dc4*/ 	.word	0x0000ae10


	//   ....[30]....
        /*0dc8*/ 	.word	0x0000cf00


	//   ....[31]....
        /*0dcc*/ 	.word	0x0000cf30


	//   ....[32]....
        /*0dd0*/ 	.word	0x0000da10


	//   ....[33]....
        /*0dd4*/ 	.word	0x0000db00


	//   ....[34]....
        /*0dd8*/ 	.word	0x0000e930


	//   ....[35]....
        /*0ddc*/ 	.word	0x0000e950


	//   ....[36]....
        /*0de0*/ 	.word	0x00011300


	//   ....[37]....
        /*0de4*/ 	.word	0x00011350


	//   ....[38]....
        /*0de8*/ 	.word	0x00011720


	//   ....[39]....
        /*0dec*/ 	.word	0x00011740


	//   ....[40]....
        /*0df0*/ 	.word	0x00013040


	//   ....[41]....
        /*0df4*/ 	.word	0x00013090


	//   ....[42]....
        /*0df8*/ 	.word	0x000130f0


	//   ....[43]....
        /*0dfc*/ 	.word	0x00013100


	//   ....[44]....
        /*0e00*/ 	.word	0x00013bc0


	//   ....[45]....
        /*0e04*/ 	.word	0x00013bf0


	//   ....[46]....
        /*0e08*/ 	.word	0x00013c20


	//   ....[47]....
        /*0e0c*/ 	.word	0x00013c40


	//   ....[48]....
        /*0e10*/ 	.word	0x00013c50


	//   ....[49]....
        /*0e14*/ 	.word	0x00013c60


	//   ....[50]....
        /*0e18*/ 	.word	0x00013c70


	//   ....[51]....
        /*0e1c*/ 	.word	0x00013c80


	//   ....[52]....
        /*0e20*/ 	.word	0x00013c90


	//   ....[53]....
        /*0e24*/ 	.word	0x00013ca0


	//   ....[54]....
        /*0e28*/ 	.word	0x00013cb0


	//   ....[55]....
        /*0e2c*/ 	.word	0x00013cd0


	//   ....[56]....
        /*0e30*/ 	.word	0x00013ce0


	//   ....[57]....
        /*0e34*/ 	.word	0x00013cf0


	//   ....[58]....
        /*0e38*/ 	.word	0x00013d00


	//   ....[59]....
        /*0e3c*/ 	.word	0x00013d10


	//   ....[60]....
        /*0e40*/ 	.word	0x00013d20


	//   ....[61]....
        /*0e44*/ 	.word	0x00013d30


	//   ....[62]....
        /*0e48*/ 	.word	0x00013d40


	//   ....[63]....
        /*0e4c*/ 	.word	0x00013d50


	//   ....[64]....
        /*0e50*/ 	.word	0x00013d60


	//   ....[65]....
        /*0e54*/ 	.word	0x00013d70


	//   ....[66]....
        /*0e58*/ 	.word	0x00013d80


	//   ....[67]....
        /*0e5c*/ 	.word	0x00013d90


	//   ....[68]....
        /*0e60*/ 	.word	0x00013da0


	//   ....[69]....
        /*0e64*/ 	.word	0x00013db0


	//   ....[70]....
        /*0e68*/ 	.word	0x00013dc0


	//   ....[71]....
        /*0e6c*/ 	.word	0x00013dd0


	//   ....[72]....
        /*0e70*/ 	.word	0x00013de0


	//   ....[73]....
        /*0e74*/ 	.word	0x00013df0


	//   ....[74]....
        /*0e78*/ 	.word	0x00013e00


	//   ....[75]....
        /*0e7c*/ 	.word	0x00013e10


	//   ....[76]....
        /*0e80*/ 	.word	0x000145b0


	//   ....[77]....
        /*0e84*/ 	.word	0x000145c0


	//   ....[78]....
        /*0e88*/ 	.word	0x000145d0


	//   ....[79]....
        /*0e8c*/ 	.word	0x00014620


	//   ....[80]....
        /*0e90*/ 	.word	0x00014b70


	//   ....[81]....
        /*0e94*/ 	.word	0x00014bb0


	//   ....[82]....
        /*0e98*/ 	.word	0x00014bd0


	//   ....[83]....
        /*0e9c*/ 	.word	0x00014c10


	//   ....[84]....
        /*0ea0*/ 	.word	0x00014c30


	//   ....[85]....
        /*0ea4*/ 	.word	0x00014c50


	//   ....[86]....
        /*0ea8*/ 	.word	0x00014c70


	//   ....[87]....
        /*0eac*/ 	.word	0x00014c90


	//   ....[88]....
        /*0eb0*/ 	.word	0x000150c0


	//   ....[89]....
        /*0eb4*/ 	.word	0x000150d0


	//   ....[90]....
        /*0eb8*/ 	.word	0x00015380


	//   ....[91]....
        /*0ebc*/ 	.word	0x00015390


	//   ....[92]....
        /*0ec0*/ 	.word	0x00015e00


	//   ....[93]....
        /*0ec4*/ 	.word	0x00015e30


	//   ....[94]....
        /*0ec8*/ 	.word	0x00015e70


	//   ....[95]....
        /*0ecc*/ 	.word	0x00015ea0


	//   ....[96]....
        /*0ed0*/ 	.word	0x00015ec0


	//   ....[97]....
        /*0ed4*/ 	.word	0x00015ed0


	//   ....[98]....
        /*0ed8*/ 	.word	0x00015ee0


	//   ....[99]....
        /*0edc*/ 	.word	0x00015f00


	//   ....[100]....
        /*0ee0*/ 	.word	0x00016050


	//   ....[101]....
        /*0ee4*/ 	.word	0x00016260


	//   ....[102]....
        /*0ee8*/ 	.word	0x00016290


	//   ....[103]....
        /*0eec*/ 	.word	0x000162c0


	//   ....[104]....
        /*0ef0*/ 	.word	0x000162f0


	//   ....[105]....
        /*0ef4*/ 	.word	0x00016320


	//   ....[106]....
        /*0ef8*/ 	.word	0x00016350


	//   ....[107]....
        /*0efc*/ 	.word	0x000164e0


	//   ....[108]....
        /*0f00*/ 	.word	0x00016510


	//   ....[109]....
        /*0f04*/ 	.word	0x00016540


	//   ....[110]....
        /*0f08*/ 	.word	0x00016570


	//   ....[111]....
        /*0f0c*/ 	.word	0x000165a0


	//   ....[112]....
        /*0f10*/ 	.word	0x000165d0


	//   ....[113]....
        /*0f14*/ 	.word	0x00016660


	//   ....[114]....
        /*0f18*/ 	.word	0x00016690


	//   ....[115]....
        /*0f1c*/ 	.word	0x000166a0


	//   ....[116]....
        /*0f20*/ 	.word	0x000166e0


	//   ....[117]....
        /*0f24*/ 	.word	0x00017d40


	//   ....[118]....
        /*0f28*/ 	.word	0x00019d70


	//   ....[119]....
        /*0f2c*/ 	.word	0x00019d80


	//   ....[120]....
        /*0f30*/ 	.word	0x00019de0


	//   ....[121]....
        /*0f34*/ 	.word	0x00019df0


	//   ....[122]....
        /*0f38*/ 	.word	0x00019e50


	//   ....[123]....
        /*0f3c*/ 	.word	0x00019e70


	//   ....[124]....
        /*0f40*/ 	.word	0x00019e80


	//   ....[125]....
        /*0f44*/ 	.word	0x00019e90


	//   ....[126]....
        /*0f48*/ 	.word	0x00019f20


	//   ....[127]....
        /*0f4c*/ 	.word	0x00019f40


	//   ....[128]....
        /*0f50*/ 	.word	0x0001a3c0


	//   ....[129]....
        /*0f54*/ 	.word	0x0001a3e0


	//   ....[130]....
        /*0f58*/ 	.word	0x0001a480


	//   ....[131]....
        /*0f5c*/ 	.word	0x0001a490


	//   ....[132]....
        /*0f60*/ 	.word	0x0001a500


	//   ....[133]....
        /*0f64*/ 	.word	0x0001a510


	//   ....[134]....
        /*0f68*/ 	.word	0x0001a520


	//   ....[135]....
        /*0f6c*/ 	.word	0x0001a530


	//   ....[136]....
        /*0f70*/ 	.word	0x0001a5e0


	//   ....[137]....
        /*0f74*/ 	.word	0x0001a600


	//   ....[138]....
        /*0f78*/ 	.word	0x0001ae80


	//   ....[139]....
        /*0f7c*/ 	.word	0x0001aeb0


	//   ....[140]....
        /*0f80*/ 	.word	0x0001af20


	//   ....[141]....
        /*0f84*/ 	.word	0x0001af40


	//   ....[142]....
        /*0f88*/ 	.word	0x0001afc0


	//   ....[143]....
        /*0f8c*/ 	.word	0x0001afe0


	//   ....[144]....
        /*0f90*/ 	.word	0x0001aff0


	//   ....[145]....
        /*0f94*/ 	.word	0x0001b060


	//   ....[146]....
        /*0f98*/ 	.word	0x0001b0b0


	//   ....[147]....
        /*0f9c*/ 	.word	0x0001b0e0


	//   ....[148]....
        /*0fa0*/ 	.word	0x0001b120


	//   ....[149]....
        /*0fa4*/ 	.word	0x0001b130


	//   ....[150]....
        /*0fa8*/ 	.word	0x0001bb30


	//   ....[151]....
        /*0fac*/ 	.word	0x0001bb40


	//   ....[152]....
        /*0fb0*/ 	.word	0x0001bb60


	//   ....[153]....
        /*0fb4*/ 	.word	0x0001bbb0


	//   ....[154]....
        /*0fb8*/ 	.word	0x0001bbc0


	//   ....[155]....
        /*0fbc*/ 	.word	0x0001bc00


	//   ....[156]....
        /*0fc0*/ 	.word	0x0001bc10


	//   ....[157]....
        /*0fc4*/ 	.word	0x0001bc20


	//   ....[158]....
        /*0fc8*/ 	.word	0x0001bc60


	//   ....[159]....
        /*0fcc*/ 	.word	0x0001bca0


	//   ....[160]....
        /*0fd0*/ 	.word	0x0001c0b0


	//   ....[161]....
        /*0fd4*/ 	.word	0x0001c0c0


	//   ....[162]....
        /*0fd8*/ 	.word	0x0001c0d0


	//   ....[163]....
        /*0fdc*/ 	.word	0x0001c110


	//   ....[164]....
        /*0fe0*/ 	.word	0x0001c120


	//   ....[165]....
        /*0fe4*/ 	.word	0x0001c160


	//   ....[166]....
        /*0fe8*/ 	.word	0x0001c170


	//   ....[167]....
        /*0fec*/ 	.word	0x0001c180


	//   ....[168]....
        /*0ff0*/ 	.word	0x0001c1c0


	//   ....[169]....
        /*0ff4*/ 	.word	0x0001c200


	//   ....[170]....
        /*0ff8*/ 	.word	0x0001d060


	//   ....[171]....
        /*0ffc*/ 	.word	0x0001d090


	//   ....[172]....
        /*1000*/ 	.word	0x0001d0f0


	//   ....[173]....
        /*1004*/ 	.word	0x0001d120


	//   ....[174]....
        /*1008*/ 	.word	0x0001d150


	//   ....[175]....
        /*100c*/ 	.word	0x0001d180


	//   ....[176]....
        /*1010*/ 	.word	0x0001d1b0


	//   ....[177]....
        /*1014*/ 	.word	0x0001d1e0


	//   ....[178]....
        /*1018*/ 	.word	0x0001d380


	//   ....[179]....
        /*101c*/ 	.word	0x0001d3b0


	//   ....[180]....
        /*1020*/ 	.word	0x0001d3e0


	//   ....[181]....
        /*1024*/ 	.word	0x0001d410


	//   ....[182]....
        /*1028*/ 	.word	0x0001d440


	//   ....[183]....
        /*102c*/ 	.word	0x0001d470


	//   ....[184]....
        /*1030*/ 	.word	0x0001d530


	//   ....[185]....
        /*1034*/ 	.word	0x0001d550


	//   ....[186]....
        /*1038*/ 	.word	0x0001d570


	//   ....[187]....
        /*103c*/ 	.word	0x0001d5d0


	//   ....[188]....
        /*1040*/ 	.word	0x0001e030


	//   ....[189]....
        /*1044*/ 	.word	0x0001e3e0


	//   ....[190]....
        /*1048*/ 	.word	0x0001e470


	//   ....[191]....
        /*104c*/ 	.word	0x0001e540


	//   ....[192]....
        /*1050*/ 	.word	0x0001e5d0


	//   ....[193]....
        /*1054*/ 	.word	0x0001e6b0


	//   ....[194]....
        /*1058*/ 	.word	0x0001e740


	//   ....[195]....
        /*105c*/ 	.word	0x0001e810


	//   ....[196]....
        /*1060*/ 	.word	0x0001e8a0


	//   ....[197]....
        /*1064*/ 	.word	0x0001e8f0


	//   ....[198]....
        /*1068*/ 	.word	0x0001e940


	//   ....[199]....
        /*106c*/ 	.word	0x0001ea10


	//   ....[200]....
        /*1070*/ 	.word	0x0001eaa0


	//   ....[201]....
        /*1074*/ 	.word	0x0001eaf0


	//   ....[202]....
        /*1078*/ 	.word	0x0001eb40


	//   ....[203]....
        /*107c*/ 	.word	0x0001ee30


	//   ....[204]....
        /*1080*/ 	.word	0x0001f110


	//   ....[205]....
        /*1084*/ 	.word	0x0001f210


	//   ....[206]....
        /*1088*/ 	.word	0x0001f2a0


	//   ....[207]....
        /*108c*/ 	.word	0x0001f300


	//   ....[208]....
        /*1090*/ 	.word	0x0001f3e0


	//   ....[209]....
        /*1094*/ 	.word	0x0001f460


	//   ....[210]....
        /*1098*/ 	.word	0x0001f530


	//   ....[211]....
        /*109c*/ 	.word	0x0001f620


	//   ....[212]....
        /*10a0*/ 	.word	0x0001f6c0


	//   ....[213]....
        /*10a4*/ 	.word	0x0001f740


	//   ....[214]....
        /*10a8*/ 	.word	0x0001f810


	//   ....[215]....
        /*10ac*/ 	.word	0x0001f940


	//   ....[216]....
        /*10b0*/ 	.word	0x0001f9f0


	//   ....[217]....
        /*10b4*/ 	.word	0x0001fa70


	//   ....[218]....
        /*10b8*/ 	.word	0x0001fb60


	//   ....[219]....
        /*10bc*/ 	.word	0x0001fbc0


	//   ....[220]....
        /*10c0*/ 	.word	0x0001fca0


	//   ....[221]....
        /*10c4*/ 	.word	0x0001fd00


	//   ....[222]....
        /*10c8*/ 	.word	0x0001fda0


	//   ....[223]....
        /*10cc*/ 	.word	0x0001fe40


	//   ....[224]....
        /*10d0*/ 	.word	0x0001ff10


	//   ....[225]....
        /*10d4*/ 	.word	0x0001ffc0


	//   ....[226]....
        /*10d8*/ 	.word	0x00020030


	//   ....[227]....
        /*10dc*/ 	.word	0x00020090


	//   ....[228]....
        /*10e0*/ 	.word	0x00020150


	//   ....[229]....
        /*10e4*/ 	.word	0x000201b0


	//   ....[230]....
        /*10e8*/ 	.word	0x000202b0


	//   ....[231]....
        /*10ec*/ 	.word	0x00020310


	//   ....[232]....
        /*10f0*/ 	.word	0x000203c0


	//   ....[233]....
        /*10f4*/ 	.word	0x00020470


	//   ....[234]....
        /*10f8*/ 	.word	0x00020520


	//   ....[235]....
        /*10fc*/ 	.word	0x000205a0


	//   ....[236]....
        /*1100*/ 	.word	0x00020670


	//   ....[237]....
        /*1104*/ 	.word	0x000207b0


	//   ....[238]....
        /*1108*/ 	.word	0x00020860


	//   ....[239]....
        /*110c*/ 	.word	0x00020910


	//   ....[240]....
        /*1110*/ 	.word	0x000209b0


	//   ....[241]....
        /*1114*/ 	.word	0x00020a60


	//   ....[242]....
        /*1118*/ 	.word	0x00020b00


	//   ....[243]....
        /*111c*/ 	.word	0x00020bb0


	//   ....[244]....
        /*1120*/ 	.word	0x00020c50


	//   ....[245]....
        /*1124*/ 	.word	0x00020cc0


	//   ....[246]....
        /*1128*/ 	.word	0x00020d80


	//   ....[247]....
        /*112c*/ 	.word	0x00020e70


	//   ....[248]....
        /*1130*/ 	.word	0x00020f00


	//   ....[249]....
        /*1134*/ 	.word	0x00020f60


	//   ....[250]....
        /*1138*/ 	.word	0x00021010


	//   ....[251]....
        /*113c*/ 	.word	0x00021070


	//   ....[252]....
        /*1140*/ 	.word	0x00021120


	//   ....[253]....
        /*1144*/ 	.word	0x00021180


	//   ....[254]....
        /*1148*/ 	.word	0x00021230


	//   ....[255]....
        /*114c*/ 	.word	0x00021290


	//   ....[0]....
        /*1150*/ 	.word	0x00021340


	//   ....[1]....
        /*1154*/ 	.word	0x00021520


	//   ....[2]....
        /*1158*/ 	.word	0x000215c0


	//   ....[3]....
        /*115c*/ 	.word	0x00021740


	//   ....[4]....
        /*1160*/ 	.word	0x000217c0


	//   ....[5]....
        /*1164*/ 	.word	0x00021840


	//   ....[6]....
        /*1168*/ 	.word	0x000218c0


	//   ....[7]....
        /*116c*/ 	.word	0x00021940


	//   ....[8]....
        /*1170*/ 	.word	0x000219d0


	//   ....[9]....
        /*1174*/ 	.word	0x00021a70


	//   ....[10]....
        /*1178*/ 	.word	0x00021b20


	//   ....[11]....
        /*117c*/ 	.word	0x00021ba0


	//   ....[12]....
        /*1180*/ 	.word	0x00021c20


	//   ....[13]....
        /*1184*/ 	.word	0x00021ca0


	//   ....[14]....
        /*1188*/ 	.word	0x00021d30


	//   ....[15]....
        /*118c*/ 	.word	0x00021db0


	//   ....[16]....
        /*1190*/ 	.word	0x00021e60


	//   ....[17]....
        /*1194*/ 	.word	0x00021eb0


	//   ....[18]....
        /*1198*/ 	.word	0x00021f50


	//   ....[19]....
        /*119c*/ 	.word	0x00022080


	//----- nvinfo : EIATTR_REG_RECONFIG
	.align		4
.L_323:
        /*11a0*/ 	.byte	0x01, 0x54
	.zero		2


	//----- nvinfo : EIATTR_SYSCALL_OFFSETS
	.align		4
        /*11a4*/ 	.byte	0x04, 0x46
        /*11a6*/ 	.short	(.L_325 - .L_324)


	//   ....[0]....
.L_324:
        /*11a8*/ 	.word	0x00001cf0


	//   ....[1]....
        /*11ac*/ 	.word	0x00001e40


	//   ....[2]....
        /*11b0*/ 	.word	0x00005a80


	//   ....[3]....
        /*11b4*/ 	.word	0x00005fd0


	//   ....[4]....
        /*11b8*/ 	.word	0x00018fb0


	//   ....[5]....
        /*11bc*/ 	.word	0x00019140


	//   ....[6]....
        /*11c0*/ 	.word	0x00019290


	//   ....[7]....
        /*11c4*/ 	.word	0x000193e0


	//   ....[8]....
        /*11c8*/ 	.word	0x0001aa10


	//----- nvinfo : EIATTR_MBARRIER_INSTR_OFFSETS
	.align		4
.L_325:
        /*11cc*/ 	.byte	0x04, 0x39
        /*11ce*/ 	.short	(.L_327 - .L_326)


	//   ....[0]....
.L_326:
        /*11d0*/ 	.word	0x00000250
        /*11d4*/ 	.word	0x000000ff
        /*11d8*/ 	.word	0x00013200
        /*11dc*/ 	.short	0x0100
        /*11de*/ 	.byte	0x08
	.zero		1


	//   ....[1]....
        /*11e0*/ 	.word	0x00000260
        /*11e4*/ 	.word	0x000000ff
        /*11e8*/ 	.word	0x00013220
        /*11ec*/ 	.short	0x0100
        /*11ee*/ 	.byte	0x08
	.zero		1


	//   ....[2]....
        /*11f0*/ 	.word	0x00000350
        /*11f4*/ 	.word	0x000000ff
        /*11f8*/ 	.word	0x00013230
        /*11fc*/ 	.short	0x0100
        /*11fe*/ 	.byte	0x08
	.zero		1


	//   ....[3]....
        /*1200*/ 	.word	0x00000360
        /*1204*/ 	.word	0x000000ff
        /*1208*/ 	.word	0x00013240
        /*120c*/ 	.short	0x0100
        /*120e*/ 	.byte	0x08
	.zero		1


	//   ....[4]....
        /*1210*/ 	.word	0x00000370
        /*1214*/ 	.word	0x000000ff
        /*1218*/ 	.word	0x00013238
        /*121c*/ 	.short	0x0100
        /*121e*/ 	.byte	0x08
	.zero		1


	//   ....[5]....
        /*1220*/ 	.word	0x00000380
        /*1224*/ 	.word	0x000000ff
        /*1228*/ 	.word	0x00013248
        /*122c*/ 	.short	0x0100
        /*122e*/ 	.byte	0x08
	.zero		1


	//   ....[6]....
        /*1230*/ 	.word	0x000004b0
        /*1234*/ 	.word	0x000000ff
        /*1238*/ 	.word	0x00013250
        /*123c*/ 	.short	0x0100
        /*123e*/ 	.byte	0x08
	.zero		1


	//   ....[7]....
        /*1240*/ 	.word	0x000004c0
        /*1244*/ 	.word	0x000000ff
        /*1248*/ 	.word	0x00013260
        /*124c*/ 	.short	0x0100
        /*124e*/ 	.byte	0x08
	.zero		1


	//   ....[8]....
        /*1250*/ 	.word	0x000004d0
        /*1254*/ 	.word	0x000000ff
        /*1258*/ 	.word	0x00013258
        /*125c*/ 	.short	0x0100
        /*125e*/ 	.byte	0x08
	.zero		1


	//   ....[9]....
        /*1260*/ 	.word	0x000004e0
        /*1264*/ 	.word	0x000000ff
        /*1268*/ 	.word	0x00013268
        /*126c*/ 	.short	0x0100
        /*126e*/ 	.byte	0x08
	.zero		1


	//   ....[10]....
        /*1270*/ 	.word	0x000005d0
        /*1274*/ 	.word	0x000000ff
        /*1278*/ 	.word	0x00013270
        /*127c*/ 	.short	0x0100
        /*127e*/ 	.byte	0x06
	.zero		1


	//   ....[11]....
        /*1280*/ 	.word	0x000005e0
        /*1284*/ 	.word	0x000000ff
        /*1288*/ 	.word	0x00013280
        /*128c*/ 	.short	0x0100
        /*128e*/ 	.byte	0x06
	.zero		1


	//   ....[12]....
        /*1290*/ 	.word	0x000005f0
        /*1294*/ 	.word	0x000000ff
        /*1298*/ 	.word	0x00013278
        /*129c*/ 	.short	0x0100
        /*129e*/ 	.byte	0x06
	.zero		1


	//   ....[13]....
        /*12a0*/ 	.word	0x00000600
        /*12a4*/ 	.word	0x000000ff
        /*12a8*/ 	.word	0x00013288
        /*12ac*/ 	.short	0x0100
        /*12ae*/ 	.byte	0x06
	.zero		1


	//   ....[14]....
        /*12b0*/ 	.word	0x00000730
        /*12b4*/ 	.word	0x000000ff
        /*12b8*/ 	.word	0x00013290
        /*12bc*/ 	.short	0x0100
        /*12be*/ 	.byte	0x08
	.zero		1


	//   ....[15]....
        /*12c0*/ 	.word	0x00000740
        /*12c4*/ 	.word	0x000000ff
        /*12c8*/ 	.word	0x000132a0
        /*12cc*/ 	.short	0x0100
        /*12ce*/ 	.byte	0x08
	.zero		1


	//   ....[16]....
        /*12d0*/ 	.word	0x00000750
        /*12d4*/ 	.word	0x000000ff
        /*12d8*/ 	.word	0x00013298
        /*12dc*/ 	.short	0x0100
        /*12de*/ 	.byte	0x08
	.zero		1


	//   ....[17]....
        /*12e0*/ 	.word	0x00000760
        /*12e4*/ 	.word	0x000000ff
        /*12e8*/ 	.word	0x000132a8
        /*12ec*/ 	.short	0x0100
        /*12ee*/ 	.byte	0x08
	.zero		1


	//   ....[18]....
        /*12f0*/ 	.word	0x000008a0
        /*12f4*/ 	.word	0x000000ff
        /*12f8*/ 	.word	0x000132b0
        /*12fc*/ 	.short	0x0100
        /*12fe*/ 	.byte	0x08
	.zero		1


	//   ....[19]....
        /*1300*/ 	.word	0x000008b0
        /*1304*/ 	.word	0x000000ff
        /*1308*/ 	.word	0x000132c0
        /*130c*/ 	.short	0x0100
        /*130e*/ 	.byte	0x08
	.zero		1


	//   ....[20]....
        /*1310*/ 	.word	0x000008c0
        /*1314*/ 	.word	0x000000ff
        /*1318*/ 	.word	0x000132b8
        /*131c*/ 	.short	0x0100
        /*131e*/ 	.byte	0x08
	.zero		1


	//   ....[21]....
        /*1320*/ 	.word	0x000008d0
        /*1324*/ 	.word	0x000000ff
        /*1328*/ 	.word	0x000132c8
        /*132c*/ 	.short	0x0100
        /*132e*/ 	.byte	0x08
	.zero		1


	//   ....[22]....
        /*1330*/ 	.word	0x00002a60
        /*1334*/ 	.word	0x00000042
        /*1338*/ 	.word	0x00013290
        /*133c*/ 	.short	0x010a
        /*133e*/ 	.byte	0x3f
	.zero		1


	//   ....[23]....
        /*1340*/ 	.word	0x00003be0
        /*1344*/ 	.word	0x00000042
        /*1348*/ 	.word	0x00013290
        /*134c*/ 	.short	0x010a
        /*134e*/ 	.byte	0x3f
	.zero		1


	//   ....[24]....
        /*1350*/ 	.word	0x00004be0
        /*1354*/ 	.word	0x00000042
        /*1358*/ 	.word	0x00013290
        /*135c*/ 	.short	0x010a
        /*135e*/ 	.byte	0x3f
	.zero		1


	//   ....[25]....
        /*1360*/ 	.word	0x00004f90
        /*1364*/ 	.word	0x00000004
        /*1368*/ 	.word	0x00000000
        /*136c*/ 	.short	0x0101
        /*136e*/ 	.byte	0x3f
	.zero		1


	//   ....[26]....
        /*1370*/ 	.word	0x00004fd0
        /*1374*/ 	.word	0x00000042
        /*1378*/ 	.word	0x000132b0
        /*137c*/ 	.short	0x010a
        /*137e*/ 	.byte	0x3f
	.zero		1


	//   ....[27]....
        /*1380*/ 	.word	0x00005360
        /*1384*/ 	.word	0x00000042
        /*1388*/ 	.word	0x00000000
        /*138c*/ 	.short	0x0101
        /*138e*/ 	.byte	0x3f
	.zero		1


	//   ....[28]....
        /*1390*/ 	.word	0x00005d50
        /*1394*/ 	.word	0x00000012
        /*1398*/ 	.word	0x00013200
        /*139c*/ 	.short	0x010a
        /*139e*/ 	.byte	0x3f
	.zero		1


	//   ....[29]....
        /*13a0*/ 	.word	0x00005da0
        /*13a4*/ 	.word	0x00000012
        /*13a8*/ 	.word	0x00013200
        /*13ac*/ 	.short	0x010a
        /*13ae*/ 	.byte	0x3f
	.zero		1


	//   ....[30]....
        /*13b0*/ 	.word	0x000064f0
        /*13b4*/ 	.word	0x00000012
        /*13b8*/ 	.word	0x00013200
        /*13bc*/ 	.short	0x010a
        /*13be*/ 	.byte	0x3f
	.zero		1


	//   ....[31]....
        /*13c0*/ 	.word	0x00007930
        /*13c4*/ 	.word	0x00000012
        /*13c8*/ 	.word	0x00013200
        /*13cc*/ 	.short	0x010a
        /*13ce*/ 	.byte	0x3f
	.zero		1


	//   ....[32]....
        /*13d0*/ 	.word	0x00008a90
        /*13d4*/ 	.word	0x0000000c
        /*13d8*/ 	.word	0x00013230
        /*13dc*/ 	.short	0x010a
        /*13de*/ 	.byte	0x3f
	.zero		1


	//   ....[33]....
        /*13e0*/ 	.word	0x00008b30
        /*13e4*/ 	.word	0x0000000c
        /*13e8*/ 	.word	0x00013230
        /*13ec*/ 	.short	0x010a
        /*13ee*/ 	.byte	0x3f
	.zero		1


	//   ....[34]....
        /*13f0*/ 	.word	0x0000aff0
        /*13f4*/ 	.word	0x0000003f
        /*13f8*/ 	.word	0x00000000
        /*13fc*/ 	.short	0x0101
        /*13fe*/ 	.byte	0x3f
	.zero		1


	//   ....[35]....
        /*1400*/ 	.word	0x0000c230
        /*1404*/ 	.word	0x00000009
        /*1408*/ 	.word	0x00013230
        /*140c*/ 	.short	0x010a
        /*140e*/ 	.byte	0x3f
	.zero		1


	//   ....[36]....
        /*1410*/ 	.word	0x0000c2c0
        /*1414*/ 	.word	0x00000009
        /*1418*/ 	.word	0x00013230
        /*141c*/ 	.short	0x010a
        /*141e*/ 	.byte	0x3f
	.zero		1


	//   ....[37]....
        /*1420*/ 	.word	0x0000c880
        /*1424*/ 	.word	0x00000014
        /*1428*/ 	.word	0x00013250
        /*142c*/ 	.short	0x010a
        /*142e*/ 	.byte	0x3f
	.zero		1


	//   ....[38]....
        /*1430*/ 	.word	0x0000c8d0
        /*1434*/ 	.word	0x00000014
        /*1438*/ 	.word	0x00013250
        /*143c*/ 	.short	0x010a
        /*143e*/ 	.byte	0x3f
	.zero		1


	//   ....[39]....
        /*1440*/ 	.word	0x0000ce90
        /*1444*/ 	.word	0x00000009
        /*1448*/ 	.word	0x00000000
        /*144c*/ 	.short	0x0101
        /*144e*/ 	.byte	0x3f
	.zero		1


	//   ....[40]....
        /*1450*/ 	.word	0x0000f770
        /*1454*/ 	.word	0x00000014
        /*1458*/ 	.word	0x00000000
        /*145c*/ 	.short	0x0101
        /*145e*/ 	.byte	0x3f
	.zero		1


	//   ....[41]....
        /*1460*/ 	.word	0x0000fdf0
        /*1464*/ 	.word	0x00000003
        /*1468*/ 	.word	0x00013230
        /*146c*/ 	.short	0x010a
        /*146e*/ 	.byte	0x3f
	.zero		1


	//   ....[42]....
        /*1470*/ 	.word	0x0000fe80
        /*1474*/ 	.word	0x00000003
        /*1478*/ 	.word	0x00013230
        /*147c*/ 	.short	0x010a
        /*147e*/ 	.byte	0x3f
	.zero		1


	//   ....[43]....
        /*1480*/ 	.word	0x00010440
        /*1484*/ 	.word	0x0000000f
        /*1488*/ 	.word	0x00013250
        /*148c*/ 	.short	0x010a
        /*148e*/ 	.byte	0x3f
	.zero		1


	//   ....[44]....
        /*1490*/ 	.word	0x00010490
        /*1494*/ 	.word	0x0000000f
        /*1498*/ 	.word	0x00013250
        /*149c*/ 	.short	0x010a
        /*149e*/ 	.byte	0x3f
	.zero		1


	//   ....[45]....
        /*14a0*/ 	.word	0x00010f20
        /*14a4*/ 	.word	0x00000000
        /*14a8*/ 	.word	0x00000000
        /*14ac*/ 	.short	0x0101
        /*14ae*/ 	.byte	0x3f
	.zero		1


	//   ....[46]....
        /*14b0*/ 	.word	0x00012780
        /*14b4*/ 	.word	0x0000000f
        /*14b8*/ 	.word	0x00000000
        /*14bc*/ 	.short	0x0101
        /*14be*/ 	.byte	0x3f
	.zero		1


	//   ....[47]....
        /*14c0*/ 	.word	0x00012cc0
        /*14c4*/ 	.word	0x00000002
        /*14c8*/ 	.word	0x00013250
        /*14cc*/ 	.short	0x010a
        /*14ce*/ 	.byte	0x3f
	.zero		1


	//   ....[48]....
        /*14d0*/ 	.word	0x00012d10
        /*14d4*/ 	.word	0x00000002
        /*14d8*/ 	.word	0x00013250
        /*14dc*/ 	.short	0x010a
        /*14de*/ 	.byte	0x3f
	.zero		1


	//   ....[49]....
        /*14e0*/ 	.word	0x00013580
        /*14e4*/ 	.word	0x00000002
        /*14e8*/ 	.word	0x00000000
        /*14ec*/ 	.short	0x0101
        /*14ee*/ 	.byte	0x3f
	.zero		1


	//   ....[50]....
        /*14f0*/ 	.word	0x00014c40
        /*14f4*/ 	.word	0x00000015
        /*14f8*/ 	.word	0x00000000
        /*14fc*/ 	.short	0x0101
        /*14fe*/ 	.byte	0x3f
	.zero		1


	//   ....[51]....
        /*1500*/ 	.word	0x000150b0
        /*1504*/ 	.word	0x00000004
        /*1508*/ 	.word	0x00000000
        /*150c*/ 	.short	0x0101
        /*150e*/ 	.byte	0x3f
	.zero		1


	//   ....[52]....
        /*1510*/ 	.word	0x00017e20
        /*1514*/ 	.word	0x00000011
        /*1518*/ 	.word	0x00013220
        /*151c*/ 	.short	0x010a
        /*151e*/ 	.byte	0x3f
	.zero		1


	//   ....[53]....
        /*1520*/ 	.word	0x00017ef0
        /*1524*/ 	.word	0x00000006
        /*1528*/ 	.word	0x000132a0
        /*152c*/ 	.short	0x010a
        /*152e*/ 	.byte	0x3f
	.zero		1


	//   ....[54]....
        /*1530*/ 	.word	0x00018130
        /*1534*/ 	.word	0x00000006
        /*1538*/ 	.word	0x000132c0
        /*153c*/ 	.short	0x010a
        /*153e*/ 	.byte	0x3f
	.zero		1


	//   ....[55]....
        /*1540*/ 	.word	0x000184e0
        /*1544*/ 	.word	0x00000006
        /*1548*/ 	.word	0x000132a0
        /*154c*/ 	.short	0x010a
        /*154e*/ 	.byte	0x3f
	.zero		1


	//   ....[56]....
        /*1550*/ 	.word	0x00018710
        /*1554*/ 	.word	0x00000006
        /*1558*/ 	.word	0x000132c0
        /*155c*/ 	.short	0x010a
        /*155e*/ 	.byte	0x3f
	.zero		1


	//   ....[57]....
        /*1560*/ 	.word	0x000199b0
        /*1564*/ 	.word	0x00000006
        /*1568*/ 	.word	0x00013280
        /*156c*/ 	.short	0x010a
        /*156e*/ 	.byte	0x3f
	.zero		1


	//   ....[58]....
        /*1570*/ 	.word	0x0001a060
        /*1574*/ 	.word	0x00000006
        /*1578*/ 	.word	0x00013270
        /*157c*/ 	.short	0x0107
        /*157e*/ 	.byte	0x3f
	.zero		1


	//   ....[59]....
        /*1580*/ 	.word	0x0001a120
        /*1584*/ 	.word	0x00000006
        /*1588*/ 	.word	0x00013270
        /*158c*/ 	.short	0x0101
        /*158e*/ 	.byte	0x3f
	.zero		1


	//   ....[60]....
        /*1590*/ 	.word	0x0001a170
        /*1594*/ 	.word	0x00000006
        /*1598*/ 	.word	0x00013240
        /*159c*/ 	.short	0x010a
        /*159e*/ 	.byte	0x3f
	.zero		1


	//   ....[61]....
        /*15a0*/ 	.word	0x0001a710
        /*15a4*/ 	.word	0x00000006
        /*15a8*/ 	.word	0x00013230
        /*15ac*/ 	.short	0x0107
        /*15ae*/ 	.byte	0x3f
	.zero		1


	//   ....[62]....
        /*15b0*/ 	.word	0x0001a7f0
        /*15b4*/ 	.word	0x00000006
        /*15b8*/ 	.word	0x00013230
        /*15bc*/ 	.short	0x0101
        /*15be*/ 	.byte	0x3f
	.zero		1


	//   ....[63]....
        /*15c0*/ 	.word	0x0001b200
        /*15c4*/ 	.word	0x00000011
        /*15c8*/ 	.word	0x00013200
        /*15cc*/ 	.short	0x0107
        /*15ce*/ 	.byte	0x3f
	.zero		1


	//   ....[64]....
        /*15d0*/ 	.word	0x0001b2f0
        /*15d4*/ 	.word	0x00000011
        /*15d8*/ 	.word	0x00013200
        /*15dc*/ 	.short	0x0101
        /*15de*/ 	.byte	0x3f
	.zero		1


	//   ....[65]....
        /*15e0*/ 	.word	0x0001b310
        /*15e4*/ 	.word	0x00000011
        /*15e8*/ 	.word	0x00013220
        /*15ec*/ 	.short	0x010a
        /*15ee*/ 	.byte	0x3f
	.zero		1


	//   ....[66]....
        /*15f0*/ 	.word	0x0001b870
        /*15f4*/ 	.word	0x00000006
        /*15f8*/ 	.word	0x00013280
        /*15fc*/ 	.short	0x010a
        /*15fe*/ 	.byte	0x3f
	.zero		1


	//   ....[67]....
        /*1600*/ 	.word	0x0001bd50
        /*1604*/ 	.word	0x00000006
        /*1608*/ 	.word	0x00013270
        /*160c*/ 	.short	0x0107
        /*160e*/ 	.byte	0x3f
	.zero		1


	//   ....[68]....
        /*1610*/ 	.word	0x0001be10
        /*1614*/ 	.word	0x00000006
        /*1618*/ 	.word	0x00013270
        /*161c*/ 	.short	0x0101
        /*161e*/ 	.byte	0x3f
	.zero		1


	//   ....[69]....
        /*1620*/ 	.word	0x0001be40
        /*1624*/ 	.word	0x00000006
        /*1628*/ 	.word	0x00013240
        /*162c*/ 	.short	0x010a
        /*162e*/ 	.byte	0x3f
	.zero		1


	//   ....[70]....
        /*1630*/ 	.word	0x0001c280
        /*1634*/ 	.word	0x00000006
        /*1638*/ 	.word	0x00013230
        /*163c*/ 	.short	0x0107
        /*163e*/ 	.byte	0x3f
	.zero		1


	//   ....[71]....
        /*1640*/ 	.word	0x0001c350
        /*1644*/ 	.word	0x00000006
        /*1648*/ 	.word	0x00013230
        /*164c*/ 	.short	0x0101
        /*164e*/ 	.byte	0x3f
	.zero		1


	//   ....[72]....
        /*1650*/ 	.word	0x0001c3d0
        /*1654*/ 	.word	0x00000002
        /*1658*/ 	.word	0x00013270
        /*165c*/ 	.short	0x010a
        /*165e*/ 	.byte	0x3f
	.zero		1


	//   ....[73]....
        /*1660*/ 	.word	0x0001c460
        /*1664*/ 	.word	0x00000002
        /*1668*/ 	.word	0x00013260
        /*166c*/ 	.short	0x010a
        /*166e*/ 	.byte	0x3f
	.zero		1


	//   ....[74]....
        /*1670*/ 	.word	0x0001c770
        /*1674*/ 	.word	0x00000002
        /*1678*/ 	.word	0x00013250
        /*167c*/ 	.short	0x0101
        /*167e*/ 	.byte	0x3f
	.zero		1


	//   ....[75]....
        /*1680*/ 	.word	0x0001c800
        /*1684*/ 	.word	0x00000002
        /*1688*/ 	.word	0x00000000
        /*168c*/ 	.short	0x0101
        /*168e*/ 	.byte	0x3f
	.zero		1


	//   ....[76]....
        /*1690*/ 	.word	0x0001c9d0
        /*1694*/ 	.word	0x00000003
        /*1698*/ 	.word	0x00013270
        /*169c*/ 	.short	0x010a
        /*169e*/ 	.byte	0x3f
	.zero		1


	//   ....[77]....
        /*16a0*/ 	.word	0x0001ca60
        /*16a4*/ 	.word	0x00000003
        /*16a8*/ 	.word	0x00013260
        /*16ac*/ 	.short	0x010a
        /*16ae*/ 	.byte	0x3f
	.zero		1


	//   ....[78]....
        /*16b0*/ 	.word	0x0001cd80
        /*16b4*/ 	.word	0x00000003
        /*16b8*/ 	.word	0x00013250
        /*16bc*/ 	.short	0x0101
        /*16be*/ 	.byte	0x3f
	.zero		1


	//   ....[79]....
        /*16c0*/ 	.word	0x0001ce40
        /*16c4*/ 	.word	0x00000003
        /*16c8*/ 	.word	0x00000000
        /*16cc*/ 	.short	0x0101
        /*16ce*/ 	.byte	0x3f
	.zero		1


	//   ....[80]....
        /*16d0*/ 	.word	0x0001dfb0
        /*16d4*/ 	.word	0x00000005
        /*16d8*/ 	.word	0x00013220
        /*16dc*/ 	.short	0x010a
        /*16de*/ 	.byte	0x3f
	.zero		1


	//   ....[81]....
        /*16e0*/ 	.word	0x0001e150
        /*16e4*/ 	.word	0x00000003
        /*16e8*/ 	.word	0x00013240
        /*16ec*/ 	.short	0x010a
        /*16ee*/ 	.byte	0x3f
	.zero		1


	//   ....[82]....
        /*16f0*/ 	.word	0x0001e1e0
        /*16f4*/ 	.word	0x0000001d
        /*16f8*/ 	.word	0x00013240
        /*16fc*/ 	.short	0x010a
        /*16fe*/ 	.byte	0x3f
	.zero		1


	//   ....[83]....
        /*1700*/ 	.word	0x0001e220
        /*1704*/ 	.word	0x00000003
        /*1708*/ 	.word	0x00013260
        /*170c*/ 	.short	0x010a
        /*170e*/ 	.byte	0x3f
	.zero		1


	//   ....[84]....
        /*1710*/ 	.word	0x0001e260
        /*1714*/ 	.word	0x0000001d
        /*1718*/ 	.word	0x00013260
        /*171c*/ 	.short	0x010a
        /*171e*/ 	.byte	0x3f
	.zero		1


	//   ....[85]....
        /*1720*/ 	.word	0x0001e2a0
        /*1724*/ 	.word	0x00000003
        /*1728*/ 	.word	0x00013280
        /*172c*/ 	.short	0x010a
        /*172e*/ 	.byte	0x3f
	.zero		1


	//   ....[86]....
        /*1730*/ 	.word	0x0001e2e0
        /*1734*/ 	.word	0x0000001d
        /*1738*/ 	.word	0x00013280
        /*173c*/ 	.short	0x010a
        /*173e*/ 	.byte	0x3f
	.zero		1


	//   ....[87]....
        /*1740*/ 	.word	0x0001e340
        /*1744*/ 	.word	0x00000042
        /*1748*/ 	.word	0x00013290
        /*174c*/ 	.short	0x010a
        /*174e*/ 	.byte	0x3f
	.zero		1


	//   ....[88]....
        /*1750*/ 	.word	0x0001e4a0
        /*1754*/ 	.word	0x00000042
        /*1758*/ 	.word	0x00013290
        /*175c*/ 	.short	0x010a
        /*175e*/ 	.byte	0x3f
	.zero		1


	//   ....[89]....
        /*1760*/ 	.word	0x0001e610
        /*1764*/ 	.word	0x00000042
        /*1768*/ 	.word	0x00013290
        /*176c*/ 	.short	0x010a
        /*176e*/ 	.byte	0x3f
	.zero		1


	//   ....[90]....
        /*1770*/ 	.word	0x0001e770
        /*1774*/ 	.word	0x00000042
        /*1778*/ 	.word	0x000132b0
        /*177c*/ 	.short	0x010a
        /*177e*/ 	.byte	0x3f
	.zero		1


	//   ....[91]....
        /*1780*/ 	.word	0x0001e970
        /*1784*/ 	.word	0x00000012
        /*1788*/ 	.word	0x00013200
        /*178c*/ 	.short	0x010a
        /*178e*/ 	.byte	0x3f
	.zero		1


	//   ....[92]....
        /*1790*/ 	.word	0x0001eb70
        /*1794*/ 	.word	0x00000012
        /*1798*/ 	.word	0x00013200
        /*179c*/ 	.short	0x010a
        /*179e*/ 	.byte	0x3f
	.zero		1


	//   ....[93]....
        /*17a0*/ 	.word	0x0001ebc0
        /*17a4*/ 	.word	0x0000000c
        /*17a8*/ 	.word	0x00013230
        /*17ac*/ 	.short	0x010a
        /*17ae*/ 	.byte	0x3f
	.zero		1


	//   ....[94]....
        /*17b0*/ 	.word	0x0001ec10
        /*17b4*/ 	.word	0x00000009
        /*17b8*/ 	.word	0x00013230
        /*17bc*/ 	.short	0x010a
        /*17be*/ 	.byte	0x3f
	.zero		1


	//   ....[95]....
        /*17c0*/ 	.word	0x0001ec60
        /*17c4*/ 	.word	0x00000014
        /*17c8*/ 	.word	0x00013250
        /*17cc*/ 	.short	0x010a
        /*17ce*/ 	.byte	0x3f
	.zero		1


	//   ....[96]....
        /*17d0*/ 	.word	0x0001ecb0
        /*17d4*/ 	.word	0x00000003
        /*17d8*/ 	.word	0x00013230
        /*17dc*/ 	.short	0x010a
        /*17de*/ 	.byte	0x3f
	.zero		1


	//   ....[97]....
        /*17e0*/ 	.word	0x0001ed00
        /*17e4*/ 	.word	0x0000000f
        /*17e8*/ 	.word	0x00013250
        /*17ec*/ 	.short	0x010a
        /*17ee*/ 	.byte	0x3f
	.zero		1


	//   ....[98]....
        /*17f0*/ 	.word	0x0001ed50
        /*17f4*/ 	.word	0x00000002
        /*17f8*/ 	.word	0x00013250
        /*17fc*/ 	.short	0x010a
        /*17fe*/ 	.byte	0x3f
	.zero		1


	//   ....[99]....
        /*1800*/ 	.word	0x0001eef0
        /*1804*/ 	.word	0x00000011
        /*1808*/ 	.word	0x00013220
        /*180c*/ 	.short	0x010a
        /*180e*/ 	.byte	0x3f
	.zero		1


	//   ....[100]....
        /*1810*/ 	.word	0x0001ef40
        /*1814*/ 	.word	0x00000006
        /*1818*/ 	.word	0x000132a0
        /*181c*/ 	.short	0x010a
        /*181e*/ 	.byte	0x3f
	.zero		1


	//   ....[101]....
        /*1820*/ 	.word	0x0001ef90
        /*1824*/ 	.word	0x00000006
        /*1828*/ 	.word	0x000132c0
        /*182c*/ 	.short	0x010a
        /*182e*/ 	.byte	0x3f
	.zero		1


	//   ....[102]....
        /*1830*/ 	.word	0x0001efe0
        /*1834*/ 	.word	0x00000006
        /*1838*/ 	.word	0x000132a0
        /*183c*/ 	.short	0x010a
        /*183e*/ 	.byte	0x3f
	.zero		1


	//   ....[103]....
        /*1840*/ 	.word	0x0001f030
        /*1844*/ 	.word	0x00000006
        /*1848*/ 	.word	0x000132c0
        /*184c*/ 	.short	0x010a
        /*184e*/ 	.byte	0x3f
	.zero		1


	//   ....[104]....
        /*1850*/ 	.word	0x0001f160
        /*1854*/ 	.word	0x00000006
        /*1858*/ 	.word	0x00013280
        /*185c*/ 	.short	0x010a
        /*185e*/ 	.byte	0x3f
	.zero		1


	//   ....[105]....
        /*1860*/ 	.word	0x0001f890
        /*1864*/ 	.word	0x00000006
        /*1868*/ 	.word	0x00013240
        /*186c*/ 	.short	0x010a
        /*186e*/ 	.byte	0x3f
	.zero		1


	//   ....[106]....
        /*1870*/ 	.word	0x000206b0
        /*1874*/ 	.word	0x00000011
        /*1878*/ 	.word	0x00013220
        /*187c*/ 	.short	0x010a
        /*187e*/ 	.byte	0x3f
	.zero		1


	//   ....[107]....
        /*1880*/ 	.word	0x00020700
        /*1884*/ 	.word	0x00000006
        /*1888*/ 	.word	0x00013280
        /*188c*/ 	.short	0x010a
        /*188e*/ 	.byte	0x3f
	.zero		1


	//   ....[108]....
        /*1890*/ 	.word	0x00020dc0
        /*1894*/ 	.word	0x00000006
        /*1898*/ 	.word	0x00013240
        /*189c*/ 	.short	0x010a
        /*189e*/ 	.byte	0x3f
	.zero		1


	//   ....[109]....
        /*18a0*/ 	.word	0x00021380
        /*18a4*/ 	.word	0x00000002
        /*18a8*/ 	.word	0x00013270
        /*18ac*/ 	.short	0x010a
        /*18ae*/ 	.byte	0x3f
	.zero		1


	//   ....[110]....
        /*18b0*/ 	.word	0x000213d0
        /*18b4*/ 	.word	0x00000002
        /*18b8*/ 	.word	0x00013260
        /*18bc*/ 	.short	0x010a
        /*18be*/ 	.byte	0x3f
	.zero		1


	//   ....[111]....
        /*18c0*/ 	.word	0x00021420
        /*18c4*/ 	.word	0x00000003
        /*18c8*/ 	.word	0x00013270
        /*18cc*/ 	.short	0x010a
        /*18ce*/ 	.byte	0x3f
	.zero		1


	//   ....[112]....
        /*18d0*/ 	.word	0x00021470
        /*18d4*/ 	.word	0x00000003
        /*18d8*/ 	.word	0x00013260
        /*18dc*/ 	.short	0x010a
        /*18de*/ 	.byte	0x3f
	.zero		1


	//   ....[113]....
        /*18e0*/ 	.word	0x00021fa0
        /*18e4*/ 	.word	0x00000005
        /*18e8*/ 	.word	0x00013220
        /*18ec*/ 	.short	0x010a
        /*18ee*/ 	.byte	0x3f
	.zero		1


	//   ....[114]....
        /*18f0*/ 	.word	0x00022140
        /*18f4*/ 	.word	0x00000003
        /*18f8*/ 	.word	0x00013240
        /*18fc*/ 	.short	0x010a
        /*18fe*/ 	.byte	0x3f
	.zero		1


	//   ....[115]....
        /*1900*/ 	.word	0x00022190
        /*1904*/ 	.word	0x0000001d
        /*1908*/ 	.word	0x00013240
        /*190c*/ 	.short	0x010a
        /*190e*/ 	.byte	0x3f
	.zero		1


	//   ....[116]....
        /*1910*/ 	.word	0x000221e0
        /*1914*/ 	.word	0x00000003
        /*1918*/ 	.word	0x00013260
        /*191c*/ 	.short	0x010a
        /*191e*/ 	.byte	0x3f
	.zero		1


	//   ....[117]....
        /*1920*/ 	.word	0x00022230
        /*1924*/ 	.word	0x0000001d
        /*1928*/ 	.word	0x00013260
        /*192c*/ 	.short	0x010a
        /*192e*/ 	.byte	0x3f
	.zero		1


	//   ....[118]....
        /*1930*/ 	.word	0x00022280
        /*1934*/ 	.word	0x00000003
        /*1938*/ 	.word	0x00013280
        /*193c*/ 	.short	0x010a
        /*193e*/ 	.byte	0x3f
	.zero		1


	//----- nvinfo : EIATTR_NUM_MBARRIERS
	.align		4
.L_327:
        /*1940*/ 	.byte	0x03, 0x38
        /*1942*/ 	.short	0x0016


	//----- nvinfo : EIATTR_EXIT_INSTR_OFFSETS
	.align		4
        /*1944*/ 	.byte	0x04, 0x1c
        /*1946*/ 	.short	(.L_329 - .L_328)


	//   ....[0]....
.L_328:
        /*1948*/ 	.word	0x0001e330


	//----- nvinfo : EIATTR_MAX_THREADS
	.align		4
.L_329:
        /*194c*/ 	.byte	0x04, 0x05
        /*194e*/ 	.short	(.L_331 - .L_330)
.L_330:
        /*1950*/ 	.word	0x00000200
        /*1954*/ 	.word	0x00000001
        /*1958*/ 	.word	0x00000001


	//----- nvinfo : EIATTR_CRS_STACK_SIZE
	.align		4
.L_331:
        /*195c*/ 	.byte	0x04, 0x1e
        /*195e*/ 	.short	(.L_333 - .L_332)
.L_332:
        /*1960*/ 	.word	0x00000000


	//----- nvinfo : EIATTR_CBANK_PARAM_SIZE
	.align		4
.L_333:
        /*1964*/ 	.byte	0x03, 0x19
        /*1966*/ 	.short	0x0af0


	//----- nvinfo : EIATTR_PARAM_CBANK
	.align		4
        /*1968*/ 	.byte	0x04, 0x0a
        /*196a*/ 	.short	(.L_335 - .L_334)
	.align		4
.L_334:
        /*196c*/ 	.word	index@(.nv.constant0._ZN7cutlass13device_kernelIN5flash11enable_sm90INS1_16FlashAttnFwdSm90INS1_25CollectiveMainloopFwdSm90ILi2EN4cute5tupleIJNS5_1CILi1EEES8_S8_EEENS6_IJNS7_ILi192EEENS7_ILi160EEENS7_ILi64EEEEEELi64ENS_12float_e4m3_tEfNS_4arch4Sm90ELb1ELb0ELb1ELb1ELb1ELb1ELb0ELb1ELb1ELb1ELb1ELb0EEENS1_21CollectiveEpilogueFwdINS6_IJSA_SC_SB_EEES9_NS_10bfloat16_tESG_Li384ELb1ELb1ELb1ELb1EEENS1_36VarlenDynamicPersistentTileSchedulerILi192ELi160ELi384ELi128ELb1ELb1ELb1ELb1ELb1ELb1EEEEEEEEEvNT_6ParamsE)
        /*1970*/ 	.short	0x0210
        /*1972*/ 	.short	0x0af0


	//----- nvinfo : EIATTR_SW_WAR
	.align		4
.L_335:
        /*1974*/ 	.byte	0x04, 0x36
        /*1976*/ 	.short	(.L_337 - .L_336)
.L_336:
        /*1978*/ 	.word	0x00000008
.L_337:


//--------------------- .nv.callgraph             --------------------------
	.section	.nv.callgraph,"",@"SHT_CUDA_CALLGRAPH"
	.align	4
	.sectionentsize	8
	.align		4
        /*0000*/ 	.word	0x00000000
	.align		4
        /*0004*/ 	.word	0xffffffff
	.align		4
        /*0008*/ 	.word	index@(_ZN7cutlass13device_kernelIN5flash11enable_sm90INS1_16FlashAttnFwdSm90INS1_25CollectiveMainloopFwdSm90ILi2EN4cute5tupleIJNS5_1CILi1EEES8_S8_EEENS6_IJNS7_ILi192EEENS7_ILi160EEENS7_ILi64EEEEEELi64ENS_12float_e4m3_tEfNS_4arch4Sm90ELb0ELb0ELb1ELb0ELb1ELb0ELb0ELb1ELb1ELb1ELb1ELb0EEENS1_21CollectiveEpilogueFwdINS6_IJSA_SC_SB_EEES9_NS_10bfloat16_tESG_Li384ELb0ELb1ELb1ELb1EEENS1_19SingleTileSchedulerILb0ELb1ELb1ELi192EEEEEEEEEvNT_6ParamsE)
	.align		4
        /*000c*/ 	.word	index@(__assertfail)
	.align		4
        /*0010*/ 	.word	index@(_ZN7cutlass13device_kernelIN5flash11enable_sm90INS1_16FlashAttnFwdSm90INS1_25CollectiveMainloopFwdSm90ILi2EN4cute5tupleIJNS5_1CILi1EEES8_S8_EEENS6_IJNS7_ILi192EEENS7_ILi160EEENS7_ILi64EEEEEELi64ENS_12float_e4m3_tEfNS_4arch4Sm90ELb0ELb0ELb1ELb1ELb1ELb0ELb0ELb1ELb1ELb1ELb1ELb0EEENS1_21CollectiveEpilogueFwdINS6_IJSA_SC_SB_EEES9_NS_10bfloat16_tESG_Li384ELb1ELb1ELb1ELb1EEENS1_36VarlenDynamicPersistentTileSchedulerILi192ELi160ELi384ELi128ELb1ELb1ELb1ELb0ELb1ELb1EEEEEEEEEvNT_6ParamsE)
	.align		4
        /*0014*/ 	.word	index@(__assertfail)
	.align		4
        /*0018*/ 	.word	index@(_ZN7cutlass13device_kernelIN5flash11enable_sm90INS1_16FlashAttnFwdSm90INS1_25CollectiveMainloopFwdSm90ILi2EN4cute5tupleIJNS5_1CILi1EEES8_S8_EEENS6_IJNS7_ILi192EEENS7_ILi160EEENS7_ILi64EEEEEELi64ENS_12float_e4m3_tEfNS_4arch4Sm90ELb0ELb0ELb1ELb1ELb1ELb1ELb0ELb1ELb1ELb1ELb1ELb0EEENS1_21CollectiveEpilogueFwdINS6_IJSA_SC_SB_EEES9_NS_10bfloat16_tESG_Li384ELb1ELb1ELb1ELb1EEENS1_36VarlenDynamicPersistentTileSchedulerILi192ELi160ELi384ELi128ELb1ELb1ELb1ELb0ELb1ELb1EEEEEEEEEvNT_6ParamsE)
	.align		4
        /*001c*/ 	.word	index@(__assertfail)
	.align		4
        /*0020*/ 	.word	index@(_ZN7cutlass13device_kernelIN5flash11enable_sm90INS1_16FlashAttnFwdSm90INS1_25CollectiveMainloopFwdSm90ILi2EN4cute5tupleIJNS5_1CILi1EEES8_S8_EEENS6_IJNS7_ILi192EEENS7_ILi160EEENS7_ILi64EEEEEELi64ENS_12float_e4m3_tEfNS_4arch4Sm90ELb0ELb1ELb1ELb0ELb1ELb0ELb0ELb1ELb1ELb1ELb1ELb0EEENS1_21CollectiveEpilogueFwdINS6_IJSA_SC_SB_EEES9_NS_10bfloat16_tESG_Li384ELb0ELb1ELb1ELb1EEENS1_19SingleTileSchedulerILb0ELb1ELb1ELi192EEEEEEEEEvNT_6ParamsE)
	.align		4
        /*0024*/ 	.word	index@(__assertfail)
	.align		4
        /*0028*/ 	.word	index@(_ZN7cutlass13device_kernelIN5flash11enable_sm90INS1_16FlashAttnFwdSm90INS1_25CollectiveMainloopFwdSm90ILi2EN4cute5tupleIJNS5_1CILi1EEES8_S8_EEENS6_IJNS7_ILi192EEENS7_ILi160EEENS7_ILi64EEEEEELi64ENS_12float_e4m3_tEfNS_4arch4Sm90ELb0ELb1ELb1ELb1ELb1ELb0ELb0ELb1ELb1ELb1ELb1ELb0EEENS1_21CollectiveEpilogueFwdINS6_IJSA_SC_SB_EEES9_NS_10bfloat16_tESG_Li384ELb1ELb1ELb1ELb1EEENS1_36VarlenDynamicPersistentTileSchedulerILi192ELi160ELi384ELi128ELb1ELb1ELb1ELb1ELb0ELb1EEEEEEEEEvNT_6ParamsE)
	.align		4
        /*002c*/ 	.word	index@(__assertfail)
	.align		4
        /*0030*/ 	.word	index@(_ZN7cutlass13device_kernelIN5flash11enable_sm90INS1_16FlashAttnFwdSm90INS1_25CollectiveMainloopFwdSm90ILi2EN4cute5tupleIJNS5_1CILi1EEES8_S8_EEENS6_IJNS7_ILi192EEENS7_ILi160EEENS7_ILi64EEEEEELi64ENS_12float_e4m3_tEfNS_4arch4Sm90ELb0ELb1ELb1ELb1ELb1ELb1ELb0ELb1ELb1ELb1ELb1ELb0EEENS1_21CollectiveEpilogueFwdINS6_IJSA_SC_SB_EEES9_NS_10bfloat16_tESG_Li384ELb1ELb1ELb1ELb1EEENS1_36VarlenDynamicPersistentTileSchedulerILi192ELi160ELi384ELi128ELb1ELb1ELb1ELb1ELb0ELb1EEEEEEEEEvNT_6ParamsE)
	.align		4
        /*0034*/ 	.word	index@(__assertfail)
	.align		4
        /*0038*/ 	.word	index@(_ZN7cutlass13device_kernelIN5flash11enable_sm90INS1_16FlashAttnFwdSm90INS1_25CollectiveMainloopFwdSm90ILi2EN4cute5tupleIJNS5_1CILi1EEES8_S8_EEENS6_IJNS7_ILi192EEENS7_ILi160EEENS7_ILi64EEEEEELi64ENS_12float_e4m3_tEfNS_4arch4Sm90ELb1ELb0ELb1ELb0ELb1ELb0ELb0ELb1ELb1ELb1ELb1ELb0EEENS1_21CollectiveEpilogueFwdINS6_IJSA_SC_SB_EEES9_NS_10bfloat16_tESG_Li384ELb0ELb1ELb1ELb1EEENS1_19SingleTileSchedulerILb0ELb1ELb1ELi192EEEEEEEEEvNT_6ParamsE)
	.align		4
        /*003c*/ 	.word	index@(__assertfail)
	.align		4
        /*0040*/ 	.word	index@(_ZN7cutlass13device_kernelIN5flash11enable_sm90INS1_16FlashAttnFwdSm90INS1_25CollectiveMainloopFwdSm90ILi2EN4cute5tupleIJNS5_1CILi1EEES8_S8_EEENS6_IJNS7_ILi192EEENS7_ILi160EEENS7_ILi64EEEEEELi64ENS_12float_e4m3_tEfNS_4arch4Sm90ELb1ELb0ELb1ELb1ELb1ELb0ELb0ELb1ELb1ELb1ELb1ELb0EEENS1_21CollectiveEpilogueFwdINS6_IJSA_SC_SB_EEES9_NS_10bfloat16_tESG_Li384ELb1ELb1ELb1ELb1EEENS1_36VarlenDynamicPersistentTileSchedulerILi192ELi160ELi384ELi128ELb1ELb1ELb1ELb1ELb1ELb1EEEEEEEEEvNT_6ParamsE)
	.align		4
        /*0044*/ 	.word	index@(__assertfail)
	.align		4
        /*0048*/ 	.word	index@(_ZN7cutlass13device_kernelIN5flash11enable_sm90INS1_16FlashAttnFwdSm90INS1_25CollectiveMainloopFwdSm90ILi2EN4cute5tupleIJNS5_1CILi1EEES8_S8_EEENS6_IJNS7_ILi192EEENS7_ILi160EEENS7_ILi64EEEEEELi64ENS_12float_e4m3_tEfNS_4arch4Sm90ELb1ELb0ELb1ELb1ELb1ELb1ELb0ELb1ELb1ELb1ELb1ELb0EEENS1_21CollectiveEpilogueFwdINS6_IJSA_SC_SB_EEES9_NS_10bfloat16_tESG_Li384ELb1ELb1ELb1ELb1EEENS1_36VarlenDynamicPersistentTileSchedulerILi192ELi160ELi384ELi128ELb1ELb1ELb1ELb1ELb1ELb1EEEEEEEEEvNT_6ParamsE)
	.align		4
        /*004c*/ 	.word	index@(__assertfail)
	.align		4
        /*0050*/ 	.word	0x00000000
	.align		4
        /*0054*/ 	.word	0xfffffffe
	.align		4
        /*0058*/ 	.word	0x00000000
	.align		4
        /*005c*/ 	.word	0xfffffffd
	.align		4
        /*0060*/ 	.word	0x00000000
	.align		4
        /*0064*/ 	.word	0xfffffffc


//--------------------- .nv.constant4             --------------------------
	.section	.nv.constant4,"a",@progbits
	.align	8
	.align		8
.nv.constant4:
        /*0000*/ 	.dword	__assertfail
	.align		8
        /*0008*/ 	.dword	__unnamed_1
	.align		8
        /*0010*/ 	.dword	__unnamed_2
	.align		8
        /*0018*/ 	.dword	__unnamed_3
	.align		8
        /*0020*/ 	.dword	__unnamed_4
	.align		8
        /*0028*/ 	.dword	__unnamed_5
	.align		8
        /*0030*/ 	.dword	__unnamed_6
	.align		8
        /*0038*/ 	.dword	_ZZN5flash28permute_output_fp8_VcolmajorIN4cute6TensorINS1_11ArrayEngineIfLm32EEENS1_6LayoutINS1_5tupleIJNS6_IJNS1_1CILi2EEES8_NS7_ILi8EEEEEENS7_ILi1EEESB_EEENS6_IJNS6_IJSB_S8_NS7_ILi4EEEEEENS7_ILi0EEESF_EEEEEEEEEvRT_E9upper_map
	.align		8
        /*0040*/ 	.dword	_ZN85_INTERNAL_62cbc170_49_flash_fwd_hdim64_e4m3_paged_split_softcap_sm90_cu_61719c98_42414cuda3std3__45__cpo5beginE
	.align		8
        /*0048*/ 	.dword	_ZN85_INTERNAL_62cbc170_49_flash_fwd_hdim64_e4m3_paged_split_softcap_sm90_cu_61719c98_42414cuda3std3__45__cpo3endE
	.align		8
        /*0050*/ 	.dword	_ZN85_INTERNAL_62cbc170_49_flash_fwd_hdim64_e4m3_paged_split_softcap_sm90_cu_61719c98_42414cuda3std3__45__cpo6cbeginE
	.align		8
        /*0058*/ 	.dword	_ZN85_INTERNAL_62cbc170_49_flash_fwd_hdim64_e4m3_paged_split_softcap_sm90_cu_61719c98_42414cuda3std3__45__cpo4cendE
	.align		8
        /*0060*/ 	.dword	_ZN85_INTERNAL_62cbc170_49_flash_fwd_hdim64_e4m3_paged_split_softcap_sm90_cu_61719c98_42414cuda3std3__487_GLOBAL__N__62cbc170_49_flash_fwd_hdim64_e4m3_paged_split_softcap_sm90_cu_61719c98_42416ignoreE
	.align		8
        /*0068*/ 	.dword	_ZN85_INTERNAL_62cbc170_49_flash_fwd_hdim64_e4m3_paged_split_softcap_sm90_cu_61719c98_42414cuda3std3__419piecewise_constructE
	.align		8
        /*0070*/ 	.dword	_ZN85_INTERNAL_62cbc170_49_flash_fwd_hdim64_e4m3_paged_split_softcap_sm90_cu_61719c98_42414cuda3std3__48in_placeE
	.align		8
        /*0078*/ 	.dword	_ZN85_INTERNAL_62cbc170_49_flash_fwd_hdim64_e4m3_paged_split_softcap_sm90_cu_61719c98_42414cuda3std6ranges3__45__cpo4swapE
	.align		8
        /*0080*/ 	.dword	_ZN85_INTERNAL_62cbc170_49_flash_fwd_hdim64_e4m3_paged_split_softcap_sm90_cu_61719c98_42414cuda3std6ranges3__45__cpo9iter_moveE
	.align		8
        /*0088*/ 	.dword	_ZN85_INTERNAL_62cbc170_49_flash_fwd_hdim64_e4m3_paged_split_softcap_sm90_cu_61719c98_42414cute7productE
	.align		8
        /*0090*/ 	.dword	_ZN85_INTERNAL_62cbc170_49_flash_fwd_hdim64_e4m3_paged_split_softcap_sm90_cu_61719c98_42414cute1_E
	.align		8
        /*0098*/ 	.dword	$str$23
	.align		8
        /*00a0*/ 	.dword	$str$24


//--------------------- .text._ZN7cutlass13device_kernelIN5flash11enable_sm90INS1_16FlashAttnFwdSm90INS1_25CollectiveMainloopFwdSm90ILi2EN4cute5tupleIJNS5_1CILi1EEES8_S8_EEENS6_IJNS7_ILi192EEENS7_ILi160EEENS7_ILi64EEEEEELi64ENS_12float_e4m3_tEfNS_4arch4Sm90ELb0ELb0ELb1ELb0ELb1ELb0ELb0ELb1ELb1ELb1ELb1ELb0EEENS1_21CollectiveEpilogueFwdINS6_IJSA_SC_SB_EEES9_NS_10bfloat16_tESG_Li384ELb0ELb1ELb1ELb1EEENS1_19SingleTileSchedulerILb0ELb1ELb1ELi192EEEEEEEEEvNT_6ParamsE --------------------------
	.section	.text._ZN7cutlass13device_kernelIN5flash11enable_sm90INS1_16FlashAttnFwdSm90INS1_25CollectiveMainloopFwdSm90ILi2EN4cute5tupleIJNS5_1CILi1EEES8_S8_EEENS6_IJNS7_ILi192EEENS7_ILi160EEENS7_ILi64EEEEEELi64ENS_12float_e4m3_tEfNS_4arch4Sm90ELb0ELb0ELb1ELb0ELb1ELb0ELb0ELb1ELb1ELb1ELb1ELb0EEENS1_21CollectiveEpilogueFwdINS6_IJSA_SC_SB_EEES9_NS_10bfloat16_tESG_Li384ELb0ELb1ELb1ELb1EEENS1_19SingleTileSchedulerILb0ELb1ELb1ELi192EEEEEEEEEvNT_6ParamsE,"ax",@progbits
	.align	128
.text._ZN7cutlass13device_kernelIN5flash11enable_sm90INS1_16FlashAttnFwdSm90INS1_25CollectiveMainloopFwdSm90ILi2EN4cute5tupleIJNS5_1CILi1EEES8_S8_EEENS6_IJNS7_ILi192EEENS7_ILi160EEENS7_ILi64EEEEEELi64ENS_12float_e4m3_tEfNS_4arch4Sm90ELb0ELb0ELb1ELb0ELb1ELb0ELb0ELb1ELb1ELb1ELb1ELb0EEENS1_21CollectiveEpilogueFwdINS6_IJSA_SC_SB_EEES9_NS_10bfloat16_tESG_Li384ELb0ELb1ELb1ELb1EEENS1_19SingleTileSchedulerILb0ELb1ELb1ELi192EEEEEEEEEvNT_6ParamsE:
        .type           _ZN7cutlass13device_kernelIN5flash11enable_sm90INS1_16FlashAttnFwdSm90INS1_25CollectiveMainloopFwdSm90ILi2EN4cute5tupleIJNS5_1CILi1EEES8_S8_EEENS6_IJNS7_ILi192EEENS7_ILi160EEENS7_ILi64EEEEEELi64ENS_12float_e4m3_tEfNS_4arch4Sm90ELb0ELb0ELb1ELb0ELb1ELb0ELb0ELb1ELb1ELb1ELb1ELb0EEENS1_21CollectiveEpilogueFwdINS6_IJSA_SC_SB_EEES9_NS_10bfloat16_tESG_Li384ELb0ELb1ELb1ELb1EEENS1_19SingleTileSchedulerILb0ELb1ELb1ELi192EEEEEEEEEvNT_6ParamsE,@function
        .size           _ZN7cutlass13device_kernelIN5flash11enable_sm90INS1_16FlashAttnFwdSm90INS1_25CollectiveMainloopFwdSm90ILi2EN4cute5tupleIJNS5_1CILi1EEES8_S8_EEENS6_IJNS7_ILi192EEENS7_ILi160EEENS7_ILi64EEEEEELi64ENS_12float_e4m3_tEfNS_4arch4Sm90ELb0ELb0ELb1ELb0ELb1ELb0ELb0ELb1ELb1ELb1ELb1ELb0EEENS1_21CollectiveEpilogueFwdINS6_IJSA_SC_SB_EEES9_NS_10bfloat16_tESG_Li384ELb0ELb1ELb1ELb1EEENS1_19SingleTileSchedulerILb0ELb1ELb1ELi192EEEEEEEEEvNT_6ParamsE,(.L_x_2719 - _ZN7cutlass13device_kernelIN5flash11enable_sm90INS1_16FlashAttnFwdSm90INS1_25CollectiveMainloopFwdSm90ILi2EN4cute5tupleIJNS5_1CILi1EEES8_S8_EEENS6_IJNS7_ILi192EEENS7_ILi160EEENS7_ILi64EEEEEELi64ENS_12float_e4m3_tEfNS_4arch4Sm90ELb0ELb0ELb1ELb0ELb1ELb0ELb0ELb1ELb1ELb1ELb1ELb0EEENS1_21CollectiveEpilogueFwdINS6_IJSA_SC_SB_EEES9_NS_10bfloat16_tESG_Li384ELb0ELb1ELb1ELb1EEENS1_19SingleTileSchedulerILb0ELb1ELb1ELi192EEEEEEEEEvNT_6ParamsE)
        .other          _ZN7cutlass13device_kernelIN5flash11enable_sm90INS1_16FlashAttnFwdSm90INS1_25CollectiveMainloopFwdSm90ILi2EN4cute5tupleIJNS5_1CILi1EEES8_S8_EEENS6_IJNS7_ILi192EEENS7_ILi160EEENS7_ILi64EEEEEELi64ENS_12float_e4m3_tEfNS_4arch4Sm90ELb0ELb0ELb1ELb0ELb1ELb0ELb0ELb1ELb1ELb1ELb1ELb0EEENS1_21CollectiveEpilogueFwdINS6_IJSA_SC_SB_EEES9_NS_10bfloat16_tESG_Li384ELb0ELb1ELb1ELb1EEENS1_19SingleTileSchedulerILb0ELb1ELb1ELi192EEEEEEEEEvNT_6ParamsE,@"STO_CUDA_ENTRY STV_DEFAULT"
_ZN7cutlass13device_kernelIN5flash11enable_sm90INS1_16FlashAttnFwdSm90INS1_25CollectiveMainloopFwdSm90ILi2EN4cute5tupleIJNS5_1CILi1EEES8_S8_EEENS6_IJNS7_ILi192EEENS7_ILi160EEENS7_ILi64EEEEEELi64ENS_12float_e4m3_tEfNS_4arch4Sm90ELb0ELb0ELb1ELb0ELb1ELb0ELb0ELb1ELb1ELb1ELb1ELb0EEENS1_21CollectiveEpilogueFwdINS6_IJSA_SC_SB_EEES9_NS_10bfloat16_tESG_Li384ELb0ELb1ELb1ELb1EEENS1_19SingleTileSchedulerILb0ELb1ELb1ELi192EEEEEEEEEvNT_6ParamsE:
[----:B------:R-:W0:Y:S02]  /*0000*/  LDC R1, c[0x0][0x28] ;  /* 0x00000a00ff017b82 */ /* 0x000e240000000800 */
[----:B0-----:R-:W-:Y:S01]  /*0010*/  VIADD R1, R1, 0xffffffe0 ;  /* 0xffffffe001017836 */ /* 0x001fe20000000000 */
[----:B------:R-:W0:Y:S01]  /*0020*/  S2R R17, SR_TID.X ;  /* 0x0000000000117919 */ /* 0x000e220000002100 */
[----:B------:R-:W-:Y:S01]  /*0030*/  ELECT P0, URZ, PT ;  /* 0x00000000003f782f */ /* 0x000fe20003800000 */
[----:B------:R-:W-:Y:S01]  /*0040*/  UMOV UR4, 0x80 ;  /* 0x0000008000047882 */ /* 0x000fe20000000000 */
[----:B------:R-:W-:Y:S01]  /*0050*/  UMOV UR7, 0x180 ;  /* 0x0000018000077882 */ /* 0x000fe20000000000 */
[----:B0-----:R-:W-:-:S05]  /*0060*/  SHF.R.U32.HI R0, RZ, 0x5, R17 ;  /* 0x00000005ff007819 */ /* 0x001fca0000011611 */
[----:B------:R-:W0:Y:S02]  /*0070*/  SHFL.IDX PT, R2, R0, RZ, 0x1f ;  /* 0x00001fff00027589 */ /* 0x000e2400000e0000 */
[C---:B0-----:R-:W-:Y:S02]  /*0080*/  ISETP.NE.OR P0, PT, R2.reuse, RZ, !P0 ;  /* 0x000000ff0200720c */ /* 0x041fe40004705670 */
[----:B------:R-:W-:Y:S02]  /*0090*/  ISETP.NE.AND P1, PT, R2, RZ, PT ;  /* 0x000000ff0200720c */ /* 0x000fe40003f25270 */
[----:B------:R-:W-:-:S06]  /*00a0*/  SHF.R.U32.HI R2, RZ, 0x7, R17 ;  /* 0x00000007ff027819 */ /* 0x000fcc0000011611 */
[----:B------:R-:W0:Y:S03]  /*00b0*/  SHFL.IDX PT, R2, R2, RZ, 0x1f ;  /* 0x00001fff02027589 */ /* 0x000e2600000e0000 */
[----:B------:R-:W-:Y:S01]  /*00c0*/  VOTEU.ALL UP0, P0 ;  /* 0x00000000003f7886 */ /* 0x000fe20000000000 */
[----:B------:R-:W-:-:S04]  /*00d0*/  VOTEU.ALL UP1, P0 ;  /* 0x00000000003f7886 */ /* 0x000fc80000020000 */
[----:B------:R-:W1:Y:S01]  /*00e0*/  @!UP0 S2UR UR8, SR_CgaCtaId ;  /* 0x00000000000889c3 */ /* 0x000e620000008800 */
[----:B------:R-:W-:Y:S01]  /*00f0*/  @!UP0 UMOV UR6, 0x400 ;  /* 0x0000040000068882 */ /* 0x000fe20000000000 */
[----:B------:R-:W-:-:S04]  /*0100*/  @!UP0 UIADD3 UR4, -UR4, 0x100000, URZ ;  /* 0x0010000004048890 */ /* 0x000fc8000fffe13f */
[----:B------:R-:W-:Y:S02]  /*0110*/  @!UP0 USHF.L.U32 UR5, UR4, 0xb, URZ ;  /* 0x0000000b04058899 */ /* 0x000fe4000800063f */
[----:B------:R-:W-:Y:S02]  /*0120*/  @!UP0 USHF.L.U32 UR4, UR4, 0x1, URZ ;  /* 0x0000000104048899 */ /* 0x000fe4000800063f */
[----:B-1----:R-:W-:Y:S02]  /*0130*/  @!UP0 ULEA UR8, UR8, UR6, 0x18 ;  /* 0x0000000608088291 */ /* 0x002fe4000f8ec03f */
[----:B------:R-:W-:-:S04]  /*0140*/  @!UP0 UIADD3 UR6, -UR7, 0x100000, URZ ;  /* 0x0010000007068890 */ /* 0x000fc8000fffe13f */
[----:B------:R-:W-:Y:S02]  /*0150*/  @!UP0 USHF.L.U32 UR7, UR6, 0xb, URZ ;  /* 0x0000000b06078899 */ /* 0x000fe4000800063f */
[----:B------:R-:W-:Y:S01]  /*0160*/  @!UP0 USHF.L.U32 UR6, UR6, 0x1, URZ ;  /* 0x0000000106068899 */ /* 0x000fe2000800063f */
[----:B------:R-:W-:-:S05]  /*0170*/  VOTEU.ALL UP0, P0 ;  /* 0x00000000003f7886 */ /* 0x000fca0000000000 */
[----:B------:R1:W2:Y:S06]  /*0180*/  @!UP0 SYNCS.EXCH.64 URZ, [UR8+0x12400], UR4 ;  /* 0x01240004083f85b2 */ /* 0x0002ac0008000100 */
[----:B------:R1:W3:Y:S02]  /*0190*/  @!UP1 SYNCS.EXCH.64 URZ, [UR8+0x12420], UR6 ;  /* 0x01242006083f95b2 */ /* 0x0002e40008000100 */
[----:B01----:R-:W-:Y:S05]  /*01a0*/  @P1 BRA `(.L_x_0) ;  /* 0x0000000000481947 */ /* 0x003fea0003800000 */
[----:B------:R-:W0:Y:S01]  /*01b0*/  S2UR UR5, SR_CgaCtaId ;  /* 0x00000000000579c3 */ /* 0x000e220000008800 */
[----:B------:R-:W-:Y:S01]  /*01c0*/  UMOV UR4, 0x400 ;  /* 0x0000040000047882 */ /* 0x000fe20000000000 */
[----:B------:R-:W-:Y:S01]  /*01d0*/  UMOV UR6, 0x80 ;  /* 0x0000008000067882 */ /* 0x000fe20000000000 */
[----:B------:R-:W-:Y:S01]  /*01e0*/  UMOV UR7, 0x180 ;  /* 0x0000018000077882 */ /* 0x000fe20000000000 */
[----:B------:R-:W-:Y:S01]  /*01f0*/  ELECT P0, URZ, PT ;  /* 0x00000000003f782f */ /* 0x000fe20003800000 */
[----:B0-----:R-:W-:Y:S02]  /*0200*/  ULEA UR8, UR5, UR4, 0x18 ;  /* 0x0000000405087291 */ /* 0x001fe4000f8ec03f */
[----:B------:R-:W-:-:S04]  /*0210*/  UIADD3 UR4, -UR6, 0x100000, URZ ;  /* 0x0010000006047890 */ /* 0x000fc8000fffe13f */
[----:B------:R-:W-:Y:S02]  /*0220*/  USHF.L.U32 UR5, UR4, 0xb, URZ ;  /* 0x0000000b04057899 */ /* 0x000fe4000800063f */
[----:B------:R-:W-:Y:S02]  /*0230*/  USHF.L.U32 UR4, UR4, 0x1, URZ ;  /* 0x0000000104047899 */ /* 0x000fe4000800063f */
[----:B------:R-:W-:-:S04]  /*0240*/  UIADD3 UR6, -UR7, 0x100000, URZ ;  /* 0x0010000007067890 */ /* 0x000fc8000fffe13f */
[----:B------:R-:W-:Y:S02]  /*0250*/  USHF.L.U32 UR7, UR6, 0xb, URZ ;  /* 0x0000000b06077899 */ /* 0x000fe4000800063f */
[----:B------:R-:W-:Y:S01]  /*0260*/  USHF.L.U32 UR6, UR6, 0x1, URZ ;  /* 0x0000000106067899 */ /* 0x000fe2000800063f */
[----:B------:R-:W0:Y:S03]  /*0270*/  FENCE.VIEW.ASYNC.S ;  /* 0x00000000000073c6 */ /* 0x000e260000000000 */
[----:B0-----:R0:W1:Y:S08]  /*0280*/  SYNCS.EXCH.64 URZ, [UR8+0x12430], UR4 ;  /* 0x01243004083f75b2 */ /* 0x0010700008000100 */
[----:B------:R0:W4:Y:S01]  /*0290*/  SYNCS.EXCH.64 URZ, [UR8+0x12440], UR6 ;  /* 0x01244006083f75b2 */ /* 0x0001220008000100 */
[----:B------:R0:W0:Y:S01]  /*02a0*/  SYNCS.EXCH.64 URZ, [UR8+0x12438], UR4 ;  /* 0x01243804083f75b2 */ /* 0x0000220008000100 */
[----:B------:R0:W0:Y:S01]  /*02b0*/  SYNCS.EXCH.64 URZ, [UR8+0x12448], UR6 ;  /* 0x01244806083f75b2 */ /* 0x0000220008000100 */
[----:B------:R-:W-:Y:S01]  /*02c0*/  NOP ;  /* 0x0000000000007918 */ /* 0x000fe20000000000 */
.L_x_0:
[----:B------:R-:W5:Y:S01]  /*02d0*/  SHFL.IDX PT, R3, R0, RZ, 0x1f ;  /* 0x00001fff00037589 */ /* 0x000f6200000e0000 */
[----:B------:R-:W-:Y:S01]  /*02e0*/  NOP ;  /* 0x0000000000007918 */ /* 0x000fe20000000000 */
[----:B-----5:R-:W-:-:S13]  /*02f0*/  ISETP.NE.AND P0, PT, R3, RZ, PT ;  /* 0x000000ff0300720c */ /* 0x020fda0003f05270 */
[----:B------:R-:W-:Y:S05]  /*0300*/  @P0 BRA `(.L_x_1) ;  /* 0x0000000000480947 */ /* 0x000fea0003800000 */
[----:B0-----:R-:W0:Y:S01]  /*0310*/  S2UR UR5, SR_CgaCtaId ;  /* 0x00000000000579c3 */ /* 0x001e220000008800 */
        /* <DEDUP_REMOVED lines=12> */
[----:B0-----:R0:W0:Y:S08]  /*03e0*/  SYNCS.EXCH.64 URZ, [UR8+0x12450], UR4 ;  /* 0x01245004083f75b2 */ /* 0x0010300008000100 */
[----:B------:R0:W0:Y:S01]  /*03f0*/  SYNCS.EXCH.64 URZ, [UR8+0x12460], UR6 ;  /* 0x01246006083f75b2 */ /* 0x0000220008000100 */
[----:B------:R0:W0:Y:S01]  /*0400*/  SYNCS.EXCH.64 URZ, [UR8+0x12458], UR4 ;  /* 0x01245804083f75b2 */ /* 0x0000220008000100 */
[----:B------:R0:W0:Y:S01]  /*0410*/  SYNCS.EXCH.64 URZ, [UR8+0x12468], UR6 ;  /* 0x01246806083f75b2 */ /* 0x0000220008000100 */
[----:B------:R-:W-:Y:S01]  /*0420*/  NOP ;  /* 0x0000000000007918 */ /* 0x000fe20000000000 */
.L_x_1:
[----:B------:R-:W5:Y:S01]  /*0430*/  SHFL.IDX PT, R3, R0, RZ, 0x1f ;  /* 0x00001fff00037589 */ /* 0x000f6200000e0000 */
[----:B------:R-:W-:Y:S01]  /*0440*/  NOP ;  /* 0x0000000000007918 */ /* 0x000fe20000000000 */
[----:B-----5:R-:W-:-:S13]  /*0450*/  ISETP.NE.AND P0, PT, R3, RZ, PT ;  /* 0x000000ff0300720c */ /* 0x020fda0003f05270 */
[----:B------:R-:W-:Y:S05]  /*0460*/  @P0 BRA `(.L_x_2) ;  /* 0x0000000000380947 */ /* 0x000fea0003800000 */
[----:B0-----:R-:W0:Y:S01]  /*0470*/  S2UR UR5, SR_CgaCtaId ;  /* 0x00000000000579c3 */ /* 0x001e220000008800 */
[----:B------:R-:W-:Y:S01]  /*0480*/  UMOV UR4, 0x400 ;  /* 0x0000040000047882 */ /* 0x000fe20000000000 */
[----:B------:R-:W-:Y:S01]  /*0490*/  UMOV UR7, 0x80 ;  /* 0x0000008000077882 */ /* 0x000fe20000000000 */
[----:B------:R-:W-:Y:S01]  /*04a0*/  ELECT P0, URZ, PT ;  /* 0x00000000003f782f */ /* 0x000fe20003800000 */
[----:B0-----:R-:W-:Y:S02]  /*04b0*/  ULEA UR6, UR5, UR4, 0x18 ;  /* 0x0000000405067291 */ /* 0x001fe4000f8ec03f */
[----:B------:R-:W-:-:S04]  /*04c0*/  UIADD3 UR4, -UR7, 0x100000, URZ ;  /* 0x0010000007047890 */ /* 0x000fc8000fffe13f */
[----:B------:R-:W-:Y:S02]  /*04d0*/  USHF.L.U32 UR5, UR4, 0xb, URZ ;  /* 0x0000000b04057899 */ /* 0x000fe4000800063f */
[----:B------:R-:W-:Y:S01]  /*04e0*/  USHF.L.U32 UR4, UR4, 0x1, URZ ;  /* 0x0000000104047899 */ /* 0x000fe2000800063f */
[----:B------:R-:W0:Y:S11]  /*04f0*/  FENCE.VIEW.ASYNC.S ;  /* 0x00000000000073c6 */ /* 0x000e360000000000 */
[----:B0-----:R0:W0:Y:S01]  /*0500*/  SYNCS.EXCH.64 URZ, [UR6+0x12470], UR4 ;  /* 0x01247004063f75b2 */ /* 0x0010220008000100 */
[----:B------:R0:W0:Y:S01]  /*0510*/  SYNCS.EXCH.64 URZ, [UR6+0x12480], UR4 ;  /* 0x01248004063f75b2 */ /* 0x0000220008000100 */
[----:B------:R0:W0:Y:S01]  /*0520*/  SYNCS.EXCH.64 URZ, [UR6+0x12478], UR4 ;  /* 0x01247804063f75b2 */ /* 0x0000220008000100 */
[----:B------:R0:W0:Y:S01]  /*0530*/  SYNCS.EXCH.64 URZ, [UR6+0x12488], UR4 ;  /* 0x01248804063f75b2 */ /* 0x0000220008000100 */
[----:B------:R-:W-:Y:S01]  /*0540*/  NOP ;  /* 0x0000000000007918 */ /* 0x000fe20000000000 */
.L_x_2:
        /* <DEDUP_REMOVED lines=22> */
.L_x_3:
[----:B------:R-:W5:Y:S01]  /*06b0*/  SHFL.IDX PT, R3, R0, RZ, 0x1f ;  /* 0x00001fff00037589 */ /* 0x000f6200000e0000 */
[----:B------:R-:W-:Y:S01]  /*06c0*/  R2UR UR9, R2 ;  /* 0x00000000020972ca */ /* 0x000fe200000e0000 */
        /* <DEDUP_REMOVED lines=21> */
.L_x_4:
[----:B------:R-:W-:Y:S01]  /*0820*/  UISETP.NE.AND UP0, UPT, UR9, URZ, UPT ;  /* 0x0000003f0900728c */ /* 0x000fe2000bf05270 */
[----:B------:R-:W-:Y:S01]  /*0830*/  NOP ;  /* 0x0000000000007918 */ /* 0x000fe20000000000 */
[----:B------:R-:W-:Y:S01]  /*0840*/  UMOV UR36, 0x1 ;  /* 0x0000000100247882 */ /* 0x000fe20000000000 */
[----:B------:R-:W-:Y:S01]  /*0850*/  ULDC.64 UR46, c[0x0][0x208] ;  /* 0x00008200002e7ab9 */ /* 0x000fe20000000a00 */
[----:B------:R-:W-:Y:S01]  /*0860*/  USEL UR36, UR36, 0x2, !UP0 ;  /* 0x0000000224247887 */ /* 0x000fe2000c000000 */
[----:B------:R-:W-:Y:S01]  /*0870*/  BSSY B6, `(.L_x_5) ;  /* 0x0000d24000067945 */ /* 0x000fe20003800000 */
[----:B01234-:R-:W-:Y:S01]  /*0880*/  BAR.SYNC.DEFER_BLOCKING 0x0 ;  /* 0x0000000000007b1d */ /* 0x01ffe20000010000 */
[----:B------:R-:W-:-:S13]  /*0890*/  PLOP3.LUT P0, PT, PT, PT, UP0, 0x80, 0x0 ;  /* 0x000000000000781c */ /* 0x000fda0003f0f008 */
[----:B------:R-:W-:Y:S05]  /*08a0*/  @!P0 BRA `(.L_x_6) ;  /* 0x0000008c00408947 */ /* 0x000fea0003800000 */
.L_x_7:
[----:B------:R-:W-:-:S08]  /*08b0*/  NOP ;  /* 0x0000000000007918 */ /* 0x000fd00000000000 */
[----:B------:R-:W0:Y:S02]  /*08c0*/  USETMAXREG.TRY_ALLOC.CTAPOOL UP0, 0xa0 ;  /* 0x000000a0000079c8 */ /* 0x000e240008000600 */
[----:B0-----:R-:W-:-:S13]  /*08d0*/  PLOP3.LUT P0, PT, PT, PT, UP0, 0x80, 0x0 ;  /* 0x000000000000781c */ /* 0x001fda0003f0f008 */
[----:B------:R-:W-:Y:S05]  /*08e0*/  @!P0 BRA `(.L_x_7) ;  /* 0xfffffffc00f08947 */ /* 0x000fea000383ffff */
[----:B------:R-:W0:Y:S01]  /*08f0*/  S2UR UR6, SR_CTAID.Y ;  /* 0x00000000000679c3 */ /* 0x000e220000002600 */
[----:B------:R-:W-:Y:S02]  /*0900*/  ULDC UR7, c[0x0][0xc50] ;  /* 0x0003140000077ab9 */ /* 0x000fe40000000800 */
[----:B------:R-:W-:-:S05]  /*0910*/  UISETP.NE.AND UP0, UPT, UR7, 0x1, UPT ;  /* 0x000000010700788c */ /* 0x000fca000bf05270 */
[----:B------:R-:W1:Y:S06]  /*0920*/  S2UR UR37, SR_CTAID.Z ;  /* 0x00000000002579c3 */ /* 0x000e6c0000002700 */
[----:B------:R-:W-:Y:S01]  /*0930*/  @UP0 ULDC UR4, c[0x0][0xc54] ;  /* 0x0003150000040ab9 */ /* 0x000fe20000000800 */
[----:B------:R-:W-:Y:S01]  /*0940*/  @UP0 ULDC UR8, c[0x0][0xc58] ;  /* 0x0003160000080ab9 */ /* 0x000fe20000000800 */
[----:B0-----:R-:W-:Y:S02]  /*0950*/  UIMAD.WIDE.U32 UR4, UR6, UR4, URZ ;  /* 0x00000004060472a5 */ /* 0x001fe4000f8e003f */
[----:B------:R-:W-:-:S02]  /*0960*/  UMOV UR38, UR6 ;  /* 0x0000000600267c82 */ /* 0x000fc40008000000 */
[----:B------:R-:W-:Y:S01]  /*0970*/  @UP0 USHF.R.U32.HI UR38, URZ, UR8, UR5 ;  /* 0x000000083f260299 */ /* 0x000fe20008011605 */
[----:B------:R-:W-:Y:S06]  /*0980*/  BAR.ARV 0x8, 0x200 ;  /* 0x0208000000007b1d */ /* 0x000fec0000002000 */
[----:B-1----:R-:W-:Y:S01]  /*0990*/  ISETP.LE.AND P0, PT, RZ, UR37, PT ;  /* 0x00000025ff007c0c */ /* 0x002fe2000bf03270 */
[----:B------:R-:W-:-:S04]  /*09a0*/  UIADD3 UR4, -UR38, URZ, URZ ;  /* 0x0000003f26047290 */ /* 0x000fc8000fffe13f */
[----:B------:R-:W-:-:S08]  /*09b0*/  UIMAD UR7, UR7, UR4, UR6 ;  /* 0x00000004070772a4 */ /* 0x000fd0000f8e0206 */
[----:B------:R-:W-:Y:S05]  /*09c0*/  @!P0 BRA `(.L_x_8) ;  /* 0x000000d000388947 */ /* 0x000fea0003800000 */
[----:B------:R-:W-:Y:S01]  /*09d0*/  ULDC.64 UR4, c[0x0][0x418] ;  /* 0x0001060000047ab9 */ /* 0x000fe20000000a00 */
[----:B------:R-:W-:Y:S01]  /*09e0*/  ULDC UR39, c[0x0][0x424] ;  /* 0x0001090000277ab9 */ /* 0x000fe20000000800 */
[----:B------:R-:W-:Y:S02]  /*09f0*/  UISETP.NE.U32.AND UP0, UPT, UR4, URZ, UPT ;  /* 0x0000003f0400728c */ /* 0x000fe4000bf05070 */
[----:B------:R-:W-:Y:S02]  /*0a00*/  ULOP3.LUT UR40, UR7, 0xffff, URZ, 0xc0, !UPT ;  /* 0x0000ffff07287892 */ /* 0x000fe4000f8ec03f */
[----:B------:R-:W-:Y:S01]  /*0a10*/  UISETP.NE.AND.EX UP0, UPT, UR5, URZ, UPT, UP0 ;  /* 0x0000003f0500728c */ /* 0x000fe2000bf05300 */
[----:B------:R-:W-:-:S03]  /*0a20*/  ULDC UR4, c[0x0][0x2f0] ;  /* 0x0000bc0000047ab9 */ /* 0x000fc60000000800 */
[----:B------:R-:W-:-:S04]  /*0a30*/  USEL UR39, UR39, 0x1, UP0 ;  /* 0x0000000127277887 */ /* 0x000fc80008000000 */
[----:B------:R-:W-:-:S04]  /*0a40*/  UIMAD UR39, UR39, UR4, URZ ;  /* 0x00000004272772a4 */ /* 0x000fc8000f8e023f */
[----:B------:R-:W-:Y:S02]  /*0a50*/  UISETP.GE.AND UP0, UPT, UR39, 0x1, UPT ;  /* 0x000000012700788c */ /* 0x000fe4000bf06270 */
[----:B------:R-:W-:-:S04]  /*0a60*/  UIADD3 UR4, UR39, 0x9f, URZ ;  /* 0x0000009f27047890 */ /* 0x000fc8000fffe03f */
[----:B------:R-:W-:Y:S01]  /*0a70*/  PLOP3.LUT P0, PT, PT, PT, UP0, 0x80, 0x0 ;  /* 0x000000000000781c */ /* 0x000fe20003f0f008 */
[----:B------:R-:W-:-:S04]  /*0a80*/  UIMAD.WIDE UR4, UR4, 0x66666667, URZ ;  /* 0x66666667040478a5 */ /* 0x000fc8000f8e023f */
[----:B------:R-:W-:-:S03]  /*0a90*/  USHF.R.U32.HI UR6, URZ, 0x1f, UR5 ;  /* 0x0000001f3f067899 */ /* 0x000fc60008011605 */
[----:B------:R-:W-:Y:S01]  /*0aa0*/  UMOV UR4, URZ ;  /* 0x0000003f00047c82 */ /* 0x000fe20008000000 */
[----:B------:R-:W-:-:S04]  /*0ab0*/  ULEA.HI.SX32 UR6, UR5, UR6, 0x1a ;  /* 0x0000000605067291 */ /* 0x000fc8000f8fd23f */
[----:B------:R-:W-:Y:S08]  /*0ac0*/  @!P0 BRA `(.L_x_9) ;  /* 0x0000000000908947 */ /* 0x000ff00003800000 */
[----:B------:R-:W-:Y:S01]  /*0ad0*/  USHF.R.U32.HI UR7, URZ, 0x10, UR7 ;  /* 0x000000103f077899 */ /* 0x000fe20008011607 */
[----:B------:R-:W-:-:S03]  /*0ae0*/  UMOV UR4, URZ ;  /* 0x0000003f00047c82 */ /* 0x000fc60008000000 */
[----:B------:R-:W-:-:S11]  /*0af0*/  UISETP.NE.AND UP0, UPT, UR7, URZ, UPT ;  /* 0x0000003f0700728c */ /* 0x000fd6000bf05270 */
[----:B------:R-:W-:Y:S02]  /*0b00*/  @!UP0 ULDC UR7, c[0x0][0x9f0] ;  /* 0x00027c0000078ab9 */ /* 0x000fe40000000800 */
[----:B------:R-:W-:Y:S01]  /*0b10*/  IMAD.U32 R3, RZ, RZ, UR7 ;  /* 0x00000007ff037e24 */ /* 0x000fe2000f8e00ff */
[----:B------:R-:W-:-:S04]  /*0b20*/  UIADD3 UR8, UR6, -0x1, UR7 ;  /* 0xffffffff06087890 */ /* 0x000fc8000fffe007 */
[-C--:B------:R-:W-:Y:S02]  /*0b30*/  IABS R0, R3.reuse ;  /* 0x0000000300007213 */ /* 0x080fe40000000000 */
[----:B------:R-:W-:Y:S01]  /*0b40*/  MOV R4, UR8 ;  /* 0x0000000800047c02 */ /* 0x000fe20008000f00 */
[----:B------:R-:W-:Y:S01]  /*0b50*/  ULOP3.LUT UR8, UR8, UR7, URZ, 0x3c, !UPT ;  /* 0x0000000708087292 */ /* 0x000fe2000f8e3c3f */
[----:B------:R-:W-:Y:S02]  /*0b60*/  R2UR UR11, R0 ;  /* 0x00000000000b72ca */ /* 0x000fe400000e0000 */
[----:B------:R-:W-:Y:S02]  /*0b70*/  IABS R4, R4 ;  /* 0x0000000400047213 */ /* 0x000fe40000000000 */
[----:B------:R-:W-:-:S03]  /*0b80*/  IABS R5, R3 ;  /* 0x0000000300057213 */ /* 0x000fc60000000000 */
[----:B------:R-:W-:-:S05]  /*0b90*/  IMAD.MOV.U32 R3, RZ, RZ, R4 ;  /* 0x000000ffff037224 */ /* 0x000fca00078e0004 */
[----:B------:R-:W-:Y:S01]  /*0ba0*/  R2UR UR10, R3 ;  /* 0x00000000030a72ca */ /* 0x000fe200000e0000 */
[----:B------:R-:W0:Y:S08]  /*0bb0*/  I2F.RP R0, UR11 ;  /* 0x0000000b00007d06 */ /* 0x000e300008209400 */
[----:B0-----:R-:W0:Y:S02]  /*0bc0*/  MUFU.RCP R0, R0 ;  /* 0x0000000000007308 */ /* 0x001e240000001000 */
[----:B0-----:R-:W-:-:S02]  /*0bd0*/  VIADD R2, R0, 0xffffffe ;  /* 0x0ffffffe00027836 */ /* 0x001fc40000000000 */
[----:B------:R-:W-:-:S04]  /*0be0*/  IMAD.MOV R0, RZ, RZ, -R5 ;  /* 0x000000ffff007224 */ /* 0x000fc800078e0a05 */
[----:B------:R-:W0:Y:S02]  /*0bf0*/  F2I.FTZ.U32.TRUNC.NTZ R2, R2 ;  /* 0x0000000200027305 */ /* 0x000e24000021f000 */
[----:B0-----:R-:W-:-:S13]  /*0c00*/  R2UR UR5, R2 ;  /* 0x00000000020572ca */ /* 0x001fda00000e0000 */
[----:B------:R-:W-:-:S04]  /*0c10*/  UIADD3 UR9, URZ, -UR5, URZ ;  /* 0x800000053f097290 */ /* 0x000fc8000fffe03f */
[----:B------:R-:W-:-:S04]  /*0c20*/  UIMAD UR9, UR9, UR11, URZ ;  /* 0x0000000b090972a4 */ /* 0x000fc8000f8e023f */
[----:B------:R-:W-:-:S03]  /*0c30*/  UIMAD.WIDE.U32 UR4, UR5, UR9, UR4 ;  /* 0x00000009050472a5 */ /* 0x000fc6000f8e0004 */
[----:B------:R-:W-:Y:S01]  /*0c40*/  R2UR UR9, R0 ;  /* 0x00000000000972ca */ /* 0x000fe200000e0000 */
[----:B------:R-:W-:-:S12]  /*0c50*/  UIMAD.WIDE.U32 UR4, UR5, UR10, URZ ;  /* 0x0000000a050472a5 */ /* 0x000fd8000f8e003f */
[----:B------:R-:W-:-:S04]  /*0c60*/  UIMAD UR4, UR5, UR9, UR10 ;  /* 0x00000009050472a4 */ /* 0x000fc8000f8e020a */
[----:B------:R-:W-:-:S11]  /*0c70*/  UISETP.GT.U32.AND UP1, UPT, UR11, UR4, UPT ;  /* 0x000000040b00728c */ /* 0x000fd6000bf24070 */
[----:B------:R-:W-:Y:S02]  /*0c80*/  @!UP1 UIADD3 UR4, UR4, -UR11, URZ ;  /* 0x8000000b04049290 */ /* 0x000fe4000fffe03f */
[----:B------:R-:W-:Y:S02]  /*0c90*/  @!UP1 UIADD3 UR5, UR5, 0x1, URZ ;  /* 0x0000000105059890 */ /* 0x000fe4000fffe03f */
[----:B------:R-:W-:Y:S02]  /*0ca0*/  UISETP.GE.U32.AND UP0, UPT, UR4, UR11, UPT ;  /* 0x0000000b0400728c */ /* 0x000fe4000bf06070 */
[----:B------:R-:W-:-:S09]  /*0cb0*/  UISETP.GE.AND UP1, UPT, UR8, URZ, UPT ;  /* 0x0000003f0800728c */ /* 0x000fd2000bf26270 */
[----:B------:R-:W-:Y:S02]  /*0cc0*/  @UP0 UIADD3 UR5, UR5, 0x1, URZ ;  /* 0x0000000105050890 */ /* 0x000fe4000fffe03f */
[----:B------:R-:W-:-:S05]  /*0cd0*/  UISETP.NE.AND UP0, UPT, UR7, URZ, UPT ;  /* 0x0000003f0700728c */ /* 0x000fca000bf05270 */
[----:B------:R-:W-:Y:S02]  /*0ce0*/  UMOV UR4, UR5 ;  /* 0x0000000500047c82 */ /* 0x000fe40008000000 */
[----:B------:R-:W-:-:S04]  /*0cf0*/  @!UP1 UIADD3 UR4, -UR4, URZ, URZ ;  /* 0x0000003f04049290 */ /* 0x000fc8000fffe13f */
[----:B------:R-:W-:-:S12]  /*0d00*/  @!UP0 ULOP3.LUT UR4, URZ, UR7, URZ, 0x33, !UPT ;  /* 0x000000073f048292 */ /* 0x000fd8000f8e333f */
.L_x_9:
[----:B------:R-:W-:Y:S01]  /*0d10*/  UIMAD UR40, UR40, UR4, URZ ;  /* 0x00000004282872a4 */ /* 0x000fe2000f8e023f */
[----:B------:R-:W-:Y:S01]  /*0d20*/  IMAD.U32 R0, RZ, RZ, UR6 ;  /* 0x00000006ff007e24 */ /* 0x000fe2000f8e00ff */
[----:B------:R-:W-:Y:S01]  /*0d30*/  MOV R3, UR4 ;  /* 0x0000000400037c02 */ /* 0x000fe20008000f00 */
[----:B------:R-:W-:Y:S01]  /*0d40*/  USHF.R.S32.HI UR41, URZ, 0x1f, UR37 ;  /* 0x0000001f3f297899 */ /* 0x000fe20008011425 */
[----:B------:R-:W-:Y:S01]  /*0d50*/  VIADD R17, R17, 0xffffff80 ;  /* 0xffffff8011117836 */ /* 0x000fe20000000000 */
[----:B------:R-:W-:Y:S02]  /*0d60*/  PLOP3.LUT P0, PT, PT, PT, PT, 0x80, 0x0 ;  /* 0x000000000000781c */ /* 0x000fe40003f0f070 */
[----:B------:R-:W-:Y:S02]  /*0d70*/  CS2R R6, SRZ ;  /* 0x0000000000067805 */ /* 0x000fe4000001ff00 */
[----:B------:R-:W-:Y:S02]  /*0d80*/  VIADDMNMX R0, R3, UR40, R0, PT ;  /* 0x0000002803007c46 */ /* 0x000fe4000b800100 */
[----:B------:R-:W-:-:S02]  /*0d90*/  CS2R R2, SRZ ;  /* 0x0000000000027805 */ /* 0x000fc4000001ff00 */
[----:B------:R-:W-:Y:S02]  /*0da0*/  CS2R R30, SRZ ;  /* 0x00000000001e7805 */ /* 0x000fe4000001ff00 */
[----:B------:R-:W-:Y:S02]  /*0db0*/  CS2R R26, SRZ ;  /* 0x00000000001a7805 */ /* 0x000fe4000001ff00 */
[----:B------:R-:W-:Y:S01]  /*0dc0*/  R2UR UR42, R0 ;  /* 0x00000000002a72ca */ /* 0x000fe200000e0000 */
[----:B------:R-:W-:Y:S01]  /*0dd0*/  IMAD.MOV.U32 R0, RZ, RZ, RZ ;  /* 0x000000ffff007224 */ /* 0x000fe200078e00ff */
[----:B------:R-:W-:Y:S01]  /*0de0*/  CS2R R8, SRZ ;  /* 0x0000000000087805 */ /* 0x000fe2000001ff00 */
[----:B------:R-:W-:Y:S01]  /*0df0*/  IMAD.MOV.U32 R36, RZ, RZ, RZ ;  /* 0x000000ffff247224 */ /* 0x000fe200078e00ff */
[----:B------:R-:W-:Y:S02]  /*0e00*/  CS2R R38, SRZ ;  /* 0x0000000000267805 */ /* 0x000fe4000001ff00 */
[----:B------:R-:W-:-:S02]  /*0e10*/  CS2R R34, SRZ ;  /* 0x0000000000227805 */ /* 0x000fc4000001ff00 */
[----:B------:R-:W-:Y:S02]  /*0e20*/  CS2R R10, SRZ ;  /* 0x00000000000a7805 */ /* 0x000fe4000001ff00 */
[----:B------:R-:W-:Y:S02]  /*0e30*/  MOV R44, RZ ;  /* 0x000000ff002c7202 */ /* 0x000fe40000000f00 */
[----:B------:R-:W-:Y:S02]  /*0e40*/  CS2R R12, SRZ ;  /* 0x00000000000c7805 */ /* 0x000fe4000001ff00 */
[----:B------:R-:W-:Y:S02]  /*0e50*/  CS2R R46, SRZ ;  /* 0x00000000002e7805 */ /* 0x000fe4000001ff00 */
[----:B------:R-:W-:Y:S01]  /*0e60*/  CS2R R42, SRZ ;  /* 0x00000000002a7805 */ /* 0x000fe2000001ff00 */
[----:B------:R-:W-:Y:S01]  /*0e70*/  IMAD.MOV.U32 R41, RZ, RZ, RZ ;  /* 0x000000ffff297224 */ /* 0x000fe200078e00ff */
[----:B------:R-:W-:Y:S01]  /*0e80*/  CS2R R14, SRZ ;  /* 0x00000000000e7805 */ /* 0x000fe2000001ff00 */
[----:B------:R-:W-:Y:S01]  /*0e90*/  UISETP.GT.AND UP0, UPT, UR42, UR40, UPT ;  /* 0x000000282a00728c */ /* 0x000fe2000bf04270 */
[----:B------:R-:W-:Y:S01]  /*0ea0*/  IMAD.MOV.U32 R52, RZ, RZ, RZ ;  /* 0x000000ffff347224 */ /* 0x000fe200078e00ff */
[----:B------:R-:W-:-:S02]  /*0eb0*/  CS2R R54, SRZ ;  /* 0x0000000000367805 */ /* 0x000fc4000001ff00 */
[----:B------:R-:W-:Y:S01]  /*0ec0*/  CS2R R50, SRZ ;  /* 0x0000000000327805 */ /* 0x000fe2000001ff00 */
[----:B------:R-:W-:Y:S01]  /*0ed0*/  IMAD.MOV.U32 R49, RZ, RZ, RZ ;  /* 0x000000ffff317224 */ /* 0x000fe200078e00ff */
[----:B------:R-:W-:-:S13]  /*0ee0*/  PLOP3.LUT P1, PT, PT, PT, UP0, 0x80, 0x0 ;  /* 0x000000000000781c */ /* 0x000fda0003f2f008 */
[----:B------:R-:W-:Y:S05]  /*0ef0*/  @!P1 BRA `(.L_x_10) ;  /* 0x0000006c00549947 */ /* 0x000fea0003800000 */
[----:B------:R-:W-:Y:S01]  /*0f00*/  SHF.R.S32.HI R16, RZ, 0x1f, R17 ;  /* 0x0000001fff107819 */ /* 0x000fe20000011411 */
[----:B------:R-:W0:Y:S01]  /*0f10*/  S2UR UR43, SR_CgaCtaId ;  /* 0x00000000002b79c3 */ /* 0x000e220000008800 */
[----:B------:R-:W-:Y:S02]  /*0f20*/  UMOV UR44, 0x400 ;  /* 0x00000400002c7882 */ /* 0x000fe40000000000 */
[----:B------:R-:W-:-:S04]  /*0f30*/  LEA.HI R16, R16, R17, RZ, 0x7 ;  /* 0x0000001110107211 */ /* 0x000fc800078f38ff */
[----:B------:R-:W-:-:S06]  /*0f40*/  SHF.R.S32.HI R0, RZ, 0x7, R16 ;  /* 0x00000007ff007819 */ /* 0x000fcc0000011410 */
[----:B------:R-:W1:Y:S01]  /*0f50*/  SHFL.IDX PT, R0, R0, RZ, 0x1f ;  /* 0x00001fff00007589 */ /* 0x000e6200000e0000 */
[----:B0-----:R-:W-:Y:S01]  /*0f60*/  ULEA UR44, UR43, UR44, 0x18 ;  /* 0x0000002c2b2c7291 */ /* 0x001fe2000f8ec03f */
[----:B-1----:R-:W-:-:S13]  /*0f70*/  R2UR UR6, R0 ;  /* 0x00000000000672ca */ /* 0x002fda00000e0000 */
[----:B------:R-:W-:Y:S02]  /*0f80*/  UIMAD.WIDE UR4, UR6, 0x55555556, URZ ;  /* 0x55555556060478a5 */ /* 0x000fe4000f8e023f */
[----:B------:R-:W-:Y:S02]  /*0f90*/  UIADD3 UR4, UR44, 0xa200, URZ ;  /* 0x0000a2002c047890 */ /* 0x000fe4000fffe03f */
[----:B------:R-:W-:Y:S02]  /*0fa0*/  ULEA.HI UR5, UR5, UR5, URZ, 0x1 ;  /* 0x0000000505057291 */ /* 0x000fe4000f8f083f */
[----:B------:R-:W-:Y:S02]  /*0fb0*/  ULOP3.LUT UP0, URZ, UR4, 0x9f, URZ, 0xc0, !UPT ;  /* 0x0000009f043f7892 */ /* 0x000fe4000f80c03f */
[----:B------:R-:W-:-:S04]  /*0fc0*/  UIMAD UR5, UR5, -0x3, UR6 ;  /* 0xfffffffd050578a4 */ /* 0x000fc8000f8e0206 */
[----:B------:R-:W-:Y:S01]  /*0fd0*/  PLOP3.LUT P0, PT, PT, PT, UP0, 0x80, 0x0 ;  /* 0x000000000000781c */ /* 0x000fe20003f0f008 */
[----:B------:R-:W-:-:S04]  /*0fe0*/  ULEA UR5, UR5, UR4, 0xc ;  /* 0x0000000405057291 */ /* 0x000fc8000f8e603f */
[----:B------:R-:W-:-:S04]  /*0ff0*/  USHF.R.U32.HI UR5, URZ, 0x4, UR5 ;  /* 0x000000043f057899 */ /* 0x000fc80008011605 */
[----:B------:R-:W-:-:S04]  /*1000*/  ULOP3.LUT UR45, UR5, 0x3fff, URZ, 0xc0, !UPT ;  /* 0x00003fff052d7892 */ /* 0x000fc8000f8ec03f */
[----:B------:R-:W-:Y:S08]  /*1010*/  @!P0 BRA `(.L_x_11) ;  /* 0x0000000000408947 */ /* 0x000ff00003800000 */
[----:B------:R-:W-:Y:S01]  /*1020*/  MOV R0, 0x0 ;  /* 0x0000000000007802 */ /* 0x000fe20000000f00 */
[----:B------:R-:W-:Y:S01]  /*1030*/  ULDC.64 UR4, c[0x4][0x98] ;  /* 0x0100260000047ab9 */ /* 0x000fe20000000a00 */
[----:B------:R-:W-:Y:S01]  /*1040*/  ULDC.64 UR6, c[0x4][0x30] ;  /* 0x01000c0000067ab9 */ /* 0x000fe20000000a00 */
[----:B------:R-:W-:Y:S01]  /*1050*/  MOV R4, UR4 ;  /* 0x0000000400047c02 */ /* 0x000fe20008000f00 */
[----:B------:R0:W1:Y:S01]  /*1060*/  LDC.64 R2, c[0x4][R0] ;  /* 0x0100000000027b82 */ /* 0x0000620000000a00 */
[----:B------:R-:W-:Y:S01]  /*1070*/  IMAD.U32 R5, RZ, RZ, UR5 ;  /* 0x00000005ff057e24 */ /* 0x000fe2000f8e00ff */
[----:B------:R-:W-:Y:S01]  /*1080*/  ULDC.64 UR4, c[0x4][0xa0] ;  /* 0x0100280000047ab9 */ /* 0x000fe20000000a00 */
[----:B------:R-:W-:Y:S01]  /*1090*/  MOV R10, UR6 ;  /* 0x00000006000a7c02 */ /* 0x000fe20008000f00 */
[----:B------:R-:W-:Y:S01]  /*10a0*/  IMAD.U32 R6, RZ, RZ, UR4 ;  /* 0x00000004ff067e24 */ /* 0x000fe2000f8e00ff */
[----:B------:R-:W-:Y:S01]  /*10b0*/  MOV R13, RZ ;  /* 0x000000ff000d7202 */ /* 0x000fe20000000f00 */
[----:B------:R-:W-:-:S02]  /*10c0*/  IMAD.U32 R7, RZ, RZ, UR5 ;  /* 0x00000005ff077e24 */ /* 0x000fc4000f8e00ff */
[----:B------:R-:W-:Y:S02]  /*10d0*/  IMAD.U32 R11, RZ, RZ, UR7 ;  /* 0x00000007ff0b7e24 */ /* 0x000fe4000f8e00ff */
[----:B------:R-:W-:Y:S02]  /*10e0*/  IMAD.MOV.U32 R8, RZ, RZ, 0x70 ;  /* 0x00000070ff087424 */ /* 0x000fe400078e00ff */
[----:B0-----:R-:W-:-:S07]  /*10f0*/  IMAD.MOV.U32 R12, RZ, RZ, 0x1 ;  /* 0x00000001ff0c7424 */ /* 0x001fce00078e00ff */
[----:B------:R-:W-:-:S07]  /*1100*/  LEPC R20, `(.L_x_11) ;  /* 0x000000001014794e */ /* 0x000fce0000000000 */
[----:B-1----:R-:W-:Y:S05]  /*1110*/  CALL.ABS.NOINC R2 ;  /* 0x0000000002007343 */ /* 0x002fea0003c00000 */
.L_x_11:
[----:B------:R-:W-:Y:S01]  /*1120*/  ULDC.64 UR6, c[0x0][0x990] ;  /* 0x0002640000067ab9 */ /* 0x000fe20000000a00 */
[----:B------:R-:W-:Y:S01]  /*1130*/  ULDC.64 UR4, c[0x0][0x998] ;  /* 0x0002660000047ab9 */ /* 0x000fe20000000a00 */
[----:B------:R-:W-:Y:S01]  /*1140*/  UISETP.NE.U32.AND UP0, UPT, UR6, URZ, UPT ;  /* 0x0000003f0600728c */ /* 0x000fe2000bf05070 */
[----:B------:R-:W-:Y:S01]  /*1150*/  IMAD.MOV.U32 R7, RZ, RZ, 0x3f800000 ;  /* 0x3f800000ff077424 */ /* 0x000fe200078e00ff */
[----:B------:R-:W-:Y:S01]  /*1160*/  UISETP.NE.U32.AND UP1, UPT, UR4, URZ, UPT ;  /* 0x0000003f0400728c */ /* 0x000fe2000bf25070 */
[----:B------:R-:W-:Y:S01]  /*1170*/  IMAD.MOV.U32 R0, RZ, RZ, 0x3f800000 ;  /* 0x3f800000ff007424 */ /* 0x000fe200078e00ff */
[----:B------:R-:W-:Y:S02]  /*1180*/  UISETP.NE.AND.EX UP0, UPT, UR7, URZ, UPT, UP0 ;  /* 0x0000003f0700728c */ /* 0x000fe4000bf05300 */
[----:B------:R-:W-:-:S04]  /*1190*/  UISETP.NE.AND.EX UP1, UPT, UR5, URZ, UPT, UP1 ;  /* 0x0000003f0500728c */ /* 0x000fc8000bf25310 */
[----:B------:R-:W-:Y:S02]  /*11a0*/  PLOP3.LUT P0, PT, PT, PT, UP0, 0x80, 0x0 ;  /* 0x000000000000781c */ /* 0x000fe40003f0f008 */
[----:B------:R-:W-:-:S03]  /*11b0*/  PLOP3.LUT P1, PT, PT, PT, UP1, 0x80, 0x0 ;  /* 0x000000000000781c */ /* 0x000fc60003f2f018 */
[----:B------:R-:W-:Y:S01]  /*11c0*/  @UP0 ULDC.64 UR12, c[0x0][0x9a8] ;  /* 0x00026a00000c0ab9 */ /* 0x000fe20000000a00 */
[----:B------:R-:W-:Y:S01]  /*11d0*/  @UP0 ULDC.64 UR16, c[0x0][0x9b0] ;  /* 0x00026c0000100ab9 */ /* 0x000fe20000000a00 */
[----:B------:R-:W-:Y:S01]  /*11e0*/  @UP1 ULDC.64 UR14, c[0x0][0x9b8] ;  /* 0x00026e00000e1ab9 */ /* 0x000fe20000000a00 */
[----:B------:R-:W-:Y:S02]  /*11f0*/  @UP0 UIMAD UR10, UR41, UR12, URZ ;  /* 0x0000000c290a02a4 */ /* 0x000fe4000f8e023f */
[----:B------:R-:W-:Y:S02]  /*1200*/  @UP0 UIMAD.WIDE.U32 UR8, UR37, UR12, URZ ;  /* 0x0000000c250802a5 */ /* 0x000fe4000f8e003f */
[----:B------:R-:W-:Y:S02]  /*1210*/  @UP1 UIMAD UR12, UR41, UR14, URZ ;  /* 0x0000000e290c12a4 */ /* 0x000fe4000f8e023f */
[----:B------:R-:W-:Y:S02]  /*1220*/  @UP0 UIMAD UR13, UR37, UR13, UR10 ;  /* 0x0000000d250d02a4 */ /* 0x000fe4000f8e020a */
[----:B------:R-:W-:-:S02]  /*1230*/  @UP1 UIMAD.WIDE.U32 UR10, UR37, UR14, URZ ;  /* 0x0000000e250a12a5 */ /* 0x000fc4000f8e003f */
[----:B------:R-:W-:Y:S02]  /*1240*/  @UP1 UIMAD UR14, UR37, UR15, UR12 ;  /* 0x0000000f250e12a4 */ /* 0x000fe4000f8e020c */
[----:B------:R-:W-:Y:S02]  /*1250*/  @UP0 USHF.R.S32.HI UR12, URZ, 0x1f, UR38 ;  /* 0x0000001f3f0c0899 */ /* 0x000fe40008011426 */
[----:B------:R-:W-:Y:S01]  /*1260*/  @UP1 USHF.R.S32.HI UR15, URZ, 0x1f, UR38 ;  /* 0x0000001f3f0f1899 */ /* 0x000fe20008011426 */
[----:B------:R-:W-:Y:S01]  /*1270*/  @UP1 ULDC.64 UR18, c[0x0][0x9c0] ;  /* 0x0002700000121ab9 */ /* 0x000fe20000000a00 */
[----:B------:R-:W-:Y:S02]  /*1280*/  @UP0 UIMAD UR12, UR12, UR16, URZ ;  /* 0x000000100c0c02a4 */ /* 0x000fe4000f8e023f */
[----:B------:R-:W-:Y:S02]  /*1290*/  @UP0 UIADD3 UR9, UR9, UR13, URZ ;  /* 0x0000000d09090290 */ /* 0x000fe4000fffe03f */
[----:B------:R-:W-:-:S02]  /*12a0*/  @UP1 UIMAD UR13, UR15, UR18, URZ ;  /* 0x000000120f0d12a4 */ /* 0x000fc4000f8e023f */
[----:B------:R-:W-:Y:S02]  /*12b0*/  @UP1 UIADD3 UR11, UR11, UR14, URZ ;  /* 0x0000000e0b0b1290 */ /* 0x000fe4000fffe03f */
[----:B------:R-:W-:Y:S02]  /*12c0*/  @UP0 UIMAD UR12, UR38, UR17, UR12 ;  /* 0x00000011260c02a4 */ /* 0x000fe4000f8e020c */
[----:B------:R-:W-:Y:S02]  /*12d0*/  @UP0 UIMAD.WIDE.U32 UR8, UR38, UR16, UR8 ;  /* 0x00000010260802a5 */ /* 0x000fe4000f8e0008 */
[----:B------:R-:W-:Y:S02]  /*12e0*/  @UP1 UIMAD UR13, UR38, UR19, UR13 ;  /* 0x00000013260d12a4 */ /* 0x000fe4000f8e020d */
[----:B------:R-:W-:Y:S02]  /*12f0*/  @UP1 UIMAD.WIDE.U32 UR10, UR38, UR18, UR10 ;  /* 0x00000012260a12a5 */ /* 0x000fe4000f8e000a */
[----:B------:R-:W-:-:S02]  /*1300*/  @UP0 UIADD3 UR12, UR9, UR12, URZ ;  /* 0x0000000c090c0290 */ /* 0x000fc4000fffe03f */
[----:B------:R-:W-:Y:S02]  /*1310*/  @UP0 ULEA UR6, UP2, UR8, UR6, 0x2 ;  /* 0x0000000608060291 */ /* 0x000fe4000f84103f */
[----:B------:R-:W-:Y:S02]  /*1320*/  @UP1 UIADD3 UR9, UR11, UR13, URZ ;  /* 0x0000000d0b091290 */ /* 0x000fe4000fffe03f */
[----:B------:R-:W-:Y:S02]  /*1330*/  @UP1 ULEA UR4, UP3, UR10, UR4, 0x2 ;  /* 0x000000040a041291 */ /* 0x000fe4000f86103f */
[----:B------:R-:W-:Y:S01]  /*1340*/  @UP0 ULEA.HI.X UR7, UR8, UR7, UR12, 0x2, UP2 ;  /* 0x0000000708070291 */ /* 0x000fe200090f140c */
[----:B------:R-:W-:Y:S01]  /*1350*/  IMAD.U32 R2, RZ, RZ, UR6 ;  /* 0x00000006ff027e24 */ /* 0x000fe2000f8e00ff */
[----:B------:R-:W-:Y:S02]  /*1360*/  @UP1 ULEA.HI.X UR5, UR10, UR5, UR9, 0x2, UP3 ;  /* 0x000000050a051291 */ /* 0x000fe400098f1409 */
[----:B------:R-:W-:Y:S01]  /*1370*/  IMAD.U32 R4, RZ, RZ, UR4 ;  /* 0x00000004ff047e24 */ /* 0x000fe2000f8e00ff */
[----:B------:R-:W-:Y:S01]  /*1380*/  SHF.L.U32 R6, RZ, 0x1f, RZ ;  /* 0x0000001fff067819 */ /* 0x000fe200000006ff */
[----:B------:R-:W-:Y:S01]  /*1390*/  ULDC UR4, c[0x0][0x9d8] ;  /* 0x0002760000047ab9 */ /* 0x000fe20000000800 */
[----:B------:R-:W-:Y:S01]  /*13a0*/  MOV R3, UR7 ;  /* 0x0000000700037c02 */ /* 0x000fe20008000f00 */
[----:B------:R-:W-:-:S04]  /*13b0*/  IMAD.U32 R5, RZ, RZ, UR5 ;  /* 0x00000005ff057e24 */ /* 0x000fc8000f8e00ff */
[----:B------:R-:W2:Y:S04]  /*13c0*/  @P0 LDG.E R7, desc[UR46][R2.64] ;  /* 0x0000002e02070981 */ /* 0x000ea8000c1e1900 */
[----:B------:R-:W2:Y:S01]  /*13d0*/  @P1 LDG.E R0, desc[UR46][R4.64] ;  /* 0x0000002e04001981 */ /* 0x000ea2000c1e1900 */
[----:B------:R-:W0:Y:S01]  /*13e0*/  SYNCS.PHASECHK.TRANS64.TRYWAIT P0, [UR44+0x12400], R6 ;  /* 0x01240006ff0075a7 */ /* 0x000e22000800016c */
[----:B--2---:R-:W-:-:S04]  /*13f0*/  FMUL.FTZ R0, R7, R0 ;  /* 0x0000000007007220 */ /* 0x004fc80000410000 */
[----:B------:R-:W-:Y:S01]  /*1400*/  FMUL.FTZ R0, R0, UR4 ;  /* 0x0000000400007c20 */ /* 0x000fe20008410000 */
[----:B0-----:R-:W-:Y:S06]  /*1410*/  @!P0 BRA `(.L_x_12) ;  /* 0x000000c400ac8947 */ /* 0x001fec0003800000 */
.L_x_96:
[----:B------:R-:W-:-:S06]  /*1420*/  ULOP3.LUT UR4, UR36, 0x1, URZ, 0xfc, !UPT ;  /* 0x0000000124047892 */ /* 0x000fcc000f8efc3f */
[----:B------:R-:W-:-:S05]  /*1430*/  IMAD.U32 R2, RZ, RZ, UR4 ;  /* 0x00000004ff027e24 */ /* 0x000fca000f8e00ff */
[----:B------:R-:W-:-:S13]  /*1440*/  ISETP.NE.AND P0, PT, R2, 0x3, PT ;  /* 0x000000030200780c */ /* 0x000fda0003f05270 */
[----:B------:R-:W-:Y:S05]  /*1450*/  @!P0 BRA `(.L_x_13) ;  /* 0x0000000000048947 */ /* 0x000fea0003800000 */
[----:B------:R-:W-:Y:S01]  /*1460*/  BPT.TRAP 0x1 ;  /* 0x000000040000795c */ /* 0x000fe20000300000 */
.L_x_13:
[----:B------:R1:W2:Y:S01]  /*1470*/  SYNCS.PHASECHK.TRANS64.TRYWAIT P1, [UR44+0x12430], R6 ;  /* 0x01243006ff0075a7 */ /* 0x0002a2000802016c */
[----:B------:R-:W-:Y:S05]  /*1480*/  @!P0 BRA `(.L_x_14) ;  /* 0x0000000000048947 */ /* 0x000fea0003800000 */
[----:B------:R-:W-:Y:S01]  /*1490*/  BPT.TRAP 0x1 ;  /* 0x000000040000795c */ /* 0x000fe20000300000 */
.L_x_14:
[----:B------:R-:W-:Y:S01]  /*14a0*/  MOV R2, UR45 ;  /* 0x0000002d00027c02 */ /* 0x000fe20008000f00 */
[----:B------:R-:W-:-:S03]  /*14b0*/  IMAD.MOV.U32 R25, RZ, RZ, RZ ;  /* 0x000000ffff197224 */ /* 0x000fc600078e00ff */
[----:B------:R-:W-:Y:S01]  /*14c0*/  LOP3.LUT R2, R2, 0x10000, RZ, 0xfc, !PT ;  /* 0x0001000002027812 */ /* 0x000fe200078efcff */
[----:B--2---:R-:W-:Y:S06]  /*14d0*/  @P1 BRA `(.L_x_15) ;  /* 0x0000000000081947 */ /* 0x004fec0003800000 */
[----:B------:R-:W2:Y:S02]  /*14e0*/  SYNCS.PHASECHK.TRANS64.TRYWAIT P1, [UR44+0x12430], R6 ;  /* 0x01243006ff0075a7 */ /* 0x000ea4000802016c */
[----:B--2---:R-:W-:Y:S05]  /*14f0*/  @!P1 BRA `(.L_x_16) ;  /* 0x000000c4008c9947 */ /* 0x004fea0003800000 */
.L_x_15:
[----:B------:R-:W-:Y:S05]  /*1500*/  WARPSYNC.ALL ;  /* 0x0000000000007948 */ /* 0x000fea0003800000 */
[----:B0-----:R-:W-:Y:S01]  /*1510*/  IMAD.MOV.U32 R3, RZ, RZ, -0x7fffffe0 ;  /* 0x80000020ff037424 */ /* 0x001fe200078e00ff */
[----:B------:R-:W-:-:S04]  /*1520*/  UIADD3 UR4, UR44, 0xd200, URZ ;  /* 0x0000d2002c047890 */ /* 0x000fc8000fffe03f */
[C---:B------:R-:W-:Y:S01]  /*1530*/  R2UR UR5, R3.reuse ;  /* 0x00000000030572ca */ /* 0x040fe200000e0000 */
[----:B------:R-:W-:Y:S01]  /*1540*/  WARPGROUP.ARRIVE ;  /* 0x00000000000079c5 */ /* 0x000fe20000000000 */
[----:B------:R-:W-:Y:S01]  /*1550*/  UMOV UR7, 0x80000020 ;  /* 0x8000002000077882 */ /* 0x000fe20000000000 */
[----:B------:R-:W-:Y:S01]  /*1560*/  USHF.R.U32.HI UR6, URZ, 0x4, UR4 ;  /* 0x000000043f067899 */ /* 0x000fe20008011604 */
[C---:B------:R-:W-:Y:S01]  /*1570*/  R2UR UR8, R2.reuse ;  /* 0x00000000020872ca */ /* 0x040fe200000e0000 */
[----:B------:R-:W-:Y:S01]  /*1580*/  UMOV UR11, 0x80000020 ;  /* 0x80000020000b7882 */ /* 0x000fe20000000000 */
[C---:B------:R-:W-:Y:S01]  /*1590*/  R2UR UR4, R2.reuse ;  /* 0x00000000020472ca */ /* 0x040fe200000e0000 */
[----:B------:R-:W-:Y:S01]  /*15a0*/  ULOP3.LUT UR6, UR6, 0x3fff, URZ, 0xc0, !UPT ;  /* 0x00003fff06067892 */ /* 0x000fe2000f8ec03f */
[C---:B------:R-:W-:Y:S01]  /*15b0*/  R2UR UR9, R3.reuse ;  /* 0x00000000030972ca */ /* 0x040fe200000e0000 */
[----:B------:R-:W-:Y:S01]  /*15c0*/  UMOV UR15, 0x80000020 ;  /* 0x80000020000f7882 */ /* 0x000fe20000000000 */
[C---:B------:R-:W-:Y:S01]  /*15d0*/  R2UR UR12, R2.reuse ;  /* 0x00000000020c72ca */ /* 0x040fe200000e0000 */
[----:B------:R-:W-:Y:S01]  /*15e0*/  ULOP3.LUT UR6, UR6, 0x10000, URZ, 0xfc, !UPT ;  /* 0x0001000006067892 */ /* 0x000fe2000f8efc3f */
[C---:B------:R-:W-:Y:S01]  /*15f0*/  R2UR UR13, R3.reuse ;  /* 0x00000000030d72ca */ /* 0x040fe200000e0000 */
[----:B------:R-:W-:Y:S01]  /*1600*/  UMOV UR19, 0x80000020 ;  /* 0x8000002000137882 */ /* 0x000fe20000000000 */
[C---:B------:R-:W-:Y:S01]  /*1610*/  R2UR UR16, R2.reuse ;  /* 0x00000000021072ca */ /* 0x040fe200000e0000 */
[----:B------:R-:W-:Y:S01]  /*1620*/  UIADD3 UR10, UR6, 0x80, URZ ;  /* 0x00000080060a7890 */ /* 0x000fe2000fffe03f */
[----:B------:R-:W-:Y:S01]  /*1630*/  R2UR UR17, R3 ;  /* 0x00000000031172ca */ /* 0x000fe200000e0000 */
[----:B------:R-:W-:Y:S01]  /*1640*/  UIADD3 UR14, UR6, 0x100, URZ ;  /* 0x00000100060e7890 */ /* 0x000fe2000fffe03f */
[----:B------:R-:W-:Y:S01]  /*1650*/  R2UR UR20, R2 ;  /* 0x00000000021472ca */ /* 0x000fe200000e0000 */
[----:B------:R-:W-:-:S02]  /*1660*/  UIADD3 UR18, UR6, 0x180, URZ ;  /* 0x0000018006127890 */ /* 0x000fc4000fffe03f */
[----:B------:R-:W-:Y:S01]  /*1670*/  QGMMA.64x32x32.F32.E4M3.E4M3 R92, gdesc[UR4], RZ, !UPT, gsb0 ;  /* 0x00600000045c79f3 */ /* 0x000fe2000c0008ff */
[----:B------:R-:W-:Y:S01]  /*1680*/  R2UR UR21, R3 ;  /* 0x00000000031572ca */ /* 0x000fe200000e0000 */
[----:B------:R-:W-:Y:S01]  /*1690*/  UIADD3 UR22, UR6, 0x200, URZ ;  /* 0x0000020006167890 */ /* 0x000fe2000fffe03f */
[----:B------:R-:W-:Y:S01]  /*16a0*/  UMOV UR23, 0x80000020 ;  /* 0x8000002000177882 */ /* 0x000fe20000000000 */
[----:B------:R-:W-:Y:S01]  /*16b0*/  UIADD3 UR4, UR6, 0x202, URZ ;  /* 0x0000020206047890 */ /* 0x000fe2000fffe03f */
[----:B------:R-:W-:Y:S02]  /*16c0*/  WARPGROUP.DEPBAR.LE gsb0, 0x0 ;  /* 0x00008000000079c5 */ /* 0x000fe40000010000 */
[----:B------:R-:W-:-:S06]  /*16d0*/  WARPGROUP.ARRIVE ;  /* 0x00000000000079c5 */ /* 0x000fcc0000000000 */
[----:B------:R-:W-:Y:S01]  /*16e0*/  QGMMA.64x32x32.F32.E4M3.E4M3 R76, gdesc[UR8], RZ, !UPT, gsb0 ;  /* 0x00600000084c79f3 */ /* 0x000fe2000c0008ff */
[----:B------:R-:W-:Y:S01]  /*16f0*/  R2UR UR8, R2 ;  /* 0x00000000020872ca */ /* 0x000fe200000e0000 */
[----:B------:R-:W-:Y:S01]  /*1700*/  UIADD3 UR10, UR6, 0x2, URZ ;  /* 0x00000002060a7890 */ /* 0x000fe2000fffe03f */
[----:B------:R-:W-:Y:S01]  /*1710*/  UMOV UR9, 0x80000020 ;  /* 0x8000002000097882 */ /* 0x000fe20000000000 */
[----:B------:R-:W-:-:S10]  /*1720*/  UMOV UR11, 0x80000020 ;  /* 0x80000020000b7882 */ /* 0x000fd40000000000 */
[----:B------:R-:W-:Y:S01]  /*1730*/  UIADD3 UR8, UR8, 0x2, URZ ;  /* 0x0000000208087890 */ /* 0x000fe2000fffe03f */
[----:B------:R-:W-:Y:S02]  /*1740*/  WARPGROUP.DEPBAR.LE gsb0, 0x0 ;  /* 0x00008000000079c5 */ /* 0x000fe40000010000 */
[----:B------:R-:W-:-:S06]  /*1750*/  WARPGROUP.ARRIVE ;  /* 0x00000000000079c5 */ /* 0x000fcc0000000000 */
[----:B------:R-:W-:Y:S01]  /*1760*/  QGMMA.64x32x32.F32.E4M3.E4M3 R60, gdesc[UR12], RZ, !UPT, gsb0 ;  /* 0x006000000c3c79f3 */ /* 0x000fe2000c0008ff */
[----:B------:R-:W-:Y:S01]  /*1770*/  UIADD3 UR14, UR6, 0x82, URZ ;  /* 0x00000082060e7890 */ /* 0x000fe2000fffe03f */
[----:B------:R-:W-:Y:S01]  /*1780*/  UMOV UR12, UR8 ;  /* 0x00000008000c7c82 */ /* 0x000fe20008000000 */
[----:B------:R-:W-:Y:S01]  /*1790*/  UMOV UR13, UR9 ;  /* 0x00000009000d7c82 */ /* 0x000fe20008000000 */
[----:B------:R-:W-:Y:S01]  /*17a0*/  UMOV UR15, 0x80000020 ;  /* 0x80000020000f7882 */ /* 0x000fe20000000000 */
        /* <DEDUP_REMOVED lines=9> */
[----:B------:R-:W-:Y:S03]  /*1840*/  QGMMA.64x32x32.F32.E4M3.E4M3 R28, gdesc[UR20], RZ, !UPT, gsb0 ;  /* 0x00600000141c79f3 */ /* 0x000fe6000c0008ff */
[----:B------:R-:W-:Y:S02]  /*1850*/  WARPGROUP.DEPBAR.LE gsb0, 0x0 ;  /* 0x00008000000079c5 */ /* 0x000fe40000010000 */
[----:B------:R-:W-:-:S06]  /*1860*/  WARPGROUP.ARRIVE ;  /* 0x00000000000079c5 */ /* 0x000fcc0000000000 */
[----:B------:R-:W-:Y:S01]  /*1870*/  QGMMA.64x32x32.F32.E4M3.E4M3 R92, gdesc[UR8], R92, gsb0 ;  /* 0x00600000085c79f3 */ /* 0x000fe2000800085c */
[----:B------:R-:W-:Y:S01]  /*1880*/  UIADD3 UR10, UR6, 0x182, URZ ;  /* 0x00000182060a7890 */ /* 0x000fe2000fffe03f */
[----:B------:R-:W-:Y:S01]  /*1890*/  UMOV UR11, 0x80000020 ;  /* 0x80000020000b7882 */ /* 0x000fe20000000000 */
[----:B------:R-:W-:Y:S02]  /*18a0*/  WARPGROUP.DEPBAR.LE gsb0, 0x0 ;  /* 0x00008000000079c5 */ /* 0x000fe40000010000 */
[----:B------:R-:W-:-:S06]  /*18b0*/  WARPGROUP.ARRIVE ;  /* 0x00000000000079c5 */ /* 0x000fcc0000000000 */
[----:B------:R-:W-:Y:S03]  /*18c0*/  QGMMA.64x32x32.F32.E4M3.E4M3 R76, gdesc[UR12], R76, gsb0 ;  /* 0x006000000c4c79f3 */ /* 0x000fe6000800084c */
[----:B------:R-:W-:Y:S02]  /*18d0*/  WARPGROUP.DEPBAR.LE gsb0, 0x0 ;  /* 0x00008000000079c5 */ /* 0x000fe40000010000 */
[----:B------:R-:W-:-:S06]  /*18e0*/  WARPGROUP.ARRIVE ;  /* 0x00000000000079c5 */ /* 0x000fcc0000000000 */
[----:B------:R-:W-:Y:S03]  /*18f0*/  QGMMA.64x32x32.F32.E4M3.E4M3 R60, gdesc[UR16], R60, gsb0 ;  /* 0x00600000103c79f3 */ /* 0x000fe6000800083c */
[----:B------:R-:W-:Y:S02]  /*1900*/  WARPGROUP.DEPBAR.LE gsb0, 0x0 ;  /* 0x00008000000079c5 */ /* 0x000fe40000010000 */
[----:B------:R-:W-:-:S06]  /*1910*/  WARPGROUP.ARRIVE ;  /* 0x00000000000079c5 */ /* 0x000fcc0000000000 */
[----:B------:R-:W-:Y:S01]  /*1920*/  QGMMA.64x32x32.F32.E4M3.E4M3 R44, gdesc[UR8], R44, gsb0 ;  /* 0x00600000082c79f3 */ /* 0x000fe2000800082c */
[----:B------:R-:W-:Y:S01]  /*1930*/  UMOV UR10, UR4 ;  /* 0x00000004000a7c82 */ /* 0x000fe20008000000 */
[----:B------:R-:W-:Y:S01]  /*1940*/  UMOV UR11, 0x80000020 ;  /* 0x80000020000b7882 */ /* 0x000fe20000000000 */
[----:B------:R-:W-:Y:S01]  /*1950*/  UMOV UR4, URZ ;  /* 0x0000003f00047c82 */ /* 0x000fe20008000000 */
[----:B------:R-:W-:Y:S02]  /*1960*/  WARPGROUP.DEPBAR.LE gsb0, 0x0 ;  /* 0x00008000000079c5 */ /* 0x000fe40000010000 */
[----:B------:R-:W-:-:S06]  /*1970*/  WARPGROUP.ARRIVE ;  /* 0x00000000000079c5 */ /* 0x000fcc0000000000 */
[----:B------:R-:W-:Y:S03]  /*1980*/  QGMMA.64x32x32.F32.E4M3.E4M3 R28, gdesc[UR8], R28, gsb0 ;  /* 0x00600000081c79f3 */ /* 0x000fe6000800081c */
[----:B------:R-:W-:Y:S02]  /*1990*/  WARPGROUP.DEPBAR.LE gsb0, 0x0 ;  /* 0x00008000000079c5 */ /* 0x000fe40000010000 */
[----:B------:R-:W-:Y:S05]  /*19a0*/  @!P0 BRA `(.L_x_17) ;  /* 0x0000000000048947 */ /* 0x000fea0003800000 */
[----:B------:R-:W-:Y:S01]  /*19b0*/  BPT.TRAP 0x1 ;  /* 0x000000040000795c */ /* 0x000fe20000300000 */
.L_x_17:
[C---:B------:R-:W-:Y:S01]  /*19c0*/  FMUL.FTZ R14, R0.reuse, R83 ;  /* 0x00000053000e7220 */ /* 0x040fe20000410000 */
[C---:B------:R-:W-:Y:S01]  /*19d0*/  FMUL.FTZ R83, R0.reuse, R60 ;  /* 0x0000003c00537220 */ /* 0x040fe20000410000 */
[C---:B------:R-:W-:Y:S01]  /*19e0*/  FMUL.FTZ R60, R0.reuse, R66 ;  /* 0x00000042003c7220 */ /* 0x040fe20000410000 */
[C---:B------:R-:W-:Y:S01]  /*19f0*/  FMUL.FTZ R66, R0.reuse, R49 ;  /* 0x0000003100427220 */ /* 0x040fe20000410000 */
[C---:B------:R-:W-:Y:S01]  /*1a00*/  FMUL.FTZ R49, R0.reuse, R54 ;  /* 0x0000003600317220 */ /* 0x040fe20000410000 */
[----:B------:R-:W-:Y:S01]  /*1a10*/  FMUL.FTZ R54, R0, R56 ;  /* 0x0000003800367220 */ /* 0x000fe20000410000 */
[----:B------:R-:W-:Y:S01]  /*1a20*/  LOP3.LUT R56, R16, 0xffffff80, RZ, 0xc0, !PT ;  /* 0xffffff8010387812 */ /* 0x000fe200078ec0ff */
[C---:B------:R-:W-:Y:S01]  /*1a30*/  FMUL.FTZ R24, R0.reuse, R63 ;  /* 0x0000003f00187220 */ /* 0x040fe20000410000 */
[C---:B------:R-:W-:Y:S01]  /*1a40*/  FMUL.FTZ R63, R0.reuse, R70 ;  /* 0x00000046003f7220 */ /* 0x040fe20000410000 */
[C---:B------:R-:W-:Y:S01]  /*1a50*/  FMUL.FTZ R70, R0.reuse, R72 ;  /* 0x0000004800467220 */ /* 0x040fe20000410000 */
[----:B------:R-:W-:Y:S01]  /*1a60*/  FMUL.FTZ R72, R0, R48 ;  /* 0x0000003000487220 */ /* 0x000fe20000410000 */
[----:B------:R-:W-:-:S02]  /*1a70*/  IMAD.IADD R56, R17, 0x1, -R56 ;  /* 0x0000000111387824 */ /* 0x000fc400078e0a38 */
[C---:B------:R-:W-:Y:S01]  /*1a80*/  FMUL.FTZ R48, R0.reuse, R55 ;  /* 0x0000003700307220 */ /* 0x040fe20000410000 */
[C---:B------:R-:W-:Y:S01]  /*1a90*/  FMUL.FTZ R55, R0.reuse, R28 ;  /* 0x0000001c00377220 */ /* 0x040fe20000410000 */
[C---:B------:R-:W-:Y:S01]  /*1aa0*/  FMUL.FTZ R28, R0.reuse, R29 ;  /* 0x0000001d001c7220 */ /* 0x040fe20000410000 */
[C---:B------:R-:W-:Y:S01]  /*1ab0*/  FMUL.FTZ R22, R0.reuse, R92 ;  /* 0x0000005c00167220 */ /* 0x040fe20000410000 */
[----:B------:R-:W-:Y:S01]  /*1ac0*/  SHF.R.S32.HI R29, RZ, 0x1f, R56 ;  /* 0x0000001fff1d7819 */ /* 0x000fe20000011438 */
[C---:B------:R-:W-:Y:S01]  /*1ad0*/  FMUL.FTZ R20, R0.reuse, R93 ;  /* 0x0000005d00147220 */ /* 0x040fe20000410000 */
[C---:B------:R-:W-:Y:S01]  /*1ae0*/  FMUL.FTZ R16, R0.reuse, R30 ;  /* 0x0000001e00107220 */ /* 0x040fe20000410000 */
[----:B------:R-:W-:Y:S01]  /*1af0*/  IMAD.MOV.U32 R30, RZ, RZ, -0x2 ;  /* 0xfffffffeff1e7424 */ /* 0x000fe200078e00ff */
[----:B------:R-:W-:Y:S01]  /*1b00*/  LEA.HI R29, R29, R56, RZ, 0x2 ;  /* 0x000000381d1d7211 */ /* 0x000fe200078f10ff */
[C---:B------:R-:W-:Y:S01]  /*1b10*/  FMUL.FTZ R92, R0.reuse, R96 ;  /* 0x00000060005c7220 */ /* 0x040fe20000410000 */
[----:B------:R-:W0:Y:S01]  /*1b20*/  MUFU.TANH R22, R22 ;  /* 0x0000001600167308 */ /* 0x000e220000002400 */
[C---:B------:R-:W-:Y:S01]  /*1b30*/  FMUL.FTZ R27, R0.reuse, R97 ;  /* 0x00000061001b7220 */ /* 0x040fe20000410000 */
[----:B------:R-:W-:Y:S01]  /*1b40*/  LOP3.LUT R29, R29, 0x7ffffffc, RZ, 0xc0, !PT ;  /* 0x7ffffffc1d1d7812 */ /* 0x000fe200078ec0ff */
[C---:B------:R-:W-:Y:S01]  /*1b50*/  FMUL.FTZ R96, R0.reuse, R100 ;  /* 0x0000006400607220 */ /* 0x040fe20000410000 */
[C---:B------:R-:W-:Y:S01]  /*1b60*/  FMUL.FTZ R12, R0.reuse, R94 ;  /* 0x0000005e000c7220 */ /* 0x040fe20000410000 */
[----:B------:R-:W-:Y:S01]  /*1b70*/  FMUL.FTZ R93, R0, R101 ;  /* 0x00000065005d7220 */ /* 0x000fe20000410000 */
[----:B------:R-:W-:Y:S01]  /*1b80*/  IADD3 R29, R56, -R29, RZ ;  /* 0x8000001d381d7210 */ /* 0x000fe20007ffe0ff */
[C---:B------:R-:W-:Y:S01]  /*1b90*/  FMUL.FTZ R8, R0.reuse, R95 ;  /* 0x0000005f00087220 */ /* 0x040fe20000410000 */
[----:B------:R-:W3:Y:S01]  /*1ba0*/  MUFU.TANH R20, R20 ;  /* 0x0000001400147308 */ /* 0x000ee20000002400 */
[C---:B------:R-:W-:Y:S01]  /*1bb0*/  FMUL.FTZ R97, R0.reuse, R104 ;  /* 0x0000006800617220 */ /* 0x040fe20000410000 */
[----:B------:R-:W-:Y:S01]  /*1bc0*/  FMUL.FTZ R17, R0, R31 ;  /* 0x0000001f00117220 */ /* 0x000fe20000410000 */
[----:B------:R-:W-:-:S02]  /*1bd0*/  IMAD R29, R29, R30, 0xa0 ;  /* 0x000000a01d1d7424 */ /* 0x000fc400078e021e */
[C---:B------:R-:W-:Y:S01]  /*1be0*/  FMUL.FTZ R9, R0.reuse, R98 ;  /* 0x0000006200097220 */ /* 0x040fe20000410000 */
[----:B------:R-:W-:Y:S02]  /*1bf0*/  IMAD.U32 R30, RZ, RZ, UR42 ;  /* 0x0000002aff1e7e24 */ /* 0x000fe4000f8e00ff */
[C---:B------:R-:W-:Y:S01]  /*1c00*/  FMUL.FTZ R94, R0.reuse, R105 ;  /* 0x00000069005e7220 */ /* 0x040fe20000410000 */
[----:B------:R-:W-:Y:S01]  /*1c10*/  VIADD R29, R29, UR39 ;  /* 0x000000271d1d7c36 */ /* 0x000fe20008000000 */
[----:B------:R-:W4:Y:S01]  /*1c20*/  MUFU.TANH R92, R92 ;  /* 0x0000005c005c7308 */ /* 0x000f220000002400 */
[C---:B------:R-:W-:Y:S01]  /*1c30*/  FMUL.FTZ R56, R0.reuse, R33 ;  /* 0x0000002100387220 */ /* 0x040fe20000410000 */
[----:B------:R-:W-:Y:S01]  /*1c40*/  FMUL.FTZ R7, R0, R99 ;  /* 0x0000006300077220 */ /* 0x000fe20000410000 */
[----:B------:R-:W-:Y:S02]  /*1c50*/  IMAD R29, R30, -0xa0, R29 ;  /* 0xffffff601e1d7824 */ /* 0x000fe400078e021d */
[C---:B------:R-:W-:Y:S01]  /*1c60*/  FMUL.FTZ R98, R0.reuse, R76 ;  /* 0x0000004c00627220 */ /* 0x040fe20000410000 */
[C---:B------:R-:W-:Y:S01]  /*1c70*/  FMUL.FTZ R11, R0.reuse, R102 ;  /* 0x00000066000b7220 */ /* 0x040fe20000410000 */
[C---:B------:R-:W-:Y:S01]  /*1c80*/  FMUL.FTZ R95, R0.reuse, R77 ;  /* 0x0000004d005f7220 */ /* 0x040fe20000410000 */
[C---:B--2---:R-:W-:Y:S01]  /*1c90*/  FMUL.FTZ R5, R0.reuse, R79 ;  /* 0x0000004f00057220 */ /* 0x044fe20000410000 */
[----:B------:R-:W2:Y:S01]  /*1ca0*/  MUFU.TANH R27, R27 ;  /* 0x0000001b001b7308 */ /* 0x000ea20000002400 */
[C---:B------:R-:W-:Y:S01]  /*1cb0*/  ISETP.GT.AND P4, PT, R29.reuse, RZ, PT ;  /* 0x000000ff1d00720c */ /* 0x040fe20003f84270 */
[C---:B------:R-:W-:Y:S01]  /*1cc0*/  FMUL.FTZ R79, R0.reuse, R61 ;  /* 0x0000003d004f7220 */ /* 0x040fe20000410000 */
[C---:B------:R-:W-:Y:S01]  /*1cd0*/  ISETP.GT.AND P3, PT, R29.reuse, 0x1, PT ;  /* 0x000000011d00780c */ /* 0x040fe20003f64270 */
[C---:B------:R-:W-:Y:S01]  /*1ce0*/  FMUL.FTZ R61, R0.reuse, R67 ;  /* 0x00000043003d7220 */ /* 0x040fe20000410000 */
[C---:B------:R-:W-:Y:S01]  /*1cf0*/  ISETP.GT.AND P2, PT, R29.reuse, 0x8, PT ;  /* 0x000000081d00780c */ /* 0x040fe20003f44270 */
[----:B------:R-:W-:Y:S01]  /*1d00*/  FMUL.FTZ R4, R0, R103 ;  /* 0x0000006700047220 */ /* 0x000fe20000410000 */
[----:B0-----:R-:W-:Y:S01]  /*1d10*/  FSEL R22, R22, -INF , P4 ;  /* 0xff80000016167808 */ /* 0x001fe20002000000 */
[----:B------:R-:W0:Y:S01]  /*1d20*/  MUFU.TANH R96, R96 ;  /* 0x0000006000607308 */ /* 0x000e220000002400 */
[----:B---3--:R-:W-:Y:S01]  /*1d30*/  FSEL R31, R20, -INF , P3 ;  /* 0xff800000141f7808 */ /* 0x008fe20001800000 */
[C---:B------:R-:W-:Y:S01]  /*1d40*/  FMUL.FTZ R67, R0.reuse, R73 ;  /* 0x0000004900437220 */ /* 0x040fe20000410000 */
[C---:B------:R-:W-:Y:S01]  /*1d50*/  ISETP.GT.AND P1, PT, R29.reuse, 0x9, PT ;  /* 0x000000091d00780c */ /* 0x040fe20003f24270 */
[----:B------:R-:W-:Y:S01]  /*1d60*/  FMUL.FTZ R99, R0, R80 ;  /* 0x0000005000637220 */ /* 0x000fe20000410000 */
[----:B----4-:R-:W-:Y:S01]  /*1d70*/  FSEL R92, R92, -INF , P2 ;  /* 0xff8000005c5c7808 */ /* 0x010fe20001000000 */
[----:B------:R-:W-:Y:S01]  /*1d80*/  FMUL.FTZ R73, R0, R52 ;  /* 0x0000003400497220 */ /* 0x000fe20000410000 */
[----:B------:R-:W-:Y:S01]  /*1d90*/  FMNMX.FTZ R33, R22, R31, !PT ;  /* 0x0000001f16217209 */ /* 0x000fe20007810000 */
[----:B------:R-:W3:Y:S01]  /*1da0*/  MUFU.TANH R12, R12 ;  /* 0x0000000c000c7308 */ /* 0x000ee20000002400 */
[----:B------:R-:W-:Y:S01]  /*1db0*/  ISETP.GT.AND P6, PT, R29, 0x10, PT ;  /* 0x000000101d00780c */ /* 0x000fe20003fc4270 */
[C---:B------:R-:W-:Y:S01]  /*1dc0*/  FMUL.FTZ R52, R0.reuse, R58 ;  /* 0x0000003a00347220 */ /* 0x040fe20000410000 */
[----:B--2---:R-:W-:Y:S01]  /*1dd0*/  FSEL R30, R27, -INF , P1 ;  /* 0xff8000001b1e7808 */ /* 0x004fe20000800000 */
[----:B------:R-:W-:Y:S01]  /*1de0*/  FMUL.FTZ R80, R0, R85 ;  /* 0x0000005500507220 */ /* 0x000fe20000410000 */
[----:B------:R-:W-:Y:S01]  /*1df0*/  FMNMX.FTZ R33, R92, R33, !PT ;  /* 0x000000215c217209 */ /* 0x000fe20007810000 */
[----:B------:R-:W-:Y:S01]  /*1e00*/  FMUL.FTZ R58, R0, R36 ;  /* 0x00000024003a7220 */ /* 0x000fe20000410000 */
[C---:B------:R-:W-:Y:S01]  /*1e10*/  ISETP.GT.AND P5, PT, R29.reuse, 0x11, PT ;  /* 0x000000111d00780c */ /* 0x040fe20003fa4270 */
[----:B------:R-:W2:Y:S01]  /*1e20*/  MUFU.TANH R93, R93 ;  /* 0x0000005d005d7308 */ /* 0x000ea20000002400 */
[----:B0-----:R-:W-:Y:S01]  /*1e30*/  FSEL R20, R96, -INF , P6 ;  /* 0xff80000060147808 */ /* 0x001fe20003000000 */
[----:B------:R-:W-:Y:S01]  /*1e40*/  FMUL.FTZ R13, R0, R106 ;  /* 0x0000006a000d7220 */ /* 0x000fe20000410000 */
[----:B------:R-:W-:Y:S01]  /*1e50*/  FMNMX.FTZ R33, R30, R33, !PT ;  /* 0x000000211e217209 */ /* 0x000fe20007810000 */
[C---:B------:R-:W-:Y:S01]  /*1e60*/  FMUL.FTZ R10, R0.reuse, R78 ;  /* 0x0000004e000a7220 */ /* 0x040fe20000410000 */
[C---:B------:R-:W-:Y:S01]  /*1e70*/  FMUL.FTZ R85, R0.reuse, R68 ;  /* 0x0000004400557220 */ /* 0x040fe20000410000 */
[----:B------:R-:W-:Y:S01]  /*1e80*/  FMUL.FTZ R78, R0, R81 ;  /* 0x00000051004e7220 */ /* 0x000fe20000410000 */
[----:B------:R-:W-:Y:S01]  /*1e90*/  FMNMX.FTZ R36, R20, R33, !PT ;  /* 0x0000002114247209 */ /* 0x000fe20007810000 */
[----:B------:R-:W0:Y:S01]  /*1ea0*/  MUFU.TANH R8, R8 ;  /* 0x0000000800087308 */ /* 0x000e220000002400 */
[----:B---3--:R-:W-:Y:S01]  /*1eb0*/  FSEL R12, R12, -INF , P4 ;  /* 0xff8000000c0c7808 */ /* 0x008fe20002000000 */
[C---:B------:R-:W-:Y:S01]  /*1ec0*/  FMUL.FTZ R68, R0.reuse, R45 ;  /* 0x0000002d00447220 */ /* 0x040fe20000410000 */
[----:B------:R-:W-:Y:S01]  /*1ed0*/  ISETP.GT.AND P4, PT, R29, 0x18, PT ;  /* 0x000000181d00780c */ /* 0x000fe20003f84270 */
[C---:B------:R-:W-:Y:S01]  /*1ee0*/  FMUL.FTZ R45, R0.reuse, R46 ;  /* 0x0000002e002d7220 */ /* 0x040fe20000410000 */
[C---:B------:R-:W-:Y:S01]  /*1ef0*/  FMUL.FTZ R46, R0.reuse, R50 ;  /* 0x00000032002e7220 */ /* 0x040fe20000410000 */
[C---:B-1----:R-:W-:Y:S01]  /*1f00*/  FMUL.FTZ R6, R0.reuse, R107 ;  /* 0x0000006b00067220 */ /* 0x042fe20000410000 */
[C---:B------:R-:W-:Y:S01]  /*1f10*/  FMUL.FTZ R50, R0.reuse, R53 ;  /* 0x0000003500327220 */ /* 0x040fe20000410000 */
[----:B------:R-:W1:Y:S01]  /*1f20*/  MUFU.TANH R97, R97 ;  /* 0x0000006100617308 */ /* 0x000e620000002400 */
[----:B--2---:R-:W-:Y:S01]  /*1f30*/  FSEL R93, R93, -INF , P5 ;  /* 0xff8000005d5d7808 */ /* 0x004fe20002800000 */
[C---:B------:R-:W-:Y:S01]  /*1f40*/  FMUL.FTZ R81, R0.reuse, R84 ;  /* 0x0000005400517220 */ /* 0x040fe20000410000 */
[C---:B------:R-:W-:Y:S01]  /*1f50*/  FMUL.FTZ R53, R0.reuse, R57 ;  /* 0x0000003900357220 */ /* 0x040fe20000410000 */
[C---:B------:R-:W-:Y:S01]  /*1f60*/  FMUL.FTZ R57, R0.reuse, R32 ;  /* 0x0000002000397220 */ /* 0x040fe20000410000 */
[----:B------:R-:W-:Y:S01]  /*1f70*/  FMNMX.FTZ R33, R93, R36, !PT ;  /* 0x000000245d217209 */ /* 0x000fe20007810000 */
[C---:B------:R-:W-:Y:S01]  /*1f80*/  FMUL.FTZ R32, R0.reuse, R37 ;  /* 0x0000002500207220 */ /* 0x040fe20000410000 */
[----:B------:R-:W-:Y:S01]  /*1f90*/  FMUL.FTZ R15, R0, R82 ;  /* 0x00000052000f7220 */ /* 0x000fe20000410000 */
[----:B------:R-:W2:Y:S01]  /*1fa0*/  MUFU.TANH R9, R9 ;  /* 0x0000000900097308 */ /* 0x000ea20000002400 */
[----:B0-----:R-:W-:Y:S01]  /*1fb0*/  FSEL R27, R8, -INF , P3 ;  /* 0xff800000081b7808 */ /* 0x001fe20001800000 */
[C---:B------:R-:W-:Y:S01]  /*1fc0*/  FMUL.FTZ R82, R0.reuse, R88 ;  /* 0x0000005800527220 */ /* 0x040fe20000410000 */
[----:B------:R-:W-:Y:S01]  /*1fd0*/  ISETP.GT.AND P3, PT, R29, 0x19, PT ;  /* 0x000000191d00780c */ /* 0x000fe20003f64270 */
[C---:B------:R-:W-:Y:S01]  /*1fe0*/  FMUL.FTZ R84, R0.reuse, R64 ;  /* 0x0000004000547220 */ /* 0x040fe20000410000 */
[C---:B------:R-:W-:Y:S01]  /*1ff0*/  FMUL.FTZ R64, R0.reuse, R74 ;  /* 0x0000004a00407220 */ /* 0x040fe20000410000 */
[C---:B------:R-:W-:Y:S01]  /*2000*/  FMUL.FTZ R77, R0.reuse, R89 ;  /* 0x00000059004d7220 */ /* 0x040fe20000410000 */
[C---:B------:R-:W-:Y:S01]  /*2010*/  FMUL.FTZ R26, R0.reuse, R62 ;  /* 0x0000003e001a7220 */ /* 0x040fe20000410000 */
[----:B------:R-:W0:Y:S01]  /*2020*/  MUFU.TANH R94, R94 ;  /* 0x0000005e005e7308 */ /* 0x000e220000002400 */
[----:B-1----:R-:W-:Y:S01]  /*2030*/  FSEL R8, R97, -INF , P4 ;  /* 0xff80000061087808 */ /* 0x002fe20002000000 */
[C---:B------:R-:W-:Y:S01]  /*2040*/  FMUL.FTZ R62, R0.reuse, R71 ;  /* 0x00000047003e7220 */ /* 0x040fe20000410000 */
[C---:B------:R-:W-:Y:S01]  /*2050*/  FMUL.FTZ R71, R0.reuse, R44 ;  /* 0x0000002c00477220 */ /* 0x040fe20000410000 */
[----:B------:R-:W-:Y:S01]  /*2060*/  FMUL.FTZ R44, R0, R47 ;  /* 0x0000002f002c7220 */ /* 0x000fe20000410000 */
[----:B------:R-:W-:Y:S01]  /*2070*/  FMNMX.FTZ R37, R8, R33, !PT ;  /* 0x0000002108257209 */ /* 0x000fe20007810000 */
[C---:B------:R-:W-:Y:S01]  /*2080*/  FMUL.FTZ R47, R0.reuse, R51 ;  /* 0x00000033002f7220 */ /* 0x040fe20000410000 */
[C---:B------:R-:W-:Y:S01]  /*2090*/  FMUL.FTZ R51, R0.reuse, R59 ;  /* 0x0000003b00337220 */ /* 0x040fe20000410000 */
[----:B------:R-:W1:Y:S01]  /*20a0*/  MUFU.TANH R7, R7 ;  /* 0x0000000700077308 */ /* 0x000e620000002400 */
[----:B--2---:R-:W-:Y:S01]  /*20b0*/  FSEL R9, R9, -INF , P2 ;  /* 0xff80000009097808 */ /* 0x004fe20001000000 */
[C---:B------:R-:W-:Y:S01]  /*20c0*/  FMUL.FTZ R19, R0.reuse, R86 ;  /* 0x0000005600137220 */ /* 0x040fe20000410000 */
[----:B------:R-:W-:Y:S01]  /*20d0*/  ISETP.GT.AND P2, PT, R29, 0x20, PT ;  /* 0x000000201d00780c */ /* 0x000fe20003f44270 */
[C---:B------:R-:W-:Y:S01]  /*20e0*/  FMUL.FTZ R18, R0.reuse, R87 ;  /* 0x0000005700127220 */ /* 0x040fe20000410000 */
[C---:B------:R-:W-:Y:S01]  /*20f0*/  FMUL.FTZ R23, R0.reuse, R90 ;  /* 0x0000005a00177220 */ /* 0x040fe20000410000 */
[C---:B------:R-:W-:Y:S01]  /*2100*/  FMUL.FTZ R76, R0.reuse, R65 ;  /* 0x00000041004c7220 */ /* 0x040fe20000410000 */
[----:B------:R-:W-:Y:S01]  /*2110*/  FMUL.FTZ R21, R0, R91 ;  /* 0x0000005b00157220 */ /* 0x000fe20000410000 */
[----:B------:R-:W2:Y:S01]  /*2120*/  MUFU.TANH R98, R98 ;  /* 0x0000006200627308 */ /* 0x000ea20000002400 */
[----:B0-----:R-:W-:Y:S01]  /*2130*/  FSEL R94, R94, -INF , P3 ;  /* 0xff8000005e5e7808 */ /* 0x001fe20001800000 */
[C---:B------:R-:W-:Y:S01]  /*2140*/  FMUL.FTZ R69, R0.reuse, R69 ;  /* 0x0000004500457220 */ /* 0x040fe20000410000 */
[C---:B------:R-:W-:Y:S01]  /*2150*/  FMUL.FTZ R65, R0.reuse, R75 ;  /* 0x0000004b00417220 */ /* 0x040fe20000410000 */
[----:B------:R-:W-:Y:S01]  /*2160*/  FMUL.FTZ R40, R0, R40 ;  /* 0x0000002800287220 */ /* 0x000fe20000410000 */
[----:B------:R-:W-:Y:S01]  /*2170*/  FMNMX.FTZ R36, R94, R37, !PT ;  /* 0x000000255e247209 */ /* 0x000fe20007810000 */
[C---:B------:R-:W-:Y:S01]  /*2180*/  FMUL.FTZ R41, R0.reuse, R41 ;  /* 0x0000002900297220 */ /* 0x040fe20000410000 */
[----:B------:R-:W-:Y:S01]  /*2190*/  ULDC UR32, c[0x0][0x988] ;  /* 0x0002620000207ab9 */ /* 0x000fe20000000800 */
[----:B------:R-:W0:Y:S01]  /*21a0*/  MUFU.TANH R11, R11 ;  /* 0x0000000b000b7308 */ /* 0x000e220000002400 */
[----:B-1----:R-:W-:Y:S01]  /*21b0*/  FSEL R7, R7, -INF , P1 ;  /* 0xff80000007077808 */ /* 0x002fe20000800000 */
[C---:B------:R-:W-:Y:S01]  /*21c0*/  FMUL.FTZ R91, R0.reuse, R38 ;  /* 0x00000026005b7220 */ /* 0x040fe20000410000 */
[----:B------:R-:W-:Y:S01]  /*21d0*/  ISETP.GT.AND P1, PT, R29, 0x21, PT ;  /* 0x000000211d00780c */ /* 0x000fe20003f24270 */
[C---:B------:R-:W-:Y:S01]  /*21e0*/  FMUL.FTZ R87, R0.reuse, R43 ;  /* 0x0000002b00577220 */ /* 0x040fe20000410000 */
[----:B------:R-:W-:Y:S01]  /*21f0*/  P2R R108, PR, RZ, 0x1 ;  /* 0x00000001ff6c7803 */ /* 0x000fe20000000000 */
[C---:B------:R-:W-:Y:S01]  /*2200*/  FMUL.FTZ R96, R0.reuse, R34 ;  /* 0x0000002200607220 */ /* 0x040fe20000410000 */
[----:B------:R-:W-:Y:S01]  /*2210*/  FMUL.FTZ R89, R0, R42 ;  /* 0x0000002a00597220 */ /* 0x000fe20000410000 */
[----:B------:R-:W1:Y:S01]  /*2220*/  MUFU.TANH R95, R95 ;  /* 0x0000005f005f7308 */ /* 0x000e620000002400 */
[----:B--2---:R-:W-:Y:S01]  /*2230*/  FSEL R33, R98, -INF , P2 ;  /* 0xff80000062217808 */ /* 0x004fe20001000000 */
[C---:B------:R-:W-:Y:S01]  /*2240*/  FMUL.FTZ R90, R0.reuse, R35 ;  /* 0x00000023005a7220 */ /* 0x040fe20000410000 */
[----:B------:R-:W-:Y:S01]  /*2250*/  FMUL.FTZ R88, R0, R39 ;  /* 0x0000002700587220 */ /* 0x000fe20000410000 */
[----:B------:R-:W-:Y:S01]  /*2260*/  UIADD3 UR34, UR42, -0x2, URZ ;  /* 0xfffffffe2a227890 */ /* 0x000fe2000fffe03f */
[----:B------:R-:W-:Y:S01]  /*2270*/  FMNMX.FTZ R74, R33, R36, !PT ;  /* 0x00000024214a7209 */ /* 0x000fe20007810000 */
[----:B------:R-:W-:Y:S01]  /*2280*/  UIADD3 UR5, UR44, 0x12440, URZ ;  /* 0x000124402c057890 */ /* 0x000fe2000fffe03f */
[----:B------:R-:W2:Y:S01]  /*2290*/  S2UR UR7, SR_CgaCtaId ;  /* 0x00000000000779c3 */ /* 0x000ea20000008800 */
[----:B------:R-:W3:Y:S01]  /*22a0*/  MUFU.TANH R4, R4 ;  /* 0x0000000400047308 */ /* 0x000ee20000002400 */
[----:B0-----:R-:W-:Y:S01]  /*22b0*/  FSEL R11, R11, -INF , P6 ;  /* 0xff8000000b0b7808 */ /* 0x001fe20003000000 */
[----:B------:R-:W-:Y:S01]  /*22c0*/  UISETP.GE.AND UP0, UPT, UR34, UR40, UPT ;  /* 0x000000282200728c */ /* 0x000fe2000bf06270 */
[----:B------:R-:W-:Y:S01]  /*22d0*/  ISETP.GT.AND P6, PT, R29, 0x28, PT ;  /* 0x000000281d00780c */ /* 0x000fe20003fc4270 */
[----:B------:R-:W-:-:S04]  /*22e0*/  UPRMT UR5, UR43, 0x654, UR5 ;  /* 0x000006542b057896 */ /* 0x000fc80008000005 */
[----:B------:R-:W0:Y:S01]  /*22f0*/  MUFU.TANH R99, R99 ;  /* 0x0000006300637308 */ /* 0x000e220000002400 */
[----:B-1----:R-:W-:-:S04]  /*2300*/  FSEL R95, R95, -INF , P1 ;  /* 0xff8000005f5f7808 */ /* 0x002fc80000800000 */
[----:B------:R-:W-:Y:S01]  /*2310*/  FMNMX.FTZ R37, R95, R74, !PT ;  /* 0x0000004a5f257209 */ /* 0x000fe20007810000 */
[----:B------:R-:W-:Y:S01]  /*2320*/  SYNCS.ARRIVE.TRANS64.RED.A1T0 RZ, [UR5], RZ ;  /* 0x000000ffffff79a7 */ /* 0x000fe20008100405 */
[----:B------:R-:W-:Y:S01]  /*2330*/  UMOV UR5, URZ ;  /* 0x0000003f00057c82 */ /* 0x000fe20008000000 */
[----:B------:R-:W1:Y:S01]  /*2340*/  MUFU.TANH R13, R13 ;  /* 0x0000000d000d7308 */ /* 0x000e620000002400 */
[----:B---3--:R-:W-:Y:S02]  /*2350*/  FSEL R4, R4, -INF , P5 ;  /* 0xff80000004047808 */ /* 0x008fe40002800000 */
[----:B------:R-:W-:-:S05]  /*2360*/  ISETP.GT.AND P5, PT, R29, 0x29, PT ;  /* 0x000000291d00780c */ /* 0x000fca0003fa4270 */
[----:B------:R-:W3:Y:S01]  /*2370*/  MUFU.TANH R78, R78 ;  /* 0x0000004e004e7308 */ /* 0x000ee20000002400 */
[----:B0-----:R-:W-:-:S04]  /*2380*/  FSEL R36, R99, -INF , P6 ;  /* 0xff80000063247808 */ /* 0x001fc80003000000 */
[----:B------:R-:W-:-:S03]  /*2390*/  FMNMX.FTZ R59, R36, R37, !PT ;  /* 0x00000025243b7209 */ /* 0x000fc60007810000 */
[----:B------:R-:W0:Y:S01]  /*23a0*/  MUFU.TANH R6, R6 ;  /* 0x0000000600067308 */ /* 0x000e220000002400 */
[----:B-1----:R-:W-:Y:S02]  /*23b0*/  FSEL R13, R13, -INF , P4 ;  /* 0xff8000000d0d7808 */ /* 0x002fe40002000000 */
[----:B------:R-:W-:-:S05]  /*23c0*/  ISETP.GT.AND P4, PT, R29, 0x30, PT ;  /* 0x000000301d00780c */ /* 0x000fca0003f84270 */
[----:B------:R-:W1:Y:S01]  /*23d0*/  MUFU.TANH R81, R81 ;  /* 0x0000005100517308 */ /* 0x000e620000002400 */
[----:B---3--:R-:W-:-:S04]  /*23e0*/  FSEL R78, R78, -INF , P5 ;  /* 0xff8000004e4e7808 */ /* 0x008fc80002800000 */
[----:B------:R-:W-:-:S03]  /*23f0*/  FMNMX.FTZ R74, R78, R59, !PT ;  /* 0x0000003b4e4a7209 */ /* 0x000fc60007810000 */
[----:B------:R-:W3:Y:S01]  /*2400*/  MUFU.TANH R10, R10 ;  /* 0x0000000a000a7308 */ /* 0x000ee20000002400 */
[----:B0-----:R-:W-:Y:S02]  /*2410*/  FSEL R6, R6, -INF , P3 ;  /* 0xff80000006067808 */ /* 0x001fe40001800000 */
[----:B------:R-:W-:-:S05]  /*2420*/  ISETP.GT.AND P3, PT, R29, 0x31, PT ;  /* 0x000000311d00780c */ /* 0x000fca0003f64270 */
[----:B------:R-:W0:Y:S01]  /*2430*/  MUFU.TANH R80, R80 ;  /* 0x0000005000507308 */ /* 0x000e220000002400 */
[----:B-1----:R-:W-:-:S04]  /*2440*/  FSEL R37, R81, -INF , P4 ;  /* 0xff80000051257808 */ /* 0x002fc80002000000 */
[----:B------:R-:W-:-:S03]  /*2450*/  FMNMX.FTZ R59, R37, R74, !PT ;  /* 0x0000004a253b7209 */ /* 0x000fc60007810000 */
        /* <DEDUP_REMOVED lines=118> */
[----:B---3--:R-:W-:-:S07]  /*2bc0*/  FSEL R55, R55, -INF , P2 ;  /* 0xff80000037377808 */ /* 0x008fce0001000000 */
[----:B------:R-:W3:Y:S01]  /*2bd0*/  MUFU.TANH R48, R48 ;  /* 0x0000003000307308 */ /* 0x000ee20000002400 */
[----:B0-----:R-:W-:Y:S02]  /*2be0*/  FSEL R49, R49, -INF , P6 ;  /* 0xff80000031317808 */ /* 0x001fe40003000000 */
[----:B------:R-:W-:-:S05]  /*2bf0*/  ISETP.GT.AND P6, PT, R29, 0x88, PT ;  /* 0x000000881d00780c */ /* 0x000fca0003fc4270 */
[----:B------:R-:W0:Y:S01]  /*2c00*/  MUFU.TANH R57, R57 ;  /* 0x0000003900397308 */ /* 0x000e220000002400 */
[----:B-1----:R-:W-:Y:S02]  /*2c10*/  FSEL R59, R28, -INF , P1 ;  /* 0xff8000001c3b7808 */ /* 0x002fe40000800000 */
[----:B------:R-:W-:-:S05]  /*2c20*/  FMNMX.FTZ R28, R55, R74, !PT ;  /* 0x0000004a371c7209 */ /* 0x000fca0007810000 */
[----:B------:R-:W1:Y:S01]  /*2c30*/  MUFU.TANH R52, R52 ;  /* 0x0000003400347308 */ /* 0x000e620000002400 */
[----:B---3--:R-:W-:Y:S02]  /*2c40*/  FSEL R48, R48, -INF , P5 ;  /* 0xff80000030307808 */ /* 0x008fe40002800000 */
[----:B------:R-:W-:-:S05]  /*2c50*/  ISETP.GT.AND P5, PT, R29, 0x89, PT ;  /* 0x000000891d00780c */ /* 0x000fca0003fa4270 */
[----:B------:R-:W3:Y:S01]  /*2c60*/  MUFU.TANH R56, R56 ;  /* 0x0000003800387308 */ /* 0x000ee20000002400 */
[----:B0-----:R-:W-:Y:S02]  /*2c70*/  FSEL R74, R57, -INF , P6 ;  /* 0xff800000394a7808 */ /* 0x001fe40003000000 */
[----:B------:R-:W-:-:S04]  /*2c80*/  FMNMX.FTZ R57, R59, R28, !PT ;  /* 0x0000001c3b397209 */ /* 0x000fc80007810000 */
[----:B------:R-:W-:Y:S01]  /*2c90*/  FMNMX.FTZ R57, R74, R57, !PT ;  /* 0x000000394a397209 */ /* 0x000fe20007810000 */
        /* <DEDUP_REMOVED lines=25> */
[----:B0-----:R-:W-:-:S04]  /*2e30*/  FSEL R40, R41, -INF , P1 ;  /* 0xff80000029287808 */ /* 0x001fc80000800000 */
[----:B------:R-:W-:-:S03]  /*2e40*/  FMNMX.FTZ R28, R40, R57, !PT ;  /* 0x00000039281c7209 */ /* 0x000fc60007810000 */
[----:B------:R-:W0:Y:S01]  /*2e50*/  MUFU.TANH R91, R91 ;  /* 0x0000005b005b7308 */ /* 0x000e220000002400 */
[----:B-1----:R-:W-:Y:S01]  /*2e60*/  FSEL R96, R96, -INF , P6 ;  /* 0xff80000060607808 */ /* 0x002fe20003000000 */
[----:B------:R-:W1:Y:S06]  /*2e70*/  SHFL.BFLY PT, R29, R28, 0x2, 0x1f ;  /* 0x0c401f001c1d7f89 */ /* 0x000e6c00000e0000 */
[----:B------:R-:W4:Y:S01]  /*2e80*/  MUFU.TANH R88, R88 ;  /* 0x0000005800587308 */ /* 0x000f220000002400 */
[----:B---3--:R-:W-:-:S07]  /*2e90*/  FSEL R90, R90, -INF , P5 ;  /* 0xff8000005a5a7808 */ /* 0x008fce0002800000 */
[----:B------:R-:W3:Y:S01]  /*2ea0*/  MUFU.TANH R89, R89 ;  /* 0x0000005900597308 */ /* 0x000ee20000002400 */
[----:B0-----:R-:W-:-:S07]  /*2eb0*/  FSEL R91, R91, -INF , P4 ;  /* 0xff8000005b5b7808 */ /* 0x001fce0002000000 */
[----:B------:R-:W0:Y:S01]  /*2ec0*/  MUFU.TANH R87, R87 ;  /* 0x0000005700577308 */ /* 0x000e220000002400 */
[----:B----4-:R-:W-:Y:S02]  /*2ed0*/  FSEL R88, R88, -INF , P3 ;  /* 0xff80000058587808 */ /* 0x010fe40001800000 */
[----:B-1----:R-:W-:-:S05]  /*2ee0*/  FMNMX.FTZ R29, R28, R29, !PT ;  /* 0x0000001d1c1d7209 */ /* 0x002fca0007810000 */
[----:B------:R-:W1:Y:S01]  /*2ef0*/  SHFL.BFLY PT, R32, R29, 0x1, 0x1f ;  /* 0x0c201f001d207f89 */ /* 0x000e6200000e0000 */
[----:B---3--:R-:W-:Y:S02]  /*2f00*/  FSEL R89, R89, -INF , P2 ;  /* 0xff80000059597808 */ /* 0x008fe40001000000 */
[----:B0-----:R-:W-:Y:S02]  /*2f10*/  FSEL R87, R87, -INF , P1 ;  /* 0xff80000057577808 */ /* 0x001fe40000800000 */
[----:B-1----:R-:W-:Y:S02]  /*2f20*/  FMNMX.FTZ R57, R29, R32, !PT ;  /* 0x000000201d397209 */ /* 0x002fe40007810000 */
[----:B------:R-:W-:Y:S02]  /*2f30*/  MOV R32, UR32 ;  /* 0x0000002000207c02 */ /* 0x000fe40008000f00 */
[----:B------:R-:W-:-:S03]  /*2f40*/  FSETP.NEU.FTZ.AND P0, PT, R57, -INF , PT ;  /* 0xff8000003900780b */ /* 0x000fc60003f1d000 */
[----:B------:R-:W-:-:S05]  /*2f50*/  FFMA.FTZ R41, R57, R32, -8 ;  /* 0xc100000039297423 */ /* 0x000fca0000010020 */
[----:B------:R-:W-:Y:S02]  /*2f60*/  FSEL R41, R41, RZ, P0 ;  /* 0x000000ff29297208 */ /* 0x000fe40000000000 */
[----:B------:R-:W-:-:S03]  /*2f70*/  ISETP.NE.AND P0, PT, R108, RZ, PT ;  /* 0x000000ff6c00720c */ /* 0x000fc60003f05270 */
[--C-:B------:R-:W-:Y:S01]  /*2f80*/  FFMA.FTZ R29, R31, UR32, -R41.reuse ;  /* 0x000000201f1d7c23 */ /* 0x100fe20008010829 */
[--C-:B------:R-:W-:Y:S01]  /*2f90*/  FFMA.FTZ R31, R30, UR32, -R41.reuse ;  /* 0x000000201e1f7c23 */ /* 0x100fe20008010829 */
[----:B------:R-:W-:Y:S01]  /*2fa0*/  FMNMX.FTZ R30, R12, R27, !PT ;  /* 0x0000001b0c1e7209 */ /* 0x000fe20007810000 */
[--C-:B------:R-:W-:Y:S01]  /*2fb0*/  FFMA.FTZ R38, R33, UR32, -R41.reuse ;  /* 0x0000002021267c23 */ /* 0x100fe20008010829 */
        /* <DEDUP_REMOVED lines=12> */
[----:B------:R0:W-:Y:S01]  /*3080*/  MUFU.EX2 R30, R38 ;  /* 0x00000026001e7308 */ /* 0x0001e20000000800 */
        /* <DEDUP_REMOVED lines=8> */
[--C-:B0-----:R-:W-:Y:S01]  /*3110*/  FFMA.FTZ R38, R37, UR32, -R41.reuse ;  /* 0x0000002025267c23 */ /* 0x101fe20008010829 */
        /* <DEDUP_REMOVED lines=9> */
[----:B------:R-:W-:Y:S01]  /*31b0*/  FFMA.FTZ R74, R74, UR32, -R41 ;  /* 0x000000204a4a7c23 */ /* 0x000fe20008010829 */
[----:B------:R-:W-:Y:S02]  /*31c0*/  MUFU.EX2 R22, R22 ;  /* 0x0000001600167308 */ /* 0x000fe40000000800 */
[----:B------:R-:W-:-:S04]  /*31d0*/  FMNMX.FTZ R81, R15, R34, !PT ;  /* 0x000000220f517209 */ /* 0x000fc80007810000 */
[----:B------:R-:W-:Y:S02]  /*31e0*/  FMNMX.FTZ R34, R14, R81, !PT ;  /* 0x000000510e227209 */ /* 0x000fe40007810000 */
[----:B------:R-:W-:Y:S02]  /*31f0*/  MUFU.EX2 R29, R29 ;  /* 0x0000001d001d7308 */ /* 0x000fe40000000800 */
[----:B------:R-:W-:-:S04]  /*3200*/  FMNMX.FTZ R37, R19, R34, !PT ;  /* 0x0000002213257209 */ /* 0x000fc80007810000 */
[----:B------:R-:W-:Y:S01]  /*3210*/  FMNMX.FTZ R36, R18, R37, !PT ;  /* 0x0000002512247209 */ /* 0x000fe20007810000 */
[--C-:B------:R-:W-:Y:S01]  /*3220*/  FFMA.FTZ R37, R80, UR32, -R41.reuse ;  /* 0x0000002050257c23 */ /* 0x100fe20008010829 */
[----:B------:R0:W-:Y:S01]  /*3230*/  MUFU.EX2 R34, R38 ;  /* 0x0000002600227308 */ /* 0x0001e20000000800 */
[----:B------:R-:W-:Y:S01]  /*3240*/  FFMA.FTZ R80, R76, UR32, -R41 ;  /* 0x000000204c507c23 */ /* 0x000fe20008010829 */
[----:B------:R-:W-:-:S04]  /*3250*/  FMNMX.FTZ R36, R23, R36, !PT ;  /* 0x0000002417247209 */ /* 0x000fc80007810000 */
[----:B------:R-:W-:Y:S01]  /*3260*/  FMNMX.FTZ R81, R21, R36, !PT ;  /* 0x0000002415517209 */ /* 0x000fe20007810000 */
[----:B------:R-:W-:Y:S01]  /*3270*/  FFMA.FTZ R36, R82, UR32, -R41 ;  /* 0x0000002052247c23 */ /* 0x000fe20008010829 */
[----:B------:R-:W-:Y:S02]  /*3280*/  MUFU.EX2 R28, R28 ;  /* 0x0000001c001c7308 */ /* 0x000fe40000000800 */
[----:B------:R-:W-:-:S04]  /*3290*/  FMNMX.FTZ R81, R26, R81, !PT ;  /* 0x000000511a517209 */ /* 0x000fc80007810000 */
[----:B------:R-:W-:Y:S02]  /*32a0*/  FMNMX.FTZ R81, R24, R81, !PT ;  /* 0x0000005118517209 */ /* 0x000fe40007810000 */
[----:B------:R-:W1:Y:S02]  /*32b0*/  MUFU.EX2 R31, R31 ;  /* 0x0000001f001f7308 */ /* 0x000e640000000800 */
[----:B0-----:R-:W-:-:S04]  /*32c0*/  FMNMX.FTZ R38, R60, R81, !PT ;  /* 0x000000513c267209 */ /* 0x001fc80007810000 */
[----:B------:R-:W-:Y:S02]  /*32d0*/  FMNMX.FTZ R38, R61, R38, !PT ;  /* 0x000000263d267209 */ /* 0x000fe40007810000 */
[----:B------:R-:W-:Y:S02]  /*32e0*/  MUFU.EX2 R20, R20 ;  /* 0x0000001400147308 */ /* 0x000fe40000000800 */
[----:B------:R-:W-:-:S04]  /*32f0*/  FMNMX.FTZ R81, R63, R38, !PT ;  /* 0x000000263f517209 */ /* 0x000fc80007810000 */
[----:B------:R-:W-:Y:S02]  /*3300*/  FMNMX.FTZ R81, R62, R81, !PT ;  /* 0x000000513e517209 */ /* 0x000fe40007810000 */
[----:B------:R0:W-:Y:S01]  /*3310*/  MUFU.EX2 R38, R83 ;  /* 0x0000005300267308 */ /* 0x0001e20000000800 */
[----:B-1----:R-:W-:Y:S02]  /*3320*/  F2FP.SATFINITE.E4M3.F32.PACK_AB_MERGE_C R152, R31, R28, RZ ;  /* 0x0000001c1f98723e */ /* 0x002fe400048070ff */
[----:B------:R-:W-:Y:S02]  /*3330*/  FMNMX.FTZ R42, R64, R81, !PT ;  /* 0x00000051402a7209 */ /* 0x000fe40007810000 */
[----:B------:R-:W-:Y:S02]  /*3340*/  F2FP.SATFINITE.E4M3.F32.PACK_AB_MERGE_C R152, R29, R22, R152 ;  /* 0x000000161d98723e */ /* 0x000fe40004807098 */
[----:B------:R-:W-:Y:S01]  /*3350*/  FMNMX.FTZ R42, R65, R42, !PT ;  /* 0x0000002a412a7209 */ /* 0x000fe20007810000 */
[----:B------:R-:W-:Y:S03]  /*3360*/  MUFU.EX2 R35, R35 ;  /* 0x0000002300237308 */ /* 0x000fe60000000800 */
[----:B------:R-:W-:-:S04]  /*3370*/  FMNMX.FTZ R81, R45, R42, !PT ;  /* 0x0000002a2d517209 */ /* 0x000fc80007810000 */
[----:B------:R-:W-:Y:S01]  /*3380*/  FMNMX.FTZ R81, R44, R81, !PT ;  /* 0x000000512c517209 */ /* 0x000fe20007810000 */
[----:B------:R-:W-:Y:S03]  /*3390*/  MUFU.EX2 R8, R8 ;  /* 0x0000000800087308 */ /* 0x000fe60000000800 */
[----:B------:R-:W-:-:S04]  /*33a0*/  FMNMX.FTZ R76, R46, R81, !PT ;  /* 0x000000512e4c7209 */ /* 0x000fc80007810000 */
[----:B------:R-:W-:Y:S01]  /*33b0*/  FMNMX.FTZ R76, R47, R76, !PT ;  /* 0x0000004c2f4c7209 */ /* 0x000fe20007810000 */
[----:B------:R-:W-:Y:S03]  /*33c0*/  MUFU.EX2 R81, R80 ;  /* 0x0000005000517308 */ /* 0x000fe60000000800 */
[----:B0-----:R-:W-:-:S04]  /*33d0*/  FMNMX.FTZ R83, R49, R76, !PT ;  /* 0x0000004c31537209 */ /* 0x001fc80007810000 */
[----:B------:R-:W-:Y:S01]  /*33e0*/  FMNMX.FTZ R83, R48, R83, !PT ;  /* 0x0000005330537209 */ /* 0x000fe20007810000 */
[----:B------:R-:W-:Y:S03]  /*33f0*/  MUFU.EX2 R76, R85 ;  /* 0x00000055004c7308 */ /* 0x000fe60000000800 */
[----:B------:R-:W-:-:S04]  /*3400*/  FMNMX.FTZ R78, R52, R83, !PT ;  /* 0x00000053344e7209 */ /* 0x000fc80007810000 */
[----:B------:R-:W-:Y:S01]  /*3410*/  FMNMX.FTZ R83, R51, R78, !PT ;  /* 0x0000004e33537209 */ /* 0x000fe20007810000 */
[----:B------:R-:W0:Y:S03]  /*3420*/  MUFU.EX2 R39, R39 ;  /* 0x0000002700277308 */ /* 0x000e260000000800 */
[----:B------:R-:W-:-:S04]  /*3430*/  FMNMX.FTZ R78, R16, R83, !PT ;  /* 0x00000053104e7209 */ /* 0x000fc80007810000 */
[----:B------:R-:W-:Y:S01]  /*3440*/  FMNMX.FTZ R83, R17, R78, !PT ;  /* 0x0000004e11537209 */ /* 0x000fe20007810000 */
[----:B------:R-:W-:Y:S03]  /*3450*/  MUFU.EX2 R33, R33 ;  /* 0x0000002100217308 */ /* 0x000fe60000000800 */
[----:B------:R-:W-:-:S04]  /*3460*/  FMNMX.FTZ R83, R96, R83, !PT ;  /* 0x0000005360537209 */ /* 0x000fc80007810000 */
[----:B------:R-:W-:Y:S01]  /*3470*/  FMNMX.FTZ R78, R90, R83, !PT ;  /* 0x000000535a4e7209 */ /* 0x000fe20007810000 */
[----:B------:R-:W-:Y:S01]  /*3480*/  MUFU.EX2 R32, R32 ;  /* 0x0000002000207308 */ /* 0x000fe20000000800 */
[----:B0-----:R-:W-:Y:S02]  /*3490*/  F2FP.SATFINITE.E4M3.F32.PACK_AB_MERGE_C R154, R39, R8, RZ ;  /* 0x00000008279a723e */ /* 0x001fe400048070ff */
[----:B------:R-:W-:Y:S02]  /*34a0*/  FMNMX.FTZ R83, R91, R78, !PT ;  /* 0x0000004e5b537209 */ /* 0x000fe40007810000 */
[----:B------:R-:W-:Y:S02]  /*34b0*/  F2FP.SATFINITE.E4M3.F32.PACK_AB_MERGE_C R154, R35, R20, R154 ;  /* 0x00000014239a723e */ /* 0x000fe4000480709a */
[----:B------:R-:W-:Y:S01]  /*34c0*/  FMNMX.FTZ R78, R88, R83, !PT ;  /* 0x00000053584e7209 */ /* 0x000fe20007810000 */
[--C-:B------:R-:W-:Y:S01]  /*34d0*/  FFMA.FTZ R83, R66, UR32, -R41.reuse ;  /* 0x0000002042537c23 */ /* 0x100fe20008010829 */
[--C-:B------:R-:W-:Y:S01]  /*34e0*/  FFMA.FTZ R66, R73, UR32, -R41.reuse ;  /* 0x0000002049427c23 */ /* 0x100fe20008010829 */
[--C-:B------:R-:W-:Y:S01]  /*34f0*/  FFMA.FTZ R73, R50, UR32, -R41.reuse ;  /* 0x0000002032497c23 */ /* 0x100fe20008010829 */
[----:B------:R-:W-:Y:S01]  /*3500*/  FMNMX.FTZ R78, R89, R78, !PT ;  /* 0x0000004e594e7209 */ /* 0x000fe20007810000 */
[--C-:B------:R-:W-:Y:S01]  /*3510*/  FFMA.FTZ R50, R54, UR32, -R41.reuse ;  /* 0x0000002036327c23 */ /* 0x100fe20008010829 */
[--C-:B------:R-:W-:Y:S01]  /*3520*/  FFMA.FTZ R54, R55, UR32, -R41.reuse ;  /* 0x0000002037367c23 */ /* 0x100fe20008010829 */
[----:B------:R-:W-:Y:S01]  /*3530*/  FFMA.FTZ R55, R59, UR32, -R41 ;  /* 0x000000203b377c23 */ /* 0x000fe20008010829 */
[----:B------:R-:W-:Y:S01]  /*3540*/  FMNMX.FTZ R78, R87, R78, !PT ;  /* 0x0000004e574e7209 */ /* 0x000fe20007810000 */
[----:B------:R-:W0:Y:S04]  /*3550*/  MUFU.EX2 R43, R43 ;  /* 0x0000002b002b7308 */ /* 0x000e280000000800 */
[----:B------:R-:W1:Y:S04]  /*3560*/  SHFL.BFLY PT, R85, R78, 0x2, 0x1f ;  /* 0x0c401f004e557f89 */ /* 0x000e6800000e0000 */
[----:B------:R-:W-:Y:S08]  /*3570*/  MUFU.EX2 R37, R37 ;  /* 0x0000002500257308 */ /* 0x000ff00000000800 */
[----:B------:R-:W-:Y:S01]  /*3580*/  MUFU.EX2 R36, R36 ;  /* 0x0000002400247308 */ /* 0x000fe20000000800 */
[----:B0-----:R-:W-:-:S04]  /*3590*/  F2FP.SATFINITE.E4M3.F32.PACK_AB_MERGE_C R148, R43, R32, RZ ;  /* 0x000000202b94723e */ /* 0x001fc800048070ff */
[----:B------:R-:W-:-:S03]  /*35a0*/  F2FP.SATFINITE.E4M3.F32.PACK_AB_MERGE_C R148, R33, R30, R148 ;  /* 0x0000001e2194723e */ /* 0x000fc60004807094 */
[----:B------:R-:W-:Y:S01]  /*35b0*/  MUFU.EX2 R42, R84 ;  /* 0x00000054002a7308 */ /* 0x000fe20000000800 */
[----:B-1----:R-:W-:Y:S01]  /*35c0*/  FMNMX.FTZ R80, R78, R85, !PT ;  /* 0x000000554e507209 */ /* 0x002fe20007810000 */
[----:B------:R-:W-:Y:S02]  /*35d0*/  IMAD.U32 R78, RZ, RZ, UR32 ;  /* 0x00000020ff4e7e24 */ /* 0x000fe4000f8e00ff */
[--C-:B------:R-:W-:Y:S01]  /*35e0*/  FFMA.FTZ R85, R56, UR32, -R41.reuse ;  /* 0x0000002038557c23 */ /* 0x100fe20008010829 */
[--C-:B------:R-:W-:Y:S01]  /*35f0*/  FFMA.FTZ R56, R75, UR32, -R41.reuse ;  /* 0x000000204b387c23 */ /* 0x100fe20008010829 */
[--C-:B------:R-:W-:Y:S01]  /*3600*/  FFMA.FTZ R75, R58, UR32, -R41.reuse ;  /* 0x000000203a4b7c23 */ /* 0x100fe20008010829 */
[----:B------:R-:W0:Y:S01]  /*3610*/  SHFL.BFLY PT, R93, R80, 0x1, 0x1f ;  /* 0x0c201f00505d7f89 */ /* 0x000e2200000e0000 */
[--C-:B------:R-:W-:Y:S01]  /*3620*/  FFMA.FTZ R58, R86, UR32, -R41.reuse ;  /* 0x00000020563a7c23 */ /* 0x100fe20008010829 */
[----:B------:R-:W-:Y:S01]  /*3630*/  FFMA.FTZ R41, R40, UR32, -R41 ;  /* 0x0000002028297c23 */ /* 0x000fe20008010829 */
[----:B------:R-:W1:Y:S08]  /*3640*/  MUFU.EX2 R77, R77 ;  /* 0x0000004d004d7308 */ /* 0x000e700000000800 */
[----:B------:R-:W-:Y:S08]  /*3650*/  MUFU.EX2 R79, R79 ;  /* 0x0000004f004f7308 */ /* 0x000ff00000000800 */
[----:B------:R-:W-:Y:S01]  /*3660*/  MUFU.EX2 R69, R69 ;  /* 0x0000004500457308 */ /* 0x000fe20000000800 */
[----:B-1----:R-:W-:-:S02]  /*3670*/  F2FP.SATFINITE.E4M3.F32.PACK_AB_MERGE_C R150, R77, R36, RZ ;  /* 0x000000244d96723e */ /* 0x002fc400048070ff */
[----:B0-----:R-:W-:Y:S02]  /*3680*/  FMNMX.FTZ R59, R80, R93, !PT ;  /* 0x0000005d503b7209 */ /* 0x001fe40007810000 */
[----:B------:R-:W-:-:S03]  /*3690*/  F2FP.SATFINITE.E4M3.F32.PACK_AB_MERGE_C R150, R37, R34, R150 ;  /* 0x000000222596723e */ /* 0x000fc60004807096 */
[----:B------:R-:W-:Y:S01]  /*36a0*/  MUFU.EX2 R70, R70 ;  /* 0x0000004600467308 */ /* 0x000fe20000000800 */
[C---:B------:R-:W-:Y:S01]  /*36b0*/  FSETP.NEU.FTZ.AND P1, PT, R59.reuse, -INF , PT ;  /* 0xff8000003b00780b */ /* 0x040fe20003f3d000 */
[----:B------:R-:W-:-:S05]  /*36c0*/  FFMA.FTZ R78, R59, R78, -8 ;  /* 0xc10000003b4e7423 */ /* 0x000fca000001004e */
[----:B------:R-:W-:Y:S01]  /*36d0*/  FSEL R40, R78, RZ, P1 ;  /* 0x000000ff4e287208 */ /* 0x000fe20000800000 */
[----:B------:R-:W-:Y:S01]  /*36e0*/  MUFU.EX2 R67, R67 ;  /* 0x0000004300437308 */ /* 0x000fe20000000800 */
[----:B------:R-:W-:-:S03]  /*36f0*/  PLOP3.LUT P1, PT, PT, PT, UP0, 0x80, 0x0 ;  /* 0x000000000000781c */ /* 0x000fc60003f2f008 */
[--C-:B------:R-:W-:Y:S01]  /*3700*/  FFMA.FTZ R12, R12, UR32, -R40.reuse ;  /* 0x000000200c0c7c23 */ /* 0x100fe20008010828 */
[--C-:B------:R-:W-:Y:S01]  /*3710*/  FFMA.FTZ R27, R27, UR32, -R40.reuse ;  /* 0x000000201b1b7c23 */ /* 0x100fe20008010828 */
[--C-:B------:R-:W-:Y:S01]  /*3720*/  FFMA.FTZ R9, R9, UR32, -R40.reuse ;  /* 0x0000002009097c23 */ /* 0x100fe20008010828 */
[--C-:B------:R-:W-:Y:S01]  /*3730*/  FFMA.FTZ R78, R7, UR32, -R40.reuse ;  /* 0x00000020074e7c23 */ /* 0x100fe20008010828 */
[--C-:B------:R-:W-:Y:S01]  /*3740*/  FFMA.FTZ R7, R11, UR32, -R40.reuse ;  /* 0x000000200b077c23 */ /* 0x100fe20008010828 */
[--C-:B------:R-:W-:Y:S01]  /*3750*/  FFMA.FTZ R11, R13, UR32, -R40.reuse ;  /* 0x000000200d0b7c23 */ /* 0x100fe20008010828 */
[----:B------:R-:W-:Y:S01]  /*3760*/  MUFU.EX2 R12, R12 ;  /* 0x0000000c000c7308 */ /* 0x000fe20000000800 */
[--C-:B------:R-:W-:Y:S01]  /*3770*/  FFMA.FTZ R4, R4, UR32, -R40.reuse ;  /* 0x0000002004047c23 */ /* 0x100fe20008010828 */
[--C-:B------:R-:W-:Y:S01]  /*3780*/  FFMA.FTZ R13, R18, UR32, -R40.reuse ;  /* 0x00000020120d7c23 */ /* 0x100fe20008010828 */
[--C-:B------:R-:W-:Y:S01]  /*3790*/  FFMA.FTZ R18, R23, UR32, -R40.reuse ;  /* 0x0000002017127c23 */ /* 0x100fe20008010828 */
[--C-:B------:R-:W-:Y:S01]  /*37a0*/  FFMA.FTZ R80, R6, UR32, -R40.reuse ;  /* 0x0000002006507c23 */ /* 0x100fe20008010828 */
[--C-:B------:R-:W-:Y:S01]  /*37b0*/  FFMA.FTZ R23, R21, UR32, -R40.reuse ;  /* 0x0000002015177c23 */ /* 0x100fe20008010828 */
[--C-:B------:R-:W-:Y:S01]  /*37c0*/  FFMA.FTZ R6, R10, UR32, -R40.reuse ;  /* 0x000000200a067c23 */ /* 0x100fe20008010828 */
[--C-:B------:R-:W-:Y:S01]  /*37d0*/  FFMA.FTZ R21, R63, UR32, -R40.reuse ;  /* 0x000000203f157c23 */ /* 0x100fe20008010828 */
[----:B------:R-:W0:Y:S01]  /*37e0*/  MUFU.EX2 R27, R27 ;  /* 0x0000001b001b7308 */ /* 0x000e220000000800 */
[--C-:B------:R-:W-:Y:S01]  /*37f0*/  FFMA.FTZ R10, R19, UR32, -R40.reuse ;  /* 0x00000020130a7c23 */ /* 0x100fe20008010828 */
[--C-:B------:R-:W-:Y:S01]  /*3800*/  FFMA.FTZ R63, R65, UR32, -R40.reuse ;  /* 0x00000020413f7c23 */ /* 0x100fe20008010828 */
[--C-:B------:R-:W-:Y:S01]  /*3810*/  FFMA.FTZ R82, R14, UR32, -R40.reuse ;  /* 0x000000200e527c23 */ /* 0x100fe20008010828 */
[--C-:B------:R-:W-:Y:S01]  /*3820*/  FFMA.FTZ R19, R24, UR32, -R40.reuse ;  /* 0x0000002018137c23 */ /* 0x100fe20008010828 */
[----:B------:R-:W-:Y:S01]  /*3830*/  FADD.FTZ R65, R22, R29 ;  /* 0x0000001d16417221 */ /* 0x000fe20000010000 */
[--C-:B------:R-:W-:Y:S01]  /*3840*/  FFMA.FTZ R14, R26, UR32, -R40.reuse ;  /* 0x000000201a0e7c23 */ /* 0x100fe20008010828 */
[--C-:B------:R-:W-:Y:S01]  /*3850*/  FFMA.FTZ R24, R62, UR32, -R40.reuse ;  /* 0x000000203e187c23 */ /* 0x100fe20008010828 */
[----:B------:R-:W1:Y:S01]  /*3860*/  MUFU.EX2 R9, R9 ;  /* 0x0000000900097308 */ /* 0x000e620000000800 */
[--C-:B------:R-:W-:Y:S01]  /*3870*/  FFMA.FTZ R26, R60, UR32, -R40.reuse ;  /* 0x000000203c1a7c23 */ /* 0x100fe20008010828 */
[--C-:B------:R-:W-:Y:S01]  /*3880*/  FFMA.FTZ R60, R64, UR32, -R40.reuse ;  /* 0x00000020403c7c23 */ /* 0x100fe20008010828 */
[----:B------:R-:W-:Y:S01]  /*3890*/  FADD.FTZ R64, R28, R65 ;  /* 0x000000411c407221 */ /* 0x000fe20000010000 */
[--C-:B------:R-:W-:Y:S01]  /*38a0*/  FFMA.FTZ R5, R5, UR32, -R40.reuse ;  /* 0x0000002005057c23 */ /* 0x100fe20008010828 */
[--C-:B------:R-:W-:Y:S01]  /*38b0*/  FFMA.FTZ R15, R15, UR32, -R40.reuse ;  /* 0x000000200f0f7c23 */ /* 0x100fe20008010828 */
[----:B------:R-:W-:Y:S01]  /*38c0*/  FFMA.FTZ R61, R61, UR32, -R40 ;  /* 0x000000203d3d7c23 */ /* 0x000fe20008010828 */
[----:B------:R-:W-:Y:S01]  /*38d0*/  FADD.FTZ R93, R31, R64 ;  /* 0x000000401f5d7221 */ /* 0x000fe20000010000 */
[----:B------:R-:W3:Y:S01]  /*38e0*/  MUFU.EX2 R78, R78 ;  /* 0x0000004e004e7308 */ /* 0x000ee20000000800 */
[----:B0-----:R-:W-:Y:S01]  /*38f0*/  FADD.FTZ R62, R12, R27 ;  /* 0x0000001b0c3e7221 */ /* 0x001fe20000010000 */
[--C-:B------:R-:W-:Y:S01]  /*3900*/  FFMA.FTZ R49, R49, UR32, -R40.reuse ;  /* 0x0000002031317c23 */ /* 0x100fe20008010828 */
[----:B------:R-:W-:Y:S01]  /*3910*/  FADD.FTZ R64, R20, R93 ;  /* 0x0000005d14407221 */ /* 0x000fe20000010000 */
[--C-:B------:R-:W-:Y:S01]  /*3920*/  FFMA.FTZ R45, R45, UR32, -R40.reuse ;  /* 0x000000202d2d7c23 */ /* 0x100fe20008010828 */
[--C-:B------:R-:W-:Y:S01]  /*3930*/  FFMA.FTZ R44, R44, UR32, -R40.reuse ;  /* 0x000000202c2c7c23 */ /* 0x100fe20008010828 */
[----:B------:R-:W-:Y:S01]  /*3940*/  FFMA.FTZ R46, R46, UR32, -R40 ;  /* 0x000000202e2e7c23 */ /* 0x000fe20008010828 */
[----:B------:R-:W-:Y:S01]  /*3950*/  FADD.FTZ R93, R35, R64 ;  /* 0x00000040235d7221 */ /* 0x000fe20000010000 */
[----:B------:R-:W0:Y:S01]  /*3960*/  MUFU.EX2 R7, R7 ;  /* 0x0000000700077308 */ /* 0x000e220000000800 */
[----:B-1----:R-:W-:Y:S01]  /*3970*/  FADD.FTZ R65, R9, R62 ;  /* 0x0000003e09417221 */ /* 0x002fe20000010000 */
[--C-:B------:R-:W-:Y:S01]  /*3980*/  FFMA.FTZ R47, R47, UR32, -R40.reuse ;  /* 0x000000202f2f7c23 */ /* 0x100fe20008010828 */
[----:B------:R-:W-:Y:S01]  /*3990*/  FADD.FTZ R64, R8, R93 ;  /* 0x0000005d08407221 */ /* 0x000fe20000010000 */
[--C-:B------:R-:W-:Y:S01]  /*39a0*/  FFMA.FTZ R48, R48, UR32, -R40.reuse ;  /* 0x0000002030307c23 */ /* 0x100fe20008010828 */
[--C-:B------:R-:W-:Y:S01]  /*39b0*/  FFMA.FTZ R52, R52, UR32, -R40.reuse ;  /* 0x0000002034347c23 */ /* 0x100fe20008010828 */
[----:B------:R-:W-:Y:S01]  /*39c0*/  FFMA.FTZ R51, R51, UR32, -R40 ;  /* 0x0000002033337c23 */ /* 0x000fe20008010828 */
[----:B------:R-:W-:Y:S01]  /*39d0*/  FADD.FTZ R93, R39, R64 ;  /* 0x00000040275d7221 */ /* 0x000fe20000010000 */
[----:B------:R-:W1:Y:S01]  /*39e0*/  MUFU.EX2 R4, R4 ;  /* 0x0000000400047308 */ /* 0x000e620000000800 */
[C---:B---3--:R-:W-:Y:S01]  /*39f0*/  FADD.FTZ R62, R78.reuse, R65 ;  /* 0x000000414e3e7221 */ /* 0x048fe20000010000 */
[----:B------:R-:W-:Y:S01]  /*3a00*/  F2FP.SATFINITE.E4M3.F32.PACK_AB_MERGE_C R78, R78, R9, RZ ;  /* 0x000000094e4e723e */ /* 0x000fe200048070ff */
[--C-:B------:R-:W-:Y:S01]  /*3a10*/  FFMA.FTZ R96, R96, UR32, -R40.reuse ;  /* 0x0000002060607c23 */ /* 0x100fe20008010828 */
[--C-:B------:R-:W-:Y:S01]  /*3a20*/  FFMA.FTZ R90, R90, UR32, -R40.reuse ;  /* 0x000000205a5a7c23 */ /* 0x100fe20008010828 */
[--C-:B------:R-:W-:Y:S01]  /*3a30*/  FFMA.FTZ R91, R91, UR32, -R40.reuse ;  /* 0x000000205b5b7c23 */ /* 0x100fe20008010828 */
[----:B------:R-:W-:Y:S01]  /*3a40*/  FFMA.FTZ R88, R88, UR32, -R40 ;  /* 0x0000002058587c23 */ /* 0x000fe20008010828 */
[----:B------:R-:W-:Y:S01]  /*3a50*/  F2FP.SATFINITE.E4M3.F32.PACK_AB_MERGE_C R153, R27, R12, R78 ;  /* 0x0000000c1b99723e */ /* 0x000fe2000480704e */
[----:B------:R-:W3:Y:S01]  /*3a60*/  MUFU.EX2 R11, R11 ;  /* 0x0000000b000b7308 */ /* 0x000ee20000000800 */
[----:B0-----:R-:W-:Y:S01]  /*3a70*/  FADD.FTZ R65, R7, R62 ;  /* 0x0000003e07417221 */ /* 0x001fe20000010000 */
[----:B------:R-:W-:Y:S01]  /*3a80*/  FFMA.FTZ R89, R89, UR32, -R40 ;  /* 0x0000002059597c23 */ /* 0x000fe20008010828 */
[----:B------:R-:W-:-:S02]  /*3a90*/  IMAD.MOV.U32 R27, RZ, RZ, R25 ;  /* 0x000000ffff1b7224 */ /* 0x000fc400078e0019 */
[--C-:B------:R-:W-:Y:S02]  /*3aa0*/  IMAD.MOV.U32 R29, RZ, RZ, R25.reuse ;  /* 0x000000ffff1d7224 */ /* 0x100fe400078e0019 */
[----:B------:R-:W-:Y:S01]  /*3ab0*/  IMAD.MOV.U32 R35, RZ, RZ, R25 ;  /* 0x000000ffff237224 */ /* 0x000fe200078e0019 */
[----:B------:R-:W0:Y:S01]  /*3ac0*/  MUFU.EX2 R80, R80 ;  /* 0x0000005000507308 */ /* 0x000e220000000800 */
[----:B-1----:R-:W-:-:S07]  /*3ad0*/  FADD.FTZ R62, R4, R65 ;  /* 0x00000041043e7221 */ /* 0x002fce0000010000 */
[----:B------:R-:W1:Y:S01]  /*3ae0*/  MUFU.EX2 R6, R6 ;  /* 0x0000000600067308 */ /* 0x000e620000000800 */
[----:B---3--:R-:W-:Y:S01]  /*3af0*/  FADD.FTZ R65, R11, R62 ;  /* 0x0000003e0b417221 */ /* 0x008fe20000010000 */
[----:B------:R-:W-:Y:S01]  /*3b00*/  FADD.FTZ R62, R30, R93 ;  /* 0x0000005d1e3e7221 */ /* 0x000fe20000010000 */
[----:B------:R-:W-:-:S05]  /*3b10*/  MOV R30, R25 ;  /* 0x00000019001e7202 */ /* 0x000fca0000000f00 */
[----:B------:R-:W3:Y:S01]  /*3b20*/  MUFU.EX2 R5, R5 ;  /* 0x0000000500057308 */ /* 0x000ee20000000800 */
[C---:B0-----:R-:W-:Y:S01]  /*3b30*/  FADD.FTZ R65, R80.reuse, R65 ;  /* 0x0000004150417221 */ /* 0x041fe20000010000 */
[----:B------:R-:W-:-:S04]  /*3b40*/  F2FP.SATFINITE.E4M3.F32.PACK_AB_MERGE_C R80, R80, R11, RZ ;  /* 0x0000000b5050723e */ /* 0x000fc800048070ff */
[----:B------:R-:W-:Y:S02]  /*3b50*/  F2FP.SATFINITE.E4M3.F32.PACK_AB_MERGE_C R155, R4, R7, R80 ;  /* 0x00000007049b723e */ /* 0x000fe40004807050 */
[----:B------:R-:W0:Y:S01]  /*3b60*/  MUFU.EX2 R15, R15 ;  /* 0x0000000f000f7308 */ /* 0x000e220000000800 */
[----:B-1----:R-:W-:Y:S01]  /*3b70*/  FADD.FTZ R64, R6, R65 ;  /* 0x0000004106407221 */ /* 0x002fe20000010000 */
[----:B------:R-:W-:Y:S01]  /*3b80*/  FADD.FTZ R65, R33, R62 ;  /* 0x0000003e21417221 */ /* 0x000fe20000010000 */
[----:B------:R-:W-:Y:S01]  /*3b90*/  FFMA.FTZ R62, R16, UR32, -R40 ;  /* 0x00000020103e7c23 */ /* 0x000fe20008010828 */
[----:B------:R-:W-:Y:S02]  /*3ba0*/  IMAD.MOV.U32 R33, RZ, RZ, R25 ;  /* 0x000000ffff217224 */ /* 0x000fe400078e0019 */
[----:B------:R-:W-:Y:S01]  /*3bb0*/  FADD.FTZ R84, R32, R65 ;  /* 0x0000004120547221 */ /* 0x000fe20000010000 */
[----:B------:R-:W-:Y:S01]  /*3bc0*/  IMAD.MOV.U32 R32, RZ, RZ, R25 ;  /* 0x000000ffff207224 */ /* 0x000fe200078e0019 */
[----:B------:R-:W1:Y:S01]  /*3bd0*/  MUFU.EX2 R82, R82 ;  /* 0x0000005200527308 */ /* 0x000e620000000800 */
[----:B---3--:R-:W-:-:S07]  /*3be0*/  FADD.FTZ R64, R5, R64 ;  /* 0x0000004005407221 */ /* 0x008fce0000010000 */
[----:B------:R-:W3:Y:S01]  /*3bf0*/  MUFU.EX2 R10, R10 ;  /* 0x0000000a000a7308 */ /* 0x000ee20000000800 */
[----:B0-----:R-:W-:Y:S01]  /*3c00*/  FADD.FTZ R65, R15, R64 ;  /* 0x000000400f417221 */ /* 0x001fe20000010000 */
[----:B------:R-:W-:Y:S01]  /*3c10*/  FFMA.FTZ R64, R17, UR32, -R40 ;  /* 0x0000002011407c23 */ /* 0x000fe20008010828 */
[----:B------:R-:W-:Y:S01]  /*3c20*/  FADD.FTZ R17, R43, R84 ;  /* 0x000000542b117221 */ /* 0x000fe20000010000 */
[----:B------:R-:W-:Y:S01]  /*3c30*/  FFMA.FTZ R40, R87, UR32, -R40 ;  /* 0x0000002057287c23 */ /* 0x000fe20008010828 */
[----:B------:R-:W-:Y:S02]  /*3c40*/  IMAD.MOV.U32 R43, RZ, RZ, R25 ;  /* 0x000000ffff2b7224 */ /* 0x000fe400078e0019 */
[----:B------:R-:W-:Y:S01]  /*3c50*/  FADD.FTZ R84, R34, R17 ;  /* 0x0000001122547221 */ /* 0x000fe20000010000 */
[----:B------:R-:W0:Y:S01]  /*3c60*/  MUFU.EX2 R13, R13 ;  /* 0x0000000d000d7308 */ /* 0x000e220000000800 */
[C---:B-1----:R-:W-:Y:S01]  /*3c70*/  FADD.FTZ R65, R82.reuse, R65 ;  /* 0x0000004152417221 */ /* 0x042fe20000010000 */
[----:B------:R-:W-:-:S02]  /*3c80*/  F2FP.SATFINITE.E4M3.F32.PACK_AB_MERGE_C R82, R82, R15, RZ ;  /* 0x0000000f5252723e */ /* 0x000fc400048070ff */
[----:B------:R-:W-:Y:S02]  /*3c90*/  MOV R34, R25 ;  /* 0x0000001900227202 */ /* 0x000fe40000000f00 */
[----:B------:R-:W-:Y:S02]  /*3ca0*/  F2FP.SATFINITE.E4M3.F32.PACK_AB_MERGE_C R149, R5, R6, R82 ;  /* 0x000000060595723e */ /* 0x000fe40004807052 */
[----:B------:R-:W1:Y:S01]  /*3cb0*/  MUFU.EX2 R18, R18 ;  /* 0x0000001200127308 */ /* 0x000e620000000800 */
[----:B---3--:R-:W-:Y:S01]  /*3cc0*/  FADD.FTZ R86, R10, R65 ;  /* 0x000000410a567221 */ /* 0x008fe20000010000 */
[----:B------:R-:W-:Y:S01]  /*3cd0*/  FADD.FTZ R65, R37, R84 ;  /* 0x0000005425417221 */ /* 0x000fe20000010000 */
[----:B------:R-:W-:-:S03]  /*3ce0*/  IMAD.MOV.U32 R37, RZ, RZ, R25 ;  /* 0x000000ffff257224 */ /* 0x000fc600078e0019 */
[----:B------:R-:W-:Y:S01]  /*3cf0*/  FADD.FTZ R84, R36, R65 ;  /* 0x0000004124547221 */ /* 0x000fe20000010000 */
[----:B------:R-:W-:Y:S01]  /*3d00*/  IMAD.MOV.U32 R36, RZ, RZ, R25 ;  /* 0x000000ffff247224 */ /* 0x000fe200078e0019 */
[----:B------:R-:W3:Y:S01]  /*3d10*/  MUFU.EX2 R23, R23 ;  /* 0x0000001700177308 */ /* 0x000ee20000000800 */
[----:B0-----:R-:W-:-:S07]  /*3d20*/  FADD.FTZ R93, R13, R86 ;  /* 0x000000560d5d7221 */ /* 0x001fce0000010000 */
[----:B------:R-:W0:Y:S01]  /*3d30*/  MUFU.EX2 R14, R14 ;  /* 0x0000000e000e7308 */ /* 0x000e220000000800 */
[----:B-1----:R-:W-:-:S07]  /*3d40*/  FADD.FTZ R86, R18, R93 ;  /* 0x0000005d12567221 */ /* 0x002fce0000010000 */
[----:B------:R-:W1:Y:S01]  /*3d50*/  MUFU.EX2 R19, R19 ;  /* 0x0000001300137308 */ /* 0x000e620000000800 */
[----:B---3--:R-:W-:-:S07]  /*3d60*/  FADD.FTZ R31, R23, R86 ;  /* 0x00000056171f7221 */ /* 0x008fce0000010000 */
[----:B------:R-:W3:Y:S01]  /*3d70*/  MUFU.EX2 R26, R26 ;  /* 0x0000001a001a7308 */ /* 0x000ee20000000800 */
[----:B0-----:R-:W-:-:S07]  /*3d80*/  FADD.FTZ R8, R14, R31 ;  /* 0x0000001f0e087221 */ /* 0x001fce0000010000 */
[----:B------:R0:W-:Y:S01]  /*3d90*/  MUFU.EX2 R16, R49 ;  /* 0x0000003100107308 */ /* 0x0001e20000000800 */
[----:B-1----:R-:W-:-:S07]  /*3da0*/  FADD.FTZ R39, R19, R8 ;  /* 0x0000000813277221 */ /* 0x002fce0000010000 */
[----:B------:R-:W1:Y:S01]  /*3db0*/  MUFU.EX2 R61, R61 ;  /* 0x0000003d003d7308 */ /* 0x000e620000000800 */
[----:B0-----:R-:W-:-:S04]  /*3dc0*/  FADD.FTZ R49, R77, R84 ;  /* 0x000000544d317221 */ /* 0x001fc80000010000 */
[----:B------:R-:W-:Y:S01]  /*3dd0*/  FADD.FTZ R28, R38, R49 ;  /* 0x00000031261c7221 */ /* 0x000fe20000010000 */
[----:B------:R-:W-:Y:S02]  /*3de0*/  IMAD.MOV.U32 R49, RZ, RZ, R25 ;  /* 0x000000ffff317224 */ /* 0x000fe400078e0019 */
[----:B------:R-:W0:Y:S01]  /*3df0*/  MUFU.EX2 R21, R21 ;  /* 0x0000001500157308 */ /* 0x000e220000000800 */
[----:B------:R-:W-:Y:S01]  /*3e00*/  FADD.FTZ R31, R79, R28 ;  /* 0x0000001c4f1f7221 */ /* 0x000fe20000010000 */
[----:B---3--:R-:W-:Y:S01]  /*3e10*/  FADD.FTZ R28, R26, R39 ;  /* 0x000000271a1c7221 */ /* 0x008fe20000010000 */
[----:B------:R-:W-:Y:S02]  /*3e20*/  IMAD.MOV.U32 R39, RZ, RZ, R25 ;  /* 0x000000ffff277224 */ /* 0x000fe400078e0019 */
[----:B------:R-:W-:Y:S01]  /*3e30*/  FADD.FTZ R8, R42, R31 ;  /* 0x0000001f2a087221 */ /* 0x000fe20000010000 */
[C---:B------:R-:W-:Y:S01]  /*3e40*/  F2FP.SATFINITE.E4M3.F32.PACK_AB_MERGE_C R42, R81.reuse, R42, RZ ;  /* 0x0000002a512a723e */ /* 0x040fe200048070ff */
[----:B------:R-:W-:Y:S01]  /*3e50*/  IMAD.MOV.U32 R31, RZ, RZ, R25 ;  /* 0x000000ffff1f7224 */ /* 0x000fe200078e0019 */
[----:B------:R-:W3:Y:S01]  /*3e60*/  MUFU.EX2 R24, R24 ;  /* 0x0000001800187308 */ /* 0x000ee20000000800 */
[----:B------:R-:W-:Y:S01]  /*3e70*/  FADD.FTZ R81, R81, R8 ;  /* 0x0000000851517221 */ /* 0x000fe20000010000 */
[C---:B-1----:R-:W-:Y:S01]  /*3e80*/  FADD.FTZ R28, R61.reuse, R28 ;  /* 0x0000001c3d1c7221 */ /* 0x042fe20000010000 */
[----:B------:R-:W-:-:S02]  /*3e90*/  F2FP.SATFINITE.E4M3.F32.PACK_AB_MERGE_C R26, R61, R26, RZ ;  /* 0x0000001a3d1a723e */ /* 0x000fc400048070ff */
[----:B------:R-:W-:Y:S01]  /*3ea0*/  FADD.FTZ R8, R76, R81 ;  /* 0x000000514c087221 */ /* 0x000fe20000010000 */
[----:B------:R-:W-:Y:S02]  /*3eb0*/  F2FP.SATFINITE.E4M3.F32.PACK_AB_MERGE_C R136, R79, R38, R42 ;  /* 0x000000264f88723e */ /* 0x000fe4000480702a */
[----:B------:R-:W1:Y:S01]  /*3ec0*/  MUFU.EX2 R60, R60 ;  /* 0x0000003c003c7308 */ /* 0x000e620000000800 */
[----:B0-----:R-:W-:Y:S01]  /*3ed0*/  FADD.FTZ R9, R21, R28 ;  /* 0x0000001c15097221 */ /* 0x001fe20000010000 */
[----:B------:R-:W-:Y:S01]  /*3ee0*/  FADD.FTZ R11, R69, R8 ;  /* 0x00000008450b7221 */ /* 0x000fe20000010000 */
[----:B------:R-:W-:Y:S02]  /*3ef0*/  F2FP.SATFINITE.E4M3.F32.PACK_AB_MERGE_C R28, R23, R18, RZ ;  /* 0x00000012171c723e */ /* 0x000fe400048070ff */
[----:B------:R-:W-:Y:S01]  /*3f00*/  F2FP.SATFINITE.E4M3.F32.PACK_AB_MERGE_C R137, R19, R14, R26 ;  /* 0x0000000e1389723e */ /* 0x000fe2000480701a */
[----:B------:R-:W-:Y:S01]  /*3f10*/  FADD.FTZ R8, R70, R11 ;  /* 0x0000000b46087221 */ /* 0x000fe20000010000 */
[C---:B------:R-:W-:Y:S01]  /*3f20*/  F2FP.SATFINITE.E4M3.F32.PACK_AB_MERGE_C R70, R67.reuse, R70, RZ ;  /* 0x000000464346723e */ /* 0x040fe200048070ff */
[----:B------:R-:W0:Y:S01]  /*3f30*/  MUFU.EX2 R63, R63 ;  /* 0x0000003f003f7308 */ /* 0x000e220000000800 */
[----:B---3--:R-:W-:Y:S01]  /*3f40*/  FADD.FTZ R15, R24, R9 ;  /* 0x00000009180f7221 */ /* 0x008fe20000010000 */
[----:B------:R-:W-:Y:S01]  /*3f50*/  FADD.FTZ R8, R67, R8 ;  /* 0x0000000843087221 */ /* 0x000fe20000010000 */
[----:B------:R-:W-:Y:S01]  /*3f60*/  F2FP.SATFINITE.E4M3.F32.PACK_AB_MERGE_C R151, R13, R10, R28 ;  /* 0x0000000a0d97723e */ /* 0x000fe2000480701c */
[----:B------:R-:W-:Y:S01]  /*3f70*/  IMAD.MOV.U32 R28, RZ, RZ, R25 ;  /* 0x000000ffff1c7224 */ /* 0x000fe200078e0019 */
[----:B------:R-:W-:-:S02]  /*3f80*/  F2FP.SATFINITE.E4M3.F32.PACK_AB_MERGE_C R138, R69, R76, R70 ;  /* 0x0000004c458a723e */ /* 0x000fc40004807046 */
[-C--:B------:R-:W-:Y:S01]  /*3f90*/  MOV R26, R25.reuse ;  /* 0x00000019001a7202 */ /* 0x080fe20000000f00 */
[----:B------:R-:W3:Y:S01]  /*3fa0*/  MUFU.EX2 R71, R71 ;  /* 0x0000004700477308 */ /* 0x000ee20000000800 */
[----:B-1----:R-:W-:Y:S01]  /*3fb0*/  FADD.FTZ R18, R60, R15 ;  /* 0x0000000f3c127221 */ /* 0x002fe20000010000 */
[-C--:B------:R-:W-:Y:S02]  /*3fc0*/  MOV R38, R25.reuse ;  /* 0x0000001900267202 */ /* 0x080fe40000000f00 */
[----:B------:R-:W-:-:S04]  /*3fd0*/  MOV R42, R25 ;  /* 0x00000019002a7202 */ /* 0x000fc80000000f00 */
[----:B------:R-:W1:Y:S01]  /*3fe0*/  MUFU.EX2 R45, R45 ;  /* 0x0000002d002d7308 */ /* 0x000e620000000800 */
[C---:B0-----:R-:W-:Y:S01]  /*3ff0*/  FADD.FTZ R18, R63.reuse, R18 ;  /* 0x000000123f127221 */ /* 0x041fe20000010000 */
[----:B------:R-:W-:-:S04]  /*4000*/  F2FP.SATFINITE.E4M3.F32.PACK_AB_MERGE_C R60, R63, R60, RZ ;  /* 0x0000003c3f3c723e */ /* 0x000fc800048070ff */
[----:B------:R-:W-:Y:S01]  /*4010*/  F2FP.SATFINITE.E4M3.F32.PACK_AB_MERGE_C R139, R24, R21, R60 ;  /* 0x00000015188b723e */ /* 0x000fe2000480703c */
[----:B------:R-:W-:Y:S01]  /*4020*/  IMAD.MOV.U32 R24, RZ, RZ, R25 ;  /* 0x000000ffff187224 */ /* 0x000fe200078e0019 */
[----:B------:R-:W0:Y:S01]  /*4030*/  MUFU.EX2 R68, R68 ;  /* 0x0000004400447308 */ /* 0x000e220000000800 */
[----:B---3--:R-:W-:-:S07]  /*4040*/  FADD.FTZ R11, R71, R8 ;  /* 0x00000008470b7221 */ /* 0x008fce0000010000 */
[----:B------:R-:W3:Y:S01]  /*4050*/  MUFU.EX2 R44, R44 ;  /* 0x0000002c002c7308 */ /* 0x000ee20000000800 */
[----:B-1----:R-:W-:-:S07]  /*4060*/  FADD.FTZ R15, R45, R18 ;  /* 0x000000122d0f7221 */ /* 0x002fce0000010000 */
[----:B------:R-:W1:Y:S01]  /*4070*/  MUFU.EX2 R72, R72 ;  /* 0x0000004800487308 */ /* 0x000e620000000800 */
[----:B0-----:R-:W-:-:S07]  /*4080*/  FADD.FTZ R23, R68, R11 ;  /* 0x0000000b44177221 */ /* 0x001fce0000010000 */
[----:B------:R-:W0:Y:S01]  /*4090*/  MUFU.EX2 R46, R46 ;  /* 0x0000002e002e7308 */ /* 0x000e220000000800 */
[----:B---3--:R-:W-:-:S07]  /*40a0*/  FADD.FTZ R15, R44, R15 ;  /* 0x0000000f2c0f7221 */ /* 0x008fce0000010000 */
[----:B------:R-:W3:Y:S01]  /*40b0*/  MUFU.EX2 R83, R83 ;  /* 0x0000005300537308 */ /* 0x000ee20000000800 */
[----:B-1----:R-:W-:-:S07]  /*40c0*/  FADD.FTZ R8, R72, R23 ;  /* 0x0000001748087221 */ /* 0x002fce0000010000 */
[----:B------:R-:W1:Y:S01]  /*40d0*/  MUFU.EX2 R47, R47 ;  /* 0x0000002f002f7308 */ /* 0x000e620000000800 */
[----:B0-----:R-:W-:-:S07]  /*40e0*/  FADD.FTZ R18, R46, R15 ;  /* 0x0000000f2e127221 */ /* 0x001fce0000010000 */
[----:B------:R-:W0:Y:S01]  /*40f0*/  MUFU.EX2 R66, R66 ;  /* 0x0000004200427308 */ /* 0x000e220000000800 */
[C---:B---3--:R-:W-:Y:S01]  /*4100*/  F2FP.SATFINITE.E4M3.F32.PACK_AB_MERGE_C R72, R83.reuse, R72, RZ ;  /* 0x000000485348723e */ /* 0x048fe200048070ff */
[----:B------:R-:W-:-:S03]  /*4110*/  FADD.FTZ R83, R83, R8 ;  /* 0x0000000853537221 */ /* 0x000fc60000010000 */
[----:B------:R-:W-:-:S03]  /*4120*/  F2FP.SATFINITE.E4M3.F32.PACK_AB_MERGE_C R140, R68, R71, R72 ;  /* 0x00000047448c723e */ /* 0x000fc60004807048 */
[----:B------:R-:W3:Y:S01]  /*4130*/  MUFU.EX2 R73, R73 ;  /* 0x0000004900497308 */ /* 0x000ee20000000800 */
[C---:B-1----:R-:W-:Y:S01]  /*4140*/  F2FP.SATFINITE.E4M3.F32.PACK_AB_MERGE_C R46, R47.reuse, R46, RZ ;  /* 0x0000002e2f2e723e */ /* 0x042fe200048070ff */
[----:B------:R-:W-:-:S03]  /*4150*/  FADD.FTZ R47, R47, R18 ;  /* 0x000000122f2f7221 */ /* 0x000fc60000010000 */
[----:B------:R-:W-:Y:S01]  /*4160*/  F2FP.SATFINITE.E4M3.F32.PACK_AB_MERGE_C R141, R44, R45, R46 ;  /* 0x0000002d2c8d723e */ /* 0x000fe2000480702e */
[----:B------:R-:W-:Y:S01]  /*4170*/  FADD.FTZ R18, R16, R47 ;  /* 0x0000002f10127221 */ /* 0x000fe20000010000 */
[----:B------:R-:W-:Y:S01]  /*4180*/  IMAD.MOV.U32 R45, RZ, RZ, R25 ;  /* 0x000000ffff2d7224 */ /* 0x000fe200078e0019 */
[----:B------:R-:W-:Y:S01]  /*4190*/  MUFU.EX2 R50, R50 ;  /* 0x0000003200327308 */ /* 0x000fe20000000800 */
[----:B0-----:R-:W-:Y:S01]  /*41a0*/  FADD.FTZ R8, R66, R83 ;  /* 0x0000005342087221 */ /* 0x001fe20000010000 */
[--C-:B------:R-:W-:Y:S01]  /*41b0*/  IMAD.MOV.U32 R44, RZ, RZ, R25.reuse ;  /* 0x000000ffff2c7224 */ /* 0x100fe200078e0019 */
[----:B------:R-:W-:Y:S01]  /*41c0*/  MOV R46, R25 ;  /* 0x00000019002e7202 */ /* 0x000fe20000000f00 */
[----:B------:R-:W-:-:S04]  /*41d0*/  IMAD.MOV.U32 R47, RZ, RZ, R25 ;  /* 0x000000ffff2f7224 */ /* 0x000fc800078e0019 */
[----:B------:R-:W0:Y:S01]  /*41e0*/  MUFU.EX2 R53, R53 ;  /* 0x0000003500357308 */ /* 0x000e220000000800 */
[----:B---3--:R-:W-:-:S07]  /*41f0*/  FADD.FTZ R15, R73, R8 ;  /* 0x00000008490f7221 */ /* 0x008fce0000010000 */
[----:B------:R1:W3:Y:S08]  /*4200*/  MUFU.EX2 R17, R48 ;  /* 0x0000003000117308 */ /* 0x0002f00000000800 */
[----:B------:R-:W4:Y:S01]  /*4210*/  MUFU.EX2 R52, R52 ;  /* 0x0000003400347308 */ /* 0x000f220000000800 */
[----:B0-----:R-:W-:Y:S01]  /*4220*/  F2FP.SATFINITE.E4M3.F32.PACK_AB_MERGE_C R8, R53, R50, RZ ;  /* 0x000000323508723e */ /* 0x001fe200048070ff */
[----:B------:R-:W-:Y:S01]  /*4230*/  FADD.FTZ R50, R50, R15 ;  /* 0x0000000f32327221 */ /* 0x000fe20000010000 */
[----:B-1----:R-:W-:-:S02]  /*4240*/  IMAD.MOV.U32 R48, RZ, RZ, R25 ;  /* 0x000000ffff307224 */ /* 0x002fc400078e0019 */
[----:B------:R-:W-:Y:S01]  /*4250*/  F2FP.SATFINITE.E4M3.F32.PACK_AB_MERGE_C R142, R73, R66, R8 ;  /* 0x00000042498e723e */ /* 0x000fe20004807008 */
[----:B------:R-:W-:Y:S01]  /*4260*/  FADD.FTZ R53, R53, R50 ;  /* 0x0000003235357221 */ /* 0x000fe20000010000 */
[----:B------:R-:W-:Y:S01]  /*4270*/  MOV R50, R25 ;  /* 0x0000001900327202 */ /* 0x000fe20000000f00 */
[----:B------:R-:W0:Y:S01]  /*4280*/  MUFU.EX2 R51, R51 ;  /* 0x0000003300337308 */ /* 0x000e220000000800 */
[----:B---3--:R-:W-:-:S07]  /*4290*/  FADD.FTZ R23, R17, R18 ;  /* 0x0000001211177221 */ /* 0x008fce0000010000 */
[----:B------:R-:W-:Y:S01]  /*42a0*/  MUFU.EX2 R74, R74 ;  /* 0x0000004a004a7308 */ /* 0x000fe20000000800 */
[----:B----4-:R-:W-:-:S07]  /*42b0*/  FADD.FTZ R8, R52, R23 ;  /* 0x0000001734087221 */ /* 0x010fce0000010000 */
[----:B------:R-:W1:Y:S01]  /*42c0*/  MUFU.EX2 R85, R85 ;  /* 0x0000005500557308 */ /* 0x000e620000000800 */
[C---:B0-----:R-:W-:Y:S01]  /*42d0*/  F2FP.SATFINITE.E4M3.F32.PACK_AB_MERGE_C R52, R51.reuse, R52, RZ ;  /* 0x000000343334723e */ /* 0x041fe200048070ff */
[----:B------:R-:W-:-:S03]  /*42e0*/  FADD.FTZ R51, R51, R8 ;  /* 0x0000000833337221 */ /* 0x000fc60000010000 */
[----:B------:R-:W-:Y:S01]  /*42f0*/  F2FP.SATFINITE.E4M3.F32.PACK_AB_MERGE_C R143, R17, R16, R52 ;  /* 0x00000010118f723e */ /* 0x000fe20004807034 */
[----:B------:R-:W-:Y:S02]  /*4300*/  IMAD.MOV.U32 R52, RZ, RZ, R25 ;  /* 0x000000ffff347224 */ /* 0x000fe400078e0019 */
[----:B------:R-:W0:Y:S08]  /*4310*/  MUFU.EX2 R54, R54 ;  /* 0x0000003600367308 */ /* 0x000e300000000800 */
[----:B------:R-:W3:Y:S01]  /*4320*/  MUFU.EX2 R62, R62 ;  /* 0x0000003e003e7308 */ /* 0x000ee20000000800 */
[----:B-1----:R-:W-:-:S07]  /*4330*/  F2FP.SATFINITE.E4M3.F32.PACK_AB_MERGE_C R12, R85, R74, RZ ;  /* 0x0000004a550c723e */ /* 0x002fce00048070ff */
[----:B------:R-:W1:Y:S01]  /*4340*/  MUFU.EX2 R55, R55 ;  /* 0x0000003700377308 */ /* 0x000e620000000800 */
[----:B0-----:R-:W-:Y:S01]  /*4350*/  FADD.FTZ R8, R54, R53 ;  /* 0x0000003536087221 */ /* 0x001fe20000010000 */
[----:B------:R-:W-:-:S06]  /*4360*/  IMAD.MOV.U32 R53, RZ, RZ, R25 ;  /* 0x000000ffff357224 */ /* 0x000fcc00078e0019 */
[----:B------:R-:W0:Y:S01]  /*4370*/  MUFU.EX2 R9, R64 ;  /* 0x0000004000097308 */ /* 0x000e220000000800 */
[----:B---3--:R-:W-:Y:S01]  /*4380*/  FADD.FTZ R4, R62, R51 ;  /* 0x000000333e047221 */ /* 0x008fe20000010000 */
[----:B------:R-:W-:-:S06]  /*4390*/  IMAD.MOV.U32 R51, RZ, RZ, R25 ;  /* 0x000000ffff337224 */ /* 0x000fcc00078e0019 */
[----:B------:R-:W3:Y:S01]  /*43a0*/  MUFU.EX2 R96, R96 ;  /* 0x0000006000607308 */ /* 0x000ee20000000800 */
[C---:B-1----:R-:W-:Y:S01]  /*43b0*/  F2FP.SATFINITE.E4M3.F32.PACK_AB_MERGE_C R144, R55.reuse, R54, R12 ;  /* 0x000000363790723e */ /* 0x042fe2000480700c */
[----:B------:R-:W-:Y:S01]  /*43c0*/  FADD.FTZ R55, R55, R8 ;  /* 0x0000000837377221 */ /* 0x000fe20000010000 */
[----:B------:R-:W-:-:S03]  /*43d0*/  MOV R54, R25 ;  /* 0x0000001900367202 */ /* 0x000fc60000000f00 */
[----:B------:R-:W-:Y:S01]  /*43e0*/  FADD.FTZ R74, R74, R55 ;  /* 0x000000374a4a7221 */ /* 0x000fe20000010000 */
[----:B------:R-:W-:Y:S01]  /*43f0*/  IMAD.MOV.U32 R55, RZ, RZ, R25 ;  /* 0x000000ffff377224 */ /* 0x000fe200078e0019 */
[----:B------:R-:W1:Y:S01]  /*4400*/  MUFU.EX2 R11, R90 ;  /* 0x0000005a000b7308 */ /* 0x000e620000000800 */
[----:B0-----:R-:W-:Y:S01]  /*4410*/  FADD.FTZ R5, R9, R4 ;  /* 0x0000000409057221 */ /* 0x001fe20000010000 */
[----:B------:R-:W-:-:S06]  /*4420*/  FADD.FTZ R85, R85, R74 ;  /* 0x0000004a55557221 */ /* 0x000fcc0000010000 */
[----:B------:R-:W-:Y:S01]  /*4430*/  MUFU.EX2 R58, R58 ;  /* 0x0000003a003a7308 */ /* 0x000fe20000000800 */
[----:B---3--:R-:W-:-:S07]  /*4440*/  FADD.FTZ R4, R96, R5 ;  /* 0x0000000560047221 */ /* 0x008fce0000010000 */
[----:B------:R-:W0:Y:S01]  /*4450*/  MUFU.EX2 R41, R41 ;  /* 0x0000002900297308 */ /* 0x000e220000000800 */
[C---:B-1----:R-:W-:Y:S01]  /*4460*/  FADD.FTZ R4, R11.reuse, R4 ;  /* 0x000000040b047221 */ /* 0x042fe20000010000 */
[----:B------:R-:W-:-:S04]  /*4470*/  F2FP.SATFINITE.E4M3.F32.PACK_AB_MERGE_C R96, R11, R96, RZ ;  /* 0x000000600b60723e */ /* 0x000fc800048070ff */
[----:B------:R-:W-:Y:S02]  /*4480*/  F2FP.SATFINITE.E4M3.F32.PACK_AB_MERGE_C R145, R9, R62, R96 ;  /* 0x0000003e0991723e */ /* 0x000fe40004807060 */
[----:B------:R-:W1:Y:S08]  /*4490*/  MUFU.EX2 R56, R56 ;  /* 0x0000003800387308 */ /* 0x000e700000000800 */
[----:B------:R-:W3:Y:S01]  /*44a0*/  MUFU.EX2 R91, R91 ;  /* 0x0000005b005b7308 */ /* 0x000ee20000000800 */
[----:B0-----:R-:W-:-:S07]  /*44b0*/  F2FP.SATFINITE.E4M3.F32.PACK_AB_MERGE_C R7, R41, R58, RZ ;  /* 0x0000003a2907723e */ /* 0x001fce00048070ff */
[----:B------:R-:W0:Y:S01]  /*44c0*/  MUFU.EX2 R75, R75 ;  /* 0x0000004b004b7308 */ /* 0x000e220000000800 */
[----:B-1----:R-:W-:-:S07]  /*44d0*/  FADD.FTZ R6, R56, R85 ;  /* 0x0000005538067221 */ /* 0x002fce0000010000 */
[----:B------:R-:W1:Y:S01]  /*44e0*/  MUFU.EX2 R88, R88 ;  /* 0x0000005800587308 */ /* 0x000e620000000800 */
[----:B---3--:R-:W-:-:S07]  /*44f0*/  FADD.FTZ R5, R91, R4 ;  /* 0x000000045b057221 */ /* 0x008fce0000010000 */
[----:B------:R-:W3:Y:S01]  /*4500*/  MUFU.EX2 R89, R89 ;  /* 0x0000005900597308 */ /* 0x000ee20000000800 */
[C---:B0-----:R-:W-:Y:S01]  /*4510*/  F2FP.SATFINITE.E4M3.F32.PACK_AB_MERGE_C R146, R75.reuse, R56, R7 ;  /* 0x000000384b92723e */ /* 0x041fe20004807007 */
[----:B------:R-:W-:-:S04]  /*4520*/  FADD.FTZ R75, R75, R6 ;  /* 0x000000064b4b7221 */ /* 0x000fc80000010000 */
[----:B------:R-:W-:Y:S02]  /*4530*/  FADD.FTZ R58, R58, R75 ;  /* 0x0000004b3a3a7221 */ /* 0x000fe40000010000 */
[----:B------:R-:W0:Y:S01]  /*4540*/  MUFU.EX2 R40, R40 ;  /* 0x0000002800287308 */ /* 0x000e220000000800 */
[----:B-1----:R-:W-:-:S04]  /*4550*/  FADD.FTZ R4, R88, R5 ;  /* 0x0000000558047221 */ /* 0x002fc80000010000 */
[----:B---3--:R-:W-:Y:S01]  /*4560*/  FADD.FTZ R7, R89, R4 ;  /* 0x0000000459077221 */ /* 0x008fe20000010000 */
[----:B0-----:R-:W-:-:S03]  /*4570*/  F2FP.SATFINITE.E4M3.F32.PACK_AB_MERGE_C R5, R40, R89, RZ ;  /* 0x000000592805723e */ /* 0x001fc600048070ff */
[----:B------:R-:W-:Y:S01]  /*4580*/  FADD.FTZ R7, R40, R7 ;  /* 0x0000000728077221 */ /* 0x000fe20000010000 */
[----:B------:R-:W-:Y:S01]  /*4590*/  IMAD.MOV.U32 R40, RZ, RZ, R25 ;  /* 0x000000ffff287224 */ /* 0x000fe200078e0019 */
[----:B------:R-:W-:Y:S01]  /*45a0*/  F2FP.SATFINITE.E4M3.F32.PACK_AB_MERGE_C R147, R88, R91, R5 ;  /* 0x0000005b5893723e */ /* 0x000fe20004807005 */
[----:B------:R-:W-:Y:S01]  /*45b0*/  FADD.FTZ R5, R41, R58 ;  /* 0x0000003a29057221 */ /* 0x000fe20000010000 */
[----:B------:R-:W-:Y:S01]  /*45c0*/  IMAD.MOV.U32 R41, RZ, RZ, R25 ;  /* 0x000000ffff297224 */ /* 0x000fe200078e0019 */
[----:B--2---:R-:W-:Y:S06]  /*45d0*/  @!P1 BRA `(.L_x_18) ;  /* 0x0000002c00749947 */ /* 0x004fec0003800000 */
[----:B------:R-:W-:Y:S01]  /*45e0*/  IMAD.MOV.U32 R6, RZ, RZ, R59 ;  /* 0x000000ffff067224 */ /* 0x000fe200078e003b */
[----:B------:R-:W-:Y:S01]  /*45f0*/  CS2R R24, SRZ ;  /* 0x0000000000187805 */ /* 0x000fe2000001ff00 */
[----:B------:R-:W-:Y:S01]  /*4600*/  IMAD.MOV.U32 R4, RZ, RZ, R57 ;  /* 0x000000ffff047224 */ /* 0x000fe200078e0039 */
[----:B------:R-:W-:Y:S02]  /*4610*/  CS2R R26, SRZ ;  /* 0x00000000001a7805 */ /* 0x000fe4000001ff00 */
[----:B------:R-:W-:Y:S02]  /*4620*/  CS2R R28, SRZ ;  /* 0x00000000001c7805 */ /* 0x000fe4000001ff00 */
[----:B------:R-:W-:Y:S02]  /*4630*/  CS2R R30, SRZ ;  /* 0x00000000001e7805 */ /* 0x000fe4000001ff00 */
[----:B------:R-:W-:Y:S02]  /*4640*/  CS2R R32, SRZ ;  /* 0x0000000000207805 */ /* 0x000fe4000001ff00 */
[----:B------:R-:W-:-:S02]  /*4650*/  CS2R R34, SRZ ;  /* 0x0000000000227805 */ /* 0x000fc4000001ff00 */
[----:B------:R-:W-:Y:S02]  /*4660*/  CS2R R36, SRZ ;  /* 0x0000000000247805 */ /* 0x000fe4000001ff00 */
        /* <DEDUP_REMOVED lines=8> */
[----:B------:R-:W-:Y:S01]  /*46f0*/  CS2R R54, SRZ ;  /* 0x0000000000367805 */ /* 0x000fe2000001ff00 */
[----:B------:R-:W-:Y:S01]  /*4700*/  UMOV UR35, URZ ;  /* 0x0000003f00237c82 */ /* 0x000fe20008000000 */
[----:B------:R-:W-:Y:S01]  /*4710*/  UMOV UR39, URZ ;  /* 0x0000003f00277c82 */ /* 0x000fe20008000000 */
[----:B------:R-:W-:-:S05]  /*4720*/  ULDC UR32, c[0x0][0x988] ;  /* 0x0002620000207ab9 */ /* 0x000fca0000000800 */
.L_x_29:
[----:B------:R-:W-:-:S04]  /*4730*/  UISETP.NE.AND UP0, UPT, UR39, 0x1, UPT ;  /* 0x000000012700788c */ /* 0x000fc8000bf05270 */
[----:B------:R-:W-:-:S04]  /*4740*/  USEL UR5, URZ, 0x1, UP0 ;  /* 0x000000013f057887 */ /* 0x000fc80008000000 */
[----:B------:R-:W-:Y:S01]  /*4750*/  ULOP3.LUT UR5, UR35, UR5, URZ, 0x3c, !UPT ;  /* 0x0000000523057292 */ /* 0x000fe2000f8e3c3f */
[----:B------:R-:W-:Y:S11]  /*4760*/  @!P0 BRA `(.L_x_19) ;  /* 0x0000000000048947 */ /* 0x000ff60003800000 */
[----:B------:R-:W-:Y:S01]  /*4770*/  BPT.TRAP 0x1 ;  /* 0x000000040000795c */ /* 0x000fe20000300000 */
.L_x_19:
[----:B------:R-:W-:Y:S01]  /*4780*/  UIADD3 UR4, UR39, 0x1, URZ ;  /* 0x0000000127047890 */ /* 0x000fe2000fffe03f */
[----:B------:R-:W-:-:S03]  /*4790*/  IMAD.U32 R8, RZ, RZ, UR5 ;  /* 0x00000005ff087e24 */ /* 0x000fc6000f8e00ff */
[----:B------:R-:W-:Y:S02]  /*47a0*/  UISETP.NE.AND UP0, UPT, UR4, 0x2, UPT ;  /* 0x000000020400788c */ /* 0x000fe4000bf05270 */
[----:B------:R-:W-:Y:S02]  /*47b0*/  SHF.L.U32 R8, R8, 0x1f, RZ ;  /* 0x0000001f08087819 */ /* 0x000fe400000006ff */
[----:B------:R-:W-:-:S04]  /*47c0*/  USEL UR4, UR4, URZ, UP0 ;  /* 0x0000003f04047287 */ /* 0x000fc80008000000 */
[----:B------:R-:W-:-:S09]  /*47d0*/  ULEA UR33, UR4, UR44, 0x3 ;  /* 0x0000002c04217291 */ /* 0x000fd2000f8e183f */
[----:B------:R0:W1:Y:S01]  /*47e0*/  SYNCS.PHASECHK.TRANS64.TRYWAIT P1, [UR33+0x12430], R8 ;  /* 0x01243008ff0075a7 */ /* 0x0000620008020161 */
[----:B------:R-:W-:Y:S05]  /*47f0*/  @!P0 BRA `(.L_x_20) ;  /* 0x0000000000048947 */ /* 0x000fea0003800000 */
[----:B------:R-:W-:Y:S01]  /*4800*/  BPT.TRAP 0x1 ;  /* 0x000000040000795c */ /* 0x000fe20000300000 */
.L_x_20:
[----:B-1----:R-:W-:Y:S05]  /*4810*/  @P1 BRA `(.L_x_21) ;  /* 0x0000000000081947 */ /* 0x002fea0003800000 */
[----:B------:R-:W1:Y:S02]  /*4820*/  SYNCS.PHASECHK.TRANS64.TRYWAIT P1, [UR33+0x12430], R8 ;  /* 0x01243008ff0075a7 */ /* 0x000e640008020161 */
[----:B-1----:R-:W-:Y:S05]  /*4830*/  @!P1 BRA `(.L_x_22) ;  /* 0x0000009000d49947 */ /* 0x002fea0003800000 */
.L_x_21:
[C---:B------:R-:W-:Y:S01]  /*4840*/  R2UR UR12, R2.reuse ;  /* 0x00000000020c72ca */ /* 0x040fe200000e0000 */
[----:B------:R-:W-:Y:S01]  /*4850*/  UIMAD UR14, UR4, 0x280, UR6 ;  /* 0x00000280040e78a4 */ /* 0x000fe2000f8e0206 */
[C---:B------:R-:W-:Y:S01]  /*4860*/  R2UR UR13, R3.reuse ;  /* 0x00000000030d72ca */ /* 0x040fe200000e0000 */
[----:B------:R-:W-:Y:S01]  /*4870*/  WARPGROUP.ARRIVE ;  /* 0x00000000000079c5 */ /* 0x000fe20000000000 */
[----:B------:R-:W-:Y:S01]  /*4880*/  UMOV UR15, 0x80000020 ;  /* 0x80000020000f7882 */ /* 0x000fe20000000000 */
[C---:B------:R-:W-:Y:S01]  /*4890*/  R2UR UR16, R2.reuse ;  /* 0x00000000021072ca */ /* 0x040fe200000e0000 */
[----:B------:R-:W-:Y:S01]  /*48a0*/  UIADD3 UR18, UR14, 0x80, URZ ;  /* 0x000000800e127890 */ /* 0x000fe2000fffe03f */
[C---:B------:R-:W-:Y:S01]  /*48b0*/  R2UR UR17, R3.reuse ;  /* 0x00000000031172ca */ /* 0x040fe200000e0000 */
[----:B------:R-:W-:Y:S01]  /*48c0*/  UMOV UR19, 0x80000020 ;  /* 0x8000002000137882 */ /* 0x000fe20000000000 */
[C---:B------:R-:W-:Y:S01]  /*48d0*/  R2UR UR20, R2.reuse ;  /* 0x00000000021472ca */ /* 0x040fe200000e0000 */
[----:B------:R-:W-:Y:S01]  /*48e0*/  UIADD3 UR22, UR14, 0x100, URZ ;  /* 0x000001000e167890 */ /* 0x000fe2000fffe03f */
[----:B------:R-:W-:Y:S01]  /*48f0*/  R2UR UR21, R3 ;  /* 0x00000000031572ca */ /* 0x000fe200000e0000 */
[----:B------:R-:W-:Y:S01]  /*4900*/  UMOV UR23, 0x80000020 ;  /* 0x8000002000177882 */ /* 0x000fe20000000000 */
[----:B------:R-:W-:Y:S01]  /*4910*/  R2UR UR24, R2 ;  /* 0x00000000021872ca */ /* 0x000fe200000e0000 */
[----:B------:R-:W-:-:S02]  /*4920*/  UIADD3 UR26, UR14, 0x180, URZ ;  /* 0x000001800e1a7890 */ /* 0x000fc4000fffe03f */
[----:B------:R-:W-:Y:S01]  /*4930*/  QGMMA.64x32x32.F32.E4M3.E4M3 R120, gdesc[UR12], RZ, !UPT, gsb0 ;  /* 0x006000000c7879f3 */ /* 0x000fe2000c0008ff */
[C---:B------:R-:W-:Y:S01]  /*4940*/  R2UR UR25, R3.reuse ;  /* 0x00000000031972ca */ /* 0x040fe200000e0000 */
[----:B------:R-:W-:Y:S01]  /*4950*/  UMOV UR27, 0x80000020 ;  /* 0x80000020001b7882 */ /* 0x000fe20000000000 */
[----:B------:R-:W-:Y:S01]  /*4960*/  R2UR UR28, R2 ;  /* 0x00000000021c72ca */ /* 0x000fe200000e0000 */
[----:B------:R-:W-:Y:S01]  /*4970*/  UIADD3 UR30, UR14, 0x200, URZ ;  /* 0x000002000e1e7890 */ /* 0x000fe2000fffe03f */
[----:B------:R-:W-:Y:S01]  /*4980*/  R2UR UR29, R3 ;  /* 0x00000000031d72ca */ /* 0x000fe200000e0000 */
[----:B------:R-:W-:Y:S01]  /*4990*/  UMOV UR31, 0x80000020 ;  /* 0x80000020001f7882 */ /* 0x000fe20000000000 */
[----:B------:R-:W-:Y:S01]  /*49a0*/  UIADD3 UR10, UR14, 0x2, URZ ;  /* 0x000000020e0a7890 */ /* 0x000fe2000fffe03f */
[----:B------:R-:W-:Y:S01]  /*49b0*/  UMOV UR11, 0x80000020 ;  /* 0x80000020000b7882 */ /* 0x000fe20000000000 */
[----:B------:R-:W-:Y:S01]  /*49c0*/  UIADD3 UR15, UR14, 0x82, URZ ;  /* 0x000000820e0f7890 */ /* 0x000fe2000fffe03f */
[----:B------:R-:W-:Y:S01]  /*49d0*/  UMOV UR12, UR8 ;  /* 0x00000008000c7c82 */ /* 0x000fe20008000000 */
[----:B------:R-:W-:Y:S01]  /*49e0*/  UMOV UR13, UR9 ;  /* 0x00000009000d7c82 */ /* 0x000fe20008000000 */
[----:B------:R-:W-:-:S02]  /*49f0*/  WARPGROUP.DEPBAR.LE gsb0, 0x0 ;  /* 0x00008000000079c5 */ /* 0x000fc40000010000 */
[----:B------:R-:W-:-:S06]  /*4a00*/  WARPGROUP.ARRIVE ;  /* 0x00000000000079c5 */ /* 0x000fcc0000000000 */
[----:B------:R-:W-:Y:S01]  /*4a10*/  QGMMA.64x32x32.F32.E4M3.E4M3 R104, gdesc[UR16], RZ, !UPT, gsb0 ;  /* 0x00600000106879f3 */ /* 0x000fe2000c0008ff */
[----:B------:R-:W-:Y:S02]  /*4a20*/  UIADD3 UR16, UR14, 0x102, URZ ;  /* 0x000001020e107890 */ /* 0x000fe4000fffe03f */
[----:B------:R-:W-:Y:S02]  /*4a30*/  UIADD3 UR17, UR14, 0x182, URZ ;  /* 0x000001820e117890 */ /* 0x000fe4000fffe03f */
[----:B------:R-:W-:-:S03]  /*4a40*/  UIADD3 UR18, UR14, 0x202, URZ ;  /* 0x000002020e127890 */ /* 0x000fc6000fffe03f */
[----:B------:R-:W-:Y:S01]  /*4a50*/  UMOV UR14, UR16 ;  /* 0x00000010000e7c82 */ /* 0x000fe20008000000 */
[----:B------:R-:W-:Y:S02]  /*4a60*/  WARPGROUP.DEPBAR.LE gsb0, 0x0 ;  /* 0x00008000000079c5 */ /* 0x000fe40000010000 */
[----:B------:R-:W-:-:S06]  /*4a70*/  WARPGROUP.ARRIVE ;  /* 0x00000000000079c5 */ /* 0x000fcc0000000000 */
[----:B------:R-:W-:Y:S03]  /*4a80*/  QGMMA.64x32x32.F32.E4M3.E4M3 R88, gdesc[UR20], RZ, !UPT, gsb0 ;  /* 0x00600000145879f3 */ /* 0x000fe6000c0008ff */
        /* <DEDUP_REMOVED lines=8> */
[----:B------:R-:W-:Y:S01]  /*4b10*/  QGMMA.64x32x32.F32.E4M3.E4M3 R120, gdesc[UR8], R120, gsb0 ;  /* 0x00600000087879f3 */ /* 0x000fe20008000878 */
[----:B------:R-:W-:Y:S01]  /*4b20*/  UMOV UR10, UR15 ;  /* 0x0000000f000a7c82 */ /* 0x000fe20008000000 */
[----:B------:R-:W-:Y:S01]  /*4b30*/  UMOV UR11, 0x80000020 ;  /* 0x80000020000b7882 */ /* 0x000fe20000000000 */
[----:B------:R-:W-:Y:S01]  /*4b40*/  UMOV UR15, 0x80000020 ;  /* 0x80000020000f7882 */ /* 0x000fe20000000000 */
[----:B------:R-:W-:Y:S02]  /*4b50*/  WARPGROUP.DEPBAR.LE gsb0, 0x0 ;  /* 0x00008000000079c5 */ /* 0x000fe40000010000 */
[----:B------:R-:W-:-:S06]  /*4b60*/  WARPGROUP.ARRIVE ;  /* 0x00000000000079c5 */ /* 0x000fcc0000000000 */
[----:B------:R-:W-:Y:S01]  /*4b70*/  QGMMA.64x32x32.F32.E4M3.E4M3 R104, gdesc[UR8], R104, gsb0 ;  /* 0x00600000086879f3 */ /* 0x000fe20008000868 */
[----:B------:R-:W-:Y:S01]  /*4b80*/  UMOV UR10, UR17 ;  /* 0x00000011000a7c82 */ /* 0x000fe20008000000 */
[----:B------:R-:W-:Y:S01]  /*4b90*/  UMOV UR11, 0x80000020 ;  /* 0x80000020000b7882 */ /* 0x000fe20000000000 */
        /* <DEDUP_REMOVED lines=12> */
[----:B------:R-:W-:Y:S05]  /*4c60*/  @!P0 BRA `(.L_x_23) ;  /* 0x0000000000048947 */ /* 0x000fea0003800000 */
[----:B------:R-:W-:Y:S01]  /*4c70*/  BPT.TRAP 0x1 ;  /* 0x000000040000795c */ /* 0x000fe20000300000 */
.L_x_23:
[----:B------:R-:W-:Y:S01]  /*4c80*/  ULEA UR13, UR39, UR44, 0x3 ;  /* 0x0000002c270d7291 */ /* 0x000fe2000f8e183f */
[----:B01----:R-:W-:-:S04]  /*4c90*/  MOV R8, UR35 ;  /* 0x0000002300087c02 */ /* 0x003fc80008000f00 */
[----:B------:R-:W-:-:S04]  /*4ca0*/  SHF.L.U32 R8, R8, 0x1f, RZ ;  /* 0x0000001f08087819 */ /* 0x000fc800000006ff */
[----:B------:R0:W1:Y:S01]  /*4cb0*/  SYNCS.PHASECHK.TRANS64.TRYWAIT P1, [UR13+0x12450], R8 ;  /* 0x01245008ff0075a7 */ /* 0x000062000802014d */
[----:B------:R-:W-:Y:S05]  /*4cc0*/  @!P0 BRA `(.L_x_24) ;  /* 0x0000000000048947 */ /* 0x000fea0003800000 */
[----:B------:R-:W-:Y:S01]  /*4cd0*/  BPT.TRAP 0x1 ;  /* 0x000000040000795c */ /* 0x000fe20000300000 */
.L_x_24:
[----:B-1----:R-:W-:Y:S05]  /*4ce0*/  @P1 BRA `(.L_x_25) ;  /* 0x0000000000081947 */ /* 0x002fea0003800000 */
[----:B------:R-:W1:Y:S02]  /*4cf0*/  SYNCS.PHASECHK.TRANS64.TRYWAIT P1, [UR13+0x12450], R8 ;  /* 0x01245008ff0075a7 */ /* 0x000e64000802014d */
[----:B-1----:R-:W-:Y:S05]  /*4d00*/  @!P1 BRA `(.L_x_26) ;  /* 0x0000008c00b89947 */ /* 0x002fea0003800000 */
.L_x_25:
[----:B------:R-:W-:Y:S01]  /*4d10*/  UIADD3 UR10, UR44, 0x200, URZ ;  /* 0x000002002c0a7890 */ /* 0x000fe2000fffe03f */
[----:B------:R-:W-:Y:S01]  /*4d20*/  WARPGROUP.ARRIVE ;  /* 0x00000000000079c5 */ /* 0x000fe20000000000 */
[----:B------:R-:W-:Y:S02]  /*4d30*/  UMOV UR11, 0xc0000010 ;  /* 0xc0000010000b7882 */ /* 0x000fe40000000000 */
[----:B------:R-:W-:-:S04]  /*4d40*/  USHF.R.U32.HI UR10, URZ, 0x4, UR10 ;  /* 0x000000043f0a7899 */ /* 0x000fc8000801160a */
[----:B------:R-:W-:-:S04]  /*4d50*/  ULOP3.LUT UR10, UR10, 0x3fff, URZ, 0xc0, !UPT ;  /* 0x00003fff0a0a7892 */ /* 0x000fc8000f8ec03f */
[----:B------:R-:W-:-:S04]  /*4d60*/  ULOP3.LUT UR10, UR10, 0x10000, URZ, 0xfc, !UPT ;  /* 0x000100000a0a7892 */ /* 0x000fc8000f8efc3f */
[----:B------:R-:W-:-:S07]  /*4d70*/  UIMAD UR12, UR39, 0x280, UR10 ;  /* 0x00000280270c78a4 */ /* 0x000fce000f8e020a */
[----:B------:R-:W-:Y:S02]  /*4d80*/  UMOV UR10, UR12 ;  /* 0x0000000c000a7c82 */ /* 0x000fe40008000000 */
[----:B------:R-:W-:Y:S01]  /*4d90*/  QGMMA.64x64x32.F32.E4M3.E4M3 R24, R152, gdesc[UR8], R24, gsb0 ;  /* 0x00e0000898187df3 */ /* 0x000fe20008000818 */
[----:B------:R-:W-:Y:S01]  /*4da0*/  UIADD3 UR10, UR12, 0x80, URZ ;  /* 0x000000800c0a7890 */ /* 0x000fe2000fffe03f */
[----:B------:R-:W-:Y:S01]  /*4db0*/  UMOV UR11, 0xc0000010 ;  /* 0xc0000010000b7882 */ /* 0x000fe20000000000 */
[----:B------:R-:W-:Y:S02]  /*4dc0*/  WARPGROUP.DEPBAR.LE gsb0, 0x0 ;  /* 0x00008000000079c5 */ /* 0x000fe40000010000 */
[----:B------:R-:W-:-:S06]  /*4dd0*/  WARPGROUP.ARRIVE ;  /* 0x00000000000079c5 */ /* 0x000fcc0000000000 */
        /* <DEDUP_REMOVED lines=15> */
[----:B------:R-:W-:Y:S03]  /*4ed0*/  QGMMA.64x64x32.F32.E4M3.E4M3 R24, R144, gdesc[UR8], R24, gsb0 ;  /* 0x00e0000890187df3 */ /* 0x000fe60008000818 */
[----:B------:R-:W-:Y:S02]  /*4ee0*/  WARPGROUP.DEPBAR.LE gsb0, 0x0 ;  /* 0x00008000000079c5 */ /* 0x000fe40000010000 */
[----:B------:R-:W-:Y:S05]  /*4ef0*/  @!P0 BRA `(.L_x_27) ;  /* 0x0000000000048947 */ /* 0x000fea0003800000 */
[----:B------:R-:W-:Y:S01]  /*4f00*/  BPT.TRAP 0x1 ;  /* 0x000000040000795c */ /* 0x000fe20000300000 */
.L_x_27:
[C---:B-1----:R-:W-:Y:S01]  /*4f10*/  FMUL.FTZ R9, R0.reuse, R120 ;  /* 0x0000007800097220 */ /* 0x042fe20000410000 */
[C---:B------:R-:W-:Y:S01]  /*4f20*/  FMUL.FTZ R11, R0.reuse, R122 ;  /* 0x0000007a000b7220 */ /* 0x040fe20000410000 */
[C---:B0-----:R-:W-:Y:S01]  /*4f30*/  FMUL.FTZ R8, R0.reuse, R121 ;  /* 0x0000007900087220 */ /* 0x041fe20000410000 */
[C---:B------:R-:W-:Y:S01]  /*4f40*/  FMUL.FTZ R10, R0.reuse, R123 ;  /* 0x0000007b000a7220 */ /* 0x040fe20000410000 */
[C---:B------:R-:W-:Y:S01]  /*4f50*/  FMUL.FTZ R12, R0.reuse, R124 ;  /* 0x0000007c000c7220 */ /* 0x040fe20000410000 */
[C---:B------:R-:W-:Y:S01]  /*4f60*/  FMUL.FTZ R14, R0.reuse, R126 ;  /* 0x0000007e000e7220 */ /* 0x040fe20000410000 */
[----:B------:R-:W0:Y:S01]  /*4f70*/  MUFU.TANH R9, R9 ;  /* 0x0000000900097308 */ /* 0x000e220000002400 */
[C---:B------:R-:W-:Y:S01]  /*4f80*/  FMUL.FTZ R13, R0.reuse, R125 ;  /* 0x0000007d000d7220 */ /* 0x040fe20000410000 */
[C---:B------:R-:W-:Y:S01]  /*4f90*/  FMUL.FTZ R15, R0.reuse, R127 ;  /* 0x0000007f000f7220 */ /* 0x040fe20000410000 */
[C---:B------:R-:W-:Y:S01]  /*4fa0*/  FMUL.FTZ R16, R0.reuse, R128 ;  /* 0x0000008000107220 */ /* 0x040fe20000410000 */
[C---:B------:R-:W-:Y:S01]  /*4fb0*/  FMUL.FTZ R18, R0.reuse, R130 ;  /* 0x0000008200127220 */ /* 0x040fe20000410000 */
[C---:B------:R-:W-:Y:S01]  /*4fc0*/  FMUL.FTZ R17, R0.reuse, R129 ;  /* 0x0000008100117220 */ /* 0x040fe20000410000 */
[C---:B------:R-:W-:Y:S01]  /*4fd0*/  FMUL.FTZ R19, R0.reuse, R131 ;  /* 0x0000008300137220 */ /* 0x040fe20000410000 */
[C---:B------:R-:W-:Y:S01]  /*4fe0*/  FMUL.FTZ R20, R0.reuse, R132 ;  /* 0x0000008400147220 */ /* 0x040fe20000410000 */
[----:B------:R-:W1:Y:S01]  /*4ff0*/  MUFU.TANH R11, R11 ;  /* 0x0000000b000b7308 */ /* 0x000e620000002400 */
[C---:B------:R-:W-:Y:S01]  /*5000*/  FMUL.FTZ R22, R0.reuse, R134 ;  /* 0x0000008600167220 */ /* 0x040fe20000410000 */
[C---:B------:R-:W-:Y:S01]  /*5010*/  FMUL.FTZ R21, R0.reuse, R133 ;  /* 0x0000008500157220 */ /* 0x040fe20000410000 */
[C---:B------:R-:W-:Y:S01]  /*5020*/  FMUL.FTZ R23, R0.reuse, R135 ;  /* 0x0000008700177220 */ /* 0x040fe20000410000 */
[C---:B------:R-:W-:Y:S01]  /*5030*/  FMUL.FTZ R104, R0.reuse, R104 ;  /* 0x0000006800687220 */ /* 0x040fe20000410000 */
[C---:B------:R-:W-:Y:S01]  /*5040*/  FMUL.FTZ R106, R0.reuse, R106 ;  /* 0x0000006a006a7220 */ /* 0x040fe20000410000 */
[C---:B------:R-:W-:Y:S01]  /*5050*/  FMUL.FTZ R105, R0.reuse, R105 ;  /* 0x0000006900697220 */ /* 0x040fe20000410000 */
[C---:B------:R-:W-:Y:S01]  /*5060*/  FMUL.FTZ R107, R0.reuse, R107 ;  /* 0x0000006b006b7220 */ /* 0x040fe20000410000 */
[----:B------:R-:W2:Y:S01]  /*5070*/  MUFU.TANH R8, R8 ;  /* 0x0000000800087308 */ /* 0x000ea20000002400 */
[----:B0-----:R-:W-:Y:S01]  /*5080*/  FMNMX.FTZ R121, R9, R4, !PT ;  /* 0x0000000409797209 */ /* 0x001fe20007810000 */
[C---:B------:R-:W-:Y:S01]  /*5090*/  FMUL.FTZ R108, R0.reuse, R108 ;  /* 0x0000006c006c7220 */ /* 0x040fe20000410000 */
[C---:B------:R-:W-:Y:S01]  /*50a0*/  FMUL.FTZ R110, R0.reuse, R110 ;  /* 0x0000006e006e7220 */ /* 0x040fe20000410000 */
[C---:B------:R-:W-:Y:S01]  /*50b0*/  FMUL.FTZ R109, R0.reuse, R109 ;  /* 0x0000006d006d7220 */ /* 0x040fe20000410000 */
[C---:B------:R-:W-:Y:S01]  /*50c0*/  FMUL.FTZ R111, R0.reuse, R111 ;  /* 0x0000006f006f7220 */ /* 0x040fe20000410000 */
[C---:B------:R-:W-:Y:S01]  /*50d0*/  FMUL.FTZ R112, R0.reuse, R112 ;  /* 0x0000007000707220 */ /* 0x040fe20000410000 */
[C---:B------:R-:W-:Y:S01]  /*50e0*/  FMUL.FTZ R114, R0.reuse, R114 ;  /* 0x0000007200727220 */ /* 0x040fe20000410000 */
[----:B------:R-:W0:Y:S01]  /*50f0*/  MUFU.TANH R10, R10 ;  /* 0x0000000a000a7308 */ /* 0x000e220000002400 */
[----:B-1----:R-:W-:Y:S01]  /*5100*/  FMNMX.FTZ R123, R11, R6, !PT ;  /* 0x000000060b7b7209 */ /* 0x002fe20007810000 */
[C---:B------:R-:W-:Y:S01]  /*5110*/  FMUL.FTZ R113, R0.reuse, R113 ;  /* 0x0000007100717220 */ /* 0x040fe20000410000 */
[C---:B------:R-:W-:Y:S01]  /*5120*/  FMUL.FTZ R115, R0.reuse, R115 ;  /* 0x0000007300737220 */ /* 0x040fe20000410000 */
[C---:B------:R-:W-:Y:S01]  /*5130*/  FMUL.FTZ R116, R0.reuse, R116 ;  /* 0x0000007400747220 */ /* 0x040fe20000410000 */
[C---:B------:R-:W-:Y:S01]  /*5140*/  FMUL.FTZ R118, R0.reuse, R118 ;  /* 0x0000007600767220 */ /* 0x040fe20000410000 */
[C---:B------:R-:W-:Y:S01]  /*5150*/  FMUL.FTZ R117, R0.reuse, R117 ;  /* 0x0000007500757220 */ /* 0x040fe20000410000 */
[----:B------:R-:W-:Y:S01]  /*5160*/  FMUL.FTZ R119, R0, R119 ;  /* 0x0000007700777220 */ /* 0x000fe20000410000 */
[----:B------:R-:W1:Y:S01]  /*5170*/  MUFU.TANH R12, R12 ;  /* 0x0000000c000c7308 */ /* 0x000e620000002400 */
[----:B--2---:R-:W-:Y:S01]  /*5180*/  FMNMX.FTZ R121, R8, R121, !PT ;  /* 0x0000007908797209 */ /* 0x004fe20007810000 */
[C---:B------:R-:W-:Y:S01]  /*5190*/  FMUL.FTZ R88, R0.reuse, R88 ;  /* 0x0000005800587220 */ /* 0x040fe20000410000 */
[C---:B------:R-:W-:Y:S01]  /*51a0*/  FMUL.FTZ R90, R0.reuse, R90 ;  /* 0x0000005a005a7220 */ /* 0x040fe20000410000 */
[C---:B------:R-:W-:Y:S01]  /*51b0*/  FMUL.FTZ R89, R0.reuse, R89 ;  /* 0x0000005900597220 */ /* 0x040fe20000410000 */
[C---:B------:R-:W-:Y:S01]  /*51c0*/  FMUL.FTZ R91, R0.reuse, R91 ;  /* 0x0000005b005b7220 */ /* 0x040fe20000410000 */
[C---:B------:R-:W-:Y:S01]  /*51d0*/  FMUL.FTZ R92, R0.reuse, R92 ;  /* 0x0000005c005c7220 */ /* 0x040fe20000410000 */
[----:B------:R-:W-:Y:S01]  /*51e0*/  FMUL.FTZ R94, R0, R94 ;  /* 0x0000005e005e7220 */ /* 0x000fe20000410000 */
[----:B------:R-:W2:Y:S01]  /*51f0*/  MUFU.TANH R14, R14 ;  /* 0x0000000e000e7308 */ /* 0x000ea20000002400 */
[----:B0-----:R-:W-:Y:S01]  /*5200*/  FMNMX.FTZ R123, R10, R123, !PT ;  /* 0x0000007b0a7b7209 */ /* 0x001fe20007810000 */
[C---:B------:R-:W-:Y:S01]  /*5210*/  FMUL.FTZ R93, R0.reuse, R93 ;  /* 0x0000005d005d7220 */ /* 0x040fe20000410000 */
[C---:B------:R-:W-:Y:S01]  /*5220*/  FMUL.FTZ R95, R0.reuse, R95 ;  /* 0x0000005f005f7220 */ /* 0x040fe20000410000 */
[C---:B------:R-:W-:Y:S01]  /*5230*/  FMUL.FTZ R96, R0.reuse, R96 ;  /* 0x0000006000607220 */ /* 0x040fe20000410000 */
[C---:B------:R-:W-:Y:S01]  /*5240*/  FMUL.FTZ R98, R0.reuse, R98 ;  /* 0x0000006200627220 */ /* 0x040fe20000410000 */
[C---:B------:R-:W-:Y:S01]  /*5250*/  FMUL.FTZ R97, R0.reuse, R97 ;  /* 0x0000006100617220 */ /* 0x040fe20000410000 */
[----:B------:R-:W-:Y:S01]  /*5260*/  FMUL.FTZ R99, R0, R99 ;  /* 0x0000006300637220 */ /* 0x000fe20000410000 */
        /* <DEDUP_REMOVED lines=45> */
[----:B------:R-:W-:Y:S01]  /*5540*/  FMUL.FTZ R71, R0, R71 ;  /* 0x0000004700477220 */ /* 0x000fe20000410000 */
[----:B------:R-:W-:-:S02]  /*5550*/  UIADD3 UR33, UR33, 0x12440, URZ ;  /* 0x0001244021217890 */ /* 0x000fc4000fffe03f */
[----:B------:R-:W0:Y:S01]  /*5560*/  MUFU.TANH R20, R20 ;  /* 0x0000001400147308 */ /* 0x000e220000002400 */
[----:B-1----:R-:W-:Y:S01]  /*5570*/  FMNMX.FTZ R121, R17, R120, !PT ;  /* 0x0000007811797209 */ /* 0x002fe20007810000 */
[----:B------:R-:W-:Y:S01]  /*5580*/  FMUL.FTZ R120, R0, R57 ;  /* 0x0000003900787220 */ /* 0x000fe20000410000 */
[----:B------:R-:W-:-:S05]  /*5590*/  UPRMT UR33, UR7, 0x654, UR33 ;  /* 0x0000065407217896 */ /* 0x000fca0008000021 */
[----:B------:R-:W1:Y:S01]  /*55a0*/  MUFU.TANH R22, R22 ;  /* 0x0000001600167308 */ /* 0x000e620000002400 */
[----:B--2---:R-:W-:-:S03]  /*55b0*/  FMNMX.FTZ R123, R19, R122, !PT ;  /* 0x0000007a137b7209 */ /* 0x004fc60007810000 */
[----:B------:R-:W-:Y:S04]  /*55c0*/  SYNCS.ARRIVE.TRANS64.RED.A1T0 RZ, [UR33], RZ ;  /* 0x000000ffffff79a7 */ /* 0x000fe80008100421 */
[----:B------:R-:W2:Y:S01]  /*55d0*/  MUFU.TANH R21, R21 ;  /* 0x0000001500157308 */ /* 0x000ea20000002400 */
[----:B0-----:R-:W-:-:S07]  /*55e0*/  FMNMX.FTZ R122, R20, R121, !PT ;  /* 0x00000079147a7209 */ /* 0x001fce0007810000 */
[----:B------:R-:W0:Y:S01]  /*55f0*/  MUFU.TANH R23, R23 ;  /* 0x0000001700177308 */ /* 0x000e220000002400 */
[----:B-1----:R-:W-:-:S07]  /*5600*/  FMNMX.FTZ R124, R22, R123, !PT ;  /* 0x0000007b167c7209 */ /* 0x002fce0007810000 */
[----:B------:R-:W1:Y:S01]  /*5610*/  MUFU.TANH R104, R104 ;  /* 0x0000006800687308 */ /* 0x000e620000002400 */
[----:B--2---:R-:W-:-:S07]  /*5620*/  FMNMX.FTZ R57, R21, R122, !PT ;  /* 0x0000007a15397209 */ /* 0x004fce0007810000 */
[----:B------:R-:W2:Y:S01]  /*5630*/  MUFU.TANH R106, R106 ;  /* 0x0000006a006a7308 */ /* 0x000ea20000002400 */
[----:B0-----:R-:W-:-:S07]  /*5640*/  FMNMX.FTZ R121, R23, R124, !PT ;  /* 0x0000007c17797209 */ /* 0x001fce0007810000 */
[----:B------:R-:W0:Y:S01]  /*5650*/  MUFU.TANH R105, R105 ;  /* 0x0000006900697308 */ /* 0x000e220000002400 */
[----:B-1----:R-:W-:-:S07]  /*5660*/  FMNMX.FTZ R122, R104, R57, !PT ;  /* 0x00000039687a7209 */ /* 0x002fce0007810000 */
[----:B------:R-:W1:Y:S01]  /*5670*/  MUFU.TANH R107, R107 ;  /* 0x0000006b006b7308 */ /* 0x000e620000002400 */
[----:B--2---:R-:W-:Y:S01]  /*5680*/  FMNMX.FTZ R124, R106, R121, !PT ;  /* 0x000000796a7c7209 */ /* 0x004fe20007810000 */
[----:B------:R-:W-:-:S06]  /*5690*/  FMUL.FTZ R121, R0, R59 ;  /* 0x0000003b00797220 */ /* 0x000fcc0000410000 */
        /* <DEDUP_REMOVED lines=119> */
[----:B--2---:R-:W-:-:S05]  /*5e10*/  FMNMX.FTZ R122, R69, R122, !PT ;  /* 0x0000007a457a7209 */ /* 0x004fca0007810000 */
[----:B------:R-:W2:Y:S01]  /*5e20*/  SHFL.BFLY PT, R57, R122, 0x2, 0x1f ;  /* 0x0c401f007a397f89 */ /* 0x000ea200000e0000 */
[----:B0-----:R-:W-:-:S04]  /*5e30*/  FMNMX.FTZ R124, R70, R59, !PT ;  /* 0x0000003b467c7209 */ /* 0x001fc80007810000 */
[----:B-1----:R-:W-:-:S05]  /*5e40*/  FMNMX.FTZ R124, R71, R124, !PT ;  /* 0x0000007c477c7209 */ /* 0x002fca0007810000 */
[----:B------:R-:W0:Y:S01]  /*5e50*/  SHFL.BFLY PT, R59, R124, 0x2, 0x1f ;  /* 0x0c401f007c3b7f89 */ /* 0x000e2200000e0000 */
[----:B--2---:R-:W-:-:S05]  /*5e60*/  FMNMX.FTZ R123, R122, R57, !PT ;  /* 0x000000397a7b7209 */ /* 0x004fca0007810000 */
[----:B------:R-:W1:Y:S01]  /*5e70*/  SHFL.BFLY PT, R126, R123, 0x1, 0x1f ;  /* 0x0c201f007b7e7f89 */ /* 0x000e6200000e0000 */
[----:B0-----:R-:W-:-:S05]  /*5e80*/  FMNMX.FTZ R125, R124, R59, !PT ;  /* 0x0000003b7c7d7209 */ /* 0x001fca0007810000 */
[----:B------:R-:W0:Y:S01]  /*5e90*/  SHFL.BFLY PT, R128, R125, 0x1, 0x1f ;  /* 0x0c201f007d807f89 */ /* 0x000e2200000e0000 */
[----:B-1----:R-:W-:Y:S01]  /*5ea0*/  FMNMX.FTZ R57, R123, R126, !PT ;  /* 0x0000007e7b397209 */ /* 0x002fe20007810000 */
[----:B------:R-:W-:-:S04]  /*5eb0*/  IMAD.U32 R126, RZ, RZ, UR32 ;  /* 0x00000020ff7e7e24 */ /* 0x000fc8000f8e00ff */
[C---:B------:R-:W-:Y:S01]  /*5ec0*/  FFMA.FTZ R123, R57.reuse, R126, -8 ;  /* 0xc1000000397b7423 */ /* 0x040fe2000001007e */
[----:B------:R-:W-:-:S03]  /*5ed0*/  FADD.FTZ R4, -R57, R4 ;  /* 0x0000000439047221 */ /* 0x000fc60000010100 */
[--C-:B------:R-:W-:Y:S01]  /*5ee0*/  FFMA.FTZ R9, R9, UR32, -R123.reuse ;  /* 0x0000002009097c23 */ /* 0x100fe2000801087b */
[----:B------:R-:W-:Y:S01]  /*5ef0*/  FMUL.FTZ R122, R4, UR32 ;  /* 0x00000020047a7c20 */ /* 0x000fe20008410000 */
[--C-:B------:R-:W-:Y:S01]  /*5f00*/  FFMA.FTZ R8, R8, UR32, -R123.reuse ;  /* 0x0000002008087c23 */ /* 0x100fe2000801087b */
[----:B------:R-:W-:-:S01]  /*5f10*/  FFMA.FTZ R12, R12, UR32, -R123 ;  /* 0x000000200c0c7c23 */ /* 0x000fc2000801087b */
[--C-:B------:R-:W-:Y:S01]  /*5f20*/  FFMA.FTZ R13, R13, UR32, -R123.reuse ;  /* 0x000000200d0d7c23 */ /* 0x100fe2000801087b */
[----:B------:R-:W-:-:S01]  /*5f30*/  FFMA.FTZ R16, R16, UR32, -R123 ;  /* 0x0000002010107c23 */ /* 0x000fc2000801087b */
[----:B------:R-:W-:Y:S01]  /*5f40*/  MUFU.EX2 R9, R9 ;  /* 0x0000000900097308 */ /* 0x000fe20000000800 */
[----:B0-----:R-:W-:Y:S01]  /*5f50*/  FMNMX.FTZ R59, R125, R128, !PT ;  /* 0x000000807d3b7209 */ /* 0x001fe20007810000 */
[--C-:B------:R-:W-:Y:S01]  /*5f60*/  FFMA.FTZ R125, R120, UR32, -R123.reuse ;  /* 0x00000020787d7c23 */ /* 0x100fe2000801087b */
[----:B------:R-:W-:Y:S02]  /*5f70*/  IMAD.U32 R120, RZ, RZ, UR32 ;  /* 0x00000020ff787e24 */ /* 0x000fe4000f8e00ff */
[--C-:B------:R-:W-:Y:S01]  /*5f80*/  FFMA.FTZ R17, R17, UR32, -R123.reuse ;  /* 0x0000002011117c23 */ /* 0x100fe2000801087b */
[----:B------:R-:W-:-:S01]  /*5f90*/  FFMA.FTZ R20, R20, UR32, -R123 ;  /* 0x0000002014147c23 */ /* 0x000fc2000801087b */
[C---:B------:R-:W-:Y:S01]  /*5fa0*/  FADD.FTZ R4, -R59.reuse, R6 ;  /* 0x000000063b047221 */ /* 0x040fe20000010100 */
[----:B------:R-:W-:-:S01]  /*5fb0*/  FFMA.FTZ R120, R59, R120, -8 ;  /* 0xc10000003b787423 */ /* 0x000fc20000010078 */
[----:B------:R-:W0:Y:S01]  /*5fc0*/  MUFU.EX2 R6, R122 ;  /* 0x0000007a00067308 */ /* 0x000e220000000800 */
[----:B------:R-:W-:-:S01]  /*5fd0*/  FFMA.FTZ R21, R21, UR32, -R123 ;  /* 0x0000002015157c23 */ /* 0x000fc2000801087b */
[----:B------:R-:W-:Y:S01]  /*5fe0*/  FMUL.FTZ R4, R4, UR32 ;  /* 0x0000002004047c20 */ /* 0x000fe20008410000 */
[----:B------:R-:W-:-:S01]  /*5ff0*/  FFMA.FTZ R11, R11, UR32, -R120 ;  /* 0x000000200b0b7c23 */ /* 0x000fc20008010878 */
[--C-:B------:R-:W-:Y:S01]  /*6000*/  FFMA.FTZ R10, R10, UR32, -R120.reuse ;  /* 0x000000200a0a7c23 */ /* 0x100fe20008010878 */
[----:B------:R-:W-:-:S01]  /*6010*/  FFMA.FTZ R14, R14, UR32, -R120 ;  /* 0x000000200e0e7c23 */ /* 0x000fc20008010878 */
[--C-:B------:R-:W-:Y:S01]  /*6020*/  FFMA.FTZ R15, R15, UR32, -R120.reuse ;  /* 0x000000200f0f7c23 */ /* 0x100fe20008010878 */
[----:B------:R-:W-:-:S01]  /*6030*/  FFMA.FTZ R18, R18, UR32, -R120 ;  /* 0x0000002012127c23 */ /* 0x000fc20008010878 */
[----:B------:R-:W-:Y:S01]  /*6040*/  MUFU.EX2 R4, R4 ;  /* 0x0000000400047308 */ /* 0x000fe20000000800 */
[----:B------:R-:W-:-:S01]  /*6050*/  FFMA.FTZ R19, R19, UR32, -R120 ;  /* 0x0000002013137c23 */ /* 0x000fc20008010878 */
[--C-:B------:R-:W-:Y:S01]  /*6060*/  FFMA.FTZ R22, R22, UR32, -R120.reuse ;  /* 0x0000002016167c23 */ /* 0x100fe20008010878 */
[----:B------:R-:W-:-:S01]  /*6070*/  FFMA.FTZ R23, R23, UR32, -R120 ;  /* 0x0000002017177c23 */ /* 0x000fc20008010878 */
[----:B------:R-:W-:Y:S01]  /*6080*/  FFMA.FTZ R104, R104, UR32, -R123 ;  /* 0x0000002068687c23 */ /* 0x000fe2000801087b */
[----:B------:R-:W-:-:S01]  /*6090*/  FFMA.FTZ R106, R106, UR32, -R120 ;  /* 0x000000206a6a7c23 */ /* 0x000fc20008010878 */
[----:B------:R-:W-:Y:S01]  /*60a0*/  FFMA.FTZ R105, R105, UR32, -R123 ;  /* 0x0000002069697c23 */ /* 0x000fe2000801087b */
[----:B------:R-:W-:-:S01]  /*60b0*/  FFMA.FTZ R107, R107, UR32, -R120 ;  /* 0x000000206b6b7c23 */ /* 0x000fc20008010878 */
[----:B------:R-:W1:Y:S01]  /*60c0*/  MUFU.EX2 R11, R11 ;  /* 0x0000000b000b7308 */ /* 0x000e620000000800 */
[----:B0-----:R-:W-:-:S01]  /*60d0*/  FFMA.FTZ R5, R6, R5, R9 ;  /* 0x0000000506057223 */ /* 0x001fc20000010009 */
[----:B------:R-:W-:Y:S01]  /*60e0*/  FFMA.FTZ R108, R108, UR32, -R123 ;  /* 0x000000206c6c7c23 */ /* 0x000fe2000801087b */
[----:B------:R-:W-:-:S01]  /*60f0*/  FFMA.FTZ R110, R110, UR32, -R120 ;  /* 0x000000206e6e7c23 */ /* 0x000fc20008010878 */
[----:B------:R-:W-:Y:S01]  /*6100*/  FFMA.FTZ R109, R109, UR32, -R123 ;  /* 0x000000206d6d7c23 */ /* 0x000fe2000801087b */
[----:B------:R-:W-:-:S01]  /*6110*/  FFMA.FTZ R111, R111, UR32, -R120 ;  /* 0x000000206f6f7c23 */ /* 0x000fc20008010878 */
[----:B------:R-:W-:Y:S01]  /*6120*/  FFMA.FTZ R112, R112, UR32, -R123 ;  /* 0x0000002070707c23 */ /* 0x000fe2000801087b */
[----:B------:R-:W-:-:S01]  /*6130*/  FFMA.FTZ R114, R114, UR32, -R120 ;  /* 0x0000002072727c23 */ /* 0x000fc20008010878 */
[----:B------:R-:W0:Y:S01]  /*6140*/  MUFU.EX2 R8, R8 ;  /* 0x0000000800087308 */ /* 0x000e220000000800 */
[----:B------:R-:W-:-:S01]  /*6150*/  FFMA.FTZ R113, R113, UR32, -R123 ;  /* 0x0000002071717c23 */ /* 0x000fc2000801087b */
[----:B------:R-:W-:Y:S01]  /*6160*/  FFMA.FTZ R115, R115, UR32, -R120 ;  /* 0x0000002073737c23 */ /* 0x000fe20008010878 */
[----:B------:R-:W-:-:S01]  /*6170*/  FFMA.FTZ R116, R116, UR32, -R123 ;  /* 0x0000002074747c23 */ /* 0x000fc2000801087b */
[----:B------:R-:W-:Y:S01]  /*6180*/  FFMA.FTZ R118, R118, UR32, -R120 ;  /* 0x0000002076767c23 */ /* 0x000fe20008010878 */
[----:B------:R-:W-:-:S01]  /*6190*/  FFMA.FTZ R117, R117, UR32, -R123 ;  /* 0x0000002075757c23 */ /* 0x000fc2000801087b */
[----:B------:R-:W-:Y:S01]  /*61a0*/  FFMA.FTZ R119, R119, UR32, -R120 ;  /* 0x0000002077777c23 */ /* 0x000fe20008010878 */
[----:B------:R-:W-:-:S01]  /*61b0*/  FFMA.FTZ R88, R88, UR32, -R123 ;  /* 0x0000002058587c23 */ /* 0x000fc2000801087b */
[----:B------:R-:W2:Y:S01]  /*61c0*/  MUFU.EX2 R10, R10 ;  /* 0x0000000a000a7308 */ /* 0x000ea20000000800 */
[----:B-1----:R-:W-:-:S01]  /*61d0*/  FFMA.FTZ R7, R4, R7, R11 ;  /* 0x0000000704077223 */ /* 0x002fc2000001000b */
[----:B------:R-:W-:Y:S01]  /*61e0*/  FFMA.FTZ R90, R90, UR32, -R120 ;  /* 0x000000205a5a7c23 */ /* 0x000fe20008010878 */
[----:B------:R-:W-:-:S01]  /*61f0*/  FFMA.FTZ R89, R89, UR32, -R123 ;  /* 0x0000002059597c23 */ /* 0x000fc2000801087b */
[----:B------:R-:W-:Y:S01]  /*6200*/  FFMA.FTZ R91, R91, UR32, -R120 ;  /* 0x000000205b5b7c23 */ /* 0x000fe20008010878 */
[----:B------:R-:W-:-:S01]  /*6210*/  FFMA.FTZ R92, R92, UR32, -R123 ;  /* 0x000000205c5c7c23 */ /* 0x000fc2000801087b */
[----:B------:R-:W-:Y:S01]  /*6220*/  FFMA.FTZ R94, R94, UR32, -R120 ;  /* 0x000000205e5e7c23 */ /* 0x000fe20008010878 */
[----:B------:R-:W-:-:S01]  /*6230*/  FFMA.FTZ R93, R93, UR32, -R123 ;  /* 0x000000205d5d7c23 */ /* 0x000fc2000801087b */
[----:B------:R-:W1:Y:S01]  /*6240*/  MUFU.EX2 R12, R12 ;  /* 0x0000000c000c7308 */ /* 0x000e620000000800 */
[----:B0-----:R-:W-:-:S01]  /*6250*/  FADD.FTZ R5, R8, R5 ;  /* 0x0000000508057221 */ /* 0x001fc20000010000 */
[----:B------:R-:W-:Y:S01]  /*6260*/  FFMA.FTZ R95, R95, UR32, -R120 ;  /* 0x000000205f5f7c23 */ /* 0x000fe20008010878 */
[----:B------:R-:W-:-:S01]  /*6270*/  FFMA.FTZ R96, R96, UR32, -R123 ;  /* 0x0000002060607c23 */ /* 0x000fc2000801087b */
[----:B------:R-:W-:Y:S01]  /*6280*/  FFMA.FTZ R98, R98, UR32, -R120 ;  /* 0x0000002062627c23 */ /* 0x000fe20008010878 */
[----:B------:R-:W-:-:S01]  /*6290*/  FFMA.FTZ R97, R97, UR32, -R123 ;  /* 0x0000002061617c23 */ /* 0x000fc2000801087b */
[----:B------:R-:W-:Y:S01]  /*62a0*/  FFMA.FTZ R99, R99, UR32, -R120 ;  /* 0x0000002063637c23 */ /* 0x000fe20008010878 */
[----:B------:R-:W-:-:S01]  /*62b0*/  FFMA.FTZ R100, R100, UR32, -R123 ;  /* 0x0000002064647c23 */ /* 0x000fc2000801087b */
[----:B------:R-:W0:Y:S01]  /*62c0*/  MUFU.EX2 R14, R14 ;  /* 0x0000000e000e7308 */ /* 0x000e220000000800 */
[----:B--2---:R-:W-:-:S01]  /*62d0*/  FADD.FTZ R7, R10, R7 ;  /* 0x000000070a077221 */ /* 0x004fc20000010000 */
[----:B------:R-:W-:Y:S01]  /*62e0*/  FFMA.FTZ R102, R102, UR32, -R120 ;  /* 0x0000002066667c23 */ /* 0x000fe20008010878 */
[----:B------:R-:W-:-:S01]  /*62f0*/  FFMA.FTZ R101, R101, UR32, -R123 ;  /* 0x0000002065657c23 */ /* 0x000fc2000801087b */
[----:B------:R-:W-:Y:S01]  /*6300*/  FFMA.FTZ R103, R103, UR32, -R120 ;  /* 0x0000002067677c23 */ /* 0x000fe20008010878 */
[----:B------:R-:W-:-:S01]  /*6310*/  FFMA.FTZ R72, R72, UR32, -R123 ;  /* 0x0000002048487c23 */ /* 0x000fc2000801087b */
[----:B------:R-:W-:Y:S01]  /*6320*/  FFMA.FTZ R74, R74, UR32, -R120 ;  /* 0x000000204a4a7c23 */ /* 0x000fe20008010878 */
[----:B------:R-:W-:-:S01]  /*6330*/  FFMA.FTZ R73, R73, UR32, -R123 ;  /* 0x0000002049497c23 */ /* 0x000fc2000801087b */
[----:B------:R-:W2:Y:S01]  /*6340*/  MUFU.EX2 R13, R13 ;  /* 0x0000000d000d7308 */ /* 0x000ea20000000800 */
[----:B-1----:R-:W-:-:S01]  /*6350*/  FADD.FTZ R122, R12, R5 ;  /* 0x000000050c7a7221 */ /* 0x002fc20000010000 */
        /* <DEDUP_REMOVED lines=18> */
[--C-:B------:R-:W-:Y:S01]  /*6480*/  FFMA.FTZ R58, R58, UR32, -R120.reuse ;  /* 0x000000203a3a7c23 */ /* 0x100fe20008010878 */
        /* <DEDUP_REMOVED lines=16> */
[----:B------:R-:W-:-:S03]  /*6590*/  FFMA.FTZ R71, R71, UR32, -R120 ;  /* 0x0000002047477c23 */ /* 0x000fc60008010878 */
[----:B------:R-:W0:Y:S01]  /*65a0*/  MUFU.EX2 R19, R19 ;  /* 0x0000001300137308 */ /* 0x000e220000000800 */
[----:B--2---:R-:W-:-:S07]  /*65b0*/  FADD.FTZ R124, R18, R7 ;  /* 0x00000007127c7221 */ /* 0x004fce0000010000 */
[----:B------:R-:W2:Y:S01]  /*65c0*/  MUFU.EX2 R20, R20 ;  /* 0x0000001400147308 */ /* 0x000ea20000000800 */
[----:B-1----:R-:W-:-:S07]  /*65d0*/  FADD.FTZ R5, R17, R122 ;  /* 0x0000007a11057221 */ /* 0x002fce0000010000 */
[----:B------:R-:W1:Y:S01]  /*65e0*/  MUFU.EX2 R22, R22 ;  /* 0x0000001600167308 */ /* 0x000e620000000800 */
[----:B0-----:R-:W-:-:S07]  /*65f0*/  FADD.FTZ R7, R19, R124 ;  /* 0x0000007c13077221 */ /* 0x001fce0000010000 */
        /* <DEDUP_REMOVED lines=118> */
[----:B------:R-:W-:Y:S01]  /*6d60*/  MUFU.EX2 R66, R66 ;  /* 0x0000004200427308 */ /* 0x000fe20000000800 */
[----:B0-----:R-:W-:-:S07]  /*6d70*/  FADD.FTZ R7, R63, R122 ;  /* 0x0000007a3f077221 */ /* 0x001fce0000010000 */
[----:B------:R-:W0:Y:S01]  /*6d80*/  MUFU.EX2 R65, R65 ;  /* 0x0000004100417308 */ /* 0x000e220000000800 */
[----:B--2---:R-:W-:-:S07]  /*6d90*/  FADD.FTZ R120, R64, R5 ;  /* 0x0000000540787221 */ /* 0x004fce0000010000 */
[----:B------:R-:W-:Y:S08]  /*6da0*/  MUFU.EX2 R67, R67 ;  /* 0x0000004300437308 */ /* 0x000ff00000000800 */
[----:B------:R-:W1:Y:S01]  /*6db0*/  MUFU.EX2 R68, R68 ;  /* 0x0000004400447308 */ /* 0x000e620000000800 */
[----:B0-----:R-:W-:-:S07]  /*6dc0*/  FADD.FTZ R5, R65, R120 ;  /* 0x0000007841057221 */ /* 0x001fce0000010000 */
[----:B------:R0:W2:Y:S08]  /*6dd0*/  MUFU.EX2 R123, R70 ;  /* 0x00000046007b7308 */ /* 0x0000b00000000800 */
[----:B------:R-:W3:Y:S01]  /*6de0*/  MUFU.EX2 R69, R69 ;  /* 0x0000004500457308 */ /* 0x000ee20000000800 */
[----:B0-----:R-:W-:-:S01]  /*6df0*/  FADD.FTZ R70, R66, R7 ;  /* 0x0000000742467221 */ /* 0x001fc20000010000 */
[----:B-1----:R-:W-:-:S03]  /*6e00*/  FADD.FTZ R120, R68, R5 ;  /* 0x0000000544787221 */ /* 0x002fc60000010000 */
[----:B------:R-:W-:-:S03]  /*6e10*/  FADD.FTZ R70, R67, R70 ;  /* 0x0000004643467221 */ /* 0x000fc60000010000 */
[----:B------:R-:W0:Y:S01]  /*6e20*/  MUFU.EX2 R71, R71 ;  /* 0x0000004700477308 */ /* 0x000e220000000800 */
[----:B--2---:R-:W-:-:S01]  /*6e30*/  FADD.FTZ R70, R123, R70 ;  /* 0x000000467b467221 */ /* 0x004fc20000010000 */
[----:B---3--:R-:W-:-:S03]  /*6e40*/  FADD.FTZ R5, R69, R120 ;  /* 0x0000007845057221 */ /* 0x008fc60000010000 */
[----:B0-----:R-:W-:Y:S01]  /*6e50*/  FADD.FTZ R7, R71, R70 ;  /* 0x0000004647077221 */ /* 0x001fe20000010000 */
[----:B------:R-:W-:Y:S06]  /*6e60*/  @!P0 BRA `(.L_x_28) ;  /* 0x0000000000048947 */ /* 0x000fec0003800000 */
[----:B------:R-:W-:Y:S01]  /*6e70*/  BPT.TRAP 0x1 ;  /* 0x000000040000795c */ /* 0x000fe20000300000 */
.L_x_28:
[----:B------:R-:W-:Y:S01]  /*6e80*/  UISETP.GT.AND UP0, UPT, UR34, UR40, UPT ;  /* 0x000000282200728c */ /* 0x000fe2000bf04270 */
[----:B------:R-:W-:Y:S01]  /*6e90*/  F2FP.SATFINITE.E4M3.F32.PACK_AB_MERGE_C R12, R13, R12, RZ ;  /* 0x0000000c0d0c723e */ /* 0x000fe200048070ff */
[----:B------:R-:W-:Y:S01]  /*6ea0*/  UIADD3 UR10, UR13, 0x12460, URZ ;  /* 0x000124600d0a7890 */ /* 0x000fe2000fffe03f */
[----:B------:R-:W-:Y:S01]  /*6eb0*/  F2FP.SATFINITE.E4M3.F32.PACK_AB_MERGE_C R14, R15, R14, RZ ;  /* 0x0000000e0f0e723e */ /* 0x000fe200048070ff */
[----:B------:R-:W-:Y:S01]  /*6ec0*/  UIADD3 UR34, UR34, -0x1, URZ ;  /* 0xffffffff22227890 */ /* 0x000fe2000fffe03f */
[----:B------:R-:W-:Y:S01]  /*6ed0*/  F2FP.SATFINITE.E4M3.F32.PACK_AB_MERGE_C R20, R21, R20, RZ ;  /* 0x000000141514723e */ /* 0x000fe200048070ff */
[----:B------:R-:W-:Y:S01]  /*6ee0*/  UPRMT UR10, UR7, 0x654, UR10 ;  /* 0x00000654070a7896 */ /* 0x000fe2000800000a */
[----:B------:R-:W-:Y:S01]  /*6ef0*/  PLOP3.LUT P1, PT, PT, PT, UP0, 0x80, 0x0 ;  /* 0x000000000000781c */ /* 0x000fe20003f2f008 */
[----:B------:R-:W-:Y:S01]  /*6f00*/  UMOV UR35, UR5 ;  /* 0x0000000500237c82 */ /* 0x000fe20008000000 */
[----:B------:R-:W-:Y:S01]  /*6f10*/  F2FP.SATFINITE.E4M3.F32.PACK_AB_MERGE_C R22, R23, R22, RZ ;  /* 0x000000161716723e */ /* 0x000fe200048070ff */
[----:B------:R-:W-:Y:S01]  /*6f20*/  UMOV UR39, UR4 ;  /* 0x0000000400277c82 */ /* 0x000fe20008000000 */
[----:B------:R-:W-:Y:S01]  /*6f30*/  F2FP.SATFINITE.E4M3.F32.PACK_AB_MERGE_C R108, R109, R108, RZ ;  /* 0x0000006c6d6c723e */ /* 0x000fe200048070ff */
[----:B------:R-:W-:Y:S01]  /*6f40*/  FMUL.FTZ R24, R24, R6 ;  /* 0x0000000618187220 */ /* 0x000fe20000410000 */
[----:B------:R-:W-:Y:S01]  /*6f50*/  F2FP.SATFINITE.E4M3.F32.PACK_AB_MERGE_C R110, R111, R110, RZ ;  /* 0x0000006e6f6e723e */ /* 0x000fe200048070ff */
[----:B------:R-:W-:Y:S01]  /*6f60*/  FMUL.FTZ R25, R25, R6 ;  /* 0x0000000619197220 */ /* 0x000fe20000410000 */
[----:B------:R-:W-:Y:S01]  /*6f70*/  F2FP.SATFINITE.E4M3.F32.PACK_AB_MERGE_C R116, R117, R116, RZ ;  /* 0x000000747574723e */ /* 0x000fe200048070ff */
[----:B------:R-:W-:Y:S01]  /*6f80*/  SYNCS.ARRIVE.TRANS64.RED.A1T0 RZ, [UR10], RZ ;  /* 0x000000ffffff79a7 */ /* 0x000fe2000810040a */
[----:B------:R-:W-:Y:S01]  /*6f90*/  F2FP.SATFINITE.E4M3.F32.PACK_AB_MERGE_C R118, R119, R118, RZ ;  /* 0x000000767776723e */ /* 0x000fe200048070ff */
[----:B------:R-:W-:Y:S01]  /*6fa0*/  FMUL.FTZ R28, R28, R6 ;  /* 0x000000061c1c7220 */ /* 0x000fe20000410000 */
        /* <DEDUP_REMOVED lines=21> */
[-C--:B------:R-:W-:Y:S01]  /*7100*/  FMUL.FTZ R49, R49, R6.reuse ;  /* 0x0000000631317220 */ /* 0x080fe20000410000 */
[----:B------:R-:W-:Y:S01]  /*7110*/  F2FP.SATFINITE.E4M3.F32.PACK_AB_MERGE_C R13, R71, R123, RZ ;  /* 0x0000007b470d723e */ /* 0x000fe200048070ff */
[-C--:B------:R-:W-:Y:S01]  /*7120*/  FMUL.FTZ R52, R52, R6.reuse ;  /* 0x0000000634347220 */ /* 0x080fe20000410000 */
[----:B------:R-:W-:Y:S01]  /*7130*/  FMUL.FTZ R53, R53, R6 ;  /* 0x0000000635357220 */ /* 0x000fe20000410000 */
[-C--:B------:R-:W-:Y:S01]  /*7140*/  FMUL.FTZ R26, R26, R4.reuse ;  /* 0x000000041a1a7220 */ /* 0x080fe20000410000 */
        /* <DEDUP_REMOVED lines=14> */
[----:B------:R-:W-:Y:S01]  /*7230*/  FMUL.FTZ R55, R55, R4 ;  /* 0x0000000437377220 */ /* 0x000fe20000410000 */
[----:B------:R-:W-:Y:S01]  /*7240*/  F2FP.SATFINITE.E4M3.F32.PACK_AB_MERGE_C R152, R8, R9, R12 ;  /* 0x000000090898723e */ /* 0x000fe2000480700c */
[----:B------:R-:W-:Y:S01]  /*7250*/  IMAD.MOV.U32 R6, RZ, RZ, R59 ;  /* 0x000000ffff067224 */ /* 0x000fe200078e003b */
[----:B------:R-:W-:-:S02]  /*7260*/  F2FP.SATFINITE.E4M3.F32.PACK_AB_MERGE_C R153, R10, R11, R14 ;  /* 0x0000000b0a99723e */ /* 0x000fc4000480700e */
[----:B------:R-:W-:Y:S02]  /*7270*/  F2FP.SATFINITE.E4M3.F32.PACK_AB_MERGE_C R154, R17, R16, R20 ;  /* 0x00000010119a723e */ /* 0x000fe40004807014 */
[----:B------:R-:W-:Y:S02]  /*7280*/  F2FP.SATFINITE.E4M3.F32.PACK_AB_MERGE_C R155, R19, R18, R22 ;  /* 0x00000012139b723e */ /* 0x000fe40004807016 */
[----:B------:R-:W-:Y:S02]  /*7290*/  F2FP.SATFINITE.E4M3.F32.PACK_AB_MERGE_C R148, R105, R104, R108 ;  /* 0x000000686994723e */ /* 0x000fe4000480706c */
[----:B------:R-:W-:Y:S02]  /*72a0*/  F2FP.SATFINITE.E4M3.F32.PACK_AB_MERGE_C R149, R107, R106, R110 ;  /* 0x0000006a6b95723e */ /* 0x000fe4000480706e */
[----:B------:R-:W-:Y:S02]  /*72b0*/  F2FP.SATFINITE.E4M3.F32.PACK_AB_MERGE_C R150, R113, R112, R116 ;  /* 0x000000707196723e */ /* 0x000fe40004807074 */
        /* <DEDUP_REMOVED lines=13> */
[----:B------:R-:W-:Y:S01]  /*7390*/  MOV R4, R57 ;  /* 0x0000003900047202 */ /* 0x000fe20000000f00 */
[----:B------:R-:W-:Y:S06]  /*73a0*/  @P1 BRA `(.L_x_29) ;  /* 0xffffffd000e01947 */ /* 0x000fec000383ffff */
.L_x_18:
[----:B------:R-:W-:Y:S06]  /*73b0*/  BAR.ARV 0x8, 0x200 ;  /* 0x0208000000007b1d */ /* 0x000fec0000002000 */
[----:B------:R-:W-:Y:S05]  /*73c0*/  @!P0 BRA `(.L_x_30) ;  /* 0x0000000000048947 */ /* 0x000fea0003800000 */
[----:B------:R-:W-:Y:S01]  /*73d0*/  BPT.TRAP 0x1 ;  /* 0x000000040000795c */ /* 0x000fe20000300000 */
.L_x_30:
[----:B------:R-:W-:Y:S01]  /*73e0*/  ULEA UR16, UR4, UR44, 0x3 ;  /* 0x0000002c04107291 */ /* 0x000fe2000f8e183f */
[----:B------:R-:W-:-:S05]  /*73f0*/  IMAD.U32 R0, RZ, RZ, UR5 ;  /* 0x00000005ff007e24 */ /* 0x000fca000f8e00ff */
[----:B------:R-:W-:-:S04]  /*7400*/  SHF.L.U32 R0, R0, 0x1f, RZ ;  /* 0x0000001f00007819 */ /* 0x000fc800000006ff */
[----:B------:R0:W1:Y:S01]  /*7410*/  SYNCS.PHASECHK.TRANS64.TRYWAIT P1, [UR16+0x12450], R0 ;  /* 0x01245000ff0075a7 */ /* 0x0000620008020150 */
[----:B------:R-:W-:Y:S05]  /*7420*/  @!P0 BRA `(.L_x_31) ;  /* 0x0000000000048947 */ /* 0x000fea0003800000 */
[----:B------:R-:W-:Y:S01]  /*7430*/  BPT.TRAP 0x1 ;  /* 0x000000040000795c */ /* 0x000fe20000300000 */
.L_x_31:
[----:B-1----:R-:W-:Y:S05]  /*7440*/  @P1 BRA `(.L_x_32) ;  /* 0x0000000000081947 */ /* 0x002fea0003800000 */
[----:B------:R-:W1:Y:S02]  /*7450*/  SYNCS.PHASECHK.TRANS64.TRYWAIT P1, [UR16+0x12450], R0 ;  /* 0x01245000ff0075a7 */ /* 0x000e640008020150 */
[----:B-1----:R-:W-:Y:S05]  /*7460*/  @!P1 BRA `(.L_x_33) ;  /* 0x0000006400f89947 */ /* 0x002fea0003800000 */
.L_x_32:
[----:B------:R-:W-:Y:S01]  /*7470*/  ULDC.64 UR10, c[0x0][0x9a0] ;  /* 0x00026800000a7ab9 */ /* 0x000fe20000000a00 */
[----:B------:R-:W-:Y:S01]  /*7480*/  UIADD3 UR44, UR44, 0x200, URZ ;  /* 0x000002002c2c7890 */ /* 0x000fe2000fffe03f */
[----:B------:R-:W-:Y:S01]  /*7490*/  WARPGROUP.ARRIVE ;  /* 0x00000000000079c5 */ /* 0x000fe20000000000 */
[----:B------:R-:W-:Y:S01]  /*74a0*/  UISETP.NE.U32.AND UP0, UPT, UR10, URZ, UPT ;  /* 0x0000003f0a00728c */ /* 0x000fe2000bf05070 */
[----:B------:R-:W-:Y:S01]  /*74b0*/  IMAD.MOV.U32 R4, RZ, RZ, 0x3f800000 ;  /* 0x3f800000ff047424 */ /* 0x000fe200078e00ff */
[----:B------:R-:W-:Y:S02]  /*74c0*/  USHF.R.U32.HI UR44, URZ, 0x4, UR44 ;  /* 0x000000043f2c7899 */ /* 0x000fe4000801162c */
[----:B------:R-:W-:Y:S02]  /*74d0*/  UISETP.NE.AND.EX UP0, UPT, UR11, URZ, UPT, UP0 ;  /* 0x0000003f0b00728c */ /* 0x000fe4000bf05300 */
[----:B------:R-:W-:Y:S01]  /*74e0*/  ULOP3.LUT UR44, UR44, 0x3fff, URZ, 0xc0, !UPT ;  /* 0x00003fff2c2c7892 */ /* 0x000fe2000f8ec03f */
[----:B------:R-:W-:-:S03]  /*74f0*/  UMOV UR15, 0xc0000010 ;  /* 0xc0000010000f7882 */ /* 0x000fc60000000000 */
[----:B------:R-:W-:Y:S01]  /*7500*/  ULOP3.LUT UR6, UR44, 0x10000, URZ, 0xfc, !UPT ;  /* 0x000100002c067892 */ /* 0x000fe2000f8efc3f */
[----:B------:R-:W-:-:S03]  /*7510*/  PLOP3.LUT P1, PT, PT, PT, UP0, 0x80, 0x0 ;  /* 0x000000000000781c */ /* 0x000fc60003f2f008 */
[----:B------:R-:W-:Y:S01]  /*7520*/  UIMAD UR6, UR4, 0x280, UR6 ;  /* 0x00000280040678a4 */ /* 0x000fe2000f8e0206 */
[----:B------:R-:W-:Y:S01]  /*7530*/  @UP0 ULDC.64 UR12, c[0x0][0x9c8] ;  /* 0x00027200000c0ab9 */ /* 0x000fe20000000a00 */
[----:B------:R-:W-:Y:S02]  /*7540*/  @UP0 USHF.R.S32.HI UR14, URZ, 0x1f, UR38 ;  /* 0x0000001f3f0e0899 */ /* 0x000fe40008011426 */
[----:B------:R-:W-:Y:S02]  /*7550*/  @UP0 UIMAD UR5, UR41, UR12, URZ ;  /* 0x0000000c290502a4 */ /* 0x000fe4000f8e023f */
[----:B------:R-:W-:Y:S02]  /*7560*/  @UP0 UIMAD.WIDE.U32 UR8, UR37, UR12, URZ ;  /* 0x0000000c250802a5 */ /* 0x000fe4000f8e003f */
[----:B------:R-:W-:-:S03]  /*7570*/  @UP0 UIMAD UR5, UR37, UR13, UR5 ;  /* 0x0000000d250502a4 */ /* 0x000fc6000f8e0205 */
[----:B------:R-:W-:Y:S01]  /*7580*/  @UP0 ULDC.64 UR12, c[0x0][0x9d0] ;  /* 0x00027400000c0ab9 */ /* 0x000fe20000000a00 */
[----:B------:R-:W-:Y:S02]  /*7590*/  @UP0 UIADD3 UR5, UR9, UR5, URZ ;  /* 0x0000000509050290 */ /* 0x000fe4000fffe03f */
[----:B------:R-:W-:-:S03]  /*75a0*/  @UP0 UIMAD UR4, UR14, UR12, URZ ;  /* 0x0000000c0e0402a4 */ /* 0x000fc6000f8e023f */
[----:B------:R-:W-:Y:S01]  /*75b0*/  UMOV UR14, UR6 ;  /* 0x00000006000e7c82 */ /* 0x000fe20008000000 */
[----:B------:R-:W-:Y:S02]  /*75c0*/  @UP0 UIMAD UR9, UR38, UR13, UR4 ;  /* 0x0000000d260902a4 */ /* 0x000fe4000f8e0204 */
[----:B------:R-:W-:Y:S01]  /*75d0*/  QGMMA.64x64x32.F32.E4M3.E4M3 R24, R152, gdesc[UR12], R24, gsb0 ;  /* 0x00e0000c98187df3 */ /* 0x000fe20008000818 */
[----:B------:R-:W-:Y:S02]  /*75e0*/  @UP0 UMOV UR4, UR8 ;  /* 0x0000000800040c82 */ /* 0x000fe40008000000 */
[----:B------:R-:W-:-:S04]  /*75f0*/  @UP0 UIMAD.WIDE.U32 UR4, UR38, UR12, UR4 ;  /* 0x0000000c260402a5 */ /* 0x000fc8000f8e0004 */
[----:B------:R-:W-:Y:S02]  /*7600*/  @UP0 UIADD3 UR5, UR5, UR9, URZ ;  /* 0x0000000905050290 */ /* 0x000fe4000fffe03f */
[----:B------:R-:W-:-:S04]  /*7610*/  @UP0 ULEA UR8, UP1, UR4, UR10, 0x2 ;  /* 0x0000000a04080291 */ /* 0x000fc8000f82103f */
[----:B------:R-:W-:Y:S02]  /*7620*/  @UP0 ULEA.HI.X UR9, UR4, UR11, UR5, 0x2, UP1 ;  /* 0x0000000b04090291 */ /* 0x000fe400088f1405 */
[----:B------:R-:W-:-:S04]  /*7630*/  IMAD.U32 R2, RZ, RZ, UR8 ;  /* 0x00000008ff027e24 */ /* 0x000fc8000f8e00ff */
[----:B-1----:R-:W-:Y:S01]  /*7640*/  MOV R3, UR9 ;  /* 0x0000000900037c02 */ /* 0x002fe20008000f00 */
[----:B------:R-:W-:-:S04]  /*7650*/  UIADD3 UR4, UR6, 0x80, URZ ;  /* 0x0000008006047890 */ /* 0x000fc8000fffe03f */
[----:B------:R1:W2:Y:S01]  /*7660*/  @P1 LDG.E R4, desc[UR46][R2.64] ;  /* 0x0000002e02041981 */ /* 0x0002a2000c1e1900 */
[----:B------:R-:W-:Y:S02]  /*7670*/  UMOV UR11, 0xc0000010 ;  /* 0xc0000010000b7882 */ /* 0x000fe40000000000 */
[----:B------:R-:W-:Y:S01]  /*7680*/  UMOV UR10, UR4 ;  /* 0x00000004000a7c82 */ /* 0x000fe20008000000 */
[----:B------:R-:W-:Y:S02]  /*7690*/  WARPGROUP.DEPBAR.LE gsb0, 0x0 ;  /* 0x00008000000079c5 */ /* 0x000fe40000010000 */
[----:B------:R-:W-:-:S06]  /*76a0*/  WARPGROUP.ARRIVE ;  /* 0x00000000000079c5 */ /* 0x000fcc0000000000 */
[----:B------:R-:W-:Y:S01]  /*76b0*/  QGMMA.64x64x32.F32.E4M3.E4M3 R24, R148, gdesc[UR8], R24, gsb0 ;  /* 0x00e0000894187df3 */ /* 0x000fe20008000818 */
[----:B------:R-:W-:Y:S01]  /*76c0*/  UIADD3 UR4, UR6, 0x100, URZ ;  /* 0x0000010006047890 */ /* 0x000fe2000fffe03f */
[----:B------:R-:W-:-:S06]  /*76d0*/  UMOV UR11, 0xc0000010 ;  /* 0xc0000010000b7882 */ /* 0x000fcc0000000000 */
[----:B------:R-:W-:Y:S01]  /*76e0*/  UMOV UR10, UR4 ;  /* 0x00000004000a7c82 */ /* 0x000fe20008000000 */
[----:B------:R-:W-:Y:S02]  /*76f0*/  WARPGROUP.DEPBAR.LE gsb0, 0x0 ;  /* 0x00008000000079c5 */ /* 0x000fe40000010000 */
[----:B------:R-:W-:-:S06]  /*7700*/  WARPGROUP.ARRIVE ;  /* 0x00000000000079c5 */ /* 0x000fcc0000000000 */
[----:B------:R-:W-:Y:S01]  /*7710*/  QGMMA.64x64x32.F32.E4M3.E4M3 R24, R136, gdesc[UR8], R24, gsb0 ;  /* 0x00e0000888187df3 */ /* 0x000fe20008000818 */
[----:B------:R-:W-:Y:S01]  /*7720*/  UIADD3 UR4, UR6, 0x180, URZ ;  /* 0x0000018006047890 */ /* 0x000fe2000fffe03f */
[----:B------:R-:W-:-:S06]  /*7730*/  UMOV UR11, 0xc0000010 ;  /* 0xc0000010000b7882 */ /* 0x000fcc0000000000 */
[----:B------:R-:W-:Y:S01]  /*7740*/  UMOV UR10, UR4 ;  /* 0x00000004000a7c82 */ /* 0x000fe20008000000 */
[----:B0-----:R-:W0:Y:S04]  /*7750*/  SHFL.BFLY PT, R0, R5, 0x2, 0x1f ;  /* 0x0c401f0005007f89 */ /* 0x001e2800000e0000 */
[----:B-1----:R-:W1:Y:S01]  /*7760*/  SHFL.BFLY PT, R2, R7, 0x2, 0x1f ;  /* 0x0c401f0007027f89 */ /* 0x002e6200000e0000 */
[----:B------:R-:W-:Y:S02]  /*7770*/  WARPGROUP.DEPBAR.LE gsb0, 0x0 ;  /* 0x00008000000079c5 */ /* 0x000fe40000010000 */
[----:B------:R-:W-:-:S06]  /*7780*/  WARPGROUP.ARRIVE ;  /* 0x00000000000079c5 */ /* 0x000fcc0000000000 */
[----:B------:R-:W-:Y:S01]  /*7790*/  QGMMA.64x64x32.F32.E4M3.E4M3 R24, R140, gdesc[UR8], R24, gsb0 ;  /* 0x00e000088c187df3 */ /* 0x000fe20008000818 */
[----:B0-----:R-:W-:Y:S01]  /*77a0*/  FADD.FTZ R0, R0, R5 ;  /* 0x0000000500007221 */ /* 0x001fe20000010000 */
[----:B------:R-:W-:Y:S01]  /*77b0*/  UIADD3 UR6, UR6, 0x200, URZ ;  /* 0x0000020006067890 */ /* 0x000fe2000fffe03f */
[----:B-1----:R-:W-:Y:S01]  /*77c0*/  FADD.FTZ R2, R2, R7 ;  /* 0x0000000702027221 */ /* 0x002fe20000010000 */
[----:B------:R-:W-:Y:S02]  /*77d0*/  UMOV UR11, 0xc0000010 ;  /* 0xc0000010000b7882 */ /* 0x000fe40000000000 */
[----:B------:R-:W0:Y:S03]  /*77e0*/  SHFL.BFLY PT, R3, R0, 0x1, 0x1f ;  /* 0x0c201f0000037f89 */ /* 0x000e2600000e0000 */
[----:B------:R-:W-:Y:S01]  /*77f0*/  UMOV UR10, UR6 ;  /* 0x00000006000a7c82 */ /* 0x000fe20008000000 */
[----:B------:R-:W1:Y:S01]  /*7800*/  SHFL.BFLY PT, R9, R2, 0x1, 0x1f ;  /* 0x0c201f0002097f89 */ /* 0x000e6200000e0000 */
[----:B0-----:R-:W-:Y:S01]  /*7810*/  FADD.FTZ R6, R0, R3 ;  /* 0x0000000300067221 */ /* 0x001fe20000010000 */
[----:B-1----:R-:W-:-:S04]  /*7820*/  FADD.FTZ R9, R2, R9 ;  /* 0x0000000902097221 */ /* 0x002fc80000010000 */
[C---:B------:R-:W-:Y:S01]  /*7830*/  FSETP.NE.FTZ.AND P1, PT, R6.reuse, RZ, PT ;  /* 0x000000ff0600720b */ /* 0x040fe20003f35000 */
[----:B------:R-:W-:Y:S01]  /*7840*/  FMUL.FTZ R5, R6, 0.00390625 ;  /* 0x3b80000006057820 */ /* 0x000fe20000410000 */
[----:B------:R-:W-:Y:S01]  /*7850*/  FMUL.FTZ R10, R9, 0.00390625 ;  /* 0x3b800000090a7820 */ /* 0x000fe20000410000 */
[----:B------:R-:W-:Y:S01]  /*7860*/  IMAD.MOV.U32 R3, RZ, RZ, RZ ;  /* 0x000000ffff037224 */ /* 0x000fe200078e00ff */
[----:B------:R-:W-:Y:S02]  /*7870*/  WARPGROUP.DEPBAR.LE gsb0, 0x0 ;  /* 0x00008000000079c5 */ /* 0x000fe40000010000 */
[----:B------:R-:W-:-:S06]  /*7880*/  WARPGROUP.ARRIVE ;  /* 0x00000000000079c5 */ /* 0x000fcc0000000000 */
[----:B------:R-:W-:Y:S01]  /*7890*/  QGMMA.64x64x32.F32.E4M3.E4M3 R24, R144, gdesc[UR8], R24, gsb0 ;  /* 0x00e0000890187df3 */ /* 0x000fe20008000818 */
[----:B------:R-:W-:Y:S02]  /*78a0*/  FSETP.NE.FTZ.AND P2, PT, R5, RZ, PT ;  /* 0x000000ff0500720b */ /* 0x000fe40003f55000 */
[----:B------:R-:W-:Y:S01]  /*78b0*/  FSETP.NE.FTZ.AND P3, PT, R10, RZ, PT ;  /* 0x000000ff0a00720b */ /* 0x000fe20003f75000 */
[----:B------:R0:W-:Y:S01]  /*78c0*/  @P1 MUFU.RCP R3, R6 ;  /* 0x0000000600031308 */ /* 0x0001e20000001000 */
[----:B------:R-:W-:Y:S01]  /*78d0*/  FSETP.NE.FTZ.AND P1, PT, R9, RZ, PT ;  /* 0x000000ff0900720b */ /* 0x000fe20003f35000 */
[----:B------:R-:W-:-:S08]  /*78e0*/  IMAD.MOV.U32 R7, RZ, RZ, RZ ;  /* 0x000000ffff077224 */ /* 0x000fd000078e00ff */
[----:B------:R-:W1:Y:S08]  /*78f0*/  @P2 MUFU.LG2 R5, R5 ;  /* 0x0000000500052308 */ /* 0x000e700000000c00 */
[----:B------:R-:W3:Y:S01]  /*7900*/  @P3 MUFU.LG2 R8, R10 ;  /* 0x0000000a00083308 */ /* 0x000ee20000000c00 */
[----:B------:R-:W-:-:S07]  /*7910*/  IMAD.U32 R11, RZ, RZ, UR32 ;  /* 0x00000020ff0b7e24 */ /* 0x000fce000f8e00ff */
[----:B------:R-:W4:Y:S01]  /*7920*/  @P1 MUFU.RCP R7, R9 ;  /* 0x0000000900071308 */ /* 0x000f220000001000 */
[----:B------:R-:W-:Y:S01]  /*7930*/  MOV R12, UR32 ;  /* 0x00000020000c7c02 */ /* 0x000fe20008000f00 */
[----:B0-----:R-:W-:Y:S01]  /*7940*/  @P2 FMUL.FTZ R6, R11, 0.69314718246459960938 ;  /* 0x3f3172180b062820 */ /* 0x001fe20000410000 */
[----:B-1----:R-:W-:Y:S01]  /*7950*/  @P2 FMUL.FTZ R5, R5, 0.69314718246459960938 ;  /* 0x3f31721805052820 */ /* 0x002fe20000410000 */
[----:B------:R-:W-:Y:S02]  /*7960*/  IMAD.MOV.U32 R2, RZ, RZ, -0x800000 ;  /* 0xff800000ff027424 */ /* 0x000fe400078e00ff */
[----:B------:R-:W-:Y:S01]  /*7970*/  @P3 FMUL.FTZ R11, R12, 0.69314718246459960938 ;  /* 0x3f3172180c0b3820 */ /* 0x000fe20000410000 */
[----:B------:R-:W-:Y:S01]  /*7980*/  @P2 FFMA.FTZ R2, R6, R57, R5 ;  /* 0x0000003906022223 */ /* 0x000fe20000010005 */
[----:B---3--:R-:W-:Y:S01]  /*7990*/  @P3 FMUL.FTZ R8, R8, 0.69314718246459960938 ;  /* 0x3f31721808083820 */ /* 0x008fe20000410000 */
[----:B------:R-:W-:Y:S02]  /*79a0*/  IMAD.MOV.U32 R0, RZ, RZ, -0x800000 ;  /* 0xff800000ff007424 */ /* 0x000fe400078e00ff */
[-C--:B--2---:R-:W-:Y:S01]  /*79b0*/  FMUL.FTZ R5, R3, R4.reuse ;  /* 0x0000000403057220 */ /* 0x084fe20000410000 */
[----:B------:R-:W-:Y:S01]  /*79c0*/  @P3 FFMA.FTZ R0, R11, R59, R8 ;  /* 0x0000003b0b003223 */ /* 0x000fe20000010008 */
[----:B----4-:R-:W-:Y:S01]  /*79d0*/  FMUL.FTZ R4, R7, R4 ;  /* 0x0000000407047220 */ /* 0x010fe20000410000 */
[----:B------:R-:W-:-:S02]  /*79e0*/  WARPGROUP.DEPBAR.LE gsb0, 0x0 ;  /* 0x00008000000079c5 */ /* 0x000fc40000010000 */
[----:B------:R-:W-:Y:S05]  /*79f0*/  @!P0 BRA `(.L_x_34) ;  /* 0x0000000000048947 */ /* 0x000fea0003800000 */
[----:B------:R-:W-:Y:S01]  /*7a00*/  BPT.TRAP 0x1 ;  /* 0x000000040000795c */ /* 0x000fe20000300000 */
.L_x_34:
[----:B------:R-:W-:Y:S01]  /*7a10*/  UIADD3 UR4, UR16, 0x12460, URZ ;  /* 0x0001246010047890 */ /* 0x000fe2000fffe03f */
[-C--:B------:R-:W-:Y:S01]  /*7a20*/  FMUL.FTZ R6, R24, R5.reuse ;  /* 0x0000000518067220 */ /* 0x080fe20000410000 */
[-C--:B------:R-:W-:Y:S01]  /*7a30*/  FMUL.FTZ R8, R29, R5.reuse ;  /* 0x000000051d087220 */ /* 0x080fe20000410000 */
[-C--:B------:R-:W-:Y:S01]  /*7a40*/  FMUL.FTZ R9, R32, R5.reuse ;  /* 0x0000000520097220 */ /* 0x080fe20000410000 */
[----:B------:R-:W-:Y:S01]  /*7a50*/  UPRMT UR4, UR7, 0x654, UR4 ;  /* 0x0000065407047896 */ /* 0x000fe20008000004 */
        /* <DEDUP_REMOVED lines=8> */
[----:B------:R-:W-:Y:S01]  /*7ae0*/  SYNCS.ARRIVE.TRANS64.RED.A1T0 RZ, [UR4], RZ ;  /* 0x000000ffffff79a7 */ /* 0x000fe20008100404 */
[-C--:B------:R-:W-:Y:S01]  /*7af0*/  FMUL.FTZ R10, R33, R5.reuse ;  /* 0x00000005210a7220 */ /* 0x080fe20000410000 */
[-C--:B------:R-:W-:Y:S01]  /*7b00*/  FMUL.FTZ R44, R44, R5.reuse ;  /* 0x000000052c2c7220 */ /* 0x080fe20000410000 */
[-C--:B------:R-:W-:Y:S01]  /*7b10*/  FMUL.FTZ R41, R41, R5.reuse ;  /* 0x0000000529297220 */ /* 0x080fe20000410000 */
        /* <DEDUP_REMOVED lines=12> */
[----:B------:R-:W-:Y:S01]  /*7be0*/  PLOP3.LUT P0, PT, PT, PT, PT, 0x8, 0x0 ;  /* 0x000000000000781c */ /* 0x000fe20003f0e170 */
[-C--:B------:R-:W-:Y:S01]  /*7bf0*/  FMUL.FTZ R38, R38, R4.reuse ;  /* 0x0000000426267220 */ /* 0x080fe20000410000 */
[-C--:B------:R-:W-:Y:S01]  /*7c00*/  FMUL.FTZ R35, R35, R4.reuse ;  /* 0x0000000423237220 */ /* 0x080fe20000410000 */
[-C--:B------:R-:W-:Y:S01]  /*7c10*/  FMUL.FTZ R46, R46, R4.reuse ;  /* 0x000000042e2e7220 */ /* 0x080fe20000410000 */
[-C--:B------:R-:W-:Y:S01]  /*7c20*/  FMUL.FTZ R43, R43, R4.reuse ;  /* 0x000000042b2b7220 */ /* 0x080fe20000410000 */
[-C--:B------:R-:W-:Y:S01]  /*7c30*/  FMUL.FTZ R54, R54, R4.reuse ;  /* 0x0000000436367220 */ /* 0x080fe20000410000 */
[----:B------:R-:W-:-:S07]  /*7c40*/  FMUL.FTZ R51, R51, R4 ;  /* 0x0000000433337220 */ /* 0x000fce0000410000 */
.L_x_10:
[----:B------:R-:W-:Y:S05]  /*7c50*/  @P0 BRA `(.L_x_35) ;  /* 0x00000014006c0947 */ /* 0x000fea0003800000 */
[----:B------:R-:W0:Y:S01]  /*7c60*/  S2R R18, SR_TID.X ;  /* 0x0000000000127919 */ /* 0x000e220000002100 */
[----:B------:R-:W-:Y:S01]  /*7c70*/  ULDC.64 UR4, c[0x4][0x38] ;  /* 0x01000e0000047ab9 */ /* 0x000fe20000000a00 */
[----:B------:R-:W-:Y:S01]  /*7c80*/  ULDC.64 UR8, c[0x0][0xbd0] ;  /* 0x0002f40000087ab9 */ /* 0x000fe20000000a00 */
[----:B------:R-:W-:Y:S01]  /*7c90*/  USHF.R.S32.HI UR7, URZ, 0x1f, UR38 ;  /* 0x0000001f3f077899 */ /* 0x000fe20008011426 */
[----:B------:R-:W-:Y:S01]  /*7ca0*/  ULDC.64 UR10, c[0x0][0xb38] ;  /* 0x0002ce00000a7ab9 */ /* 0x000fe20000000a00 */
[----:B0-----:R-:W-:-:S05]  /*7cb0*/  IMAD.SHL.U32 R4, R18, 0x4, RZ ;  /* 0x0000000412047824 */ /* 0x001fca00078e00ff */
[----:B------:R-:W-:Y:S01]  /*7cc0*/  LOP3.LUT R4, R4, 0xc, RZ, 0xc0, !PT ;  /* 0x0000000c04047812 */ /* 0x000fe200078ec0ff */
[----:B------:R-:W-:Y:S03]  /*7cd0*/  BAR.SYNC.DEFER_BLOCKING 0x1, 0x180 ;  /* 0x0046000000007b1d */ /* 0x000fe60000010000 */
[----:B------:R-:W-:-:S04]  /*7ce0*/  IADD3 R4, P0, R4, UR4, RZ ;  /* 0x0000000404047c10 */ /* 0x000fc8000ff1e0ff */
[----:B------:R-:W-:-:S05]  /*7cf0*/  IADD3.X R5, RZ, UR5, RZ, P0, !PT ;  /* 0x00000005ff057c10 */ /* 0x000fca00087fe4ff */
[----:B------:R0:W2:Y:S01]  /*7d00*/  LDG.E.CONSTANT R17, desc[UR46][R4.64] ;  /* 0x0000002e04117981 */ /* 0x0000a2000c1e9900 */
[----:B------:R-:W-:Y:S01]  /*7d10*/  LOP3.LUT P0, R16, R18, 0x3, RZ, 0xc0, !PT ;  /* 0x0000000312107812 */ /* 0x000fe2000780c0ff */
[----:B------:R-:W-:Y:S02]  /*7d20*/  UIMAD.WIDE.U32 UR4, UR38, UR8, URZ ;  /* 0x00000008260472a5 */ /* 0x000fe4000f8e003f */
[----:B------:R-:W-:Y:S01]  /*7d30*/  IADD3 R45, RZ, -UR38, RZ ;  /* 0x80000026ff2d7c10 */ /* 0x000fe2000fffe0ff */
[----:B------:R-:W-:Y:S01]  /*7d40*/  UIMAD UR6, UR7, UR8, URZ ;  /* 0x00000008070672a4 */ /* 0x000fe2000f8e023f */
[----:B------:R-:W-:Y:S01]  /*7d50*/  ISETP.EQ.OR P0, PT, R16, 0x3, !P0 ;  /* 0x000000031000780c */ /* 0x000fe20004702670 */
[----:B------:R-:W-:Y:S01]  /*7d60*/  UIMAD UR8, UR7, UR10, URZ ;  /* 0x0000000a070872a4 */ /* 0x000fe2000f8e023f */
[----:B------:R-:W-:Y:S01]  /*7d70*/  BSSY B0, `(.L_x_36) ;  /* 0x0000105000007945 */ /* 0x000fe20003800000 */
[----:B------:R-:W-:Y:S01]  /*7d80*/  MOV R22, UR4 ;  /* 0x0000000400167c02 */ /* 0x000fe20008000f00 */
[----:B------:R-:W-:Y:S01]  /*7d90*/  UIMAD UR9, UR38, UR9, UR6 ;  /* 0x00000009260972a4 */ /* 0x000fe2000f8e0206 */
[----:B------:R-:W-:Y:S01]  /*7da0*/  SEL R86, R6, R7, P0 ;  /* 0x0000000706567207 */ /* 0x000fe20000000000 */
[----:B------:R-:W-:Y:S01]  /*7db0*/  IMAD.U32 R23, RZ, RZ, UR5 ;  /* 0x00000005ff177e24 */ /* 0x000fe2000f8e00ff */
[----:B------:R-:W-:Y:S01]  /*7dc0*/  SEL R82, R7, R6, P0 ;  /* 0x0000000607527207 */ /* 0x000fe20000000000 */
[----:B------:R-:W-:Y:S01]  /*7dd0*/  VIADD R7, R18, 0xffffff80 ;  /* 0xffffff8012077836 */ /* 0x000fe20000000000 */
[----:B------:R-:W-:Y:S01]  /*7de0*/  SEL R88, R3, R8, P0 ;  /* 0x0000000803587207 */ /* 0x000fe20000000000 */
[----:B------:R-:W1:Y:S01]  /*7df0*/  S2UR UR4, SR_CTAID.Y ;  /* 0x00000000000479c3 */ /* 0x000e620000002600 */
[----:B------:R-:W-:Y:S01]  /*7e00*/  SEL R84, R8, R3, P0 ;  /* 0x0000000308547207 */ /* 0x000fe20000000000 */
[----:B------:R-:W-:Y:S01]  /*7e10*/  UIADD3 UR9, UR5, UR9, URZ ;  /* 0x0000000905097290 */ /* 0x000fe2000fffe03f */
[----:B------:R-:W-:Y:S01]  /*7e20*/  SHF.R.S32.HI R6, RZ, 0x1f, R7 ;  /* 0x0000001fff067819 */ /* 0x000fe20000011407 */
[----:B------:R-:W-:Y:S01]  /*7e30*/  UIMAD.WIDE.U32 UR6, UR38, UR10, URZ ;  /* 0x0000000a260672a5 */ /* 0x000fe2000f8e003f */
[----:B------:R-:W-:Y:S01]  /*7e40*/  SEL R78, R9, R10, P0 ;  /* 0x0000000a094e7207 */ /* 0x000fe20000000000 */
[----:B------:R-:W-:Y:S01]  /*7e50*/  UIMAD UR8, UR38, UR11, UR8 ;  /* 0x0000000b260872a4 */ /* 0x000fe2000f8e0208 */
[----:B------:R-:W-:Y:S01]  /*7e60*/  LEA.HI R8, R6, R7, RZ, 0x7 ;  /* 0x0000000706087211 */ /* 0x000fe200078f38ff */
[----:B------:R-:W-:Y:S01]  /*7e70*/  IMAD.U32 R23, RZ, RZ, UR9 ;  /* 0x00000009ff177e24 */ /* 0x000fe2000f8e00ff */
[----:B------:R-:W-:Y:S01]  /*7e80*/  SEL R74, R10, R9, P0 ;  /* 0x000000090a4a7207 */ /* 0x000fe20000000000 */
[----:B------:R-:W-:Y:S01]  /*7e90*/  UIADD3 UR8, UR7, UR8, URZ ;  /* 0x0000000807087290 */ /* 0x000fe2000fffe03f */
[----:B0-----:R-:W-:-:S02]  /*7ea0*/  LOP3.LUT R4, R8, 0xffffff80, RZ, 0xc0, !PT ;  /* 0xffffff8008047812 */ /* 0x001fc400078ec0ff */
[----:B------:R-:W-:Y:S02]  /*7eb0*/  SEL R80, R36, R11, P0 ;  /* 0x0000000b24507207 */ /* 0x000fe40000000000 */
[----:B------:R-:W-:Y:S01]  /*7ec0*/  SEL R76, R11, R36, P0 ;  /* 0x000000240b4c7207 */ /* 0x000fe20000000000 */
[----:B------:R-:W-:Y:S01]  /*7ed0*/  IMAD.IADD R28, R7, 0x1, -R4 ;  /* 0x00000001071c7824 */ /* 0x000fe200078e0a04 */
[----:B------:R-:W-:Y:S01]  /*7ee0*/  LEA.HI R5, R6, R7, RZ, 0x2 ;  /* 0x0000000706057211 */ /* 0x000fe200078f10ff */
[----:B------:R-:W0:Y:S01]  /*7ef0*/  S2R R36, SR_CTAID.X ;  /* 0x0000000000247919 */ /* 0x000e220000002500 */
[----:B------:R-:W-:Y:S02]  /*7f00*/  SEL R16, R26, R27, P0 ;  /* 0x0000001b1a107207 */ /* 0x000fe40000000000 */
[----:B------:R-:W-:Y:S02]  /*7f10*/  SHF.R.S32.HI R9, RZ, 0x1f, R28 ;  /* 0x0000001fff097819 */ /* 0x000fe4000001141c */
[----:B------:R-:W-:-:S02]  /*7f20*/  LOP3.LUT R6, R5, 0xfffffffc, RZ, 0xc0, !PT ;  /* 0xfffffffc05067812 */ /* 0x000fc400078ec0ff */
[----:B------:R-:W-:Y:S02]  /*7f30*/  LEA.HI R11, R9, R28, RZ, 0x2 ;  /* 0x0000001c090b7211 */ /* 0x000fe400078f10ff */
[----:B------:R-:W-:Y:S01]  /*7f40*/  SEL R58, R27, R26, P0 ;  /* 0x0000001a1b3a7207 */ /* 0x000fe20000000000 */
[----:B------:R-:W-:Y:S01]  /*7f50*/  IMAD.IADD R7, R7, 0x1, -R6 ;  /* 0x0000000107077824 */ /* 0x000fe200078e0a06 */
[--C-:B------:R-:W-:Y:S01]  /*7f60*/  SHF.R.S32.HI R4, RZ, 0x2, R11.reuse ;  /* 0x00000002ff047819 */ /* 0x100fe2000001140b */
[----:B------:R-:W3:Y:S01]  /*7f70*/  LDC R27, c[0x0][0xbe8] ;  /* 0x0002fa00ff1b7b82 */ /* 0x000ee20000000800 */
[----:B------:R-:W-:Y:S02]  /*7f80*/  SHF.R.S32.HI R3, RZ, 0x1f, R11 ;  /* 0x0000001fff037819 */ /* 0x000fe4000001140b */
[----:B------:R-:W-:Y:S02]  /*7f90*/  SHF.R.S32.HI R8, RZ, 0x7, R8 ;  /* 0x00000007ff087819 */ /* 0x000fe40000011408 */
[----:B------:R-:W-:-:S02]  /*7fa0*/  LEA.HI R3, R3, R4, RZ, 0x3 ;  /* 0x0000000403037211 */ /* 0x000fc400078f18ff */
[----:B------:R-:W-:Y:S02]  /*7fb0*/  SEL R64, R14, R49, P0 ;  /* 0x000000310e407207 */ /* 0x000fe40000000000 */
[----:B------:R-:W-:Y:S01]  /*7fc0*/  LOP3.LUT R5, R3, 0xfffffff8, RZ, 0xc0, !PT ;  /* 0xfffffff803057812 */ /* 0x000fe200078ec0ff */
[----:B------:R-:W-:Y:S01]  /*7fd0*/  IMAD.HI R3, R8, 0x55555556, RZ ;  /* 0x5555555608037827 */ /* 0x000fe200078e02ff */
[----:B------:R-:W-:Y:S02]  /*7fe0*/  SEL R48, R49, R14, P0 ;  /* 0x0000000e31307207 */ /* 0x000fe40000000000 */
[----:B------:R-:W-:Y:S02]  /*7ff0*/  IADD3 R5, R4, -R5, RZ ;  /* 0x8000000504057210 */ /* 0x000fe40007ffe0ff */
[----:B------:R-:W-:Y:S02]  /*8000*/  LEA.HI R4, R9, R28, RZ, 0x5 ;  /* 0x0000001c09047211 */ /* 0x000fe400078f28ff */
[----:B------:R-:W-:-:S02]  /*8010*/  LEA.HI R3, R3, R3, RZ, 0x1 ;  /* 0x0000000303037211 */ /* 0x000fc400078f08ff */
[----:B------:R-:W-:Y:S02]  /*8020*/  SHF.R.S32.HI R4, RZ, 0x5, R4 ;  /* 0x00000005ff047819 */ /* 0x000fe40000011404 */
[----:B------:R-:W-:Y:S01]  /*8030*/  SEL R66, R52, R15, P0 ;  /* 0x0000000f34427207 */ /* 0x000fe20000000000 */
[----:B------:R-:W-:Y:S01]  /*8040*/  IMAD R3, R3, -0x3, R8 ;  /* 0xfffffffd03037824 */ /* 0x000fe200078e0208 */
[----:B------:R-:W-:Y:S01]  /*8050*/  LEA.HI R8, R7, R7, RZ, 0x1 ;  /* 0x0000000707087211 */ /* 0x000fe200078f08ff */
[----:B------:R-:W-:Y:S01]  /*8060*/  IMAD R6, R4, 0x10, R5 ;  /* 0x0000001004067824 */ /* 0x000fe200078e0205 */
[----:B---3--:R-:W-:Y:S01]  /*8070*/  ISETP.NE.AND P2, PT, R27, 0x1, PT ;  /* 0x000000011b00780c */ /* 0x008fe20003f45270 */
[----:B------:R-:W3:Y:S01]  /*8080*/  LDC.64 R4, c[0x0][0xbd8] ;  /* 0x0002f600ff047b82 */ /* 0x000ee20000000a00 */
[----:B------:R-:W-:Y:S01]  /*8090*/  SEL R62, R15, R52, P0 ;  /* 0x000000340f3e7207 */ /* 0x000fe20000000000 */
[----:B------:R-:W-:Y:S01]  /*80a0*/  IMAD R3, R3, 0x40, R6 ;  /* 0x0000004003037824 */ /* 0x000fe200078e0206 */
[----:B------:R-:W-:-:S02]  /*80b0*/  SEL R24, R54, R55, P0 ;  /* 0x0000003736187207 */ /* 0x000fc40000000000 */
[----:B------:R-:W-:Y:S01]  /*80c0*/  SEL R18, R55, R54, P0 ;  /* 0x0000003637127207 */ /* 0x000fe20000000000 */
[----:B0-----:R-:W-:Y:S01]  /*80d0*/  IMAD R29, R36, 0xc0, R3 ;  /* 0x000000c0241d7824 */ /* 0x001fe200078e0203 */
[----:B------:R-:W-:Y:S02]  /*80e0*/  SEL R14, R34, R35, P0 ;  /* 0x00000023220e7207 */ /* 0x000fe40000000000 */
[----:B------:R-:W-:Y:S02]  /*80f0*/  SEL R52, R35, R34, P0 ;  /* 0x0000002223347207 */ /* 0x000fe40000000000 */
[----:B------:R-:W-:Y:S01]  /*8100*/  SEL R34, R38, R39, P0 ;  /* 0x0000002726227207 */ /* 0x000fe20000000000 */
[----:B------:R-:W0:Y:S01]  /*8110*/  @P2 LDC R37, c[0x0][0xbec] ;  /* 0x0002fb00ff252b82 */ /* 0x000e220000000800 */
[----:B------:R-:W-:Y:S02]  /*8120*/  LOP3.LUT R8, R8, 0x1ffffffe, RZ, 0xc0, !PT ;  /* 0x1ffffffe08087812 */ /* 0x000fe400078ec0ff */
[----:B------:R-:W-:-:S02]  /*8130*/  SEL R32, R44, R13, P0 ;  /* 0x0000000d2c207207 */ /* 0x000fc40000000000 */
[----:B------:R-:W-:Y:S01]  /*8140*/  SEL R70, R13, R44, P0 ;  /* 0x0000002c0d467207 */ /* 0x000fe20000000000 */
[----:B------:R-:W-:Y:S01]  /*8150*/  IMAD.IADD R10, R7, 0x1, -R8 ;  /* 0x00000001070a7824 */ /* 0x000fe200078e0a08 */
[----:B------:R-:W-:Y:S01]  /*8160*/  SEL R40, R30, R31, P0 ;  /* 0x0000001f1e287207 */ /* 0x000fe20000000000 */
[----:B------:R-:W-:Y:S01]  /*8170*/  IMAD.U32 R8, RZ, RZ, UR6 ;  /* 0x00000006ff087e24 */ /* 0x000fe2000f8e00ff */
[----:B------:R-:W-:Y:S01]  /*8180*/  SEL R60, R31, R30, P0 ;  /* 0x0000001e1f3c7207 */ /* 0x000fe20000000000 */
[----:B------:R-:W-:Y:S01]  /*8190*/  IMAD R10, R10, 0x8, R3 ;  /* 0x000000080a0a7824 */ /* 0x000fe200078e0203 */
[----:B------:R-:W-:Y:S01]  /*81a0*/  SEL R26, R46, R47, P0 ;  /* 0x0000002f2e1a7207 */ /* 0x000fe20000000000 */
[----:B---3--:R-:W-:Y:S01]  /*81b0*/  IMAD R54, R4, UR41, RZ ;  /* 0x0000002904367c24 */ /* 0x008fe2000f8e02ff */
[----:B------:R-:W-:Y:S01]  /*81c0*/  SEL R72, R12, R41, P0 ;  /* 0x000000290c487207 */ /* 0x000fe20000000000 */
[----:B------:R-:W-:Y:S01]  /*81d0*/  IMAD.WIDE.U32 R22, R4, UR37, R22 ;  /* 0x0000002504167c25 */ /* 0x000fe2000f8e0016 */
[----:B------:R-:W-:-:S02]  /*81e0*/  SEL R46, R47, R46, P0 ;  /* 0x0000002e2f2e7207 */ /* 0x000fc40000000000 */
[----:B------:R-:W3:Y:S01]  /*81f0*/  @P2 LDC R47, c[0x0][0xbec] ;  /* 0x0002fb00ff2f2b82 */ /* 0x000ee20000000800 */
[----:B------:R-:W-:Y:S01]  /*8200*/  IMAD R35, R5, UR37, R54 ;  /* 0x0000002505237c24 */ /* 0x000fe2000f8e0236 */
[----:B------:R-:W-:Y:S01]  /*8210*/  SEL R68, R41, R12, P0 ;  /* 0x0000000c29447207 */ /* 0x000fe20000000000 */
[----:B------:R-:W-:Y:S01]  /*8220*/  IMAD R36, R36, 0xc0, R10 ;  /* 0x000000c024247824 */ /* 0x000fe200078e020a */
[----:B------:R-:W-:Y:S01]  /*8230*/  SEL R12, R42, R43, P0 ;  /* 0x0000002b2a0c7207 */ /* 0x000fe20000000000 */
[----:B------:R-:W-:Y:S01]  /*8240*/  IMAD.IADD R23, R23, 0x1, R35 ;  /* 0x0000000117177824 */ /* 0x000fe200078e0223 */
[----:B------:R-:W-:Y:S01]  /*8250*/  SEL R44, R43, R42, P0 ;  /* 0x0000002a2b2c7207 */ /* 0x000fe20000000000 */
[----:B0-----:R-:W-:Y:S01]  /*8260*/  @P2 IMAD.HI.U32 R35, R36, R37, RZ ;  /* 0x0000002524232227 */ /* 0x001fe200078e00ff */
[----:B------:R-:W0:Y:S01]  /*8270*/  @P2 LDC R54, c[0x0][0xbf0] ;  /* 0x0002fc00ff362b82 */ /* 0x000e220000000800 */
[----:B------:R-:W-:Y:S02]  /*8280*/  LOP3.LUT R11, R11, 0x7ffffffc, RZ, 0xc0, !PT ;  /* 0x7ffffffc0b0b7812 */ /* 0x000fe400078ec0ff */
[----:B------:R-:W-:Y:S01]  /*8290*/  SEL R20, R50, R51, P0 ;  /* 0x0000003332147207 */ /* 0x000fe20000000000 */
[----:B------:R-:W-:Y:S01]  /*82a0*/  IMAD.MOV.U32 R37, RZ, RZ, R36 ;  /* 0x000000ffff257224 */ /* 0x000fe200078e0024 */
[----:B------:R-:W-:-:S02]  /*82b0*/  SEL R56, R39, R38, P0 ;  /* 0x0000002627387207 */ /* 0x000fc40000000000 */
[----:B------:R-:W-:Y:S02]  /*82c0*/  SEL R50, R51, R50, P0 ;  /* 0x0000003233327207 */ /* 0x000fe40000000000 */
[----:B------:R-:W-:Y:S01]  /*82d0*/  MOV R9, UR7 ;  /* 0x0000000700097c02 */ /* 0x000fe20008000f00 */
[----:B------:R-:W-:Y:S01]  /*82e0*/  IMAD.U32 R9, RZ, RZ, UR8 ;  /* 0x00000008ff097e24 */ /* 0x000fe2000f8e00ff */
[C---:B------:R-:W-:Y:S01]  /*82f0*/  LOP3.LUT P1, RZ, R28.reuse, 0x3, RZ, 0xc0, !PT ;  /* 0x000000031cff7812 */ /* 0x040fe2000782c0ff */
[----:B------:R-:W-:Y:S01]  /*8300*/  IMAD.IADD R28, R28, 0x1, -R11 ;  /* 0x000000011c1c7824 */ /* 0x000fe200078e0a0b */
[----:B------:R-:W-:Y:S01]  /*8310*/  ULDC.64 UR6, c[0x0][0xb48] ;  /* 0x0002d20000067ab9 */ /* 0x000fe20000000a00 */
[----:B------:R-:W-:Y:S01]  /*8320*/  ULDC.64 UR8, c[0x0][0xb28] ;  /* 0x0002ca0000087ab9 */ /* 0x000fe20000000a00 */
[----:B------:R-:W-:Y:S01]  /*8330*/  IADD3 R53, R29, 0x8, RZ ;  /* 0x000000081d357810 */ /* 0x000fe20007ffe0ff */
[----:B---3--:R-:W-:Y:S01]  /*8340*/  @P2 IMAD.HI.U32 R47, R36, R47, RZ ;  /* 0x0000002f242f2227 */ /* 0x008fe200078e00ff */
[----:B0-----:R-:W-:-:S02]  /*8350*/  @P2 SHF.R.U32.HI R37, RZ, R54, R35 ;  /* 0x00000036ff252219 */ /* 0x001fc40000011623 */
[----:B--2---:R-:W-:Y:S01]  /*8360*/  LOP3.LUT R33, R17, 0x2, RZ, 0x3c, !PT ;  /* 0x0000000211217812 */ /* 0x004fe200078e3cff */
[----:B------:R-:W-:Y:S04]  /*8370*/  SHFL.IDX PT, R6, R86, R17, 0x1c1f ;  /* 0x001c1f1156067589 */ /* 0x000fe800000e0000 */
[----:B------:R-:W0:Y:S04]  /*8380*/  SHFL.IDX PT, R5, R82, R33, 0x1c1f ;  /* 0x001c1f2152057589 */ /* 0x000e2800000e0000 */
[----:B------:R-:W-:Y:S04]  /*8390*/  SHFL.IDX PT, R13, R34, R17, 0x1c1f ;  /* 0x001c1f11220d7589 */ /* 0x000fe800000e0000 */
[----:B------:R-:W-:Y:S04]  /*83a0*/  SHFL.IDX PT, R7, R88, R17, 0x1c1f ;  /* 0x001c1f1158077589 */ /* 0x000fe800000e0000 */
[----:B------:R-:W2:Y:S04]  /*83b0*/  SHFL.IDX PT, R34, R84, R33, 0x1c1f ;  /* 0x001c1f2154227589 */ /* 0x000ea800000e0000 */
[----:B------:R3:W-:Y:S04]  /*83c0*/  SHFL.IDX PT, R31, R64, R17, 0x1c1f ;  /* 0x001c1f11401f7589 */ /* 0x0007e800000e0000 */
[----:B------:R4:W-:Y:S04]  /*83d0*/  SHFL.IDX PT, R30, R66, R17, 0x1c1f ;  /* 0x001c1f11421e7589 */ /* 0x0009e800000e0000 */
[----:B------:R5:W-:Y:S01]  /*83e0*/  SHFL.IDX PT, R42, R72, R17, 0x1c1f ;  /* 0x001c1f11482a7589 */ /* 0x000be200000e0000 */
[----:B0-----:R-:W-:Y:S01]  /*83f0*/  SEL R4, R6, R5, P0 ;  /* 0x0000000506047207 */ /* 0x001fe20000000000 */
[----:B---3--:R-:W0:Y:S01]  /*8400*/  LDC.64 R64, c[0x0][0xb40] ;  /* 0x0002d000ff407b82 */ /* 0x008e220000000a00 */
[----:B------:R-:W-:Y:S01]  /*8410*/  SEL R6, R5, R6, P0 ;  /* 0x0000000605067207 */ /* 0x000fe20000000000 */
[----:B------:R-:W-:Y:S04]  /*8420*/  SHFL.IDX PT, R39, R78, R17, 0x1c1f ;  /* 0x001c1f114e277589 */ /* 0x000fe800000e0000 */
[----:B------:R-:W-:Y:S02]  /*8430*/  SHFL.IDX PT, R38, R80, R17, 0x1c1f ;  /* 0x001c1f1150267589 */ /* 0x000fe400000e0000 */
[----:B----4-:R-:W1:Y:S01]  /*8440*/  LDC R66, c[0x0][0xc50] ;  /* 0x00031400ff427b82 */ /* 0x010e620000000800 */
[----:B--2---:R-:W-:Y:S01]  /*8450*/  SEL R5, R7, R34, P0 ;  /* 0x0000002207057207 */ /* 0x004fe20000000000 */
[----:B------:R-:W-:Y:S01]  /*8460*/  SHFL.IDX PT, R32, R32, R17, 0x1c1f ;  /* 0x001c1f1120207589 */ /* 0x000fe200000e0000 */
[----:B------:R-:W-:-:S03]  /*8470*/  SEL R7, R34, R7, P0 ;  /* 0x0000000722077207 */ /* 0x000fc60000000000 */
[----:B------:R-:W-:Y:S02]  /*8480*/  SHFL.IDX PT, R16, R16, R17, 0x1c1f ;  /* 0x001c1f1110107589 */ /* 0x000fe400000e0000 */
[----:B-----5:R-:W2:Y:S02]  /*8490*/  @P2 LDC R72, c[0x0][0xbf0] ;  /* 0x0002fc00ff482b82 */ /* 0x020ea40000000800 */
[----:B------:R-:W-:Y:S04]  /*84a0*/  SHFL.IDX PT, R15, R40, R17, 0x1c1f ;  /* 0x001c1f11280f7589 */ /* 0x000fe800000e0000 */
[----:B------:R-:W-:Y:S01]  /*84b0*/  SHFL.IDX PT, R14, R14, R17, 0x1c1f ;  /* 0x001c1f110e0e7589 */ /* 0x000fe200000e0000 */
[C---:B0-----:R-:W-:Y:S02]  /*84c0*/  IMAD R34, R64.reuse, UR41, RZ ;  /* 0x0000002940227c24 */ /* 0x041fe4000f8e02ff */
[----:B------:R-:W-:Y:S01]  /*84d0*/  IMAD.WIDE.U32 R8, R64, UR37, R8 ;  /* 0x0000002540087c25 */ /* 0x000fe2000f8e0008 */
[----:B------:R-:W-:Y:S03]  /*84e0*/  SHFL.IDX PT, R12, R12, R17, 0x1c1f ;  /* 0x001c1f110c0c7589 */ /* 0x000fe600000e0000 */
[----:B------:R-:W-:Y:S01]  /*84f0*/  IMAD R35, R65, UR37, R34 ;  /* 0x0000002541237c24 */ /* 0x000fe2000f8e0222 */
[----:B------:R-:W-:Y:S01]  /*8500*/  SHFL.IDX PT, R11, R26, R17, 0x1c1f ;  /* 0x001c1f111a0b7589 */ /* 0x000fe200000e0000 */
[----:B-1----:R-:W-:Y:S01]  /*8510*/  IMAD R66, R66, R45, UR4 ;  /* 0x0000000442427e24 */ /* 0x002fe2000f8e022d */
[----:B------:R-:W-:Y:S01]  /*8520*/  ULDC.64 UR4, c[0x0][0xbe0] ;  /* 0x0002f80000047ab9 */ /* 0x000fe20000000a00 */
[----:B------:R-:W-:Y:S01]  /*8530*/  IMAD.MOV.U32 R34, RZ, RZ, R8 ;  /* 0x000000ffff227224 */ /* 0x000fe200078e0008 */
[----:B------:R-:W-:Y:S01]  /*8540*/  SHFL.IDX PT, R3, R24, R17, 0x1c1f ;  /* 0x001c1f1118037589 */ /* 0x000fe200000e0000 */
[----:B------:R-:W-:Y:S01]  /*8550*/  IADD3 R35, R9, R35, RZ ;  /* 0x0000002309237210 */ /* 0x000fe20007ffe0ff */
[----:B------:R-:W-:-:S02]  /*8560*/  IMAD.MOV.U32 R45, RZ, RZ, R36 ;  /* 0x000000ffff2d7224 */ /* 0x000fc400078e0024 */
[----:B------:R-:W-:Y:S01]  /*8570*/  SHFL.IDX PT, R10, R20, R17, 0x1c1f ;  /* 0x001c1f11140a7589 */ /* 0x000fe200000e0000 */
[----:B--2---:R-:W-:-:S03]  /*8580*/  @P2 SHF.R.U32.HI R45, RZ, R72, R47 ;  /* 0x00000048ff2d2219 */ /* 0x004fc6000001162f */
[----:B------:R-:W-:Y:S04]  /*8590*/  SHFL.IDX PT, R41, R76, R33, 0x1c1f ;  /* 0x001c1f214c297589 */ /* 0x000fe800000e0000 */
[----:B------:R-:W0:Y:S04]  /*85a0*/  SHFL.IDX PT, R40, R74, R33, 0x1c1f ;  /* 0x001c1f214a287589 */ /* 0x000e2800000e0000 */
[----:B------:R-:W-:Y:S04]  /*85b0*/  SHFL.IDX PT, R43, R70, R33, 0x1c1f ;  /* 0x001c1f21462b7589 */ /* 0x000fe800000e0000 */
[----:B------:R-:W1:Y:S04]  /*85c0*/  SHFL.IDX PT, R49, R68, R33, 0x1c1f ;  /* 0x001c1f2144317589 */ /* 0x000e6800000e0000 */
[----:B------:R-:W-:Y:S04]  /*85d0*/  SHFL.IDX PT, R51, R62, R33, 0x1c1f ;  /* 0x001c1f213e337589 */ /* 0x000fe800000e0000 */
[----:B------:R-:W2:Y:S04]  /*85e0*/  SHFL.IDX PT, R48, R48, R33, 0x1c1f ;  /* 0x001c1f2130307589 */ /* 0x000ea800000e0000 */
[----:B------:R-:W-:Y:S04]  /*85f0*/  SHFL.IDX PT, R26, R60, R33, 0x1c1f ;  /* 0x001c1f213c1a7589 */ /* 0x000fe800000e0000 */
[----:B------:R-:W-:Y:S04]  /*8600*/  SHFL.IDX PT, R25, R58, R33, 0x1c1f ;  /* 0x001c1f213a197589 */ /* 0x000fe800000e0000 */
[----:B------:R-:W-:Y:S04]  /*8610*/  SHFL.IDX PT, R24, R56, R33, 0x1c1f ;  /* 0x001c1f2138187589 */ /* 0x000fe800000e0000 */
[----:B------:R-:W-:Y:S04]  /*8620*/  SHFL.IDX PT, R21, R52, R33, 0x1c1f ;  /* 0x001c1f2134157589 */ /* 0x000fe800000e0000 */
[----:B------:R3:W-:Y:S04]  /*8630*/  SHFL.IDX PT, R20, R46, R33, 0x1c1f ;  /* 0x001c1f212e147589 */ /* 0x0007e800000e0000 */
[----:B------:R-:W-:Y:S04]  /*8640*/  SHFL.IDX PT, R19, R44, R33, 0x1c1f ;  /* 0x001c1f212c137589 */ /* 0x000fe800000e0000 */
[----:B------:R-:W-:Y:S01]  /*8650*/  SHFL.IDX PT, R18, R18, R33, 0x1c1f ;  /* 0x001c1f2112127589 */ /* 0x000fe200000e0000 */
[----:B---3--:R-:W-:-:S03]  /*8660*/  IMAD.MOV R46, RZ, RZ, -R45 ;  /* 0x000000ffff2e7224 */ /* 0x008fc600078e0a2d */
[----:B------:R3:W-:Y:S02]  /*8670*/  SHFL.IDX PT, R17, R50, R33, 0x1c1f ;  /* 0x001c1f2132117589 */ /* 0x0007e400000e0000 */
[----:B---3--:R-:W-:-:S05]  /*8680*/  SHF.R.S32.HI R33, RZ, 0x1f, R66 ;  /* 0x0000001fff217819 */ /* 0x008fca0000011442 */
[C---:B------:R-:W-:Y:S02]  /*8690*/  IMAD R9, R33.reuse, UR4, RZ ;  /* 0x0000000421097c24 */ /* 0x040fe4000f8e02ff */
[----:B------:R-:W-:Y:S02]  /*86a0*/  IMAD R33, R33, UR6, RZ ;  /* 0x0000000621217c24 */ /* 0x000fe4000f8e02ff */
[C---:B------:R-:W-:Y:S02]  /*86b0*/  IMAD R44, R66.reuse, UR5, R9 ;  /* 0x00000005422c7c24 */ /* 0x040fe4000f8e0209 */
[----:B------:R-:W-:Y:S01]  /*86c0*/  IMAD.WIDE.U32 R8, R66, UR4, R22 ;  /* 0x0000000442087c25 */ /* 0x000fe2000f8e0016 */
[----:B------:R-:W-:-:S03]  /*86d0*/  ULDC.64 UR4, c[0x0][0xb30] ;  /* 0x0002cc0000047ab9 */ /* 0x000fc60000000a00 */
[C---:B------:R-:W-:Y:S01]  /*86e0*/  IMAD.WIDE.U32 R22, R66.reuse, UR6, R34 ;  /* 0x0000000642167c25 */ /* 0x040fe2000f8e0022 */
[----:B------:R-:W-:Y:S02]  /*86f0*/  IADD3 R34, P2, R37, R8, RZ ;  /* 0x0000000825227210 */ /* 0x000fe40007f5e0ff */
[----:B------:R-:W-:Y:S01]  /*8700*/  SHF.R.S32.HI R8, RZ, 0x1f, R45 ;  /* 0x0000001fff087819 */ /* 0x000fe2000001142d */
[----:B------:R-:W-:Y:S01]  /*8710*/  IMAD R47, R66, UR7, R33 ;  /* 0x00000007422f7c24 */ /* 0x000fe2000f8e0221 */
[--C-:B------:R-:W-:Y:S01]  /*8720*/  SHF.R.S32.HI R33, RZ, 0x1f, R37.reuse ;  /* 0x0000001fff217819 */ /* 0x100fe20000011425 */
[----:B------:R-:W-:Y:S01]  /*8730*/  IMAD.MOV R37, RZ, RZ, -R37 ;  /* 0x000000ffff257224 */ /* 0x000fe200078e0a25 */
[----:B------:R-:W-:Y:S01]  /*8740*/  ULDC.64 UR6, c[0x0][0xbc8] ;  /* 0x0002f20000067ab9 */ /* 0x000fe20000000a00 */
[----:B------:R-:W-:Y:S01]  /*8750*/  IMAD R8, R8, UR4, RZ ;  /* 0x0000000408087c24 */ /* 0x000fe2000f8e02ff */
[----:B------:R-:W-:Y:S02]  /*8760*/  IADD3 R23, R23, R47, RZ ;  /* 0x0000002f17177210 */ /* 0x000fe40007ffe0ff */
[----:B------:R-:W-:Y:S01]  /*8770*/  IADD3.X R35, R33, R9, R44, P2, !PT ;  /* 0x0000000921237210 */ /* 0x000fe200017fe42c */
[----:B------:R-:W-:-:S02]  /*8780*/  IMAD R33, R27, R37, R36 ;  /* 0x000000251b217224 */ /* 0x000fc400078e0224 */
[----:B------:R-:W-:Y:S02]  /*8790*/  IMAD R37, R27, R46, R36 ;  /* 0x0000002e1b257224 */ /* 0x000fe400078e0224 */
[C---:B------:R-:W-:Y:S01]  /*87a0*/  IMAD R47, R45.reuse, UR5, R8 ;  /* 0x000000052d2f7c24 */ /* 0x040fe2000f8e0208 */
[----:B------:R-:W3:Y:S01]  /*87b0*/  S2UR UR5, SR_CgaCtaId ;  /* 0x00000000000579c3 */ /* 0x000ee20000008800 */
[----:B------:R-:W-:Y:S01]  /*87c0*/  IMAD.WIDE.U32 R8, R45, UR4, R22 ;  /* 0x000000042d087c25 */ /* 0x000fe2000f8e0016 */
[----:B------:R-:W-:Y:S01]  /*87d0*/  SHF.R.S32.HI R22, RZ, 0x1f, R33 ;  /* 0x0000001fff167819 */ /* 0x000fe20000011421 */
[----:B------:R-:W-:Y:S01]  /*87e0*/  UMOV UR4, 0x400 ;  /* 0x0000040000047882 */ /* 0x000fe20000000000 */
[----:B------:R-:W-:Y:S01]  /*87f0*/  SHF.R.S32.HI R23, RZ, 0x1f, R37 ;  /* 0x0000001fff177819 */ /* 0x000fe20000011425 */
[----:B------:R-:W-:Y:S02]  /*8800*/  IMAD.IADD R9, R9, 0x1, R47 ;  /* 0x0000000109097824 */ /* 0x000fe400078e022f */
[----:B------:R-:W-:-:S02]  /*8810*/  IMAD R22, R22, UR6, RZ ;  /* 0x0000000616167c24 */ /* 0x000fc4000f8e02ff */
[----:B------:R-:W-:Y:S02]  /*8820*/  IMAD R36, R23, UR8, RZ ;  /* 0x0000000817247c24 */ /* 0x000fe4000f8e02ff */
[C---:B------:R-:W-:Y:S01]  /*8830*/  IMAD R23, R33.reuse, UR7, R22 ;  /* 0x0000000721177c24 */ /* 0x040fe2000f8e0216 */
[----:B0-----:R-:W-:Y:S01]  /*8840*/  SEL R22, R40, R39, P0 ;  /* 0x0000002728167207 */ /* 0x001fe20000000000 */
[----:B------:R-:W-:Y:S01]  /*8850*/  IMAD.WIDE.U32 R34, R33, UR6, R34 ;  /* 0x0000000621227c25 */ /* 0x000fe2000f8e0022 */
[----:B------:R-:W-:-:S03]  /*8860*/  ULDC.64 UR6, c[0x0][0xba8] ;  /* 0x0002ea0000067ab9 */ /* 0x000fc60000000a00 */
[C---:B------:R-:W-:Y:S02]  /*8870*/  IMAD R33, R37.reuse, UR9, R36 ;  /* 0x0000000925217c24 */ /* 0x040fe4000f8e0224 */
[----:B------:R-:W-:Y:S01]  /*8880*/  IMAD.WIDE.U32 R36, R37, UR8, R8 ;  /* 0x0000000825247c25 */ /* 0x000fe2000f8e0008 */
[----:B------:R-:W-:Y:S01]  /*8890*/  SEL R8, R39, R40, P0 ;  /* 0x0000002827087207 */ /* 0x000fe20000000000 */
[----:B------:R-:W-:Y:S01]  /*88a0*/  ULDC.64 UR8, c[0x0][0xb00] ;  /* 0x0002c00000087ab9 */ /* 0x000fe20000000a00 */
[C---:B------:R-:W-:Y:S01]  /*88b0*/  LEA R40, P2, R34.reuse, UR6, 0x2 ;  /* 0x0000000622287c11 */ /* 0x040fe2000f8410ff */
[----:B------:R-:W-:Y:S01]  /*88c0*/  IMAD.IADD R23, R35, 0x1, R23 ;  /* 0x0000000123177824 */ /* 0x000fe200078e0217 */
[----:B------:R-:W-:Y:S01]  /*88d0*/  ULDC UR6, c[0x0][0xa88] ;  /* 0x0002a20000067ab9 */ /* 0x000fe20000000800 */
[----:B------:R-:W-:Y:S01]  /*88e0*/  IMAD.IADD R9, R37, 0x1, R33 ;  /* 0x0000000125097824 */ /* 0x000fe200078e0221 */
[----:B---3--:R-:W-:Y:S01]  /*88f0*/  ULEA UR4, UR5, UR4, 0x18 ;  /* 0x0000000405047291 */ /* 0x008fe2000f8ec03f */
[----:B------:R-:W-:Y:S01]  /*8900*/  SHFL.IDX PT, R44, R40, 0x1, 0x1c1f ;  /* 0x003c1f00282c7f89 */ /* 0x000fe200000e0000 */
[----:B------:R-:W-:Y:S01]  /*8910*/  LEA.HI.X R33, R34, UR7, R23, 0x2, P2 ;  /* 0x0000000722217c11 */ /* 0x000fe200090f1417 */
[----:B------:R-:W-:Y:S01]  /*8920*/  IMAD R50, R27, UR6, RZ ;  /* 0x000000061b327c24 */ /* 0x000fe2000f8e02ff */
[----:B------:R-:W-:Y:S01]  /*8930*/  UIADD3 UR4, UR4, 0x12420, URZ ;  /* 0x0001242004047890 */ /* 0x000fe2000fffe03f */
[----:B------:R2:W-:Y:S01]  /*8940*/  SHFL.IDX PT, R34, R40, RZ, 0x1c1f ;  /* 0x001c1fff28227589 */ /* 0x0005e200000e0000 */
[----:B------:R-:W-:-:S02]  /*8950*/  LEA R52, P3, R36, UR8, 0x2 ;  /* 0x0000000824347c11 */ /* 0x000fc4000f8610ff */
[-C--:B------:R-:W-:Y:S01]  /*8960*/  ISETP.GE.OR P2, PT, R29, R50.reuse, P1 ;  /* 0x000000321d00720c */ /* 0x080fe20000f46670 */
[----:B------:R-:W0:Y:S01]  /*8970*/  SHFL.IDX PT, R35, R33, RZ, 0x1c1f ;  /* 0x001c1fff21237589 */ /* 0x000e2200000e0000 */
[-C--:B------:R-:W-:Y:S01]  /*8980*/  ISETP.GE.OR P1, PT, R53, R50.reuse, P1 ;  /* 0x000000323500720c */ /* 0x080fe20000f26670 */
[----:B------:R-:W-:Y:S01]  /*8990*/  UPRMT UR4, URZ, 0x654, UR4 ;  /* 0x000006543f047896 */ /* 0x000fe20008000004 */
[----:B------:R-:W-:Y:S01]  /*89a0*/  LEA.HI.X R54, R36, UR9, R9, 0x2, P3 ;  /* 0x0000000924367c11 */ /* 0x000fe200098f1409 */
[----:B------:R-:W3:Y:S01]  /*89b0*/  SHFL.IDX PT, R45, R33, 0x1, 0x1c1f ;  /* 0x003c1f00212d7f89 */ /* 0x000ee200000e0000 */
[----:B------:R-:W-:Y:S02]  /*89c0*/  ISETP.GE.AND P3, PT, R29, R50, PT ;  /* 0x000000321d00720c */ /* 0x000fe40003f66270 */
[----:B------:R-:W-:Y:S01]  /*89d0*/  SEL R9, R38, R41, P0 ;  /* 0x0000002926097207 */ /* 0x000fe20000000000 */
[----:B------:R4:W4:Y:S01]  /*89e0*/  SHFL.IDX PT, R46, R52, RZ, 0x1c1f ;  /* 0x001c1fff342e7589 */ /* 0x00092200000e0000 */
[----:B------:R-:W-:-:S02]  /*89f0*/  SEL R23, R41, R38, P0 ;  /* 0x0000002629177207 */ /* 0x000fc40000000000 */
[----:B------:R-:W-:Y:S01]  /*8a00*/  SYNCS.ARRIVE.TRANS64.RED.A1T0 RZ, [UR4], RZ ;  /* 0x000000ffffff79a7 */ /* 0x000fe20008100404 */
[----:B------:R0:W4:Y:S01]  /*8a10*/  SHFL.IDX PT, R47, R54, RZ, 0x1c1f ;  /* 0x001c1fff362f7589 */ /* 0x00012200000e0000 */
[----:B-1----:R-:W-:Y:S02]  /*8a20*/  SEL R36, R42, R49, P0 ;  /* 0x000000312a247207 */ /* 0x002fe40000000000 */
[----:B------:R-:W-:Y:S01]  /*8a30*/  SEL R38, R49, R42, P0 ;  /* 0x0000002a31267207 */ /* 0x000fe20000000000 */
[----:B------:R-:W-:Y:S01]  /*8a40*/  IMAD.SHL.U32 R49, R28, 0x2, RZ ;  /* 0x000000021c317824 */ /* 0x000fe200078e00ff */
[----:B------:R-:W-:Y:S02]  /*8a50*/  SEL R37, R32, R43, P0 ;  /* 0x0000002b20257207 */ /* 0x000fe40000000000 */
[----:B------:R-:W-:Y:S02]  /*8a60*/  SEL R39, R43, R32, P0 ;  /* 0x000000202b277207 */ /* 0x000fe40000000000 */
[----:B--2---:R-:W-:-:S02]  /*8a70*/  SEL R40, R31, R48, P0 ;  /* 0x000000301f287207 */ /* 0x004fc40000000000 */
[----:B------:R-:W-:Y:S01]  /*8a80*/  SEL R42, R48, R31, P0 ;  /* 0x0000001f302a7207 */ /* 0x000fe20000000000 */
[----:B0-----:R0:W-:Y:S01]  /*8a90*/  @!P2 ST.E desc[UR46][R34.64], R2 ;  /* 0x000000022200a985 */ /* 0x0011e2000c10192e */
[----:B------:R-:W-:Y:S02]  /*8aa0*/  SEL R41, R30, R51, P0 ;  /* 0x000000331e297207 */ /* 0x000fe40000000000 */
[----:B------:R-:W-:Y:S01]  /*8ab0*/  SEL R43, R51, R30, P0 ;  /* 0x0000001e332b7207 */ /* 0x000fe20000000000 */
[----:B---3--:R0:W-:Y:S01]  /*8ac0*/  @!P1 ST.E desc[UR46][R44.64], R0 ;  /* 0x000000002c009985 */ /* 0x0081e2000c10192e */
[----:B------:R-:W-:Y:S05]  /*8ad0*/  @P3 BRA `(.L_x_37) ;  /* 0x0000000000b83947 */ /* 0x000fea0003800000 */
[C---:B0-----:R-:W-:Y:S01]  /*8ae0*/  VIADD R0, R49.reuse, 0x8 ;  /* 0x0000000831007836 */ /* 0x041fe20000000000 */
[----:B------:R-:W-:Y:S01]  /*8af0*/  ULDC UR4, c[0x0][0xac8] ;  /* 0x0002b20000047ab9 */ /* 0x000fe20000000800 */
[C---:B------:R-:W-:Y:S01]  /*8b00*/  IADD3 R2, R49.reuse, 0x18, RZ ;  /* 0x0000001831027810 */ /* 0x040fe20007ffe0ff */
[C---:B------:R-:W-:Y:S01]  /*8b10*/  VIADD R27, R49.reuse, 0x20 ;  /* 0x00000020311b7836 */ /* 0x040fe20000000000 */
[C---:B------:R-:W-:Y:S01]  /*8b20*/  ISETP.GE.AND P1, PT, R49.reuse, UR4, PT ;  /* 0x0000000431007c0c */ /* 0x040fe2000bf26270 */
[C---:B------:R-:W-:Y:S01]  /*8b30*/  VIADD R32, R49.reuse, 0x28 ;  /* 0x0000002831207836 */ /* 0x040fe20000000000 */
[----:B------:R-:W-:Y:S01]  /*8b40*/  ISETP.GE.AND P2, PT, R0, UR4, PT ;  /* 0x0000000400007c0c */ /* 0x000fe2000bf46270 */
[C---:B------:R-:W-:Y:S01]  /*8b50*/  VIADD R33, R49.reuse, 0x30 ;  /* 0x0000003031217836 */ /* 0x040fe20000000000 */
[----:B------:R-:W-:Y:S02]  /*8b60*/  IADD3 R34, R49, 0x38, RZ ;  /* 0x0000003831227810 */ /* 0x000fe40007ffe0ff */
[----:B------:R-:W-:-:S02]  /*8b70*/  ISETP.GE.AND P3, PT, R27, UR4, PT ;  /* 0x000000041b007c0c */ /* 0x000fc4000bf66270 */
[----:B------:R-:W-:Y:S02]  /*8b80*/  ISETP.GE.AND P4, PT, R32, UR4, PT ;  /* 0x0000000420007c0c */ /* 0x000fe4000bf86270 */
[----:B------:R-:W-:Y:S02]  /*8b90*/  ISETP.GE.AND P5, PT, R33, UR4, PT ;  /* 0x0000000421007c0c */ /* 0x000fe4000bfa6270 */
[----:B------:R-:W-:Y:S01]  /*8ba0*/  ISETP.GE.AND P6, PT, R34, UR4, PT ;  /* 0x0000000422007c0c */ /* 0x000fe2000bfc6270 */
[----:B----4-:R-:W-:Y:S02]  /*8bb0*/  @!P1 IMAD.WIDE R28, R49, 0x4, R46 ;  /* 0x00000004311c9825 */ /* 0x010fe400078e022e */
[----:B------:R-:W-:-:S03]  /*8bc0*/  @!P2 LEA.HI R0, R0, R0, RZ, 0x1 ;  /* 0x000000000000a211 */ /* 0x000fc600078f08ff */
[----:B------:R0:W-:Y:S01]  /*8bd0*/  @!P1 ST.E.64 desc[UR46][R28.64], R4 ;  /* 0x000000041c009985 */ /* 0x0001e2000c101b2e */
[----:B------:R-:W-:Y:S01]  /*8be0*/  @!P2 LOP3.LUT R31, R0, 0xfffffffe, RZ, 0xc0, !PT ;  /* 0xfffffffe001fa812 */ /* 0x000fe200078ec0ff */
[----:B------:R-:W-:Y:S01]  /*8bf0*/  VIADD R0, R49, 0x10 ;  /* 0x0000001031007836 */ /* 0x000fe20000000000 */
[----:B------:R-:W-:Y:S02]  /*8c00*/  @!P3 LEA.HI R27, R27, R27, RZ, 0x1 ;  /* 0x0000001b1b1bb211 */ /* 0x000fe400078f08ff */
[----:B------:R-:W-:Y:S01]  /*8c10*/  @!P4 LEA.HI R32, R32, R32, RZ, 0x1 ;  /* 0x000000202020c211 */ /* 0x000fe200078f08ff */
[----:B------:R-:W-:Y:S01]  /*8c20*/  @!P2 IMAD.WIDE R30, R31, 0x4, R46 ;  /* 0x000000041f1ea825 */ /* 0x000fe200078e022e */
[----:B------:R-:W-:Y:S02]  /*8c30*/  ISETP.GE.AND P1, PT, R0, UR4, PT ;  /* 0x0000000400007c0c */ /* 0x000fe4000bf26270 */
[----:B------:R-:W-:Y:S02]  /*8c40*/  @!P5 LEA.HI R33, R33, R33, RZ, 0x1 ;  /* 0x000000212121d211 */ /* 0x000fe400078f08ff */
[----:B------:R1:W-:Y:S01]  /*8c50*/  @!P2 ST.E.64 desc[UR46][R30.64], R6 ;  /* 0x000000061e00a985 */ /* 0x0003e2000c101b2e */
[----:B------:R-:W-:-:S02]  /*8c60*/  ISETP.GE.AND P2, PT, R2, UR4, PT ;  /* 0x0000000402007c0c */ /* 0x000fc4000bf46270 */
[----:B------:R-:W-:Y:S02]  /*8c70*/  @!P6 LEA.HI R34, R34, R34, RZ, 0x1 ;  /* 0x000000222222e211 */ /* 0x000fe400078f08ff */
[----:B------:R-:W-:Y:S02]  /*8c80*/  @!P3 LOP3.LUT R27, R27, 0xfffffffe, RZ, 0xc0, !PT ;  /* 0xfffffffe1b1bb812 */ /* 0x000fe400078ec0ff */
[----:B------:R-:W-:Y:S02]  /*8c90*/  @!P5 LOP3.LUT R33, R33, 0xfffffffe, RZ, 0xc0, !PT ;  /* 0xfffffffe2121d812 */ /* 0x000fe400078ec0ff */
[----:B------:R-:W-:Y:S01]  /*8ca0*/  @!P1 LEA.HI R0, R0, R0, RZ, 0x1 ;  /* 0x0000000000009211 */ /* 0x000fe200078f08ff */
[----:B0-----:R-:W-:Y:S01]  /*8cb0*/  @!P3 IMAD.WIDE R28, R27, 0x4, R46 ;  /* 0x000000041b1cb825 */ /* 0x001fe200078e022e */
[----:B------:R-:W-:Y:S02]  /*8cc0*/  @!P6 LOP3.LUT R35, R34, 0xfffffffe, RZ, 0xc0, !PT ;  /* 0xfffffffe2223e812 */ /* 0x000fe400078ec0ff */
[----:B------:R-:W-:-:S02]  /*8cd0*/  @!P1 LOP3.LUT R5, R0, 0xfffffffe, RZ, 0xc0, !PT ;  /* 0xfffffffe00059812 */ /* 0x000fc400078ec0ff */
[----:B------:R-:W-:Y:S01]  /*8ce0*/  @!P2 LEA.HI R2, R2, R2, RZ, 0x1 ;  /* 0x000000020202a211 */ /* 0x000fe200078f08ff */
[--C-:B------:R-:W-:Y:S01]  /*8cf0*/  @!P6 IMAD.WIDE R34, R35, 0x4, R46.reuse ;  /* 0x000000042322e825 */ /* 0x100fe200078e022e */
[----:B-1----:R-:W-:Y:S02]  /*8d00*/  @!P4 LOP3.LUT R31, R32, 0xfffffffe, RZ, 0xc0, !PT ;  /* 0xfffffffe201fc812 */ /* 0x002fe400078ec0ff */
[----:B------:R-:W-:Y:S01]  /*8d10*/  @!P2 LOP3.LUT R7, R2, 0xfffffffe, RZ, 0xc0, !PT ;  /* 0xfffffffe0207a812 */ /* 0x000fe200078ec0ff */
[----:B------:R-:W-:-:S04]  /*8d20*/  @!P1 IMAD.WIDE R4, R5, 0x4, R46 ;  /* 0x0000000405049825 */ /* 0x000fc800078e022e */
[--C-:B------:R-:W-:Y:S01]  /*8d30*/  @!P2 IMAD.WIDE R6, R7, 0x4, R46.reuse ;  /* 0x000000040706a825 */ /* 0x100fe200078e022e */
[----:B------:R1:W-:Y:S03]  /*8d40*/  @!P1 ST.E.64 desc[UR46][R4.64], R8 ;  /* 0x0000000804009985 */ /* 0x0003e6000c101b2e */
[--C-:B------:R-:W-:Y:S01]  /*8d50*/  @!P4 IMAD.WIDE R30, R31, 0x4, R46.reuse ;  /* 0x000000041f1ec825 */ /* 0x100fe200078e022e */
[----:B------:R1:W-:Y:S03]  /*8d60*/  @!P2 ST.E.64 desc[UR46][R6.64], R22 ;  /* 0x000000160600a985 */ /* 0x0003e6000c101b2e */
[----:B------:R-:W-:Y:S01]  /*8d70*/  @!P5 IMAD.WIDE R32, R33, 0x4, R46 ;  /* 0x000000042120d825 */ /* 0x000fe200078e022e */
[----:B------:R1:W-:Y:S04]  /*8d80*/  @!P3 ST.E.64 desc[UR46][R28.64], R36 ;  /* 0x000000241c00b985 */ /* 0x0003e8000c101b2e */
[----:B------:R1:W-:Y:S04]  /*8d90*/  @!P4 ST.E.64 desc[UR46][R30.64], R38 ;  /* 0x000000261e00c985 */ /* 0x0003e8000c101b2e */
[----:B------:R1:W-:Y:S04]  /*8da0*/  @!P5 ST.E.64 desc[UR46][R32.64], R40 ;  /* 0x000000282000d985 */ /* 0x0003e8000c101b2e */
[----:B------:R1:W-:Y:S02]  /*8db0*/  @!P6 ST.E.64 desc[UR46][R34.64], R42 ;  /* 0x0000002a2200e985 */ /* 0x0003e4000c101b2e */
.L_x_37:
[----:B------:R-:W-:Y:S05]  /*8dc0*/  BSYNC B0 ;  /* 0x0000000000007941 */ /* 0x000fea0003800000 */
.L_x_36:
[----:B------:R-:W-:Y:S01]  /*8dd0*/  ISETP.GE.AND P1, PT, R53, R50, PT ;  /* 0x000000323500720c */ /* 0x000fe20003f26270 */
[----:B-1----:R1:W2:Y:S01]  /*8de0*/  SHFL.IDX PT, R31, R54, 0x1, 0x1c1f ;  /* 0x003c1f00361f7f89 */ /* 0x0022a200000e0000 */
[----:B------:R-:W-:Y:S02]  /*8df0*/  SEL R23, R15, R26, P0 ;  /* 0x0000001a0f177207 */ /* 0x000fe40000000000 */
[----:B------:R-:W-:Y:S01]  /*8e00*/  SEL R29, R26, R15, P0 ;  /* 0x0000000f1a1d7207 */ /* 0x000fe20000000000 */
[----:B------:R1:W3:Y:S01]  /*8e10*/  SHFL.IDX PT, R30, R52, 0x1, 0x1c1f ;  /* 0x003c1f00341e7f89 */ /* 0x0002e200000e0000 */
[----:B------:R-:W-:Y:S02]  /*8e20*/  SEL R22, R16, R25, P0 ;  /* 0x0000001910167207 */ /* 0x000fe40000000000 */
[----:B------:R-:W-:Y:S02]  /*8e30*/  SEL R28, R25, R16, P0 ;  /* 0x00000010191c7207 */ /* 0x000fe40000000000 */
[----:B------:R-:W-:-:S02]  /*8e40*/  SEL R27, R13, R24, P0 ;  /* 0x000000180d1b7207 */ /* 0x000fc40000000000 */
[----:B------:R-:W-:Y:S02]  /*8e50*/  SEL R15, R24, R13, P0 ;  /* 0x0000000d180f7207 */ /* 0x000fe40000000000 */
[----:B------:R-:W-:Y:S02]  /*8e60*/  SEL R26, R14, R21, P0 ;  /* 0x000000150e1a7207 */ /* 0x000fe40000000000 */
[----:B------:R-:W-:Y:S02]  /*8e70*/  SEL R25, R11, R20, P0 ;  /* 0x000000140b197207 */ /* 0x000fe40000000000 */
[----:B------:R-:W-:Y:S02]  /*8e80*/  SEL R13, R20, R11, P0 ;  /* 0x0000000b140d7207 */ /* 0x000fe40000000000 */
[----:B------:R-:W-:Y:S02]  /*8e90*/  SEL R14, R21, R14, P0 ;  /* 0x0000000e150e7207 */ /* 0x000fe40000000000 */
[----:B------:R-:W-:-:S02]  /*8ea0*/  SEL R24, R12, R19, P0 ;  /* 0x000000130c187207 */ /* 0x000fc40000000000 */
[----:B------:R-:W-:Y:S02]  /*8eb0*/  SEL R16, R10, R17, P0 ;  /* 0x000000110a107207 */ /* 0x000fe40000000000 */
[----:B------:R-:W-:Y:S02]  /*8ec0*/  SEL R20, R17, R10, P0 ;  /* 0x0000000a11147207 */ /* 0x000fe40000000000 */
[----:B------:R-:W-:Y:S02]  /*8ed0*/  SEL R12, R19, R12, P0 ;  /* 0x0000000c130c7207 */ /* 0x000fe40000000000 */
[----:B------:R-:W-:Y:S02]  /*8ee0*/  SEL R17, R3, R18, P0 ;  /* 0x0000001203117207 */ /* 0x000fe40000000000 */
[----:B------:R-:W-:Y:S01]  /*8ef0*/  SEL R21, R18, R3, P0 ;  /* 0x0000000312157207 */ /* 0x000fe20000000000 */
[----:B-123--:R-:W-:Y:S06]  /*8f00*/  @P1 BRA `(.L_x_8) ;  /* 0x0000004800e81947 */ /* 0x00efec0003800000 */
[C---:B0-----:R-:W-:Y:S01]  /*8f10*/  VIADD R0, R49.reuse, 0x8 ;  /* 0x0000000831007836 */ /* 0x041fe20000000000 */
[----:B------:R-:W-:Y:S01]  /*8f20*/  ULDC UR4, c[0x0][0xac8] ;  /* 0x0002b20000047ab9 */ /* 0x000fe20000000800 */
[C---:B------:R-:W-:Y:S01]  /*8f30*/  VIADD R6, R49.reuse, 0x18 ;  /* 0x0000001831067836 */ /* 0x040fe20000000000 */
[C---:B------:R-:W-:Y:S01]  /*8f40*/  IADD3 R8, R49.reuse, 0x20, RZ ;  /* 0x0000002031087810 */ /* 0x040fe20007ffe0ff */
[C---:B------:R-:W-:Y:S01]  /*8f50*/  VIADD R2, R49.reuse, 0x10 ;  /* 0x0000001031027836 */ /* 0x040fe20000000000 */
[----:B------:R-:W-:Y:S01]  /*8f60*/  ISETP.GE.AND P1, PT, R0, UR4, PT ;  /* 0x0000000400007c0c */ /* 0x000fe2000bf26270 */
[C---:B------:R-:W-:Y:S01]  /*8f70*/  VIADD R10, R49.reuse, 0x28 ;  /* 0x00000028310a7836 */ /* 0x040fe20000000000 */
[----:B------:R-:W-:Y:S01]  /*8f80*/  ISETP.GE.AND P3, PT, R6, UR4, PT ;  /* 0x0000000406007c0c */ /* 0x000fe2000bf66270 */
[C---:B------:R-:W-:Y:S01]  /*8f90*/  VIADD R11, R49.reuse, 0x30 ;  /* 0x00000030310b7836 */ /* 0x040fe20000000000 */
[----:B------:R-:W-:Y:S02]  /*8fa0*/  ISETP.GE.AND P2, PT, R2, UR4, PT ;  /* 0x0000000402007c0c */ /* 0x000fe4000bf46270 */
[----:B------:R-:W-:-:S02]  /*8fb0*/  ISETP.GE.AND P0, PT, R49, UR4, PT ;  /* 0x0000000431007c0c */ /* 0x000fc4000bf06270 */
[----:B------:R-:W-:Y:S02]  /*8fc0*/  ISETP.GE.AND P4, PT, R8, UR4, PT ;  /* 0x0000000408007c0c */ /* 0x000fe4000bf86270 */
[----:B------:R-:W-:Y:S02]  /*8fd0*/  ISETP.GE.AND P5, PT, R10, UR4, PT ;  /* 0x000000040a007c0c */ /* 0x000fe4000bfa6270 */
[----:B------:R-:W-:Y:S02]  /*8fe0*/  ISETP.GE.AND P6, PT, R11, UR4, PT ;  /* 0x000000040b007c0c */ /* 0x000fe4000bfc6270 */
[----:B------:R-:W-:-:S03]  /*8ff0*/  @!P1 LEA.HI R0, R0, R0, RZ, 0x1 ;  /* 0x0000000000009211 */ /* 0x000fc600078f08ff */
[----:B------:R-:W-:Y:S02]  /*9000*/  @!P2 LEA.HI R4, R2, R2, RZ, 0x1 ;  /* 0x000000020204a211 */ /* 0x000fe400078f08ff */
[----:B------:R-:W-:Y:S01]  /*9010*/  @!P1 LOP3.LUT R5, R0, 0xfffffffe, RZ, 0xc0, !PT ;  /* 0xfffffffe00059812 */ /* 0x000fe200078ec0ff */
[C---:B------:R-:W-:Y:S01]  /*9020*/  @!P0 IMAD.WIDE R2, R49.reuse, 0x4, R30 ;  /* 0x0000000431028825 */ /* 0x040fe200078e021e */
[----:B------:R-:W-:Y:S02]  /*9030*/  @!P3 LEA.HI R0, R6, R6, RZ, 0x1 ;  /* 0x000000060600b211 */ /* 0x000fe400078f08ff */
[----:B------:R-:W-:Y:S01]  /*9040*/  @!P4 LEA.HI R8, R8, R8, RZ, 0x1 ;  /* 0x000000080808c211 */ /* 0x000fe200078f08ff */
[----:B------:R-:W-:Y:S01]  /*9050*/  VIADD R49, R49, 0x38 ;  /* 0x0000003831317836 */ /* 0x000fe20000000000 */
[----:B------:R-:W-:Y:S01]  /*9060*/  @!P3 LOP3.LUT R9, R0, 0xfffffffe, RZ, 0xc0, !PT ;  /* 0xfffffffe0009b812 */ /* 0x000fe200078ec0ff */
[----:B------:R0:W-:Y:S01]  /*9070*/  @!P0 ST.E.64 desc[UR46][R2.64], R22 ;  /* 0x0000001602008985 */ /* 0x0001e2000c101b2e */
[----:B------:R-:W-:-:S02]  /*9080*/  @!P5 LEA.HI R10, R10, R10, RZ, 0x1 ;  /* 0x0000000a0a0ad211 */ /* 0x000fc400078f08ff */
[----:B------:R-:W-:Y:S01]  /*9090*/  @!P2 LOP3.LUT R7, R4, 0xfffffffe, RZ, 0xc0, !PT ;  /* 0xfffffffe0407a812 */ /* 0x000fe200078ec0ff */
[--C-:B------:R-:W-:Y:S01]  /*90a0*/  @!P1 IMAD.WIDE R4, R5, 0x4, R30.reuse ;  /* 0x0000000405049825 */ /* 0x100fe200078e021e */
[----:B------:R-:W-:Y:S02]  /*90b0*/  @!P6 LEA.HI R0, R11, R11, RZ, 0x1 ;  /* 0x0000000b0b00e211 */ /* 0x000fe400078f08ff */
[----:B------:R-:W-:Y:S01]  /*90c0*/  @!P4 LOP3.LUT R11, R8, 0xfffffffe, RZ, 0xc0, !PT ;  /* 0xfffffffe080bc812 */ /* 0x000fe200078ec0ff */
[--C-:B------:R-:W-:Y:S01]  /*90d0*/  @!P2 IMAD.WIDE R6, R7, 0x4, R30.reuse ;  /* 0x000000040706a825 */ /* 0x100fe200078e021e */
[----:B------:R-:W-:Y:S01]  /*90e0*/  @!P5 LOP3.LUT R19, R10, 0xfffffffe, RZ, 0xc0, !PT ;  /* 0xfffffffe0a13d812 */ /* 0x000fe200078ec0ff */
[----:B------:R1:W-:Y:S01]  /*90f0*/  @!P1 ST.E.64 desc[UR46][R4.64], R28 ;  /* 0x0000001c04009985 */ /* 0x0003e2000c101b2e */
[----:B------:R-:W-:Y:S01]  /*9100*/  ISETP.GE.AND P0, PT, R49, UR4, PT ;  /* 0x0000000431007c0c */ /* 0x000fe2000bf06270 */
[--C-:B------:R-:W-:Y:S01]  /*9110*/  @!P3 IMAD.WIDE R8, R9, 0x4, R30.reuse ;  /* 0x000000040908b825 */ /* 0x100fe200078e021e */
[----:B0-----:R-:W-:Y:S01]  /*9120*/  @!P6 LOP3.LUT R23, R0, 0xfffffffe, RZ, 0xc0, !PT ;  /* 0xfffffffe0017e812 */ /* 0x001fe200078ec0ff */
[----:B------:R0:W-:Y:S02]  /*9130*/  @!P2 ST.E.64 desc[UR46][R6.64], R26 ;  /* 0x0000001a0600a985 */ /* 0x0001e4000c101b2e */
[----:B------:R-:W-:-:S02]  /*9140*/  @!P4 IMAD.WIDE R2, R11, 0x4, R30 ;  /* 0x000000040b02c825 */ /* 0x000fc400078e021e */
[----:B------:R0:W-:Y:S02]  /*9150*/  @!P3 ST.E.64 desc[UR46][R8.64], R14 ;  /* 0x0000000e0800b985 */ /* 0x0001e4000c101b2e */
[--C-:B------:R-:W-:Y:S02]  /*9160*/  @!P6 IMAD.WIDE R10, R23, 0x4, R30.reuse ;  /* 0x00000004170ae825 */ /* 0x100fe400078e021e */
[----:B------:R0:W-:Y:S02]  /*9170*/  @!P4 ST.E.64 desc[UR46][R2.64], R24 ;  /* 0x000000180200c985 */ /* 0x0001e4000c101b2e */
[----:B-1----:R-:W-:-:S05]  /*9180*/  @!P5 IMAD.WIDE R4, R19, 0x4, R30 ;  /* 0x000000041304d825 */ /* 0x002fca00078e021e */
[----:B------:R0:W-:Y:S04]  /*9190*/  @!P5 ST.E.64 desc[UR46][R4.64], R12 ;  /* 0x0000000c0400d985 */ /* 0x0001e8000c101b2e */
[----:B------:R0:W-:Y:S01]  /*91a0*/  @!P6 ST.E.64 desc[UR46][R10.64], R16 ;  /* 0x000000100a00e985 */ /* 0x0001e2000c101b2e */
[----:B------:R-:W-:Y:S05]  /*91b0*/  @P0 BRA `(.L_x_8) ;  /* 0x00000048003c0947 */ /* 0x000fea0003800000 */
[----:B------:R-:W-:-:S04]  /*91c0*/  LEA.HI R49, R49, R49, RZ, 0x1 ;  /* 0x0000003131317211 */ /* 0x000fc800078f08ff */
[----:B0-----:R-:W-:-:S05]  /*91d0*/  LOP3.LUT R3, R49, 0xfffffffe, RZ, 0xc0, !PT ;  /* 0xfffffffe31037812 */ /* 0x001fca00078ec0ff */
[----:B------:R-:W-:-:S05]  /*91e0*/  IMAD.WIDE R2, R3, 0x4, R30 ;  /* 0x0000000403027825 */ /* 0x000fca00078e021e */
[----:B------:R0:W-:Y:S01]  /*91f0*/  ST.E.64 desc[UR46][R2.64], R20 ;  /* 0x0000001402007985 */ /* 0x0001e2000c101b2e */
[----:B------:R-:W-:Y:S05]  /*9200*/  BRA `(.L_x_8) ;  /* 0x0000004800287947 */ /* 0x000fea0003800000 */
.L_x_35:
[----:B------:R-:W0:Y:S02]  /*9210*/  S2R R0, SR_TID.X ;  /* 0x0000000000007919 */ /* 0x000e240000002100 */
[----:B0-----:R-:W-:-:S04]  /*9220*/  IADD3 R2, R0, -0x80, RZ ;  /* 0xffffff8000027810 */ /* 0x001fc80007ffe0ff */
[----:B------:R-:W-:-:S13]  /*9230*/  ISETP.GT.AND P0, PT, R2, 0xbf, PT ;  /* 0x000000bf0200780c */ /* 0x000fda0003f04270 */
[----:B------:R-:W-:Y:S05]  /*9240*/  @P0 BRA `(.L_x_8) ;  /* 0x0000004800180947 */ /* 0x000fea0003800000 */
[----:B------:R-:W0:Y:S01]  /*9250*/  S2R R3, SR_CTAID.X ;  /* 0x0000000000037919 */ /* 0x000e220000002500 */
[----:B------:R-:W1:Y:S01]  /*9260*/  LDC R6, c[0x0][0xbe8] ;  /* 0x0002fa00ff067b82 */ /* 0x000e620000000800 */
[----:B------:R-:W-:Y:S01]  /*9270*/  ULDC UR4, c[0x0][0xa88] ;  /* 0x0002a20000047ab9 */ /* 0x000fe20000000800 */
[----:B0-----:R-:W-:Y:S02]  /*9280*/  IMAD R0, R3, 0xc0, R0 ;  /* 0x000000c003007824 */ /* 0x001fe400078e0200 */
[----:B-1----:R-:W-:Y:S02]  /*9290*/  IMAD R3, R6, UR4, RZ ;  /* 0x0000000406037c24 */ /* 0x002fe4000f8e02ff */
[----:B------:R-:W-:-:S05]  /*92a0*/  VIADD R0, R0, 0xffffff80 ;  /* 0xffffff8000007836 */ /* 0x000fca0000000000 */
[----:B------:R-:W-:-:S13]  /*92b0*/  ISETP.GE.AND P0, PT, R0, R3, PT ;  /* 0x000000030000720c */ /* 0x000fda0003f06270 */
[----:B------:R-:W-:Y:S05]  /*92c0*/  @P0 BRA `(.L_x_8) ;  /* 0x0000004400f80947 */ /* 0x000fea0003800000 */
[----:B------:R-:W-:Y:S01]  /*92d0*/  ISETP.NE.AND P0, PT, R6, 0x1, PT ;  /* 0x000000010600780c */ /* 0x000fe20003f05270 */
[----:B------:R-:W0:Y:S01]  /*92e0*/  LDC.64 R10, c[0x0][0xbd8] ;  /* 0x0002f600ff0a7b82 */ /* 0x000e220000000a00 */
[----:B------:R-:W-:Y:S01]  /*92f0*/  USHF.R.S32.HI UR6, URZ, 0x1f, UR38 ;  /* 0x0000001f3f067899 */ /* 0x000fe20008011426 */
[----:B------:R-:W-:Y:S01]  /*9300*/  IMAD.MOV.U32 R5, RZ, RZ, R0 ;  /* 0x000000ffff057224 */ /* 0x000fe200078e0000 */
[----:B------:R-:W-:Y:S02]  /*9310*/  ULDC.64 UR8, c[0x0][0xbd0] ;  /* 0x0002f40000087ab9 */ /* 0x000fe40000000a00 */
[----:B------:R-:W-:Y:S02]  /*9320*/  UIMAD UR6, UR6, UR8, URZ ;  /* 0x00000008060672a4 */ /* 0x000fe4000f8e023f */
[----:B------:R-:W-:Y:S01]  /*9330*/  UIMAD.WIDE.U32 UR4, UR38, UR8, URZ ;  /* 0x00000008260472a5 */ /* 0x000fe2000f8e003f */
[----:B------:R-:W1:Y:S01]  /*9340*/  S2UR UR7, SR_CTAID.Y ;  /* 0x00000000000779c3 */ /* 0x000e620000002600 */
[----:B------:R-:W-:-:S04]  /*9350*/  UIMAD UR6, UR38, UR9, UR6 ;  /* 0x00000009260672a4 */ /* 0x000fc8000f8e0206 */
[----:B------:R-:W-:Y:S02]  /*9360*/  UIADD3 UR6, UR5, UR6, URZ ;  /* 0x0000000605067290 */ /* 0x000fe4000fffe03f */
[----:B------:R-:W-:Y:S01]  /*9370*/  MOV R3, UR5 ;  /* 0x0000000500037c02 */ /* 0x000fe20008000f00 */
[----:B------:R-:W-:Y:S01]  /*9380*/  IMAD.U32 R2, RZ, RZ, UR4 ;  /* 0x00000004ff027e24 */ /* 0x000fe2000f8e00ff */
[----:B------:R-:W2:Y:S01]  /*9390*/  @P0 LDC R7, c[0x0][0xbec] ;  /* 0x0002fb00ff070b82 */ /* 0x000ea20000000800 */
[----:B------:R-:W-:Y:S01]  /*93a0*/  ULDC.64 UR4, c[0x0][0xbe0] ;  /* 0x0002f80000047ab9 */ /* 0x000fe20000000a00 */
[----:B------:R-:W-:-:S06]  /*93b0*/  IMAD.U32 R3, RZ, RZ, UR6 ;  /* 0x00000006ff037e24 */ /* 0x000fcc000f8e00ff */
[----:B------:R-:W3:Y:S01]  /*93c0*/  @P0 LDC R9, c[0x0][0xbf0] ;  /* 0x0002fc00ff090b82 */ /* 0x000ee20000000800 */
[C---:B0-----:R-:W-:Y:S02]  /*93d0*/  IMAD R12, R10.reuse, UR41, RZ ;  /* 0x000000290a0c7c24 */ /* 0x041fe4000f8e02ff */
[----:B------:R-:W-:-:S04]  /*93e0*/  IMAD.WIDE.U32 R2, R10, UR37, R2 ;  /* 0x000000250a027c25 */ /* 0x000fc8000f8e0002 */
[----:B------:R-:W-:Y:S01]  /*93f0*/  IMAD R11, R11, UR37, R12 ;  /* 0x000000250b0b7c24 */ /* 0x000fe2000f8e020c */
[----:B------:R-:W1:Y:S04]  /*9400*/  LDC R8, c[0x0][0xc50] ;  /* 0x00031400ff087b82 */ /* 0x000e680000000800 */
[----:B------:R-:W-:Y:S01]  /*9410*/  IADD3 R3, R11, R3, RZ ;  /* 0x000000030b037210 */ /* 0x000fe20007ffe0ff */
[----:B--2---:R-:W-:-:S04]  /*9420*/  @P0 IMAD.HI.U32 R4, R0, R7, RZ ;  /* 0x0000000700040227 */ /* 0x004fc800078e00ff */
[----:B------:R-:W-:Y:S01]  /*9430*/  IMAD R7, RZ, RZ, -UR38 ;  /* 0x80000026ff077e24 */ /* 0x000fe2000f8e02ff */
[----:B---3--:R-:W-:-:S03]  /*9440*/  @P0 SHF.R.U32.HI R5, RZ, R9, R4 ;  /* 0x00000009ff050219 */ /* 0x008fc60000011604 */
[----:B-1----:R-:W-:Y:S02]  /*9450*/  IMAD R9, R8, R7, UR7 ;  /* 0x0000000708097e24 */ /* 0x002fe4000f8e0207 */
[----:B------:R-:W-:Y:S02]  /*9460*/  IMAD.MOV R7, RZ, RZ, -R5 ;  /* 0x000000ffff077224 */ /* 0x000fe400078e0a05 */
[----:B------:R-:W-:Y:S01]  /*9470*/  IMAD.WIDE.U32 R2, R9, UR4, R2 ;  /* 0x0000000409027c25 */ /* 0x000fe2000f8e0002 */
[----:B------:R-:W-:-:S03]  /*9480*/  SHF.R.S32.HI R4, RZ, 0x1f, R9 ;  /* 0x0000001fff047819 */ /* 0x000fc60000011409 */
[----:B------:R-:W-:Y:S01]  /*9490*/  IMAD R7, R6, R7, R0 ;  /* 0x0000000706077224 */ /* 0x000fe200078e0200 */
[----:B------:R-:W-:Y:S01]  /*94a0*/  IADD3 R2, P0, R5, R2, RZ ;  /* 0x0000000205027210 */ /* 0x000fe20007f1e0ff */
[----:B------:R-:W-:-:S03]  /*94b0*/  IMAD R4, R4, UR4, RZ ;  /* 0x0000000404047c24 */ /* 0x000fc6000f8e02ff */
[----:B------:R-:W-:Y:S01]  /*94c0*/  SHF.R.S32.HI R0, RZ, 0x1f, R7 ;  /* 0x0000001fff007819 */ /* 0x000fe20000011407 */
[----:B------:R-:W-:Y:S01]  /*94d0*/  IMAD R4, R9, UR5, R4 ;  /* 0x0000000509047c24 */ /* 0x000fe2000f8e0204 */
[----:B------:R-:W-:Y:S01]  /*94e0*/  SHF.R.S32.HI R9, RZ, 0x1f, R5 ;  /* 0x0000001fff097819 */ /* 0x000fe20000011405 */
[----:B------:R-:W-:Y:S02]  /*94f0*/  ULDC.64 UR4, c[0x0][0xbc8] ;  /* 0x0002f20000047ab9 */ /* 0x000fe40000000a00 */
[----:B------:R-:W-:Y:S01]  /*9500*/  IMAD R0, R0, UR4, RZ ;  /* 0x0000000400007c24 */ /* 0x000fe2000f8e02ff */
[----:B------:R-:W-:-:S03]  /*9510*/  IADD3.X R3, R9, R3, R4, P0, !PT ;  /* 0x0000000309037210 */ /* 0x000fc600007fe404 */
[C---:B------:R-:W-:Y:S02]  /*9520*/  IMAD R5, R7.reuse, UR5, R0 ;  /* 0x0000000507057c24 */ /* 0x040fe4000f8e0200 */
[----:B------:R-:W-:Y:S01]  /*9530*/  IMAD.WIDE.U32 R2, R7, UR4, R2 ;  /* 0x0000000407027c25 */ /* 0x000fe2000f8e0002 */
[----:B------:R-:W-:-:S03]  /*9540*/  ULDC.64 UR4, c[0x0][0xba8] ;  /* 0x0002ea0000047ab9 */ /* 0x000fc60000000a00 */
[----:B------:R-:W-:Y:S01]  /*9550*/  IMAD.IADD R3, R3, 0x1, R5 ;  /* 0x0000000103037824 */ /* 0x000fe200078e0205 */
[----:B------:R-:W-:-:S04]  /*9560*/  LEA R4, P0, R2, UR4, 0x2 ;  /* 0x0000000402047c11 */ /* 0x000fc8000f8010ff */
[----:B------:R-:W-:Y:S01]  /*9570*/  LEA.HI.X R5, R2, UR5, R3, 0x2, P0 ;  /* 0x0000000502057c11 */ /* 0x000fe200080f1403 */
[----:B------:R-:W-:-:S05]  /*9580*/  IMAD.MOV.U32 R3, RZ, RZ, -0x800000 ;  /* 0xff800000ff037424 */ /* 0x000fca00078e00ff */
[----:B------:R0:W-:Y:S01]  /*9590*/  STG.E desc[UR46][R4.64], R3 ;  /* 0x0000000304007986 */ /* 0x0001e2000c10192e */
[----:B------:R-:W-:Y:S05]  /*95a0*/  BRA `(.L_x_8) ;  /* 0x0000004400407947 */ /* 0x000fea0003800000 */
.L_x_6:
[----:B------:R-:W-:-:S08]  /*95b0*/  NOP ;  /* 0x0000000000007918 */ /* 0x000fd00000000000 */
[----:B------:R-:W0:-:S00]  /*95c0*/  USETMAXREG.DEALLOC.CTAPOOL 0x20 ;  /* 0x00000020000079c8 */ /* 0x000e0000080e0500 */
[----:B0-----:R-:W-:Y:S01]  /*95d0*/  LOP3.LUT R22, R0, 0x3, RZ, 0xc0, !PT ;  /* 0x0000000300167812 */ /* 0x001fe200078ec0ff */
[----:B------:R-:W0:Y:S05]  /*95e0*/  S2R R26, SR_CTAID.Z ;  /* 0x00000000001a7919 */ /* 0x000e2a0000002700 */
[----:B------:R-:W1:Y:S01]  /*95f0*/  S2UR UR6, SR_CTAID.Y ;  /* 0x00000000000679c3 */ /* 0x000e620000002600 */
[----:B------:R-:W2:Y:S02]  /*9600*/  SHFL.IDX PT, R0, R22, RZ, 0x1f ;  /* 0x00001fff16007589 */ /* 0x000ea400000e0000 */
[----:B--2---:R-:W-:-:S13]  /*9610*/  ISETP.NE.AND P0, PT, R0, RZ, PT ;  /* 0x000000ff0000720c */ /* 0x004fda0003f05270 */
[----:B01----:R-:W-:Y:S05]  /*9620*/  @!P0 BRA `(.L_x_38) ;  /* 0x0000000000288947 */ /* 0x003fea0003800000 */
[----:B------:R-:W-:Y:S01]  /*9630*/  ULDC UR7, c[0x0][0xc50] ;  /* 0x0003140000077ab9 */ /* 0x000fe20000000800 */
[----:B------:R-:W-:Y:S01]  /*9640*/  UMOV UR40, UR6 ;  /* 0x0000000600287c82 */ /* 0x000fe20008000000 */
[----:B------:R-:W-:-:S06]  /*9650*/  UISETP.NE.AND UP0, UPT, UR7, 0x1, UPT ;  /* 0x000000010700788c */ /* 0x000fcc000bf05270 */
[----:B------:R-:W-:-:S13]  /*9660*/  PLOP3.LUT P0, PT, PT, PT, UP0, 0x80, 0x0 ;  /* 0x000000000000781c */ /* 0x000fda0003f0f008 */
[----:B------:R-:W-:Y:S05]  /*9670*/  @!P0 BRA `(.L_x_39) ;  /* 0x0000000000308947 */ /* 0x000fea0003800000 */
[----:B------:R-:W-:Y:S01]  /*9680*/  ULDC UR4, c[0x0][0xc54] ;  /* 0x0003150000047ab9 */ /* 0x000fe20000000800 */
[----:B------:R-:W-:Y:S01]  /*9690*/  ULDC UR40, c[0x0][0xc58] ;  /* 0x0003160000287ab9 */ /* 0x000fe20000000800 */
[----:B------:R-:W-:-:S04]  /*96a0*/  UIMAD.WIDE.U32 UR4, UR6, UR4, URZ ;  /* 0x00000004060472a5 */ /* 0x000fc8000f8e003f */
[----:B------:R-:W-:Y:S01]  /*96b0*/  USHF.R.U32.HI UR40, URZ, UR40, UR5 ;  /* 0x000000283f287299 */ /* 0x000fe20008011605 */
[----:B------:R-:W-:Y:S11]  /*96c0*/  BRA `(.L_x_39) ;  /* 0x00000000001c7947 */ /* 0x000ff60003800000 */
.L_x_38:
[----:B------:R-:W-:Y:S01]  /*96d0*/  ULDC UR7, c[0x0][0xc50] ;  /* 0x0003140000077ab9 */ /* 0x000fe20000000800 */
[----:B------:R-:W-:Y:S01]  /*96e0*/  UMOV UR40, UR6 ;  /* 0x0000000600287c82 */ /* 0x000fe20008000000 */
[----:B------:R-:W-:-:S11]  /*96f0*/  UISETP.NE.AND UP0, UPT, UR7, 0x1, UPT ;  /* 0x000000010700788c */ /* 0x000fd6000bf05270 */
[----:B------:R-:W-:Y:S01]  /*9700*/  @UP0 ULDC UR4, c[0x0][0xc54] ;  /* 0x0003150000040ab9 */ /* 0x000fe20000000800 */
[----:B------:R-:W-:Y:S01]  /*9710*/  @UP0 ULDC UR8, c[0x0][0xc58] ;  /* 0x0003160000080ab9 */ /* 0x000fe20000000800 */
[----:B------:R-:W-:-:S04]  /*9720*/  UIMAD.WIDE.U32 UR4, UR6, UR4, URZ ;  /* 0x00000004060472a5 */ /* 0x000fc8000f8e003f */
[----:B------:R-:W-:-:S12]  /*9730*/  @UP0 USHF.R.U32.HI UR40, URZ, UR8, UR5 ;  /* 0x000000083f280299 */ /* 0x000fd80008011605 */
.L_x_39:
[----:B------:R-:W-:Y:S01]  /*9740*/  ISETP.GE.AND P0, PT, R26, RZ, PT ;  /* 0x000000ff1a00720c */ /* 0x000fe20003f06270 */
[----:B------:R-:W-:Y:S01]  /*9750*/  UIADD3 UR4, -UR40, URZ, URZ ;  /* 0x0000003f28047290 */ /* 0x000fe2000fffe13f */
[----:B------:R-:W-:Y:S01]  /*9760*/  IMAD.MOV.U32 R28, RZ, RZ, 0x1 ;  /* 0x00000001ff1c7424 */ /* 0x000fe200078e00ff */
[----:B------:R-:W-:Y:S01]  /*9770*/  MOV R0, RZ ;  /* 0x000000ff00007202 */ /* 0x000fe20000000f00 */
[----:B------:R-:W-:Y:S01]  /*9780*/  IMAD.MOV.U32 R2, RZ, RZ, 0x1 ;  /* 0x00000001ff027424 */ /* 0x000fe200078e00ff */
[----:B------:R-:W-:-:S08]  /*9790*/  UIMAD UR6, UR7, UR4, UR6 ;  /* 0x00000004070672a4 */ /* 0x000fd0000f8e0206 */
[----:B------:R-:W-:Y:S05]  /*97a0*/  @!P0 BRA `(.L_x_40) ;  /* 0x0000003c00f08947 */ /* 0x000fea0003800000 */
[----:B------:R-:W0:Y:S01]  /*97b0*/  LDC.64 R2, c[0x0][0xa28] ;  /* 0x00028a00ff027b82 */ /* 0x000e220000000a00 */
[----:B------:R-:W-:Y:S01]  /*97c0*/  ULDC.64 UR4, c[0x0][0x418] ;  /* 0x0001060000047ab9 */ /* 0x000fe20000000a00 */
[----:B------:R-:W-:Y:S01]  /*97d0*/  ULDC UR38, c[0x0][0x2f0] ;  /* 0x0000bc0000267ab9 */ /* 0x000fe20000000800 */
[----:B------:R-:W-:Y:S01]  /*97e0*/  IMAD.MOV.U32 R16, RZ, RZ, RZ ;  /* 0x000000ffff107224 */ /* 0x000fe200078e00ff */
[----:B0-----:R-:W-:-:S04]  /*97f0*/  ISETP.NE.U32.AND P0, PT, R2, RZ, PT ;  /* 0x000000ff0200720c */ /* 0x001fc80003f05070 */
[----:B------:R-:W-:Y:S01]  /*9800*/  ISETP.NE.AND.EX P0, PT, R3, RZ, PT, P0 ;  /* 0x000000ff0300720c */ /* 0x000fe20003f05300 */
[----:B------:R-:W-:-:S03]  /*9810*/  UISETP.NE.U32.AND UP0, UPT, UR4, URZ, UPT ;  /* 0x0000003f0400728c */ /* 0x000fc6000bf05070 */
[----:B------:R-:W-:-:S09]  /*9820*/  ULDC UR4, c[0x0][0x424] ;  /* 0x0001090000047ab9 */ /* 0x000fd20000000800 */
[----:B------:R-:W0:Y:S01]  /*9830*/  @P0 LDC.64 R2, c[0x0][0xa28] ;  /* 0x00028a00ff020b82 */ /* 0x000e220000000a00 */
[----:B------:R-:W-:-:S04]  /*9840*/  UISETP.NE.AND.EX UP0, UPT, UR5, URZ, UPT, UP0 ;  /* 0x0000003f0500728c */ /* 0x000fc8000bf05300 */
[----:B------:R-:W-:-:S04]  /*9850*/  USEL UR4, UR4, 0x1, UP0 ;  /* 0x0000000104047887 */ /* 0x000fc80008000000 */
[----:B------:R-:W-:Y:S01]  /*9860*/  UIMAD UR38, UR4, UR38, URZ ;  /* 0x00000026042672a4 */ /* 0x000fe2000f8e023f */
[----:B------:R-:W1:Y:S03]  /*9870*/  S2R R24, SR_CTAID.X ;  /* 0x0000000000187919 */ /* 0x000e660000002500 */
[----:B------:R-:W-:Y:S02]  /*9880*/  UISETP.GE.AND UP0, UPT, UR38, 0x1, UPT ;  /* 0x000000012600788c */ /* 0x000fe4000bf06270 */
[----:B------:R-:W-:Y:S01]  /*9890*/  UIADD3 UR4, UR38, 0x9f, URZ ;  /* 0x0000009f26047890 */ /* 0x000fe2000fffe03f */
[----:B0-----:R-:W-:-:S05]  /*98a0*/  @P0 IMAD.WIDE R2, R26, 0x4, R2 ;  /* 0x000000041a020825 */ /* 0x001fca00078e0202 */
[----:B------:R0:W5:Y:S01]  /*98b0*/  @P0 LDG.E R16, desc[UR46][R2.64] ;  /* 0x0000002e02100981 */ /* 0x000162000c1e1900 */
[----:B------:R-:W-:Y:S01]  /*98c0*/  PLOP3.LUT P0, PT, PT, PT, UP0, 0x80, 0x0 ;  /* 0x000000000000781c */ /* 0x000fe20003f0f008 */
[----:B------:R-:W-:Y:S02]  /*98d0*/  UIMAD.WIDE UR4, UR4, 0x66666667, URZ ;  /* 0x66666667040478a5 */ /* 0x000fe4000f8e023f */
[----:B------:R-:W-:Y:S02]  /*98e0*/  ULOP3.LUT UR44, UR6, 0xffff, URZ, 0xc0, !UPT ;  /* 0x0000ffff062c7892 */ /* 0x000fe4000f8ec03f */
[----:B------:R-:W-:Y:S01]  /*98f0*/  USHF.R.U32.HI UR41, URZ, 0x1f, UR5 ;  /* 0x0000001f3f297899 */ /* 0x000fe20008011605 */
[----:B------:R-:W-:-:S03]  /*9900*/  UMOV UR37, URZ ;  /* 0x0000003f00257c82 */ /* 0x000fc60008000000 */
[----:B------:R-:W-:-:S04]  /*9910*/  ULEA.HI.SX32 UR41, UR5, UR41, 0x1a ;  /* 0x0000002905297291 */ /* 0x000fc8000f8fd23f */
[----:B01----:R-:W-:Y:S08]  /*9920*/  @!P0 BRA `(.L_x_41) ;  /* 0x0000000000848947 */ /* 0x003ff00003800000 */
[----:B------:R-:W-:Y:S01]  /*9930*/  USHF.R.U32.HI UR6, URZ, 0x10, UR6 ;  /* 0x000000103f067899 */ /* 0x000fe20008011606 */
[----:B------:R-:W-:-:S03]  /*9940*/  UMOV UR4, URZ ;  /* 0x0000003f00047c82 */ /* 0x000fc60008000000 */
[----:B------:R-:W-:-:S11]  /*9950*/  UISETP.NE.AND UP0, UPT, UR6, URZ, UPT ;  /* 0x0000003f0600728c */ /* 0x000fd6000bf05270 */
[----:B------:R-:W-:Y:S02]  /*9960*/  @!UP0 ULDC UR6, c[0x0][0x9f0] ;  /* 0x00027c0000068ab9 */ /* 0x000fe40000000800 */
[----:B------:R-:W-:Y:S01]  /*9970*/  IABS R0, UR6 ;  /* 0x0000000600007c13 */ /* 0x000fe20008000000 */
[----:B------:R-:W-:Y:S02]  /*9980*/  UIADD3 UR7, UR41, -0x1, UR6 ;  /* 0xffffffff29077890 */ /* 0x000fe4000fffe006 */
[----:B------:R-:W-:Y:S02]  /*9990*/  IABS R4, UR6 ;  /* 0x0000000600047c13 */ /* 0x000fe40008000000 */
[----:B------:R-:W-:Y:S02]  /*99a0*/  R2UR UR10, R0 ;  /* 0x00000000000a72ca */ /* 0x000fe400000e0000 */
[----:B------:R-:W-:Y:S01]  /*99b0*/  IABS R3, UR7 ;  /* 0x0000000700037c13 */ /* 0x000fe20008000000 */
[----:B------:R-:W-:-:S03]  /*99c0*/  ULOP3.LUT UR7, UR7, UR6, URZ, 0x3c, !UPT ;  /* 0x0000000607077292 */ /* 0x000fc6000f8e3c3f */
[----:B------:R-:W-:-:S07]  /*99d0*/  R2UR UR9, R3 ;  /* 0x00000000030972ca */ /* 0x000fce00000e0000 */
[----:B------:R-:W0:Y:S08]  /*99e0*/  I2F.RP R0, UR10 ;  /* 0x0000000a00007d06 */ /* 0x000e300008209400 */
[----:B0-----:R-:W0:Y:S02]  /*99f0*/  MUFU.RCP R0, R0 ;  /* 0x0000000000007308 */ /* 0x001e240000001000 */
[----:B0-----:R-:W-:Y:S01]  /*9a00*/  VIADD R2, R0, 0xffffffe ;  /* 0x0ffffffe00027836 */ /* 0x001fe20000000000 */
[----:B------:R-:W-:-:S05]  /*9a10*/  IADD3 R0, RZ, -R4, RZ ;  /* 0x80000004ff007210 */ /* 0x000fca0007ffe0ff */
        /* <DEDUP_REMOVED lines=14> */
[----:B------:R-:W-:Y:S02]  /*9b00*/  UISETP.NE.AND UP0, UPT, UR6, URZ, UPT ;  /* 0x0000003f0600728c */ /* 0x000fe4000bf05270 */
[----:B------:R-:W-:-:S09]  /*9b10*/  @!UP1 UIADD3 UR5, -UR5, URZ, URZ ;  /* 0x0000003f05059290 */ /* 0x000fd2000fffe13f */
[----:B------:R-:W-:-:S07]  /*9b20*/  @!UP0 ULOP3.LUT UR5, URZ, UR6, URZ, 0x33, !UPT ;  /* 0x000000063f058292 */ /* 0x000fce000f8e333f */
[----:B------:R-:W-:-:S05]  /*9b30*/  UMOV UR37, UR5 ;  /* 0x0000000500257c82 */ /* 0x000fca0008000000 */
.L_x_41:
[----:B------:R-:W-:Y:S02]  /*9b40*/  UIMAD UR45, UR44, UR37, URZ ;  /* 0x000000252c2d72a4 */ /* 0x000fe4000f8e023f */
[----:B------:R-:W-:Y:S01]  /*9b50*/  IMAD.U32 R3, RZ, RZ, UR37 ;  /* 0x00000025ff037e24 */ /* 0x000fe2000f8e00ff */
[----:B------:R-:W-:-:S03]  /*9b60*/  MOV R2, 0x1 ;  /* 0x0000000100027802 */ /* 0x000fc60000000f00 */
[----:B------:R-:W-:-:S05]  /*9b70*/  IMAD.U32 R0, RZ, RZ, UR45 ;  /* 0x0000002dff007e24 */ /* 0x000fca000f8e00ff */
[----:B------:R-:W-:-:S04]  /*9b80*/  VIADDMNMX R0, R0, R3, UR41, PT ;  /* 0x0000002900007e46 */ /* 0x000fc8000b800103 */
[----:B------:R-:W-:Y:S01]  /*9b90*/  R2UR UR48, R0 ;  /* 0x00000000003072ca */ /* 0x000fe200000e0000 */
[----:B------:R-:W-:-:S12]  /*9ba0*/  IMAD.MOV.U32 R0, RZ, RZ, RZ ;  /* 0x000000ffff007224 */ /* 0x000fd800078e00ff */
[----:B------:R-:W-:-:S06]  /*9bb0*/  UISETP.GT.AND UP0, UPT, UR48, UR45, UPT ;  /* 0x0000002d3000728c */ /* 0x000fcc000bf04270 */
[----:B------:R-:W-:-:S13]  /*9bc0*/  PLOP3.LUT P0, PT, PT, PT, UP0, 0x80, 0x0 ;  /* 0x000000000000781c */ /* 0x000fda0003f0f008 */
[----:B------:R-:W-:Y:S05]  /*9bd0*/  @!P0 BRA `(.L_x_40) ;  /* 0x0000003800e48947 */ /* 0x000fea0003800000 */
[----:B------:R-:W0:Y:S01]  /*9be0*/  S2UR UR4, SR_CgaCtaId ;  /* 0x00000000000479c3 */ /* 0x000e220000008800 */
[----:B------:R-:W-:-:S04]  /*9bf0*/  MOV R0, 0x400 ;  /* 0x0000040000007802 */ /* 0x000fc80000000f00 */
[----:B------:R-:W-:-:S13]  /*9c00*/  R2UR UR42, R0 ;  /* 0x00000000002a72ca */ /* 0x000fda00000e0000 */
[----:B0-----:R-:W-:-:S04]  /*9c10*/  ULEA UR42, UR4, UR42, 0x18 ;  /* 0x0000002a042a7291 */ /* 0x001fc8000f8ec03f */
[----:B------:R-:W-:-:S04]  /*9c20*/  UIADD3 UR4, UR42, 0xd200, URZ ;  /* 0x0000d2002a047890 */ /* 0x000fc8000fffe03f */
[----:B------:R-:W-:-:S06]  /*9c30*/  ULOP3.LUT UP0, URZ, UR4, 0x1bf, URZ, 0xc0, !UPT ;  /* 0x000001bf043f7892 */ /* 0x000fcc000f80c03f */
[----:B------:R-:W-:-:S13]  /*9c40*/  PLOP3.LUT P0, PT, PT, PT, UP0, 0x80, 0x0 ;  /* 0x000000000000781c */ /* 0x000fda0003f0f008 */
[----:B------:R-:W-:Y:S05]  /*9c50*/  @!P0 BRA `(.L_x_42) ;  /* 0x0000000000408947 */ /* 0x000fea0003800000 */
[----:B------:R-:W-:Y:S01]  /*9c60*/  MOV R2, 0x0 ;  /* 0x0000000000027802 */ /* 0x000fe20000000f00 */
[----:B------:R-:W-:Y:S01]  /*9c70*/  ULDC.64 UR4, c[0x4][0x98] ;  /* 0x0100260000047ab9 */ /* 0x000fe20000000a00 */
[----:B------:R-:W-:Y:S01]  /*9c80*/  ULDC.64 UR6, c[0x4][0xa0] ;  /* 0x0100280000067ab9 */ /* 0x000fe20000000a00 */
[----:B------:R-:W-:Y:S01]  /*9c90*/  IMAD.U32 R4, RZ, RZ, UR4 ;  /* 0x00000004ff047e24 */ /* 0x000fe2000f8e00ff */
[----:B------:R-:W-:Y:S01]  /*9ca0*/  MOV R7, UR7 ;  /* 0x0000000700077c02 */ /* 0x000fe20008000f00 */
[----:B------:R-:W-:Y:S01]  /*9cb0*/  IMAD.U32 R5, RZ, RZ, UR5 ;  /* 0x00000005ff057e24 */ /* 0x000fe2000f8e00ff */
[----:B------:R-:W0:Y:S01]  /*9cc0*/  LDC.64 R2, c[0x4][R2] ;  /* 0x0100000002027b82 */ /* 0x000e220000000a00 */
[----:B------:R-:W-:Y:S01]  /*9cd0*/  ULDC.64 UR4, c[0x4][0x8] ;  /* 0x0100020000047ab9 */ /* 0x000fe20000000a00 */
[----:B------:R-:W-:Y:S01]  /*9ce0*/  IMAD.U32 R6, RZ, RZ, UR6 ;  /* 0x00000006ff067e24 */ /* 0x000fe2000f8e00ff */
[----:B------:R-:W-:Y:S01]  /*9cf0*/  MOV R12, 0x1 ;  /* 0x00000001000c7802 */ /* 0x000fe20000000f00 */
[----:B------:R-:W-:-:S02]  /*9d00*/  IMAD.U32 R10, RZ, RZ, UR4 ;  /* 0x00000004ff0a7e24 */ /* 0x000fc4000f8e00ff */
[----:B------:R-:W-:Y:S02]  /*9d10*/  IMAD.U32 R11, RZ, RZ, UR5 ;  /* 0x00000005ff0b7e24 */ /* 0x000fe4000f8e00ff */
[----:B------:R-:W-:Y:S02]  /*9d20*/  IMAD.MOV.U32 R8, RZ, RZ, 0x70 ;  /* 0x00000070ff087424 */ /* 0x000fe400078e00ff */
[----:B------:R-:W-:-:S07]  /*9d30*/  IMAD.MOV.U32 R13, RZ, RZ, RZ ;  /* 0x000000ffff0d7224 */ /* 0x000fce00078e00ff */
[----:B------:R-:W-:-:S07]  /*9d40*/  LEPC R20, `(.L_x_42) ;  /* 0x000000001014794e */ /* 0x000fce0000000000 */
[----:B0----5:R-:W-:Y:S05]  /*9d50*/  CALL.ABS.NOINC R2 ;  /* 0x0000000002007343 */ /* 0x021fea0003c00000 */
.L_x_42:
[----:B------:R-:W-:-:S06]  /*9d60*/  UIADD3 UR4, UR42, 0x5200, URZ ;  /* 0x000052002a047890 */ /* 0x000fcc000fffe03f */
[----:B------:R-:W-:-:S05]  /*9d70*/  IMAD.U32 R18, RZ, RZ, UR4 ;  /* 0x00000004ff127e24 */ /* 0x000fca000f8e00ff */
[----:B------:R-:W-:-:S13]  /*9d80*/  LOP3.LUT P0, RZ, R18, 0x1bf, RZ, 0xc0, !PT ;  /* 0x000001bf12ff7812 */ /* 0x000fda000780c0ff */
[----:B------:R-:W-:Y:S05]  /*9d90*/  @!P0 BRA `(.L_x_43) ;  /* 0x0000000000408947 */ /* 0x000fea0003800000 */
[----:B------:R-:W-:Y:S01]  /*9da0*/  MOV R2, 0x0 ;  /* 0x0000000000027802 */ /* 0x000fe20000000f00 */
[----:B------:R-:W-:Y:S01]  /*9db0*/  ULDC.64 UR4, c[0x4][0x98] ;  /* 0x0100260000047ab9 */ /* 0x000fe20000000a00 */
[----:B------:R-:W-:Y:S01]  /*9dc0*/  ULDC.64 UR6, c[0x4][0xa0] ;  /* 0x0100280000067ab9 */ /* 0x000fe20000000a00 */
[----:B------:R-:W-:Y:S01]  /*9dd0*/  IMAD.U32 R4, RZ, RZ, UR4 ;  /* 0x00000004ff047e24 */ /* 0x000fe2000f8e00ff */
[----:B------:R-:W-:Y:S01]  /*9de0*/  MOV R5, UR5 ;  /* 0x0000000500057c02 */ /* 0x000fe20008000f00 */
[----:B------:R-:W-:Y:S01]  /*9df0*/  ULDC.64 UR4, c[0x4][0x10] ;  /* 0x0100040000047ab9 */ /* 0x000fe20000000a00 */
[----:B------:R-:W0:Y:S01]  /*9e00*/  LDC.64 R2, c[0x4][R2] ;  /* 0x0100000002027b82 */ /* 0x000e220000000a00 */
[----:B------:R-:W-:Y:S01]  /*9e10*/  IMAD.U32 R6, RZ, RZ, UR6 ;  /* 0x00000006ff067e24 */ /* 0x000fe2000f8e00ff */
[----:B------:R-:W-:Y:S01]  /*9e20*/  MOV R11, UR5 ;  /* 0x00000005000b7c02 */ /* 0x000fe20008000f00 */
[----:B------:R-:W-:Y:S02]  /*9e30*/  IMAD.U32 R7, RZ, RZ, UR7 ;  /* 0x00000007ff077e24 */ /* 0x000fe4000f8e00ff */
[----:B------:R-:W-:-:S02]  /*9e40*/  IMAD.U32 R10, RZ, RZ, UR4 ;  /* 0x00000004ff0a7e24 */ /* 0x000fc4000f8e00ff */
[----:B------:R-:W-:Y:S02]  /*9e50*/  IMAD.MOV.U32 R8, RZ, RZ, 0x70 ;  /* 0x00000070ff087424 */ /* 0x000fe400078e00ff */
[----:B------:R-:W-:Y:S02]  /*9e60*/  IMAD.MOV.U32 R12, RZ, RZ, 0x1 ;  /* 0x00000001ff0c7424 */ /* 0x000fe400078e00ff */
[----:B------:R-:W-:-:S07]  /*9e70*/  IMAD.MOV.U32 R13, RZ, RZ, RZ ;  /* 0x000000ffff0d7224 */ /* 0x000fce00078e00ff */
[----:B------:R-:W-:-:S07]  /*9e80*/  LEPC R20, `(.L_x_43) ;  /* 0x000000001014794e */ /* 0x000fce0000000000 */
[----:B0----5:R-:W-:Y:S05]  /*9e90*/  CALL.ABS.NOINC R2 ;  /* 0x0000000002007343 */ /* 0x021fea0003c00000 */
.L_x_43:
[----:B------:R-:W-:-:S04]  /*9ea0*/  UIADD3 UR4, UR42, 0x200, URZ ;  /* 0x000002002a047890 */ /* 0x000fc8000fffe03f */
[----:B------:R-:W-:-:S06]  /*9eb0*/  ULOP3.LUT UP0, URZ, UR4, 0x9f, URZ, 0xc0, !UPT ;  /* 0x0000009f043f7892 */ /* 0x000fcc000f80c03f */
[----:B------:R-:W-:-:S13]  /*9ec0*/  PLOP3.LUT P0, PT, PT, PT, UP0, 0x80, 0x0 ;  /* 0x000000000000781c */ /* 0x000fda0003f0f008 */
[----:B------:R-:W-:Y:S05]  /*9ed0*/  @!P0 BRA `(.L_x_44) ;  /* 0x0000000000408947 */ /* 0x000fea0003800000 */
[----:B------:R-:W-:Y:S01]  /*9ee0*/  MOV R2, 0x0 ;  /* 0x0000000000027802 */ /* 0x000fe20000000f00 */
[----:B------:R-:W-:Y:S01]  /*9ef0*/  ULDC.64 UR4, c[0x4][0x98] ;  /* 0x0100260000047ab9 */ /* 0x000fe20000000a00 */
[----:B------:R-:W-:Y:S01]  /*9f00*/  ULDC.64 UR6, c[0x4][0xa0] ;  /* 0x0100280000067ab9 */ /* 0x000fe20000000a00 */
[----:B------:R-:W-:Y:S01]  /*9f10*/  MOV R4, UR4 ;  /* 0x0000000400047c02 */ /* 0x000fe20008000f00 */
[----:B------:R-:W-:Y:S01]  /*9f20*/  IMAD.U32 R5, RZ, RZ, UR5 ;  /* 0x00000005ff057e24 */ /* 0x000fe2000f8e00ff */
[----:B------:R-:W-:Y:S01]  /*9f30*/  ULDC.64 UR4, c[0x4][0x18] ;  /* 0x0100060000047ab9 */ /* 0x000fe20000000a00 */
[----:B------:R-:W0:Y:S01]  /*9f40*/  LDC.64 R2, c[0x4][R2] ;  /* 0x0100000002027b82 */ /* 0x000e220000000a00 */
[----:B------:R-:W-:Y:S01]  /*9f50*/  IMAD.U32 R6, RZ, RZ, UR6 ;  /* 0x00000006ff067e24 */ /* 0x000fe2000f8e00ff */
[----:B------:R-:W-:Y:S01]  /*9f60*/  MOV R10, UR4 ;  /* 0x00000004000a7c02 */ /* 0x000fe20008000f00 */
[----:B------:R-:W-:Y:S01]  /*9f70*/  IMAD.U32 R7, RZ, RZ, UR7 ;  /* 0x00000007ff077e24 */ /* 0x000fe2000f8e00ff */
[----:B------:R-:W-:Y:S01]  /*9f80*/  MOV R13, RZ ;  /* 0x000000ff000d7202 */ /* 0x000fe20000000f00 */
[----:B------:R-:W-:-:S02]  /*9f90*/  IMAD.U32 R11, RZ, RZ, UR5 ;  /* 0x00000005ff0b7e24 */ /* 0x000fc4000f8e00ff */
[----:B------:R-:W-:Y:S02]  /*9fa0*/  IMAD.MOV.U32 R8, RZ, RZ, 0x70 ;  /* 0x00000070ff087424 */ /* 0x000fe400078e00ff */
[----:B------:R-:W-:-:S07]  /*9fb0*/  IMAD.MOV.U32 R12, RZ, RZ, 0x1 ;  /* 0x00000001ff0c7424 */ /* 0x000fce00078e00ff */
[----:B------:R-:W-:-:S07]  /*9fc0*/  LEPC R20, `(.L_x_44) ;  /* 0x000000001014794e */ /* 0x000fce0000000000 */
[----:B0----5:R-:W-:Y:S05]  /*9fd0*/  CALL.ABS.NOINC R2 ;  /* 0x0000000002007343 */ /* 0x021fea0003c00000 */
.L_x_44:
[----:B------:R-:W-:-:S13]  /*9fe0*/  LOP3.LUT P6, RZ, R18, 0x1bf, RZ, 0xc0, !PT ;  /* 0x000001bf12ff7812 */ /* 0x000fda00078cc0ff */
        /* <DEDUP_REMOVED lines=17> */
.L_x_45:
[----:B------:R-:W0:Y:S01]  /*a100*/  LDC.64 R2, c[0x0][0x9f8] ;  /* 0x00027e00ff027b82 */ /* 0x000e220000000a00 */
[----:B------:R-:W-:-:S07]  /*a110*/  IMAD.MOV.U32 R29, RZ, RZ, R26 ;  /* 0x000000ffff1d7224 */ /* 0x000fce00078e001a */
[----:B------:R-:W1:Y:S01]  /*a120*/  LDC R19, c[0x0][0x430] ;  /* 0x00010c00ff137b82 */ /* 0x000e620000000800 */
[----:B0-----:R-:W-:-:S04]  /*a130*/  ISETP.NE.U32.AND P0, PT, R2, RZ, PT ;  /* 0x000000ff0200720c */ /* 0x001fc80003f05070 */
[----:B------:R-:W-:-:S13]  /*a140*/  ISETP.NE.AND.EX P0, PT, R3, RZ, PT, P0 ;  /* 0x000000ff0300720c */ /* 0x000fda0003f05300 */
[----:B------:R-:W0:Y:S02]  /*a150*/  @P0 LDC.64 R2, c[0x0][0x9f8] ;  /* 0x00027e00ff020b82 */ /* 0x000e240000000a00 */
[----:B0-----:R-:W-:-:S05]  /*a160*/  @P0 IMAD.WIDE R2, R26, 0x4, R2 ;  /* 0x000000041a020825 */ /* 0x001fca00078e0202 */
[----:B------:R0:W5:Y:S01]  /*a170*/  @P0 LDG.E R29, desc[UR46][R2.64] ;  /* 0x0000002e021d0981 */ /* 0x000162000c1e1900 */
[----:B-1----:R-:W-:Y:S01]  /*a180*/  ISETP.NE.AND P2, PT, R19, 0x1, PT ;  /* 0x000000011300780c */ /* 0x002fe20003f45270 */
[----:B------:R-:W-:Y:S01]  /*a190*/  UMOV UR4, 0xffffffff ;  /* 0xffffffff00047882 */ /* 0x000fe20000000000 */
[C---:B------:R-:W-:Y:S01]  /*a1a0*/  LOP3.LUT R18, R17.reuse, 0x7f, RZ, 0xc0, !PT ;  /* 0x0000007f11127812 */ /* 0x040fe200078ec0ff */
[----:B------:R-:W-:Y:S01]  /*a1b0*/  IMAD.SHL.U32 R8, R17, 0x20, RZ ;  /* 0x0000002011087824 */ /* 0x000fe200078e00ff */
[----:B------:R-:W-:Y:S02]  /*a1c0*/  LOP3.LUT R0, R0, 0xfffffff7, RZ, 0xc0, !PT ;  /* 0xfffffff700007812 */ /* 0x000fe400078ec0ff */
[----:B------:R-:W-:-:S07]  /*a1d0*/  SHF.R.U32.HI R25, RZ, 0x2, R18 ;  /* 0x00000002ff197819 */ /* 0x000fce0000011612 */
[----:B------:R-:W-:Y:S01]  /*a1e0*/  @P2 LOP3.LUT R0, R0, 0x8, RZ, 0xfc, !PT ;  /* 0x0000000800002812 */ /* 0x000fe200078efcff */
[----:B0-----:R-:W-:Y:S06]  /*a1f0*/  BRA.DIV UR4, `(.L_x_46) ;  /* 0x0000003a04ac7947 */ /* 0x001fec000b800000 */
.L_x_98:
[----:B------:R-:W-:Y:S01]  /*a200*/  UMOV UR4, 0xa0 ;  /* 0x000000a000047882 */ /* 0x000fe20000000000 */
[----:B------:R-:W-:Y:S01]  /*a210*/  LOP3.LUT R23, R25, 0x60, R8, 0xf8, !PT ;  /* 0x0000006019177812 */ /* 0x000fe200078ef808 */
[----:B------:R-:W-:Y:S01]  /*a220*/  UIMAD UR4, UR48, UR4, -0xa0 ;  /* 0xffffff60300474a4 */ /* 0x000fe2000f8e0204 */
[----:B------:R-:W0:Y:S01]  /*a230*/  @P2 LDC R3, c[0x0][0x434] ;  /* 0x00010d00ff032b82 */ /* 0x000e220000000800 */
[----:B-----5:R-:W-:Y:S02]  /*a240*/  SHF.R.S32.HI R20, RZ, 0x1f, R29 ;  /* 0x0000001fff147819 */ /* 0x020fe4000001141d */
[C---:B------:R-:W-:Y:S02]  /*a250*/  LOP3.LUT R15, R23.reuse, 0x80, RZ, 0xfc, !PT ;  /* 0x00000080170f7812 */ /* 0x040fe400078efcff */
[----:B------:R-:W-:-:S03]  /*a260*/  IADD3 R9, R23, UR4, RZ ;  /* 0x0000000417097c10 */ /* 0x000fc6000fffe0ff */
[----:B------:R-:W1:Y:S01]  /*a270*/  @P2 LDC R7, c[0x0][0x438] ;  /* 0x00010e00ff072b82 */ /* 0x000e620000000800 */
[C---:B------:R-:W-:Y:S01]  /*a280*/  ISETP.GE.AND P1, PT, R9.reuse, UR38, PT ;  /* 0x0000002609007c0c */ /* 0x040fe2000bf26270 */
[----:B------:R-:W-:Y:S01]  /*a290*/  IMAD.IADD R10, R9, 0x1, R16 ;  /* 0x00000001090a7824 */ /* 0x000fe200078e0210 */
[----:B------:R-:W-:Y:S01]  /*a2a0*/  STL [R1+0x10], R20 ;  /* 0x0000101401007387 */ /* 0x000fe20000100800 */
[----:B------:R-:W-:Y:S02]  /*a2b0*/  VIADD R11, R15, UR4 ;  /* 0x000000040f0b7c36 */ /* 0x000fe40008000000 */
[----:B------:R-:W-:Y:S01]  /*a2c0*/  IMAD.MOV.U32 R9, RZ, RZ, R10 ;  /* 0x000000ffff097224 */ /* 0x000fe200078e000a */
[----:B------:R-:W-:Y:S07]  /*a2d0*/  STL [R1+0x4], R15 ;  /* 0x0000040f01007387 */ /* 0x000fee0000100800 */
[----:B------:R-:W2:Y:S01]  /*a2e0*/  @!P1 LDC.64 R4, c[0x0][0x428] ;  /* 0x00010a00ff049b82 */ /* 0x000ea20000000a00 */
[----:B0-----:R-:W-:-:S05]  /*a2f0*/  @P2 IMAD.HI.U32 R2, R10, R3, RZ ;  /* 0x000000030a022227 */ /* 0x001fca00078e00ff */
[----:B-1----:R-:W-:Y:S02]  /*a300*/  @P2 SHF.R.U32.HI R9, RZ, R7, R2 ;  /* 0x00000007ff092219 */ /* 0x002fe40000011602 */
[----:B------:R-:W0:Y:S02]  /*a310*/  @!P1 LDC.64 R6, c[0x0][0x418] ;  /* 0x00010600ff069b82 */ /* 0x000e240000000a00 */
[----:B------:R-:W-:Y:S01]  /*a320*/  @!P1 SHF.R.S32.HI R3, RZ, 0x1f, R9 ;  /* 0x0000001fff039819 */ /* 0x000fe20000011409 */
[----:B--2---:R-:W-:-:S04]  /*a330*/  @!P1 IMAD R2, R20, R4, RZ ;  /* 0x0000000414029224 */ /* 0x004fc800078e02ff */
[----:B------:R-:W-:Y:S02]  /*a340*/  @!P1 IMAD R5, R29, R5, R2 ;  /* 0x000000051d059224 */ /* 0x000fe400078e0202 */
[----:B------:R-:W-:-:S04]  /*a350*/  @!P1 IMAD.MOV.U32 R2, RZ, RZ, R9 ;  /* 0x000000ffff029224 */ /* 0x000fc800078e0009 */
[----:B------:R-:W-:-:S05]  /*a360*/  @!P1 IMAD.WIDE.U32 R2, R29, R4, R2 ;  /* 0x000000041d029225 */ /* 0x000fca00078e0002 */
[----:B------:R-:W-:Y:S02]  /*a370*/  @!P1 IADD3 R3, R3, R5, RZ ;  /* 0x0000000503039210 */ /* 0x000fe40007ffe0ff */
[C---:B0-----:R-:W-:Y:S02]  /*a380*/  @!P1 LEA R6, P0, R2.reuse, R6, 0x2 ;  /* 0x0000000602069211 */ /* 0x041fe400078010ff */
[----:B------:R-:W-:Y:S02]  /*a390*/  MOV R5, RZ ;  /* 0x000000ff00057202 */ /* 0x000fe40000000f00 */
[----:B------:R-:W-:Y:S02]  /*a3a0*/  @!P1 LEA.HI.X R7, R2, R7, R3, 0x2, P0 ;  /* 0x0000000702079211 */ /* 0x000fe400000f1403 */
[C---:B------:R-:W-:Y:S01]  /*a3b0*/  ISETP.GE.AND P0, PT, R11.reuse, UR38, PT ;  /* 0x000000260b007c0c */ /* 0x040fe2000bf06270 */
[----:B------:R-:W0:Y:S01]  /*a3c0*/  @P2 LDC R2, c[0x0][0x434] ;  /* 0x00010d00ff022b82 */ /* 0x000e220000000800 */
[----:B------:R-:W-:Y:S01]  /*a3d0*/  IMAD.IADD R11, R11, 0x1, R16 ;  /* 0x000000010b0b7824 */ /* 0x000fe200078e0210 */
[----:B------:R1:W5:Y:S01]  /*a3e0*/  @!P1 LDG.E R5, desc[UR46][R6.64] ;  /* 0x0000002e06059981 */ /* 0x000362000c1e1900 */
[----:B------:R-:W-:Y:S01]  /*a3f0*/  ISETP.GT.U32.OR P0, PT, R15, 0x9f, P0 ;  /* 0x0000009f0f00780c */ /* 0x000fe20000704470 */
[----:B------:R-:W-:-:S02]  /*a400*/  IMAD.SHL.U32 R14, R17, 0x40, RZ ;  /* 0x00000040110e7824 */ /* 0x000fc400078e00ff */
[----:B------:R-:W-:Y:S02]  /*a410*/  IMAD.MOV.U32 R12, RZ, RZ, R11 ;  /* 0x000000ffff0c7224 */ /* 0x000fe400078e000b */
[----:B------:R-:W2:Y:S08]  /*a420*/  @P2 LDC R3, c[0x0][0x438] ;  /* 0x00010e00ff032b82 */ /* 0x000eb00000000800 */
[----:B-1----:R-:W1:Y:S01]  /*a430*/  @!P0 LDC.64 R6, c[0x0][0x428] ;  /* 0x00010a00ff068b82 */ /* 0x002e620000000a00 */
[----:B0-----:R-:W-:-:S04]  /*a440*/  @P2 IMAD.HI.U32 R2, R11, R2, RZ ;  /* 0x000000020b022227 */ /* 0x001fc800078e00ff */
[----:B------:R-:W-:Y:S01]  /*a450*/  IMAD.SHL.U32 R13, R17, 0x8, RZ ;  /* 0x00000008110d7824 */ /* 0x000fe200078e00ff */
[----:B--2---:R-:W-:Y:S02]  /*a460*/  @P2 SHF.R.U32.HI R12, RZ, R3, R2 ;  /* 0x00000003ff0c2219 */ /* 0x004fe40000011602 */
[----:B------:R-:W-:Y:S02]  /*a470*/  SHF.R.U32.HI R3, RZ, 0x1, R17 ;  /* 0x00000001ff037819 */ /* 0x000fe40000011611 */
[----:B------:R-:W-:-:S04]  /*a480*/  LOP3.LUT R2, R14, 0x180, RZ, 0xc0, !PT ;  /* 0x000001800e027812 */ /* 0x000fc800078ec0ff */
[----:B------:R-:W-:Y:S01]  /*a490*/  LOP3.LUT R2, R2, 0x30, R3, 0xf8, !PT ;  /* 0x0000003002027812 */ /* 0x000fe200078ef803 */
[-C--:B-1----:R-:W-:Y:S01]  /*a4a0*/  @!P0 IMAD R4, R20, R6.reuse, RZ ;  /* 0x0000000614048224 */ /* 0x082fe200078e02ff */
[--C-:B------:R-:W-:Y:S02]  /*a4b0*/  @!P0 SHF.R.S32.HI R3, RZ, 0x1f, R12.reuse ;  /* 0x0000001fff038819 */ /* 0x100fe4000001140c */
[----:B------:R-:W-:Y:S01]  /*a4c0*/  LOP3.LUT R13, R2, 0x30, R13, 0x78, !PT ;  /* 0x00000030020d7812 */ /* 0x000fe200078e780d */
[----:B------:R-:W-:Y:S02]  /*a4d0*/  @!P0 IMAD.MOV.U32 R2, RZ, RZ, R12 ;  /* 0x000000ffff028224 */ /* 0x000fe400078e000c */
[C---:B------:R-:W-:Y:S02]  /*a4e0*/  @!P0 IMAD R4, R29.reuse, R7, R4 ;  /* 0x000000071d048224 */ /* 0x040fe400078e0204 */
[----:B------:R-:W-:Y:S02]  /*a4f0*/  @!P0 IMAD.WIDE.U32 R2, R29, R6, R2 ;  /* 0x000000061d028225 */ /* 0x000fe400078e0002 */
[----:B------:R-:W0:Y:S03]  /*a500*/  @!P0 LDC.64 R6, c[0x0][0x418] ;  /* 0x00010600ff068b82 */ /* 0x000e260000000a00 */
[----:B------:R-:W-:Y:S01]  /*a510*/  @!P0 IADD3 R4, R4, R3, RZ ;  /* 0x0000000304048210 */ /* 0x000fe20007ffe0ff */
[----:B------:R-:W-:Y:S01]  /*a520*/  IMAD.MOV R3, RZ, RZ, -R9 ;  /* 0x000000ffff037224 */ /* 0x000fe200078e0a09 */
[----:B------:R-:W-:-:S02]  /*a530*/  LOP3.LUT R9, R13, 0x640, R14, 0xf8, !PT ;  /* 0x000006400d097812 */ /* 0x000fc400078ef80e */
[----:B0-----:R-:W-:-:S04]  /*a540*/  @!P0 LEA R6, P1, R2, R6, 0x2 ;  /* 0x0000000602068211 */ /* 0x001fc800078210ff */
[----:B------:R-:W-:Y:S01]  /*a550*/  @!P0 LEA.HI.X R7, R2, R7, R4, 0x2, P1 ;  /* 0x0000000702078211 */ /* 0x000fe200008f1404 */
[----:B------:R-:W-:Y:S02]  /*a560*/  IMAD.MOV.U32 R4, RZ, RZ, RZ ;  /* 0x000000ffff047224 */ /* 0x000fe400078e00ff */
[----:B------:R-:W-:-:S04]  /*a570*/  IMAD.MOV R2, RZ, RZ, -R12 ;  /* 0x000000ffff027224 */ /* 0x000fc800078e0a0c */
[----:B------:R0:W5:Y:S04]  /*a580*/  @!P0 LDG.E R4, desc[UR46][R6.64] ;  /* 0x0000002e06048981 */ /* 0x000168000c1e1900 */
[----:B------:R1:W-:Y:S01]  /*a590*/  STL [R1+0x18], R9 ;  /* 0x0000180901007387 */ /* 0x0003e20000100800 */
[C---:B0-----:R-:W-:Y:S01]  /*a5a0*/  IMAD R6, R19.reuse, R2, R11 ;  /* 0x0000000213067224 */ /* 0x041fe200078e020b */
[----:B------:R-:W-:Y:S01]  /*a5b0*/  LOP3.LUT R2, R8, 0x80, RZ, 0xc0, !PT ;  /* 0x0000008008027812 */ /* 0x000fe200078ec0ff */
[----:B------:R-:W-:Y:S01]  /*a5c0*/  IMAD R7, R19, R3, R10 ;  /* 0x0000000313077224 */ /* 0x000fe200078e020a */
[----:B------:R-:W-:Y:S01]  /*a5d0*/  SHF.L.U32 R3, R18, 0x4, RZ ;  /* 0x0000000412037819 */ /* 0x000fe200000006ff */
[----:B-1----:R-:W-:Y:S01]  /*a5e0*/  IMAD.SHL.U32 R9, R17, 0x4, RZ ;  /* 0x0000000411097824 */ /* 0x002fe200078e00ff */
[----:B------:R-:W-:-:S02]  /*a5f0*/  LOP3.LUT R2, R2, 0x10, R17, 0xf8, !PT ;  /* 0x0000001002027812 */ /* 0x000fc400078ef811 */
[----:B------:R-:W-:Y:S02]  /*a600*/  LOP3.LUT R3, R3, 0x600, RZ, 0xc0, !PT ;  /* 0x0000060003037812 */ /* 0x000fe400078ec0ff */
[----:B------:R-:W-:Y:S02]  /*a610*/  ISETP.GT.U32.AND P0, PT, R15, 0x9f, PT ;  /* 0x0000009f0f00780c */ /* 0x000fe40003f04070 */
[----:B------:R-:W-:Y:S01]  /*a620*/  LOP3.LUT R2, R2, 0x10, R9, 0x78, !PT ;  /* 0x0000001002027812 */ /* 0x000fe200078e7809 */
[----:B------:R-:W-:Y:S01]  /*a630*/  ULOP3.LUT UR4, UR36, 0x2, URZ, 0xfc, !UPT ;  /* 0x0000000224047892 */ /* 0x000fe2000f8efc3f */
[----:B------:R-:W-:-:S04]  /*a640*/  LOP3.LUT R9, R3, 0x60, R8, 0xf8, !PT ;  /* 0x0000006003097812 */ /* 0x000fc800078ef808 */
[----:B------:R-:W-:Y:S01]  /*a650*/  LOP3.LUT R9, R9, 0x100, R8, 0xf8, !PT ;  /* 0x0000010009097812 */ /* 0x000fe200078ef808 */
[----:B------:R-:W-:Y:S01]  /*a660*/  IMAD.U32 R8, RZ, RZ, UR4 ;  /* 0x00000004ff087e24 */ /* 0x000fe2000f8e00ff */
[----:B------:R-:W-:Y:S02]  /*a670*/  LOP3.LUT R0, R0, 0xfffffffd, RZ, 0xc0, !PT ;  /* 0xfffffffd00007812 */ /* 0x000fe400078ec0ff */
[----:B------:R-:W-:Y:S02]  /*a680*/  LOP3.LUT R2, R9, R2, RZ, 0xfc, !PT ;  /* 0x0000000209027212 */ /* 0x000fe400078efcff */
[----:B------:R-:W-:Y:S02]  /*a690*/  MOV R9, UR40 ;  /* 0x0000002800097c02 */ /* 0x000fe40008000f00 */
[----:B------:R-:W-:Y:S02]  /*a6a0*/  @P0 LOP3.LUT R0, R0, 0x2, RZ, 0xfc, !PT ;  /* 0x0000000200000812 */ /* 0x000fe400078efcff */
[----:B------:R-:W-:-:S02]  /*a6b0*/  ISETP.NE.AND P0, PT, R8, 0x3, PT ;  /* 0x000000030800780c */ /* 0x000fc40003f05270 */
[----:B------:R-:W-:Y:S01]  /*a6c0*/  SHF.R.S32.HI R8, RZ, 0x1f, R9 ;  /* 0x0000001fff087819 */ /* 0x000fe20000011409 */
[----:B------:R0:W-:Y:S04]  /*a6d0*/  STL [R1+0x14], R2 ;  /* 0x0000140201007387 */ /* 0x0001e80000100800 */
[----:B------:R1:W-:Y:S01]  /*a6e0*/  STL [R1+0x8], R8 ;  /* 0x0000080801007387 */ /* 0x0003e20000100800 */
[----:B------:R-:W-:Y:S01]  /*a6f0*/  LOP3.LUT R0, R0, 0xfffffffb, RZ, 0xc0, !PT ;  /* 0xfffffffb00007812 */ /* 0x000fe200078ec0ff */
[----:B------:R-:W-:Y:S02]  /*a700*/  IMAD.U32 R11, RZ, RZ, UR48 ;  /* 0x00000030ff0b7e24 */ /* 0x000fe4000f8e00ff */
[----:B0-----:R-:W-:Y:S01]  /*a710*/  IMAD.SHL.U32 R2, R17, 0x10, RZ ;  /* 0x0000001011027824 */ /* 0x001fe200078e00ff */
[----:B------:R-:W-:Y:S01]  /*a720*/  SHF.R.U32.HI R17, RZ, 0x3, R17 ;  /* 0x00000003ff117819 */ /* 0x000fe20000011611 */
[----:B------:R-:W-:Y:S01]  /*a730*/  VIADD R11, R11, 0xffffffff ;  /* 0xffffffff0b0b7836 */ /* 0x000fe20000000000 */
[----:B------:R-:W-:Y:S01]  /*a740*/  @P0 LOP3.LUT R0, R0, 0x4, RZ, 0xfc, !PT ;  /* 0x0000000400000812 */ /* 0x000fe200078efcff */
[----:B-1----:R-:W-:Y:S06]  /*a750*/  @!P0 BRA `(.L_x_47) ;  /* 0x0000000000048947 */ /* 0x002fec0003800000 */
[----:B------:R-:W-:Y:S01]  /*a760*/  BPT.TRAP 0x1 ;  /* 0x000000040000795c */ /* 0x000fe20000300000 */
.L_x_47:
[----:B------:R-:W-:Y:S01]  /*a770*/  IMAD.MOV.U32 R28, RZ, RZ, 0x1 ;  /* 0x00000001ff1c7424 */ /* 0x000fe200078e00ff */
[C---:B------:R-:W-:Y:S02]  /*a780*/  SHF.L.U32 R8, R17.reuse, 0x7, RZ ;  /* 0x0000000711087819 */ /* 0x040fe400000006ff */
[----:B------:R-:W-:Y:S02]  /*a790*/  SHF.R.S32.HI R19, RZ, 0x1f, R7 ;  /* 0x0000001fff137819 */ /* 0x000fe40000011407 */
[----:B------:R-:W-:Y:S02]  /*a7a0*/  SHF.L.U32 R28, R28, 0x1f, RZ ;  /* 0x0000001f1c1c7819 */ /* 0x000fe400000006ff */
[----:B------:R-:W-:Y:S01]  /*a7b0*/  LOP3.LUT R9, R8, 0x180, RZ, 0xc0, !PT ;  /* 0x0000018008097812 */ /* 0x000fe200078ec0ff */
[----:B------:R-:W-:Y:S01]  /*a7c0*/  IMAD.SHL.U32 R8, R17, 0x10, RZ ;  /* 0x0000001011087824 */ /* 0x000fe200078e00ff */
[----:B------:R-:W0:Y:S02]  /*a7d0*/  SYNCS.PHASECHK.TRANS64.TRYWAIT P0, [UR42+0x12480], R28 ;  /* 0x0124801cff0075a7 */ /* 0x000e24000800016a */
[----:B------:R-:W-:-:S02]  /*a7e0*/  LOP3.LUT R9, R9, 0x30, R2, 0xf8, !PT ;  /* 0x0000003009097812 */ /* 0x000fc400078ef802 */
[----:B------:R-:W-:Y:S02]  /*a7f0*/  LOP3.LUT R2, R2, 0x40, RZ, 0xc0, !PT ;  /* 0x0000004002027812 */ /* 0x000fe400078ec0ff */
[----:B------:R-:W-:-:S04]  /*a800*/  LOP3.LUT R8, R9, 0x30, R8, 0x78, !PT ;  /* 0x0000003009087812 */ /* 0x000fc800078e7808 */
[----:B------:R-:W-:-:S05]  /*a810*/  IADD3 R2, R8, R3, R2 ;  /* 0x0000000308027210 */ /* 0x000fca0007ffe002 */
[----:B------:R1:W-:Y:S02]  /*a820*/  STL [R1+0xc], R2 ;  /* 0x00000c0201007387 */ /* 0x0003e40000100800 */
[----:B01----:R-:W-:Y:S05]  /*a830*/  @!P0 BRA `(.L_x_48) ;  /* 0x00000034003c8947 */ /* 0x003fea0003800000 */
.L_x_99:
[----:B------:R-:W2:Y:S01]  /*a840*/  LDL R12, [R1+0x8] ;  /* 0x00000800010c7983 */ /* 0x000ea20000100800 */
[----:B------:R-:W-:Y:S01]  /*a850*/  ULDC.64 UR4, c[0x0][0x328] ;  /* 0x0000ca0000047ab9 */ /* 0x000fe20000000a00 */
[----:B-----5:R-:W-:Y:S01]  /*a860*/  SHF.R.S32.HI R20, RZ, 0x1f, R5 ;  /* 0x0000001fff147819 */ /* 0x020fe20000011405 */
[----:B------:R-:W-:Y:S01]  /*a870*/  IMAD R2, R19, UR4, RZ ;  /* 0x0000000413027c24 */ /* 0x000fe2000f8e02ff */
[----:B------:R-:W-:Y:S01]  /*a880*/  ULDC.64 UR6, c[0x0][0x338] ;  /* 0x0000ce0000067ab9 */ /* 0x000fe20000000a00 */
[----:B------:R-:W-:Y:S01]  /*a890*/  SHF.R.S32.HI R21, RZ, 0x1f, R6 ;  /* 0x0000001fff157819 */ /* 0x000fe20000011406 */
[----:B------:R-:W1:Y:S01]  /*a8a0*/  LDC R13, c[0x0][0x2f4] ;  /* 0x0000bd00ff0d7b82 */ /* 0x000e620000000800 */
[C---:B------:R-:W-:Y:S01]  /*a8b0*/  IMAD R9, R7.reuse, UR5, R2 ;  /* 0x0000000507097c24 */ /* 0x040fe2000f8e0202 */
[----:B------:R-:W-:Y:S01]  /*a8c0*/  SHF.R.S32.HI R22, RZ, 0x1f, R4 ;  /* 0x0000001fff167819 */ /* 0x000fe20000011404 */
[----:B0-----:R-:W-:-:S04]  /*a8d0*/  IMAD.WIDE.U32 R2, R7, UR4, RZ ;  /* 0x0000000407027c25 */ /* 0x001fc8000f8e00ff */
[----:B------:R-:W-:Y:S02]  /*a8e0*/  IMAD.IADD R3, R3, 0x1, R9 ;  /* 0x0000000103037824 */ /* 0x000fe400078e0209 */
[----:B------:R-:W-:Y:S02]  /*a8f0*/  IMAD R8, R20, UR6, RZ ;  /* 0x0000000614087c24 */ /* 0x000fe4000f8e02ff */
[----:B------:R-:W-:-:S04]  /*a900*/  IMAD.WIDE.U32 R2, R5, UR6, R2 ;  /* 0x0000000605027c25 */ /* 0x000fc8000f8e0002 */
[----:B------:R-:W-:Y:S02]  /*a910*/  IMAD R8, R5, UR7, R8 ;  /* 0x0000000705087c24 */ /* 0x000fe4000f8e0208 */
[----:B------:R-:W-:Y:S02]  /*a920*/  IMAD R10, R21, UR4, RZ ;  /* 0x00000004150a7c24 */ /* 0x000fe4000f8e02ff */
[----:B------:R-:W-:Y:S01]  /*a930*/  IMAD.IADD R9, R3, 0x1, R8 ;  /* 0x0000000103097824 */ /* 0x000fe200078e0208 */
[----:B------:R-:W-:Y:S01]  /*a940*/  MOV R8, R2 ;  /* 0x0000000200087202 */ /* 0x000fe20000000f00 */
[C---:B------:R-:W-:Y:S02]  /*a950*/  IMAD R10, R6.reuse, UR5, R10 ;  /* 0x00000005060a7c24 */ /* 0x040fe4000f8e020a */
[----:B------:R-:W-:Y:S01]  /*a960*/  IMAD.WIDE.U32 R2, R6, UR4, RZ ;  /* 0x0000000406027c25 */ /* 0x000fe2000f8e00ff */
[----:B------:R-:W-:-:S03]  /*a970*/  ULDC.64 UR4, c[0x0][0x330] ;  /* 0x0000cc0000047ab9 */ /* 0x000fc60000000a00 */
[----:B------:R-:W-:Y:S02]  /*a980*/  IMAD.IADD R3, R3, 0x1, R10 ;  /* 0x0000000103037824 */ /* 0x000fe400078e020a */
[----:B------:R-:W-:Y:S02]  /*a990*/  IMAD R10, R22, UR6, RZ ;  /* 0x00000006160a7c24 */ /* 0x000fe4000f8e02ff */
[----:B------:R-:W-:-:S04]  /*a9a0*/  IMAD.WIDE.U32 R2, R4, UR6, R2 ;  /* 0x0000000604027c25 */ /* 0x000fc8000f8e0002 */
[----:B------:R-:W-:-:S04]  /*a9b0*/  IMAD R10, R4, UR7, R10 ;  /* 0x00000007040a7c24 */ /* 0x000fc8000f8e020a */
[----:B------:R-:W-:Y:S02]  /*a9c0*/  IMAD.IADD R3, R3, 0x1, R10 ;  /* 0x0000000103037824 */ /* 0x000fe400078e020a */
[----:B------:R-:W-:-:S04]  /*a9d0*/  IMAD.U32 R10, RZ, RZ, UR4 ;  /* 0x00000004ff0a7e24 */ /* 0x000fc8000f8e00ff */
[----:B------:R-:W-:-:S04]  /*a9e0*/  IMAD.WIDE.U32 R8, R10, UR40, R8 ;  /* 0x000000280a087c25 */ /* 0x000fc8000f8e0008 */
[----:B------:R-:W-:Y:S01]  /*a9f0*/  IMAD.WIDE.U32 R2, R10, UR40, R2 ;  /* 0x000000280a027c25 */ /* 0x000fe2000f8e0002 */
[----:B--2---:R-:W-:Y:S02]  /*aa00*/  R2UR UR6, R12 ;  /* 0x000000000c0672ca */ /* 0x004fe400000e0000 */
[----:B------:R-:W0:Y:S11]  /*aa10*/  S2R R12, SR_TID.X ;  /* 0x00000000000c7919 */ /* 0x000e360000002100 */
[----:B------:R-:W-:-:S03]  /*aa20*/  UIMAD UR4, UR6, UR4, URZ ;  /* 0x00000004060472a4 */ /* 0x000fc6000f8e023f */
[----:B------:R-:W-:Y:S01]  /*aa30*/  ULDC.64 UR6, c[0x0][0x318] ;  /* 0x0000c60000067ab9 */ /* 0x000fe20000000a00 */
[----:B------:R-:W-:Y:S01]  /*aa40*/  UIMAD UR4, UR40, UR5, UR4 ;  /* 0x00000005280472a4 */ /* 0x000fe2000f8e0204 */
[----:B------:R-:W-:Y:S02]  /*aa50*/  MOV R17, UR7 ;  /* 0x0000000700117c02 */ /* 0x000fe40008000f00 */
[----:B------:R-:W-:Y:S01]  /*aa60*/  IADD3 R10, P0, R8, UR6, RZ ;  /* 0x00000006080a7c10 */ /* 0x000fe2000ff1e0ff */
[----:B------:R-:W-:-:S03]  /*aa70*/  IMAD.MOV.U32 R8, RZ, RZ, -0xa0 ;  /* 0xffffff60ff087424 */ /* 0x000fc600078e00ff */
[----:B------:R-:W-:Y:S01]  /*aa80*/  IADD3.X R9, R17, UR4, R9, P0, !PT ;  /* 0x0000000411097c10 */ /* 0x000fe200087fe409 */
[----:B------:R-:W-:Y:S01]  /*aa90*/  IMAD R8, R11, R8, UR38 ;  /* 0x000000260b087e24 */ /* 0x000fe2000f8e0208 */
[----:B------:R-:W-:-:S03]  /*aaa0*/  IADD3 R18, P0, R2, UR6, RZ ;  /* 0x0000000602127c10 */ /* 0x000fc6000ff1e0ff */
[----:B------:R-:W-:Y:S01]  /*aab0*/  IMAD.IADD R8, R8, 0x1, -R25 ;  /* 0x0000000108087824 */ /* 0x000fe200078e0a19 */
[----:B------:R-:W-:Y:S01]  /*aac0*/  IADD3.X R17, R17, UR4, R3, P0, !PT ;  /* 0x0000000411117c10 */ /* 0x000fe200087fe403 */
[----:B------:R-:W-:Y:S01]  /*aad0*/  UMOV UR4, 0xffffffff ;  /* 0xffffffff00047882 */ /* 0x000fe20000000000 */
[----:B0-----:R-:W-:Y:S02]  /*aae0*/  IMAD.SHL.U32 R12, R12, 0x10, RZ ;  /* 0x000000100c0c7824 */ /* 0x001fe400078e00ff */
[----:B------:R-:W-:-:S03]  /*aaf0*/  ISETP.GE.AND P4, PT, R8, 0x1, PT ;  /* 0x000000010800780c */ /* 0x000fc60003f86270 */
[----:B------:R-:W-:-:S04]  /*ab00*/  LOP3.LUT R12, R12, 0x30, RZ, 0xc0, !PT ;  /* 0x000000300c0c7812 */ /* 0x000fc800078ec0ff */
[----:B-1----:R-:W-:Y:S01]  /*ab10*/  ISETP.GE.AND P2, PT, R12, R13, PT ;  /* 0x0000000d0c00720c */ /* 0x002fe20003f46270 */
[----:B------:R-:W-:-:S12]  /*ab20*/  BRA.DIV UR4, `(.L_x_49) ;  /* 0x0000003204987947 */ /* 0x000fd8000b800000 */
[----:B------:R-:W2:Y:S01]  /*ab30*/  LDL R12, [R1+0xc] ;  /* 0x00000c00010c7983 */ /* 0x000ea20000100800 */
[C---:B------:R-:W-:Y:S02]  /*ab40*/  ISETP.LT.OR P0, PT, R8.reuse, 0x1, P2 ;  /* 0x000000010800780c */ /* 0x040fe40001701670 */
[----:B------:R-:W-:Y:S01]  /*ab50*/  ISETP.GE.AND P5, PT, R8, 0x81, PT ;  /* 0x000000810800780c */ /* 0x000fe20003fa6270 */
[----:B------:R-:W0:Y:S01]  /*ab60*/  S2R R11, SR_TID.X ;  /* 0x00000000000b7919 */ /* 0x000e220000002100 */
[----:B------:R-:W-:Y:S02]  /*ab70*/  LOP3.LUT R0, R0, 0xffffffef, RZ, 0xc0, !PT ;  /* 0xffffffef00007812 */ /* 0x000fe400078ec0ff */
[----:B------:R-:W-:Y:S01]  /*ab80*/  ISETP.GE.AND P3, PT, R8, 0x21, PT ;  /* 0x000000210800780c */ /* 0x000fe20003f66270 */
[----:B------:R-:W1:Y:S04]  /*ab90*/  SHFL.IDX PT, R2, R10, RZ, 0x1c1f ;  /* 0x001c1fff0a027589 */ /* 0x000e6800000e0000 */
[----:B------:R-:W3:Y:S04]  /*aba0*/  SHFL.IDX PT, R3, R9, RZ, 0x1c1f ;  /* 0x001c1fff09037589 */ /* 0x000ee800000e0000 */
[----:B------:R-:W-:Y:S01]  /*abb0*/  SHFL.IDX PT, R17, R17, RZ, 0x1c1f ;  /* 0x001c1fff11117589 */ /* 0x000fe200000e0000 */
[----:B------:R-:W-:-:S02]  /*abc0*/  @P5 LOP3.LUT R0, R0, 0x10, RZ, 0xfc, !PT ;  /* 0x0000001000005812 */ /* 0x000fc400078efcff */
[----:B0-----:R-:W-:-:S04]  /*abd0*/  SHF.L.U32 R11, R11, 0x4, RZ ;  /* 0x000000040b0b7819 */ /* 0x001fc800000006ff */
[----:B------:R-:W-:-:S04]  /*abe0*/  LOP3.LUT R11, R11, 0x30, RZ, 0xc0, !PT ;  /* 0x000000300b0b7812 */ /* 0x000fc800078ec0ff */
[----:B-1----:R-:W-:-:S05]  /*abf0*/  IADD3 R2, P1, R11, R2, RZ ;  /* 0x000000020b027210 */ /* 0x002fca0007f3e0ff */
[----:B---3--:R-:W-:Y:S02]  /*ac00*/  IMAD.X R3, RZ, RZ, R3, P1 ;  /* 0x000000ffff037224 */ /* 0x008fe400008e0603 */
[----:B--2---:R-:W-:-:S05]  /*ac10*/  VIADD R27, R12, UR42 ;  /* 0x0000002a0c1b7c36 */ /* 0x004fca0008000000 */
[----:B------:R0:W-:Y:S01]  /*ac20*/  LDGSTS.E.BYPASS.LTC128B.128 [R27+0x5200], desc[UR46][R2.64], !P0 ;  /* 0x05200000021b7fae */ /* 0x0001e2000c101d6e */
[----:B------:R-:W-:-:S03]  /*ac30*/  ISETP.LT.OR P0, PT, R8, 0x21, P2 ;  /* 0x000000210800780c */ /* 0x000fc60001701670 */
[----:B0-----:R-:W0:Y:S04]  /*ac40*/  SHFL.IDX PT, R2, R10, 0x1, 0x1c1f ;  /* 0x003c1f000a027f89 */ /* 0x001e2800000e0000 */
[----:B------:R-:W1:Y:S01]  /*ac50*/  SHFL.IDX PT, R3, R9, 0x1, 0x1c1f ;  /* 0x003c1f0009037f89 */ /* 0x000e6200000e0000 */
[----:B0-----:R-:W-:-:S05]  /*ac60*/  IADD3 R2, P1, R11, R2, RZ ;  /* 0x000000020b027210 */ /* 0x001fca0007f3e0ff */
[----:B-1----:R-:W-:-:S05]  /*ac70*/  IMAD.X R3, RZ, RZ, R3, P1 ;  /* 0x000000ffff037224 */ /* 0x002fca00008e0603 */
[----:B------:R0:W-:Y:S01]  /*ac80*/  LDGSTS.E.BYPASS.LTC128B.128 [R27+0x5a00], desc[UR46][R2.64], !P0 ;  /* 0x05a00000021b7fae */ /* 0x0001e2000c101d6e */
[----:B------:R-:W-:-:S03]  /*ac90*/  ISETP.LT.OR P0, PT, R8, 0x41, P2 ;  /* 0x000000410800780c */ /* 0x000fc60001701670 */
[----:B0-----:R-:W0:Y:S04]  /*aca0*/  SHFL.IDX PT, R2, R10, 0x2, 0x1c1f ;  /* 0x005c1f000a027f89 */ /* 0x001e2800000e0000 */
[----:B------:R-:W1:Y:S04]  /*acb0*/  SHFL.IDX PT, R3, R9, 0x2, 0x1c1f ;  /* 0x005c1f0009037f89 */ /* 0x000e6800000e0000 */
[----:B------:R-:W-:Y:S01]  /*acc0*/  SHFL.IDX PT, R9, R9, 0x3, 0x1c1f ;  /* 0x007c1f0009097f89 */ /* 0x000fe200000e0000 */
[----:B0-----:R-:W-:-:S04]  /*acd0*/  IADD3 R2, P1, R11, R2, RZ ;  /* 0x000000020b027210 */ /* 0x001fc80007f3e0ff */
[----:B-1----:R-:W-:-:S05]  /*ace0*/  IADD3.X R3, RZ, R3, RZ, P1, !PT ;  /* 0x00000003ff037210 */ /* 0x002fca0000ffe4ff */
[----:B------:R0:W-:Y:S01]  /*acf0*/  LDGSTS.E.BYPASS.LTC128B.128 [R27+0x6200], desc[UR46][R2.64], !P0 ;  /* 0x06200000021b7fae */ /* 0x0001e2000c101d6e */
[----:B------:R-:W-:-:S03]  /*ad00*/  ISETP.LT.OR P0, PT, R8, 0x61, P2 ;  /* 0x000000610800780c */ /* 0x000fc60001701670 */
[----:B0-----:R-:W0:Y:S02]  /*ad10*/  SHFL.IDX PT, R2, R10, 0x3, 0x1c1f ;  /* 0x007c1f000a027f89 */ /* 0x001e2400000e0000 */
[----:B0-----:R-:W-:-:S05]  /*ad20*/  IADD3 R2, P1, R11, R2, RZ ;  /* 0x000000020b027210 */ /* 0x001fca0007f3e0ff */
[----:B------:R-:W-:Y:S01]  /*ad30*/  IMAD.X R3, RZ, RZ, R9, P1 ;  /* 0x000000ffff037224 */ /* 0x000fe200008e0609 */
[----:B------:R-:W-:-:S04]  /*ad40*/  ISETP.GE.AND P1, PT, R8, 0x61, PT ;  /* 0x000000610800780c */ /* 0x000fc80003f26270 */
[----:B------:R0:W-:Y:S01]  /*ad50*/  LDGSTS.E.BYPASS.LTC128B.128 [R27+0x6a00], desc[UR46][R2.64], !P0 ;  /* 0x06a00000021b7fae */ /* 0x0001e2000c101d6e */
[----:B------:R-:W-:-:S03]  /*ad60*/  ISETP.GE.AND P0, PT, R8, 0x41, PT ;  /* 0x000000410800780c */ /* 0x000fc60003f06270 */
[----:B0-----:R0:W1:Y:S10]  /*ad70*/  SHFL.IDX PT, R2, R18, RZ, 0x1c1f ;  /* 0x001c1fff12027589 */ /* 0x00107400000e0000 */
.L_x_111:
[----:B------:R-:W2:Y:S01]  /*ad80*/  S2R R3, SR_TID.X ;  /* 0x0000000000037919 */ /* 0x000ea20000002100 */
[----:B------:R-:W-:Y:S01]  /*ad90*/  ISETP.LT.OR P2, PT, R8, 0x81, P2 ;  /* 0x000000810800780c */ /* 0x000fe20001741670 */
[----:B--2---:R-:W-:-:S05]  /*ada0*/  IMAD.SHL.U32 R3, R3, 0x10, RZ ;  /* 0x0000001003037824 */ /* 0x004fca00078e00ff */
[----:B------:R-:W-:-:S04]  /*adb0*/  LOP3.LUT R3, R3, 0x30, RZ, 0xc0, !PT ;  /* 0x0000003003037812 */ /* 0x000fc800078ec0ff */
[----:B-1----:R-:W-:-:S05]  /*adc0*/  IADD3 R2, P5, R3, R2, RZ ;  /* 0x0000000203027210 */ /* 0x002fca0007fbe0ff */
[----:B------:R-:W-:-:S05]  /*add0*/  IMAD.X R3, RZ, RZ, R17, P5 ;  /* 0x000000ffff037224 */ /* 0x000fca00028e0611 */
[----:B------:R-:W-:Y:S01]  /*ade0*/  @!PT LDS RZ, [RZ] ;  /* 0x00000000fffff984 */ /* 0x000fe20000000800 */
[----:B------:R-:W-:Y:S01]  /*adf0*/  @!PT LDS RZ, [RZ] ;  /* 0x00000000fffff984 */ /* 0x000fe20000000800 */
[----:B------:R-:W-:Y:S01]  /*ae00*/  @!PT LDS RZ, [RZ] ;  /* 0x00000000fffff984 */ /* 0x000fe20000000800 */
[----:B------:R1:W-:Y:S01]  /*ae10*/  LDGSTS.E.BYPASS.LTC128B.128 [R27+0x7200], desc[UR46][R2.64], !P2 ;  /* 0x07200000021b7fae */ /* 0x0003e2000d101d6e */
[----:B------:R-:W-:Y:S01]  /*ae20*/  NOP ;  /* 0x0000000000007918 */ /* 0x000fe20000000000 */
[----:B------:R-:W-:Y:S02]  /*ae30*/  SYNCS.ARRIVE.TRANS64.RED.A0T1 RZ, [UR42+0x12470], RZ ;  /* 0x012470ffffff79a7 */ /* 0x000fe4000820042a */
[----:B------:R-:W-:Y:S01]  /*ae40*/  ARRIVES.LDGSTSBAR.64.TRANSCNT [UR42+0x12470] ;  /* 0x01247000ff0079b0 */ /* 0x000fe20008000aaa */
[----:B------:R-:W-:Y:S01]  /*ae50*/  NOP ;  /* 0x0000000000007918 */ /* 0x000fe20000000000 */
[----:B------:R-:W-:-:S06]  /*ae60*/  ULOP3.LUT UR4, UR36, 0x2, URZ, 0xfc, !UPT ;  /* 0x0000000224047892 */ /* 0x000fcc000f8efc3f */
[----:B------:R-:W-:-:S04]  /*ae70*/  MOV R9, UR4 ;  /* 0x0000000400097c02 */ /* 0x000fc80008000f00 */
[----:B------:R-:W-:-:S13]  /*ae80*/  ISETP.NE.AND P6, PT, R9, 0x3, PT ;  /* 0x000000030900780c */ /* 0x000fda0003fc5270 */
[----:B-1----:R-:W-:Y:S05]  /*ae90*/  @!P6 BRA `(.L_x_50) ;  /* 0x000000000004e947 */ /* 0x002fea0003800000 */
[----:B------:R-:W-:Y:S01]  /*aea0*/  BPT.TRAP 0x1 ;  /* 0x000000040000795c */ /* 0x000fe20000300000 */
.L_x_50:
[----:B------:R-:W-:Y:S01]  /*aeb0*/  SYNCS.ARRIVE.TRANS64.A1T0 RZ, [UR42+0x12470], RZ ;  /* 0x012470ffffff79a7 */ /* 0x000fe2000810002a */
[----:B------:R-:W-:Y:S05]  /*aec0*/  @!P6 BRA `(.L_x_51) ;  /* 0x000000000004e947 */ /* 0x000fea0003800000 */
[----:B------:R-:W-:Y:S01]  /*aed0*/  BPT.TRAP 0x1 ;  /* 0x000000040000795c */ /* 0x000fe20000300000 */
.L_x_51:
[----:B------:R-:W1:Y:S02]  /*aee0*/  SYNCS.PHASECHK.TRANS64.TRYWAIT P2, [UR42+0x12440], R28 ;  /* 0x0124401cff0075a7 */ /* 0x000e64000804016a */
[----:B-1----:R-:W-:Y:S05]  /*aef0*/  @!P2 BRA `(.L_x_52) ;  /* 0x00000034006ca947 */ /* 0x002fea0003800000 */
.L_x_112:
[----:B------:R-:W2:Y:S01]  /*af00*/  LDL R17, [R1+0x8] ;  /* 0x0000080001117983 */ /* 0x000ea20000100800 */
[----:B------:R-:W-:Y:S01]  /*af10*/  ULDC.64 UR8, c[0x0][0x300] ;  /* 0x0000c00000087ab9 */ /* 0x000fe20000000a00 */
[----:B------:R-:W-:Y:S01]  /*af20*/  ULDC.64 UR10, c[0x0][0x310] ;  /* 0x0000c400000a7ab9 */ /* 0x000fe20000000a00 */
[----:B------:R-:W-:Y:S01]  /*af30*/  IMAD R8, R19, UR8, RZ ;  /* 0x0000000813087c24 */ /* 0x000fe2000f8e02ff */
[----:B0-----:R-:W0:Y:S01]  /*af40*/  S2R R18, SR_TID.X ;  /* 0x0000000000127919 */ /* 0x001e220000002100 */
[C---:B-1----:R-:W-:Y:S01]  /*af50*/  IMAD.WIDE.U32 R2, R7.reuse, UR8, RZ ;  /* 0x0000000807027c25 */ /* 0x042fe2000f8e00ff */
[----:B------:R-:W-:Y:S01]  /*af60*/  ULDC.64 UR4, c[0x0][0x308] ;  /* 0x0000c20000047ab9 */ /* 0x000fe20000000a00 */
[----:B------:R-:W1:Y:S01]  /*af70*/  LDC R12, c[0x0][0x2f4] ;  /* 0x0000bd00ff0c7b82 */ /* 0x000e620000000800 */
[----:B------:R-:W-:Y:S01]  /*af80*/  LOP3.LUT R0, R0, 0xfffffffe, RZ, 0xc0, !PT ;  /* 0xfffffffe00007812 */ /* 0x000fe200078ec0ff */
[----:B------:R-:W-:Y:S02]  /*af90*/  IMAD R8, R7, UR9, R8 ;  /* 0x0000000907087c24 */ /* 0x000fe4000f8e0208 */
[----:B------:R-:W-:-:S02]  /*afa0*/  IMAD R20, R20, UR10, RZ ;  /* 0x0000000a14147c24 */ /* 0x000fc4000f8e02ff */
[----:B------:R-:W-:Y:S02]  /*afb0*/  IMAD.IADD R3, R3, 0x1, R8 ;  /* 0x0000000103037824 */ /* 0x000fe400078e0208 */
[C---:B------:R-:W-:Y:S02]  /*afc0*/  IMAD R20, R5.reuse, UR11, R20 ;  /* 0x0000000b05147c24 */ /* 0x040fe4000f8e0214 */
[----:B------:R-:W-:-:S04]  /*afd0*/  IMAD.WIDE.U32 R2, R5, UR10, R2 ;  /* 0x0000000a05027c25 */ /* 0x000fc8000f8e0002 */
[----:B------:R-:W-:Y:S02]  /*afe0*/  IMAD.IADD R3, R3, 0x1, R20 ;  /* 0x0000000103037824 */ /* 0x000fe400078e0214 */
[----:B------:R-:W-:Y:S02]  /*aff0*/  IMAD.U32 R9, RZ, RZ, UR4 ;  /* 0x00000004ff097e24 */ /* 0x000fe4000f8e00ff */
[----:B------:R-:W-:Y:S02]  /*b000*/  IMAD R21, R21, UR8, RZ ;  /* 0x0000000815157c24 */ /* 0x000fe4000f8e02ff */
[----:B------:R-:W-:-:S04]  /*b010*/  IMAD.WIDE.U32 R2, R9, UR40, R2 ;  /* 0x0000002809027c25 */ /* 0x000fc8000f8e0002 */
[----:B------:R-:W-:Y:S02]  /*b020*/  IMAD R10, R6, UR9, R21 ;  /* 0x00000009060a7c24 */ /* 0x000fe4000f8e0215 */
[----:B------:R-:W-:Y:S02]  /*b030*/  IMAD R11, R22, UR10, RZ ;  /* 0x0000000a160b7c24 */ /* 0x000fe4000f8e02ff */
[----:B0-----:R-:W-:-:S05]  /*b040*/  IMAD.SHL.U32 R18, R18, 0x10, RZ ;  /* 0x0000001012127824 */ /* 0x001fca00078e00ff */
[----:B------:R-:W-:-:S04]  /*b050*/  LOP3.LUT R18, R18, 0x30, RZ, 0xc0, !PT ;  /* 0x0000003012127812 */ /* 0x000fc800078ec0ff */
[----:B-1----:R-:W-:-:S13]  /*b060*/  ISETP.GE.AND P5, PT, R18, R12, PT ;  /* 0x0000000c1200720c */ /* 0x002fda0003fa6270 */
[----:B------:R-:W-:Y:S02]  /*b070*/  @P5 LOP3.LUT R0, R0, 0x1, RZ, 0xfc, !PT ;  /* 0x0000000100005812 */ /* 0x000fe400078efcff */
[----:B--2---:R-:W-:-:S13]  /*b080*/  R2UR UR6, R17 ;  /* 0x00000000110672ca */ /* 0x004fda00000e0000 */
[----:B------:R-:W-:-:S03]  /*b090*/  UIMAD UR4, UR6, UR4, URZ ;  /* 0x00000004060472a4 */ /* 0x000fc6000f8e023f */
[----:B------:R-:W-:Y:S01]  /*b0a0*/  ULDC.64 UR6, c[0x0][0x2e8] ;  /* 0x0000ba0000067ab9 */ /* 0x000fe20000000a00 */
[----:B------:R-:W-:Y:S01]  /*b0b0*/  UIMAD UR4, UR40, UR5, UR4 ;  /* 0x00000005280472a4 */ /* 0x000fe2000f8e0204 */
[----:B------:R-:W-:Y:S02]  /*b0c0*/  MOV R8, UR7 ;  /* 0x0000000700087c02 */ /* 0x000fe40008000f00 */
[----:B------:R-:W-:-:S04]  /*b0d0*/  IADD3 R5, P2, R2, UR6, RZ ;  /* 0x0000000602057c10 */ /* 0x000fc8000ff5e0ff */
[----:B------:R-:W-:Y:S01]  /*b0e0*/  IADD3.X R7, R8, UR4, R3, P2, !PT ;  /* 0x0000000408077c10 */ /* 0x000fe200097fe403 */
[----:B------:R-:W-:-:S04]  /*b0f0*/  IMAD.WIDE.U32 R2, R6, UR8, RZ ;  /* 0x0000000806027c25 */ /* 0x000fc8000f8e00ff */
[----:B------:R-:W-:Y:S02]  /*b100*/  IMAD.IADD R3, R3, 0x1, R10 ;  /* 0x0000000103037824 */ /* 0x000fe400078e020a */
[C---:B------:R-:W-:Y:S02]  /*b110*/  IMAD R6, R4.reuse, UR11, R11 ;  /* 0x0000000b04067c24 */ /* 0x040fe4000f8e020b */
[----:B------:R-:W-:-:S04]  /*b120*/  IMAD.WIDE.U32 R2, R4, UR10, R2 ;  /* 0x0000000a04027c25 */ /* 0x000fc8000f8e0002 */
[----:B------:R-:W-:Y:S02]  /*b130*/  IMAD.IADD R3, R3, 0x1, R6 ;  /* 0x0000000103037824 */ /* 0x000fe400078e0206 */
[----:B------:R-:W-:-:S03]  /*b140*/  IMAD.WIDE.U32 R2, R9, UR40, R2 ;  /* 0x0000002809027c25 */ /* 0x000fc6000f8e0002 */
[----:B------:R-:W-:-:S04]  /*b150*/  IADD3 R4, P2, R2, UR6, RZ ;  /* 0x0000000602047c10 */ /* 0x000fc8000ff5e0ff */
[----:B------:R-:W-:Y:S01]  /*b160*/  IADD3.X R8, R8, UR4, R3, P2, !PT ;  /* 0x0000000408087c10 */ /* 0x000fe200097fe403 */
[----:B------:R-:W-:-:S03]  /*b170*/  UMOV UR4, 0xffffffff ;  /* 0xffffffff00047882 */ /* 0x000fc60000000000 */
[----:B------:R-:W-:Y:S05]  /*b180*/  BRA.DIV UR4, `(.L_x_53) ;  /* 0x0000003204e07947 */ /* 0x000fea000b800000 */
[----:B------:R-:W0:Y:S04]  /*b190*/  SHFL.IDX PT, R14, R5, RZ, 0x1c1f ;  /* 0x001c1fff050e7589 */ /* 0x000e2800000e0000 */
[----:B------:R-:W1:Y:S04]  /*b1a0*/  SHFL.IDX PT, R2, R7, RZ, 0x1c1f ;  /* 0x001c1fff07027589 */ /* 0x000e6800000e0000 */
[----:B------:R-:W-:Y:S01]  /*b1b0*/  SHFL.IDX PT, R8, R8, RZ, 0x1c1f ;  /* 0x001c1fff08087589 */ /* 0x000fe200000e0000 */
[----:B0-----:R-:W-:-:S04]  /*b1c0*/  @P4 IADD3 R14, P2, R18, R14, RZ ;  /* 0x0000000e120e4210 */ /* 0x001fc80007f5e0ff */
[----:B-1----:R-:W-:Y:S01]  /*b1d0*/  @P4 IADD3.X R3, RZ, R2, RZ, P2, !PT ;  /* 0x00000002ff034210 */ /* 0x002fe200017fe4ff */
[----:B------:R-:W-:Y:S02]  /*b1e0*/  @P4 IMAD.MOV.U32 R2, RZ, RZ, R14 ;  /* 0x000000ffff024224 */ /* 0x000fe400078e000e */
[----:B------:R-:W0:Y:S04]  /*b1f0*/  SHFL.IDX PT, R14, R5, 0x1, 0x1c1f ;  /* 0x003c1f00050e7f89 */ /* 0x000e2800000e0000 */
[----:B------:R1:W-:Y:S04]  /*b200*/  @P4 LDGSTS.E.BYPASS.LTC128B.128 [R27+0xd200], desc[UR46][R2.64], !P5 ;  /* 0x0d200000021b4fae */ /* 0x0003e8000e901d6e */
[----:B-1----:R-:W1:Y:S01]  /*b210*/  SHFL.IDX PT, R2, R7, 0x1, 0x1c1f ;  /* 0x003c1f0007027f89 */ /* 0x002e6200000e0000 */
[----:B0-----:R-:W-:-:S05]  /*b220*/  @P3 IADD3 R14, P2, R18, R14, RZ ;  /* 0x0000000e120e3210 */ /* 0x001fca0007f5e0ff */
[----:B-1----:R-:W-:Y:S02]  /*b230*/  @P3 IMAD.X R3, RZ, RZ, R2, P2 ;  /* 0x000000ffff033224 */ /* 0x002fe400010e0602 */
[----:B------:R-:W-:Y:S02]  /*b240*/  @P3 IMAD.MOV.U32 R2, RZ, RZ, R14 ;  /* 0x000000ffff023224 */ /* 0x000fe400078e000e */
[----:B------:R-:W0:Y:S04]  /*b250*/  SHFL.IDX PT, R14, R5, 0x2, 0x1c1f ;  /* 0x005c1f00050e7f89 */ /* 0x000e2800000e0000 */
[----:B------:R1:W-:Y:S04]  /*b260*/  @P3 LDGSTS.E.BYPASS.LTC128B.128 [R27+0xda00], desc[UR46][R2.64], !P5 ;  /* 0x0da00000021b3fae */ /* 0x0003e8000e901d6e */
[----:B-1----:R-:W1:Y:S04]  /*b270*/  SHFL.IDX PT, R2, R7, 0x2, 0x1c1f ;  /* 0x005c1f0007027f89 */ /* 0x002e6800000e0000 */
[----:B------:R-:W-:Y:S01]  /*b280*/  SHFL.IDX PT, R7, R7, 0x3, 0x1c1f ;  /* 0x007c1f0007077f89 */ /* 0x000fe200000e0000 */
[----:B0-----:R-:W-:-:S03]  /*b290*/  @P0 IADD3 R6, P2, R18, R14, RZ ;  /* 0x0000000e12060210 */ /* 0x001fc60007f5e0ff */
[----:B------:R-:W0:Y:S01]  /*b2a0*/  SHFL.IDX PT, R14, R5, 0x3, 0x1c1f ;  /* 0x007c1f00050e7f89 */ /* 0x000e2200000e0000 */
[----:B-1----:R-:W-:Y:S01]  /*b2b0*/  @P0 IADD3.X R9, RZ, R2, RZ, P2, !PT ;  /* 0x00000002ff090210 */ /* 0x002fe200017fe4ff */
[----:B------:R-:W-:-:S04]  /*b2c0*/  @P0 IMAD.MOV.U32 R2, RZ, RZ, R6 ;  /* 0x000000ffff020224 */ /* 0x000fc800078e0006 */
[----:B------:R-:W-:-:S05]  /*b2d0*/  @P0 IMAD.MOV.U32 R3, RZ, RZ, R9 ;  /* 0x000000ffff030224 */ /* 0x000fca00078e0009 */
[----:B------:R1:W-:Y:S01]  /*b2e0*/  @P0 LDGSTS.E.BYPASS.LTC128B.128 [R27+0xe200], desc[UR46][R2.64], !P5 ;  /* 0x0e200000021b0fae */ /* 0x0003e2000e901d6e */
[----:B0-----:R-:W-:-:S05]  /*b2f0*/  @P1 IADD3 R14, P0, R18, R14, RZ ;  /* 0x0000000e120e1210 */ /* 0x001fca0007f1e0ff */
[----:B------:R-:W-:Y:S01]  /*b300*/  @P1 IMAD.X R9, RZ, RZ, R7, P0 ;  /* 0x000000ffff091224 */ /* 0x000fe200000e0607 */
[----:B-1----:R-:W-:-:S03]  /*b310*/  @P1 MOV R2, R14 ;  /* 0x0000000e00021202 */ /* 0x002fc60000000f00 */
[----:B------:R-:W-:Y:S01]  /*b320*/  @P1 IMAD.MOV.U32 R3, RZ, RZ, R9 ;  /* 0x000000ffff031224 */ /* 0x000fe200078e0009 */
[----:B------:R0:W1:Y:S04]  /*b330*/  SHFL.IDX PT, R14, R4, RZ, 0x1c1f ;  /* 0x001c1fff040e7589 */ /* 0x00006800000e0000 */
[----:B------:R0:W-:Y:S02]  /*b340*/  @P1 LDGSTS.E.BYPASS.LTC128B.128 [R27+0xea00], desc[UR46][R2.64], !P5 ;  /* 0x0ea00000021b1fae */ /* 0x0001e4000e901d6e */
.L_x_124:
[----:B------:R-:W-:Y:S01]  /*b350*/  LOP3.LUT P0, RZ, R0, 0x10, RZ, 0xc0, !PT ;  /* 0x0000001000ff7812 */ /* 0x000fe2000780c0ff */
[----:B------:R-:W-:-:S12]  /*b360*/  BSSY B0, `(.L_x_54) ;  /* 0x0000008000007945 */ /* 0x000fd80003800000 */
[----:B------:R-:W-:Y:S05]  /*b370*/  @!P0 BRA `(.L_x_55) ;  /* 0x0000000000188947 */ /* 0x000fea0003800000 */
[----:B01----:R-:W-:-:S05]  /*b380*/  IADD3 R2, P0, R18, R14, RZ ;  /* 0x0000000e12027210 */ /* 0x003fca0007f1e0ff */
[----:B------:R-:W-:-:S05]  /*b390*/  IMAD.X R3, RZ, RZ, R8, P0 ;  /* 0x000000ffff037224 */ /* 0x000fca00000e0608 */
[----:B------:R-:W-:Y:S01]  /*b3a0*/  @!PT LDS RZ, [RZ] ;  /* 0x00000000fffff984 */ /* 0x000fe20000000800 */
[----:B------:R-:W-:Y:S01]  /*b3b0*/  @!PT LDS RZ, [RZ] ;  /* 0x00000000fffff984 */ /* 0x000fe20000000800 */
[----:B------:R-:W-:Y:S01]  /*b3c0*/  @!PT LDS RZ, [RZ] ;  /* 0x00000000fffff984 */ /* 0x000fe20000000800 */
[----:B------:R2:W-:Y:S03]  /*b3d0*/  LDGSTS.E.BYPASS.LTC128B.128 [R27+0xf200], desc[UR46][R2.64], !P5 ;  /* 0x0f200000021b7fae */ /* 0x0005e6000e901d6e */
.L_x_55:
[----:B------:R-:W-:Y:S05]  /*b3e0*/  BSYNC B0 ;  /* 0x0000000000007941 */ /* 0x000fea0003800000 */
.L_x_54:
[----:B------:R-:W-:Y:S01]  /*b3f0*/  NOP ;  /* 0x0000000000007918 */ /* 0x000fe20000000000 */
[----:B------:R-:W-:Y:S01]  /*b400*/  SYNCS.ARRIVE.TRANS64.RED.A0T1 RZ, [UR42+0x12430], RZ ;  /* 0x012430ffffff79a7 */ /* 0x000fe2000820042a */
[----:B------:R-:W-:Y:S01]  /*b410*/  ARRIVES.LDGSTSBAR.64.TRANSCNT [UR42+0x12430] ;  /* 0x01243000ff0079b0 */ /* 0x000fe20008000aaa */
[----:B------:R-:W-:Y:S01]  /*b420*/  NOP ;  /* 0x0000000000007918 */ /* 0x000fe20000000000 */
[----:B------:R-:W-:-:S06]  /*b430*/  ULOP3.LUT UR4, UR36, 0x2, URZ, 0xfc, !UPT ;  /* 0x0000000224047892 */ /* 0x000fcc000f8efc3f */
[----:B0-2---:R-:W-:-:S05]  /*b440*/  IMAD.U32 R2, RZ, RZ, UR4 ;  /* 0x00000004ff027e24 */ /* 0x005fca000f8e00ff */
[----:B------:R-:W-:-:S13]  /*b450*/  ISETP.NE.AND P0, PT, R2, 0x3, PT ;  /* 0x000000030200780c */ /* 0x000fda0003f05270 */
[----:B------:R-:W-:Y:S05]  /*b460*/  @!P0 BRA `(.L_x_56) ;  /* 0x0000000000048947 */ /* 0x000fea0003800000 */
[----:B------:R-:W-:Y:S01]  /*b470*/  BPT.TRAP 0x1 ;  /* 0x000000040000795c */ /* 0x000fe20000300000 */
.L_x_56:
[----:B------:R-:W-:Y:S01]  /*b480*/  SYNCS.ARRIVE.TRANS64.A1T0 RZ, [UR42+0x12430], RZ ;  /* 0x012430ffffff79a7 */ /* 0x000fe2000810002a */
[----:B------:R-:W-:Y:S05]  /*b490*/  WARPSYNC.ALL ;  /* 0x0000000000007948 */ /* 0x000fea0003800000 */
[----:B------:R-:W-:Y:S01]  /*b4a0*/  UIADD3 UR5, UR42, 0xa200, URZ ;  /* 0x0000a2002a057890 */ /* 0x000fe2000fffe03f */
[----:B------:R-:W-:Y:S01]  /*b4b0*/  R2UR UR4, R17 ;  /* 0x00000000110472ca */ /* 0x000fe200000e0000 */
[----:B------:R-:W-:Y:S01]  /*b4c0*/  ULDC.64 UR6, c[0x0][0x2d8] ;  /* 0x0000b60000067ab9 */ /* 0x000fe20000000a00 */
[----:B------:R-:W-:Y:S01]  /*b4d0*/  SHF.R.S32.HI R17, RZ, 0x1f, R26 ;  /* 0x0000001fff117819 */ /* 0x000fe2000001141a */
[----:B------:R-:W-:Y:S02]  /*b4e0*/  ULOP3.LUT UP0, URZ, UR5, 0x1bf, URZ, 0xc0, !UPT ;  /* 0x000001bf053f7892 */ /* 0x000fe4000f80c03f */
[----:B------:R-:W-:Y:S01]  /*b4f0*/  UIMAD.WIDE.U32 UR38, UR40, UR6, URZ ;  /* 0x00000006282672a5 */ /* 0x000fe2000f8e003f */
[----:B------:R-:W-:Y:S03]  /*b500*/  BAR.SYNC.DEFER_BLOCKING 0x8, 0x200 ;  /* 0x0208000000007b1d */ /* 0x000fe60000010000 */
[----:B------:R-:W-:-:S04]  /*b510*/  PLOP3.LUT P0, PT, PT, PT, UP0, 0x80, 0x0 ;  /* 0x000000000000781c */ /* 0x000fc80003f0f008 */
[----:B------:R-:W-:-:S04]  /*b520*/  UIMAD UR4, UR4, UR6, URZ ;  /* 0x00000006040472a4 */ /* 0x000fc8000f8e023f */
[----:B------:R-:W-:-:S04]  /*b530*/  UIMAD UR4, UR40, UR7, UR4 ;  /* 0x00000007280472a4 */ /* 0x000fc8000f8e0204 */
[----:B------:R-:W-:Y:S01]  /*b540*/  UIADD3 UR43, UR39, UR4, URZ ;  /* 0x00000004272b7290 */ /* 0x000fe2000fffe03f */
[----:B------:R-:W-:Y:S11]  /*b550*/  @!P0 BRA `(.L_x_57) ;  /* 0x0000000000408947 */ /* 0x000ff60003800000 */
[----:B------:R-:W-:Y:S01]  /*b560*/  MOV R2, 0x0 ;  /* 0x0000000000027802 */ /* 0x000fe20000000f00 */
[----:B------:R-:W-:Y:S01]  /*b570*/  ULDC.64 UR6, c[0x4][0x98] ;  /* 0x0100260000067ab9 */ /* 0x000fe20000000a00 */
[----:B------:R-:W-:Y:S01]  /*b580*/  ULDC.64 UR8, c[0x4][0xa0] ;  /* 0x0100280000087ab9 */ /* 0x000fe20000000a00 */
[----:B------:R-:W-:Y:S01]  /*b590*/  ULDC.64 UR4, c[0x4][0x28] ;  /* 0x01000a0000047ab9 */ /* 0x000fe20000000a00 */
[----:B------:R-:W-:Y:S01]  /*b5a0*/  MOV R4, UR6 ;  /* 0x0000000600047c02 */ /* 0x000fe20008000f00 */
[----:B------:R-:W-:Y:S01]  /*b5b0*/  IMAD.U32 R5, RZ, RZ, UR7 ;  /* 0x00000007ff057e24 */ /* 0x000fe2000f8e00ff */
        /* <DEDUP_REMOVED lines=9> */
[----:B01----:R-:W-:Y:S05]  /*b650*/  CALL.ABS.NOINC R2 ;  /* 0x0000000002007343 */ /* 0x003fea0003c00000 */
.L_x_57:
[----:B------:R-:W0:Y:S01]  /*b660*/  LDC R9, c[0x0][0x448] ;  /* 0x00011200ff097b82 */ /* 0x000e220000000800 */
[----:B------:R-:W-:Y:S01]  /*b670*/  IMAD R23, R24, 0xc0, R23 ;  /* 0x000000c018177824 */ /* 0x000fe200078e0217 */
[----:B------:R-:W-:Y:S01]  /*b680*/  ULDC.64 UR4, c[0x0][0x2e0] ;  /* 0x0000b80000047ab9 */ /* 0x000fe20000000a00 */
[----:B------:R-:W-:Y:S01]  /*b690*/  IMAD.U32 R4, RZ, RZ, UR38 ;  /* 0x00000026ff047e24 */ /* 0x000fe2000f8e00ff */
[----:B------:R-:W-:Y:S01]  /*b6a0*/  MOV R5, UR39 ;  /* 0x0000002700057c02 */ /* 0x000fe20008000f00 */
[----:B------:R-:W-:Y:S01]  /*b6b0*/  IMAD.MOV.U32 R0, RZ, RZ, R23 ;  /* 0x000000ffff007224 */ /* 0x000fe200078e0017 */
[----:B------:R-:W-:Y:S01]  /*b6c0*/  ULDC.64 UR6, c[0x0][0x2c8] ;  /* 0x0000b20000067ab9 */ /* 0x000fe20000000a00 */
[----:B------:R-:W-:Y:S01]  /*b6d0*/  VIADD R6, R23, 0x80 ;  /* 0x0000008017067836 */ /* 0x000fe20000000000 */
[----:B------:R-:W-:Y:S01]  /*b6e0*/  ULDC.64 UR8, c[0x0][0x280] ;  /* 0x0000a00000087ab9 */ /* 0x000fe20000000a00 */
[----:B------:R-:W-:-:S04]  /*b6f0*/  IMAD R17, R17, UR4, RZ ;  /* 0x0000000411117c24 */ /* 0x000fc8000f8e02ff */
[----:B------:R-:W-:Y:S01]  /*b700*/  IMAD R17, R26, UR5, R17 ;  /* 0x000000051a117c24 */ /* 0x000fe2000f8e0211 */
[----:B0-----:R-:W-:-:S13]  /*b710*/  ISETP.NE.AND P0, PT, R9, 0x1, PT ;  /* 0x000000010900780c */ /* 0x001fda0003f05270 */
[----:B------:R-:W0:Y:S08]  /*b720*/  @P0 LDC R2, c[0x0][0x44c] ;  /* 0x00011300ff020b82 */ /* 0x000e300000000800 */
[----:B------:R-:W2:Y:S08]  /*b730*/  @P0 LDC R3, c[0x0][0x450] ;  /* 0x00011400ff030b82 */ /* 0x000eb00000000800 */
[----:B------:R-:W3:Y:S08]  /*b740*/  @P0 LDC R7, c[0x0][0x44c] ;  /* 0x00011300ff070b82 */ /* 0x000ef00000000800 */
[----:B------:R-:W4:Y:S01]  /*b750*/  @P0 LDC R8, c[0x0][0x450] ;  /* 0x00011400ff080b82 */ /* 0x000f220000000800 */
[----:B0-----:R-:W-:-:S05]  /*b760*/  @P0 IMAD.HI.U32 R2, R23, R2, RZ ;  /* 0x0000000217020227 */ /* 0x001fca00078e00ff */
[----:B--2---:R-:W-:Y:S01]  /*b770*/  @P0 SHF.R.U32.HI R0, RZ, R3, R2 ;  /* 0x00000003ff000219 */ /* 0x004fe20000011602 */
[----:B------:R-:W-:Y:S02]  /*b780*/  IMAD.U32 R3, RZ, RZ, UR43 ;  /* 0x0000002bff037e24 */ /* 0x000fe4000f8e00ff */
[----:B------:R-:W-:Y:S01]  /*b790*/  IMAD.MOV.U32 R2, RZ, RZ, R4 ;  /* 0x000000ffff027224 */ /* 0x000fe200078e0004 */
[----:B------:R-:W-:-:S03]  /*b7a0*/  SHF.R.S32.HI R4, RZ, 0x1f, R0 ;  /* 0x0000001fff047819 */ /* 0x000fc60000011400 */
[----:B------:R-:W-:Y:S01]  /*b7b0*/  IMAD.WIDE.U32 R2, R26, UR4, R2 ;  /* 0x000000041a027c25 */ /* 0x000fe2000f8e0002 */
[----:B------:R-:W-:-:S03]  /*b7c0*/  ULDC.64 UR4, c[0x0][0x2d0] ;  /* 0x0000b40000047ab9 */ /* 0x000fc60000000a00 */
[----:B---3--:R-:W-:Y:S01]  /*b7d0*/  @P0 IMAD.HI.U32 R5, R6, R7, RZ ;  /* 0x0000000706050227 */ /* 0x008fe200078e00ff */
[----:B------:R-:W-:-:S03]  /*b7e0*/  IADD3 R3, R3, R17, RZ ;  /* 0x0000001103037210 */ /* 0x000fc60007ffe0ff */
[----:B------:R-:W-:Y:S01]  /*b7f0*/  IMAD.MOV.U32 R7, RZ, RZ, R6 ;  /* 0x000000ffff077224 */ /* 0x000fe200078e0006 */
[----:B----4-:R-:W-:Y:S01]  /*b800*/  @P0 SHF.R.U32.HI R7, RZ, R8, R5 ;  /* 0x00000008ff070219 */ /* 0x010fe20000011605 */
[----:B------:R-:W-:Y:S02]  /*b810*/  IMAD.MOV R8, RZ, RZ, -R0 ;  /* 0x000000ffff087224 */ /* 0x000fe400078e0a00 */
[----:B------:R-:W-:Y:S02]  /*b820*/  IMAD R5, R4, UR4, RZ ;  /* 0x0000000404057c24 */ /* 0x000fe4000f8e02ff */
[----:B------:R-:W-:Y:S02]  /*b830*/  IMAD R8, R9, R8, R23 ;  /* 0x0000000809087224 */ /* 0x000fe400078e0217 */
[C---:B------:R-:W-:Y:S02]  /*b840*/  IMAD R11, R0.reuse, UR5, R5 ;  /* 0x00000005000b7c24 */ /* 0x040fe4000f8e0205 */
[----:B------:R-:W-:Y:S01]  /*b850*/  IMAD.WIDE.U32 R4, R0, UR4, R2 ;  /* 0x0000000400047c25 */ /* 0x000fe2000f8e0002 */
[----:B------:R-:W-:-:S03]  /*b860*/  SHF.R.S32.HI R0, RZ, 0x1f, R8 ;  /* 0x0000001fff007819 */ /* 0x000fc60000011408 */
[----:B------:R-:W-:Y:S02]  /*b870*/  IMAD.IADD R5, R5, 0x1, R11 ;  /* 0x0000000105057824 */ /* 0x000fe400078e020b */
[----:B------:R-:W-:Y:S02]  /*b880*/  IMAD R11, R0, UR6, RZ ;  /* 0x00000006000b7c24 */ /* 0x000fe4000f8e02ff */
[----:B------:R-:W-:-:S04]  /*b890*/  IMAD.WIDE.U32 R4, R8, UR6, R4 ;  /* 0x0000000608047c25 */ /* 0x000fc8000f8e0004 */
[----:B------:R-:W-:Y:S01]  /*b8a0*/  IMAD R11, R8, UR7, R11 ;  /* 0x00000007080b7c24 */ /* 0x000fe2000f8e020b */
[----:B------:R-:W-:Y:S01]  /*b8b0*/  IADD3 R0, P0, R4, UR8, RZ ;  /* 0x0000000804007c10 */ /* 0x000fe2000ff1e0ff */
[----:B------:R-:W-:-:S03]  /*b8c0*/  IMAD.WIDE.U32 R2, R7, UR4, R2 ;  /* 0x0000000407027c25 */ /* 0x000fc6000f8e0002 */
[----:B------:R-:W-:Y:S02]  /*b8d0*/  IADD3.X R4, R5, UR9, R11, P0, !PT ;  /* 0x0000000905047c10 */ /* 0x000fe400087fe40b */
[----:B------:R-:W-:-:S05]  /*b8e0*/  SHF.R.S32.HI R5, RZ, 0x1f, R7 ;  /* 0x0000001fff057819 */ /* 0x000fca0000011407 */
[----:B------:R-:W-:Y:S01]  /*b8f0*/  IMAD R8, R5, UR4, RZ ;  /* 0x0000000405087c24 */ /* 0x000fe2000f8e02ff */
[----:B------:R-:W-:Y:S01]  /*b900*/  ULDC UR4, c[0x0][0x2b8] ;  /* 0x0000ae0000047ab9 */ /* 0x000fe20000000800 */
[----:B------:R-:W-:Y:S01]  /*b910*/  IMAD.MOV R5, RZ, RZ, -R7 ;  /* 0x000000ffff057224 */ /* 0x000fe200078e0a07 */
[----:B------:R-:W-:Y:S01]  /*b920*/  ISETP.GE.AND P0, PT, R18, UR4, PT ;  /* 0x0000000412007c0c */ /* 0x000fe2000bf06270 */
[----:B------:R-:W-:Y:S01]  /*b930*/  IMAD R11, R7, UR5, R8 ;  /* 0x00000005070b7c24 */ /* 0x000fe2000f8e0208 */
[----:B------:R-:W-:Y:S01]  /*b940*/  UMOV UR4, 0xffffffff ;  /* 0xffffffff00047882 */ /* 0x000fe20000000000 */
[----:B------:R-:W-:-:S03]  /*b950*/  IMAD R5, R9, R5, R6 ;  /* 0x0000000509057224 */ /* 0x000fc600078e0206 */
[----:B------:R-:W-:Y:S02]  /*b960*/  IADD3 R3, R3, R11, RZ ;  /* 0x0000000b03037210 */ /* 0x000fe40007ffe0ff */
[----:B------:R-:W-:Y:S01]  /*b970*/  SHF.R.S32.HI R6, RZ, 0x1f, R5 ;  /* 0x0000001fff067819 */ /* 0x000fe20000011405 */
[----:B------:R-:W-:-:S04]  /*b980*/  IMAD.WIDE.U32 R2, R5, UR6, R2 ;  /* 0x0000000605027c25 */ /* 0x000fc8000f8e0002 */
[----:B------:R-:W-:-:S04]  /*b990*/  IMAD R6, R6, UR6, RZ ;  /* 0x0000000606067c24 */ /* 0x000fc8000f8e02ff */
[----:B------:R-:W-:Y:S01]  /*b9a0*/  IMAD R7, R5, UR7, R6 ;  /* 0x0000000705077c24 */ /* 0x000fe2000f8e0206 */
[----:B------:R-:W-:-:S04]  /*b9b0*/  IADD3 R5, P1, R2, UR8, RZ ;  /* 0x0000000802057c10 */ /* 0x000fc8000ff3e0ff */
[----:B------:R-:W-:Y:S01]  /*b9c0*/  IADD3.X R8, R3, UR9, R7, P1, !PT ;  /* 0x0000000903087c10 */ /* 0x000fe20008ffe407 */
[----:B------:R-:W-:Y:S08]  /*b9d0*/  BRA.DIV UR4, `(.L_x_58) ;  /* 0x00000032042c7947 */ /* 0x000ff0000b800000 */
[----:B-1----:R-:W0:Y:S01]  /*b9e0*/  SHFL.IDX PT, R14, R0, RZ, 0x1c1f ;  /* 0x001c1fff000e7589 */ /* 0x002e2200000e0000 */
[----:B------:R-:W-:Y:S01]  /*b9f0*/  ULDC UR4, c[0x0][0x288] ;  /* 0x0000a20000047ab9 */ /* 0x000fe20000000800 */
[----:B------:R-:W-:Y:S02]  /*ba00*/  IMAD R7, R24, 0xc0, R25 ;  /* 0x000000c018077824 */ /* 0x000fe400078e0219 */
[----:B------:R-:W1:Y:S01]  /*ba10*/  SHFL.IDX PT, R2, R4, RZ, 0x1c1f ;  /* 0x001c1fff04027589 */ /* 0x000e6200000e0000 */
[----:B------:R-:W-:Y:S02]  /*ba20*/  IMAD R6, R9, UR4, RZ ;  /* 0x0000000409067c24 */ /* 0x000fe4000f8e02ff */
[C---:B------:R-:W-:Y:S01]  /*ba30*/  VIADD R13, R7.reuse, 0x20 ;  /* 0x00000020070d7836 */ /* 0x040fe20000000000 */
[----:B------:R-:W2:Y:S02]  /*ba40*/  SHFL.IDX PT, R11, R0, 0x1, 0x1c1f ;  /* 0x003c1f00000b7f89 */ /* 0x000ea400000e0000 */
[----:B------:R-:W-:-:S02]  /*ba50*/  ISETP.GE.AND P2, PT, R7, R6, PT ;  /* 0x000000060700720c */ /* 0x000fc40003f46270 */
[----:B------:R-:W3:Y:S04]  /*ba60*/  SHFL.IDX PT, R9, R4, 0x1, 0x1c1f ;  /* 0x003c1f0004097f89 */ /* 0x000ee800000e0000 */
[----:B------:R-:W4:Y:S04]  /*ba70*/  SHFL.IDX PT, R12, R0, 0x2, 0x1c1f ;  /* 0x005c1f00000c7f89 */ /* 0x000f2800000e0000 */
[----:B------:R-:W5:Y:S03]  /*ba80*/  SHFL.IDX PT, R10, R4, 0x2, 0x1c1f ;  /* 0x005c1f00040a7f89 */ /* 0x000f6600000e0000 */
[----:B0-----:R-:W-:Y:S01]  /*ba90*/  @!P2 IADD3 R14, P1, R18, R14, RZ ;  /* 0x0000000e120ea210 */ /* 0x001fe20007f3e0ff */
[----:B------:R-:W-:Y:S04]  /*baa0*/  SHFL.IDX PT, R4, R4, 0x3, 0x1c1f ;  /* 0x007c1f0004047f89 */ /* 0x000fe800000e0000 */
[----:B-1----:R-:W-:Y:S01]  /*bab0*/  @!P2 IMAD.X R3, RZ, RZ, R2, P1 ;  /* 0x000000ffff03a224 */ /* 0x002fe200008e0602 */
[----:B------:R-:W-:Y:S01]  /*bac0*/  ISETP.GE.AND P1, PT, R13, R6, PT ;  /* 0x000000060d00720c */ /* 0x000fe20003f26270 */
[----:B------:R-:W-:-:S02]  /*bad0*/  @!P2 IMAD.MOV.U32 R2, RZ, RZ, R14 ;  /* 0x000000ffff02a224 */ /* 0x000fc400078e000e */
[----:B------:R-:W0:Y:S04]  /*bae0*/  SHFL.IDX PT, R14, R0, 0x3, 0x1c1f ;  /* 0x007c1f00000e7f89 */ /* 0x000e2800000e0000 */
[----:B------:R2:W-:Y:S06]  /*baf0*/  @!P2 LDGSTS.E.BYPASS.LTC128B.128 [R27+0xa200], desc[UR46][R2.64], !P0 ;  /* 0x0a200000021bafae */ /* 0x0005ec000c101d6e */
[----:B--2---:R-:W-:-:S02]  /*bb00*/  @!P1 IADD3 R2, P2, R18, R11, RZ ;  /* 0x0000000b12029210 */ /* 0x004fc40007f5e0ff */
[----:B------:R-:W-:-:S03]  /*bb10*/  IADD3 R11, R7, 0x40, RZ ;  /* 0x00000040070b7810 */ /* 0x000fc60007ffe0ff */
[----:B---3--:R-:W-:Y:S01]  /*bb20*/  @!P1 IMAD.X R3, RZ, RZ, R9, P2 ;  /* 0x000000ffff039224 */ /* 0x008fe200010e0609 */
[----:B------:R-:W-:Y:S01]  /*bb30*/  ISETP.GE.AND P2, PT, R11, R6, PT ;  /* 0x000000060b00720c */ /* 0x000fe20003f46270 */
[C---:B------:R-:W-:Y:S01]  /*bb40*/  VIADD R9, R7.reuse, 0x60 ;  /* 0x0000006007097836 */ /* 0x040fe20000000000 */
[----:B------:R-:W-:Y:S02]  /*bb50*/  IADD3 R11, R7, 0x80, RZ ;  /* 0x00000080070b7810 */ /* 0x000fe40007ffe0ff */
[----:B------:R4:W-:Y:S09]  /*bb60*/  @!P1 LDGSTS.E.BYPASS.LTC128B.128 [R27+0xaa00], desc[UR46][R2.64], !P0 ;  /* 0x0aa00000021b9fae */ /* 0x0009f2000c101d6e */
[----:B----4-:R-:W-:-:S05]  /*bb70*/  @!P2 IADD3 R2, P1, R18, R12, RZ ;  /* 0x0000000c1202a210 */ /* 0x010fca0007f3e0ff */
[----:B-----5:R-:W-:Y:S01]  /*bb80*/  @!P2 IMAD.X R3, RZ, RZ, R10, P1 ;  /* 0x000000ffff03a224 */ /* 0x020fe200008e060a */
[----:B------:R-:W-:Y:S01]  /*bb90*/  ISETP.GE.AND P1, PT, R9, R6, PT ;  /* 0x000000060900720c */ /* 0x000fe20003f26270 */
[----:B------:R-:W1:Y:S04]  /*bba0*/  SHFL.IDX PT, R10, R5, RZ, 0x1c1f ;  /* 0x001c1fff050a7589 */ /* 0x000e6800000e0000 */
[----:B------:R0:W-:Y:S04]  /*bbb0*/  @!P2 LDGSTS.E.BYPASS.LTC128B.128 [R27+0xb200], desc[UR46][R2.64], !P0 ;  /* 0x0b200000021bafae */ /* 0x0001e8000c101d6e */
[----:B------:R-:W2:Y:S04]  /*bbc0*/  SHFL.IDX PT, R9, R8, RZ, 0x1c1f ;  /* 0x001c1fff08097589 */ /* 0x000ea800000e0000 */
[----:B------:R-:W3:Y:S01]  /*bbd0*/  SHFL.IDX PT, R8, R8, 0x1, 0x1c1f ;  /* 0x003c1f0008087f89 */ /* 0x000ee200000e0000 */
[----:B0-----:R-:W-:-:S03]  /*bbe0*/  @!P1 IADD3 R2, P2, R18, R14, RZ ;  /* 0x0000000e12029210 */ /* 0x001fc60007f5e0ff */
[----:B------:R0:W4:Y:S02]  /*bbf0*/  SHFL.IDX PT, R14, R5, 0x1, 0x1c1f ;  /* 0x003c1f00050e7f89 */ /* 0x00012400000e0000 */
[----:B------:R-:W-:Y:S01]  /*bc00*/  @!P1 IMAD.X R3, RZ, RZ, R4, P2 ;  /* 0x000000ffff039224 */ /* 0x000fe200010e0604 */
[----:B------:R-:W-:-:S04]  /*bc10*/  ISETP.GE.AND P2, PT, R11, R6, PT ;  /* 0x000000060b00720c */ /* 0x000fc80003f46270 */
[----:B------:R5:W-:Y:S09]  /*bc20*/  @!P1 LDGSTS.E.BYPASS.LTC128B.128 [R27+0xba00], desc[UR46][R2.64], !P0 ;  /* 0x0ba00000021b9fae */ /* 0x000bf2000c101d6e */
[----:B-1----:R-:W-:-:S05]  /*bc30*/  @!P2 IADD3 R10, P3, R18, R10, RZ ;  /* 0x0000000a120aa210 */ /* 0x002fca0007f7e0ff */
[----:B--2---:R-:W-:Y:S02]  /*bc40*/  @!P2 IMAD.X R9, RZ, RZ, R9, P3 ;  /* 0x000000ffff09a224 */ /* 0x004fe400018e0609 */
[----:B-----5:R-:W-:-:S03]  /*bc50*/  @!P2 IMAD.MOV.U32 R2, RZ, RZ, R10 ;  /* 0x000000ffff02a224 */ /* 0x020fc600078e000a */
[----:B------:R-:W-:-:S05]  /*bc60*/  @!P2 MOV R3, R9 ;  /* 0x000000090003a202 */ /* 0x000fca0000000f00 */
[----:B---34-:R0:W-:Y:S02]  /*bc70*/  @!P2 LDGSTS.E.BYPASS.LTC128B.128 [R27+0xc200], desc[UR46][R2.64], !P0 ;  /* 0x0c200000021bafae */ /* 0x0181e4000c101d6e */
.L_x_137:
[----:B------:R-:W-:Y:S02]  /*bc80*/  VIADD R7, R7, 0xa0 ;  /* 0x000000a007077836 */ /* 0x000fe40000000000 */
[----:B------:R-:W-:-:S03]  /*bc90*/  IMAD.MOV.U32 R0, RZ, RZ, 0x1 ;  /* 0x00000001ff007424 */ /* 0x000fc600078e00ff */
[----:B------:R-:W-:Y:S02]  /*bca0*/  ISETP.GE.AND P1, PT, R7, R6, PT ;  /* 0x000000060700720c */ /* 0x000fe40003f26270 */
[----:B------:R-:W-:-:S11]  /*bcb0*/  SHF.L.U32 R0, R0, 0x1f, RZ ;  /* 0x0000001f00007819 */ /* 0x000fd600000006ff */
[----:B0-----:R-:W-:-:S04]  /*bcc0*/  @!P1 IADD3 R2, P2, R18, R14, RZ ;  /* 0x0000000e12029210 */ /* 0x001fc80007f5e0ff */
[----:B------:R-:W-:-:S05]  /*bcd0*/  @!P1 IADD3.X R3, RZ, R8, RZ, P2, !PT ;  /* 0x00000008ff039210 */ /* 0x000fca00017fe4ff */
[----:B------:R-:W-:Y:S01]  /*bce0*/  @!PT LDS RZ, [RZ] ;  /* 0x00000000fffff984 */ /* 0x000fe20000000800 */
[----:B------:R-:W-:Y:S01]  /*bcf0*/  @!PT LDS RZ, [RZ] ;  /* 0x00000000fffff984 */ /* 0x000fe20000000800 */
[----:B------:R-:W-:Y:S01]  /*bd00*/  @!PT LDS RZ, [RZ] ;  /* 0x00000000fffff984 */ /* 0x000fe20000000800 */
[----:B------:R0:W-:Y:S01]  /*bd10*/  @!P1 LDGSTS.E.BYPASS.LTC128B.128 [R27+0xca00], desc[UR46][R2.64], !P0 ;  /* 0x0ca00000021b9fae */ /* 0x0001e2000c101d6e */
[----:B------:R-:W-:Y:S01]  /*bd20*/  NOP ;  /* 0x0000000000007918 */ /* 0x000fe20000000000 */
[----:B------:R-:W-:Y:S02]  /*bd30*/  SYNCS.ARRIVE.TRANS64.RED.A0T1 RZ, [UR42+0x12400], RZ ;  /* 0x012400ffffff79a7 */ /* 0x000fe4000820042a */
[----:B------:R-:W-:Y:S01]  /*bd40*/  ARRIVES.LDGSTSBAR.64.TRANSCNT [UR42+0x12400] ;  /* 0x01240000ff0079b0 */ /* 0x000fe20008000aaa */
[----:B------:R-:W-:Y:S01]  /*bd50*/  NOP ;  /* 0x0000000000007918 */ /* 0x000fe20000000000 */
[----:B------:R-:W-:Y:S01]  /*bd60*/  SYNCS.ARRIVE.TRANS64.A1T0 RZ, [UR42+0x12400], RZ ;  /* 0x012400ffffff79a7 */ /* 0x000fe2000810002a */
[----:B------:R-:W1:Y:S02]  /*bd70*/  SYNCS.PHASECHK.TRANS64.TRYWAIT P0, [UR42+0x12420], R0 ;  /* 0x01242000ff0075a7 */ /* 0x000e64000800016a */
[----:B01----:R-:W-:Y:S05]  /*bd80*/  @!P0 BRA `(.L_x_59) ;  /* 0x0000003400008947 */ /* 0x003fea0003800000 */
.L_x_138:
[----:B------:R-:W-:-:S04]  /*bd90*/  UIADD3 UR4, UR48, -0x2, URZ ;  /* 0xfffffffe30047890 */ /* 0x000fc8000fffe03f */
[----:B------:R-:W-:-:S06]  /*bda0*/  UISETP.GE.AND UP0, UPT, UR4, UR45, UPT ;  /* 0x0000002d0400728c */ /* 0x000fcc000bf06270 */
[----:B------:R-:W-:-:S13]  /*bdb0*/  PLOP3.LUT P0, PT, PT, PT, UP0, 0x80, 0x0 ;  /* 0x000000000000781c */ /* 0x000fda0003f0f008 */
[----:B------:R-:W-:Y:S05]  /*bdc0*/  @!P0 BRA `(.L_x_60) ;  /* 0x0000001400188947 */ /* 0x000fea0003800000 */
[----:B------:R-:W1:Y:S01]  /*bdd0*/  S2R R2, SR_TID.X ;  /* 0x0000000000027919 */ /* 0x000e620000002100 */
[----:B------:R-:W-:Y:S01]  /*bde0*/  UIADD3 UR4, UR44, 0x1, URZ ;  /* 0x000000012c047890 */ /* 0x000fe2000fffe03f */
[----:B0-----:R-:W-:Y:S01]  /*bdf0*/  LOP3.LUT R3, RZ, UR41, RZ, 0x33, !PT ;  /* 0x00000029ff037c12 */ /* 0x001fe2000f8e33ff */
[----:B------:R-:W-:Y:S01]  /*be00*/  IMAD.MOV.U32 R20, RZ, RZ, RZ ;  /* 0x000000ffff147224 */ /* 0x000fe200078e00ff */
[----:B------:R-:W-:Y:S01]  /*be10*/  MOV R21, 0x1 ;  /* 0x0000000100157802 */ /* 0x000fe20000000f00 */
[----:B------:R-:W-:-:S06]  /*be20*/  UIMAD UR4, UR4, UR37, URZ ;  /* 0x00000025040472a4 */ /* 0x000fcc000f8e023f */
[----:B------:R-:W-:-:S04]  /*be30*/  LOP3.LUT R0, RZ, UR4, RZ, 0x33, !PT ;  /* 0x00000004ff007c12 */ /* 0x000fc8000f8e33ff */
[----:B------:R-:W-:Y:S01]  /*be40*/  VIMNMX R3, R0, R3, !PT ;  /* 0x0000000300037248 */ /* 0x000fe20007fe0100 */
[----:B-1----:R-:W-:-:S05]  /*be50*/  IMAD.SHL.U32 R2, R2, 0x20, RZ ;  /* 0x0000002002027824 */ /* 0x002fca00078e00ff */
[----:B------:R-:W-:-:S04]  /*be60*/  LOP3.LUT R2, R2, 0x60, RZ, 0xc0, !PT ;  /* 0x0000006002027812 */ /* 0x000fc800078ec0ff */
[----:B------:R-:W-:Y:S02]  /*be70*/  IADD3 R16, R2, R16, R25 ;  /* 0x0000001002107210 */ /* 0x000fe40007ffe019 */
[----:B------:R-:W-:-:S03]  /*be80*/  IADD3 R2, -R3, -0x2, RZ ;  /* 0xfffffffe03027810 */ /* 0x000fc60007ffe1ff */
[----:B------:R-:W-:Y:S02]  /*be90*/  VIADD R16, R16, 0xfffffe20 ;  /* 0xfffffe2010107836 */ /* 0x000fe40000000000 */
[----:B------:R0:W-:Y:S02]  /*bea0*/  STL [R1], R2 ;  /* 0x0000000201007387 */ /* 0x0001e40000100800 */
[----:B------:R-:W-:-:S07]  /*beb0*/  IMAD R0, R3, -0xa0, R16 ;  /* 0xffffff6003007824 */ /* 0x000fce00078e0210 */
.L_x_75:
[----:B------:R-:W2:Y:S01]  /*bec0*/  LDL R8, [R1+0x4] ;  /* 0x0000040001087983 */ /* 0x000ea20000100800 */
[----:B0-----:R-:W0:Y:S03]  /*bed0*/  LDC R2, c[0x0][0x430] ;  /* 0x00010c00ff027b82 */ /* 0x001e260000000800 */
[----:B------:R-:W3:Y:S01]  /*bee0*/  LDL R6, [R1+0x10] ;  /* 0x0000100001067983 */ /* 0x000ee20000100800 */
[----:B------:R-:W-:Y:S01]  /*bef0*/  IADD3 R11, R0, 0x80, RZ ;  /* 0x00000080000b7810 */ /* 0x000fe20007ffe0ff */
[----:B------:R-:W-:Y:S01]  /*bf00*/  IMAD.MOV.U32 R10, RZ, RZ, R0 ;  /* 0x000000ffff0a7224 */ /* 0x000fe200078e0000 */
[----:B------:R-:W-:Y:S01]  /*bf10*/  ULDC.64 UR4, c[0x0][0x428] ;  /* 0x00010a0000047ab9 */ /* 0x000fe20000000a00 */
[----:B------:R-:W4:Y:S01]  /*bf20*/  LDL.LU R13, [R1] ;  /* 0x00000000010d7983 */ /* 0x000f220000300800 */
[----:B0-----:R-:W-:-:S13]  /*bf30*/  ISETP.NE.AND P0, PT, R2, 0x1, PT ;  /* 0x000000010200780c */ /* 0x001fda0003f05270 */
[----:B-1----:R-:W0:Y:S08]  /*bf40*/  @P0 LDC R3, c[0x0][0x434] ;  /* 0x00010d00ff030b82 */ /* 0x002e300000000800 */
[----:B------:R-:W1:Y:S08]  /*bf50*/  @P0 LDC R5, c[0x0][0x438] ;  /* 0x00010e00ff050b82 */ /* 0x000e700000000800 */
[----:B------:R-:W1:Y:S08]  /*bf60*/  @P0 LDC R4, c[0x0][0x434] ;  /* 0x00010d00ff040b82 */ /* 0x000e700000000800 */
[----:B------:R-:W1:Y:S01]  /*bf70*/  @P0 LDC R7, c[0x0][0x438] ;  /* 0x00010e00ff070b82 */ /* 0x000e620000000800 */
[----:B0-----:R-:W-:-:S05]  /*bf80*/  @P0 IMAD.HI.U32 R2, R0, R3, RZ ;  /* 0x0000000300020227 */ /* 0x001fca00078e00ff */
[----:B-1----:R-:W-:Y:S01]  /*bf90*/  @P0 SHF.R.U32.HI R10, RZ, R5, R2 ;  /* 0x00000005ff0a0219 */ /* 0x002fe20000011602 */
[----:B------:R-:W-:-:S03]  /*bfa0*/  @P0 IMAD.HI.U32 R2, R11, R4, RZ ;  /* 0x000000040b020227 */ /* 0x000fc600078e00ff */
[--C-:B------:R-:W-:Y:S01]  /*bfb0*/  SHF.R.S32.HI R5, RZ, 0x1f, R10.reuse ;  /* 0x0000001fff057819 */ /* 0x100fe2000001140a */
[----:B------:R-:W-:Y:S01]  /*bfc0*/  IMAD.MOV.U32 R4, RZ, RZ, R10 ;  /* 0x000000ffff047224 */ /* 0x000fe200078e000a */
[----:B------:R-:W-:-:S03]  /*bfd0*/  @P0 SHF.R.U32.HI R11, RZ, R7, R2 ;  /* 0x00000007ff0b0219 */ /* 0x000fc60000011602 */
[----:B------:R-:W-:Y:S01]  /*bfe0*/  IMAD.WIDE.U32 R4, R29, UR4, R4 ;  /* 0x000000041d047c25 */ /* 0x000fe2000f8e0004 */
[----:B--2---:R-:W-:-:S03]  /*bff0*/  ISETP.GT.U32.AND P1, PT, R8, 0x9f, PT ;  /* 0x0000009f0800780c */ /* 0x004fc60003f24070 */
[----:B---3--:R-:W-:-:S04]  /*c000*/  IMAD R8, R6, UR4, RZ ;  /* 0x0000000406087c24 */ /* 0x008fc8000f8e02ff */
[----:B------:R-:W-:-:S06]  /*c010*/  IMAD R8, R29, UR5, R8 ;  /* 0x000000051d087c24 */ /* 0x000fcc000f8e0208 */
[--C-:B------:R-:W-:Y:S01]  /*c020*/  @!P1 SHF.R.S32.HI R3, RZ, 0x1f, R11.reuse ;  /* 0x0000001fff039819 */ /* 0x100fe2000001140b */
[----:B------:R-:W-:Y:S01]  /*c030*/  @!P1 IMAD.MOV.U32 R2, RZ, RZ, R11 ;  /* 0x000000ffff029224 */ /* 0x000fe200078e000b */
[----:B------:R-:W-:-:S03]  /*c040*/  IADD3 R5, R8, R5, RZ ;  /* 0x0000000508057210 */ /* 0x000fc60007ffe0ff */
[----:B------:R-:W-:Y:S01]  /*c050*/  @!P1 IMAD.WIDE.U32 R2, R29, UR4, R2 ;  /* 0x000000041d029c25 */ /* 0x000fe2000f8e0002 */
[----:B------:R-:W-:Y:S02]  /*c060*/  ULDC.64 UR4, c[0x0][0x418] ;  /* 0x0001060000047ab9 */ /* 0x000fe40000000a00 */
[----:B------:R-:W-:-:S04]  /*c070*/  LEA R6, P0, R4, UR4, 0x2 ;  /* 0x0000000404067c11 */ /* 0x000fc8000f8010ff */
[----:B------:R-:W-:-:S05]  /*c080*/  LEA.HI.X R7, R4, UR5, R5, 0x2, P0 ;  /* 0x0000000504077c11 */ /* 0x000fca00080f1405 */
[----:B------:R-:W2:Y:S01]  /*c090*/  LDG.E R9, desc[UR46][R6.64] ;  /* 0x0000002e06097981 */ /* 0x000ea2000c1e1900 */
[----:B------:R-:W-:Y:S01]  /*c0a0*/  ULOP3.LUT UR6, UR36, 0x2, URZ, 0xfc, !UPT ;  /* 0x0000000224067892 */ /* 0x000fe2000f8efc3f */
[----:B----4-:R-:W-:Y:S01]  /*c0b0*/  VIADD R13, R13, 0xffffffff ;  /* 0xffffffff0d0d7836 */ /* 0x010fe20000000000 */
[----:B------:R-:W-:Y:S01]  /*c0c0*/  @!P1 LEA R4, P0, R2, UR4, 0x2 ;  /* 0x0000000402049c11 */ /* 0x000fe2000f8010ff */
[----:B------:R-:W-:-:S03]  /*c0d0*/  @!P1 IMAD.IADD R3, R8, 0x1, R3 ;  /* 0x0000000108039824 */ /* 0x000fc600078e0203 */
[----:B------:R-:W-:Y:S01]  /*c0e0*/  IMAD.U32 R12, RZ, RZ, UR6 ;  /* 0x00000006ff0c7e24 */ /* 0x000fe2000f8e00ff */
[----:B------:R0:W-:Y:S01]  /*c0f0*/  STL [R1], R13 ;  /* 0x0000000d01007387 */ /* 0x0001e20000100800 */
[----:B------:R-:W-:Y:S01]  /*c100*/  IMAD.MOV.U32 R8, RZ, RZ, RZ ;  /* 0x000000ffff087224 */ /* 0x000fe200078e00ff */
[----:B------:R-:W-:Y:S02]  /*c110*/  @!P1 LEA.HI.X R5, R2, UR5, R3, 0x2, P0 ;  /* 0x0000000502059c11 */ /* 0x000fe400080f1403 */
[----:B------:R-:W-:Y:S02]  /*c120*/  ISETP.NE.AND P2, PT, R12, 0x3, PT ;  /* 0x000000030c00780c */ /* 0x000fe40003f45270 */
[----:B------:R-:W-:Y:S01]  /*c130*/  IADD3 R2, R20, 0x1, RZ ;  /* 0x0000000114027810 */ /* 0x000fe20007ffe0ff */
[----:B------:R1:W5:Y:S03]  /*c140*/  @!P1 LDG.E R8, desc[UR46][R4.64] ;  /* 0x0000002e04089981 */ /* 0x000366000c1e1900 */
[----:B------:R-:W-:-:S04]  /*c150*/  ISETP.NE.AND P1, PT, R2, 0x2, PT ;  /* 0x000000020200780c */ /* 0x000fc80003f25270 */
[----:B------:R-:W-:Y:S02]  /*c160*/  SEL R28, RZ, 0x1, P1 ;  /* 0x00000001ff1c7807 */ /* 0x000fe40000800000 */
[----:B------:R-:W-:Y:S02]  /*c170*/  ISETP.GT.AND P0, PT, R13, UR45, PT ;  /* 0x0000002d0d007c0c */ /* 0x000fe4000bf04270 */
[----:B-1----:R-:W-:Y:S02]  /*c180*/  SEL R4, R2, RZ, P1 ;  /* 0x000000ff02047207 */ /* 0x002fe40000800000 */
[----:B------:R-:W-:Y:S02]  /*c190*/  LOP3.LUT R28, R21, R28, RZ, 0x3c, !PT ;  /* 0x0000001c151c7212 */ /* 0x000fe400078e3cff */
[----:B--2---:R-:W-:Y:S01]  /*c1a0*/  SHF.R.S32.HI R25, RZ, 0x1f, R9 ;  /* 0x0000001fff197819 */ /* 0x004fe20000011409 */
[----:B0-----:R-:W-:Y:S06]  /*c1b0*/  @!P2 BRA `(.L_x_61) ;  /* 0x000000000004a947 */ /* 0x001fec0003800000 */
[----:B------:R-:W-:Y:S01]  /*c1c0*/  BPT.TRAP 0x1 ;  /* 0x000000040000795c */ /* 0x000fe20000300000 */
.L_x_61:
[----:B------:R-:W-:Y:S02]  /*c1d0*/  LEA R5, R4, UR42, 0x3 ;  /* 0x0000002a04057c11 */ /* 0x000fe4000f8e18ff */
[----:B------:R-:W-:-:S04]  /*c1e0*/  SHF.L.U32 R26, R28, 0x1f, RZ ;  /* 0x0000001f1c1a7819 */ /* 0x000fc800000006ff */
[----:B------:R-:W0:Y:S02]  /*c1f0*/  SYNCS.PHASECHK.TRANS64.TRYWAIT P1, [R5+URZ+0x12480], R26 ;  /* 0x0124801a050075a7 */ /* 0x000e24000802017f */
[----:B0-----:R-:W-:Y:S05]  /*c200*/  @!P1 BRA `(.L_x_62) ;  /* 0x0000002c00f89947 */ /* 0x001fea0003800000 */
.L_x_139:
[----:B------:R-:W2:Y:S01]  /*c210*/  LDL R12, [R1+0x8] ;  /* 0x00000800010c7983 */ /* 0x000ea20000100800 */
[----:B------:R-:W-:Y:S01]  /*c220*/  ULDC UR4, c[0x0][0x430] ;  /* 0x00010c0000047ab9 */ /* 0x000fe20000000800 */
[----:B------:R-:W-:Y:S01]  /*c230*/  ULDC.64 UR6, c[0x0][0x328] ;  /* 0x0000ca0000067ab9 */ /* 0x000fe20000000a00 */
[----:B------:R-:W-:Y:S01]  /*c240*/  UIADD3 UR4, -UR4, URZ, URZ ;  /* 0x0000003f04047290 */ /* 0x000fe2000fffe13f */
[----:B-----5:R-:W-:Y:S01]  /*c250*/  SHF.R.S32.HI R24, RZ, 0x1f, R8 ;  /* 0x0000001fff187819 */ /* 0x020fe20000011408 */
[----:B------:R-:W-:Y:S01]  /*c260*/  ULDC.64 UR8, c[0x0][0x338] ;  /* 0x0000ce0000087ab9 */ /* 0x000fe20000000a00 */
[----:B------:R-:W1:Y:S03]  /*c270*/  LDC R14, c[0x0][0x2f4] ;  /* 0x0000bd00ff0e7b82 */ /* 0x000e660000000800 */
[--C-:B------:R-:W-:Y:S02]  /*c280*/  IMAD R10, R10, UR4, R0.reuse ;  /* 0x000000040a0a7c24 */ /* 0x100fe4000f8e0200 */
[----:B------:R-:W-:Y:S01]  /*c290*/  IMAD R16, R11, UR4, R0 ;  /* 0x000000040b107c24 */ /* 0x000fe2000f8e0200 */
[----:B------:R-:W-:Y:S01]  /*c2a0*/  ULDC.64 UR4, c[0x0][0x330] ;  /* 0x0000cc0000047ab9 */ /* 0x000fe20000000a00 */
[----:B------:R-:W-:Y:S01]  /*c2b0*/  IMAD.WIDE.U32 R2, R10, UR6, RZ ;  /* 0x000000060a027c25 */ /* 0x000fe2000f8e00ff */
[----:B------:R-:W-:-:S03]  /*c2c0*/  SHF.R.S32.HI R23, RZ, 0x1f, R10 ;  /* 0x0000001fff177819 */ /* 0x000fc6000001140a */
[----:B------:R-:W-:Y:S02]  /*c2d0*/  VIADD R16, R16, 0x80 ;  /* 0x0000008010107836 */ /* 0x000fe40000000000 */
[----:B------:R-:W-:-:S03]  /*c2e0*/  IMAD R6, R23, UR6, RZ ;  /* 0x0000000617067c24 */ /* 0x000fc6000f8e02ff */
[----:B------:R-:W-:Y:S01]  /*c2f0*/  SHF.R.S32.HI R22, RZ, 0x1f, R16 ;  /* 0x0000001fff167819 */ /* 0x000fe20000011410 */
[----:B------:R-:W-:-:S04]  /*c300*/  IMAD R6, R10, UR7, R6 ;  /* 0x000000070a067c24 */ /* 0x000fc8000f8e0206 */
[----:B------:R-:W-:Y:S01]  /*c310*/  IMAD R11, R22, UR6, RZ ;  /* 0x00000006160b7c24 */ /* 0x000fe2000f8e02ff */
[----:B------:R-:W-:Y:S01]  /*c320*/  IADD3 R3, R3, R6, RZ ;  /* 0x0000000603037210 */ /* 0x000fe20007ffe0ff */
[----:B------:R-:W-:Y:S02]  /*c330*/  IMAD R6, R25, UR8, RZ ;  /* 0x0000000819067c24 */ /* 0x000fe4000f8e02ff */
[----:B------:R-:W-:Y:S02]  /*c340*/  IMAD R11, R16, UR7, R11 ;  /* 0x00000007100b7c24 */ /* 0x000fe4000f8e020b */
[C---:B------:R-:W-:Y:S02]  /*c350*/  IMAD R6, R9.reuse, UR9, R6 ;  /* 0x0000000909067c24 */ /* 0x040fe4000f8e0206 */
[----:B------:R-:W-:-:S04]  /*c360*/  IMAD.WIDE.U32 R2, R9, UR8, R2 ;  /* 0x0000000809027c25 */ /* 0x000fc8000f8e0002 */
[----:B------:R-:W-:Y:S01]  /*c370*/  IMAD.IADD R7, R3, 0x1, R6 ;  /* 0x0000000103077824 */ /* 0x000fe200078e0206 */
[----:B------:R-:W-:Y:S01]  /*c380*/  MOV R6, R2 ;  /* 0x0000000200067202 */ /* 0x000fe20000000f00 */
[----:B------:R-:W-:-:S04]  /*c390*/  IMAD.WIDE.U32 R2, R16, UR6, RZ ;  /* 0x0000000610027c25 */ /* 0x000fc8000f8e00ff */
[----:B------:R-:W-:Y:S02]  /*c3a0*/  IMAD.IADD R3, R3, 0x1, R11 ;  /* 0x0000000103037824 */ /* 0x000fe400078e020b */
[----:B------:R-:W-:Y:S02]  /*c3b0*/  IMAD R11, R24, UR8, RZ ;  /* 0x00000008180b7c24 */ /* 0x000fe4000f8e02ff */
[----:B------:R-:W-:-:S04]  /*c3c0*/  IMAD.WIDE.U32 R2, R8, UR8, R2 ;  /* 0x0000000808027c25 */ /* 0x000fc8000f8e0002 */
[----:B------:R-:W-:-:S04]  /*c3d0*/  IMAD R11, R8, UR9, R11 ;  /* 0x00000009080b7c24 */ /* 0x000fc8000f8e020b */
[----:B------:R-:W-:Y:S01]  /*c3e0*/  IMAD.IADD R3, R3, 0x1, R11 ;  /* 0x0000000103037824 */ /* 0x000fe200078e020b */
[----:B------:R-:W-:-:S05]  /*c3f0*/  MOV R11, UR4 ;  /* 0x00000004000b7c02 */ /* 0x000fca0008000f00 */
[----:B------:R-:W-:Y:S01]  /*c400*/  IMAD.WIDE.U32 R2, R11, UR40, R2 ;  /* 0x000000280b027c25 */ /* 0x000fe2000f8e0002 */
[----:B--2---:R-:W-:-:S03]  /*c410*/  R2UR UR6, R12 ;  /* 0x000000000c0672ca */ /* 0x004fc600000e0000 */
[----:B------:R-:W-:Y:S02]  /*c420*/  IMAD.WIDE.U32 R12, R11, UR40, R6 ;  /* 0x000000280b0c7c25 */ /* 0x000fe4000f8e0006 */
[----:B------:R-:W2:Y:S08]  /*c430*/  S2R R6, SR_TID.X ;  /* 0x0000000000067919 */ /* 0x000eb00000002100 */
[----:B------:R-:W-:-:S03]  /*c440*/  UIMAD UR4, UR6, UR4, URZ ;  /* 0x00000004060472a4 */ /* 0x000fc6000f8e023f */
[----:B------:R-:W-:Y:S01]  /*c450*/  ULDC.64 UR6, c[0x0][0x318] ;  /* 0x0000c60000067ab9 */ /* 0x000fe20000000a00 */
[----:B------:R-:W-:Y:S01]  /*c460*/  UIMAD UR4, UR40, UR5, UR4 ;  /* 0x00000005280472a4 */ /* 0x000fe2000f8e0204 */
[----:B------:R-:W-:Y:S01]  /*c470*/  IMAD.U32 R18, RZ, RZ, UR7 ;  /* 0x00000007ff127e24 */ /* 0x000fe2000f8e00ff */
[----:B------:R-:W-:-:S04]  /*c480*/  IADD3 R7, P1, R12, UR6, RZ ;  /* 0x000000060c077c10 */ /* 0x000fc8000ff3e0ff */
[----:B------:R-:W-:Y:S02]  /*c490*/  IADD3.X R17, R18, UR4, R13, P1, !PT ;  /* 0x0000000412117c10 */ /* 0x000fe40008ffe40d */
[----:B------:R-:W-:-:S04]  /*c4a0*/  IADD3 R19, P1, R2, UR6, RZ ;  /* 0x0000000602137c10 */ /* 0x000fc8000ff3e0ff */
[----:B------:R-:W-:Y:S01]  /*c4b0*/  IADD3.X R18, R18, UR4, R3, P1, !PT ;  /* 0x0000000412127c10 */ /* 0x000fe20008ffe403 */
[----:B------:R-:W-:Y:S01]  /*c4c0*/  UMOV UR4, 0xffffffff ;  /* 0xffffffff00047882 */ /* 0x000fe20000000000 */
[----:B--2---:R-:W-:-:S05]  /*c4d0*/  IMAD.SHL.U32 R6, R6, 0x10, RZ ;  /* 0x0000001006067824 */ /* 0x004fca00078e00ff */
[----:B------:R-:W-:-:S04]  /*c4e0*/  LOP3.LUT R6, R6, 0x30, RZ, 0xc0, !PT ;  /* 0x0000003006067812 */ /* 0x000fc800078ec0ff */
[----:B-1----:R-:W-:Y:S01]  /*c4f0*/  ISETP.GE.AND P2, PT, R6, R14, PT ;  /* 0x0000000e0600720c */ /* 0x002fe20003f46270 */
[----:B------:R-:W-:-:S12]  /*c500*/  BRA.DIV UR4, `(.L_x_63) ;  /* 0x0000002e044c7947 */ /* 0x000fd8000b800000 */
[----:B------:R-:W1:Y:S01]  /*c510*/  S2R R11, SR_TID.X ;  /* 0x00000000000b7919 */ /* 0x000e620000002100 */
[----:B------:R-:W-:Y:S01]  /*c520*/  IMAD R6, R4, 0x2800, R27 ;  /* 0x0000280004067824 */ /* 0x000fe200078e021b */
[----:B------:R-:W2:Y:S04]  /*c530*/  SHFL.IDX PT, R2, R7, RZ, 0x1c1f ;  /* 0x001c1fff07027589 */ /* 0x000ea800000e0000 */
[----:B------:R-:W3:Y:S04]  /*c540*/  SHFL.IDX PT, R3, R17, RZ, 0x1c1f ;  /* 0x001c1fff11037589 */ /* 0x000ee800000e0000 */
[----:B------:R-:W-:Y:S01]  /*c550*/  SHFL.IDX PT, R18, R18, RZ, 0x1c1f ;  /* 0x001c1fff12127589 */ /* 0x000fe200000e0000 */
[----:B-1----:R-:W-:-:S04]  /*c560*/  SHF.L.U32 R11, R11, 0x4, RZ ;  /* 0x000000040b0b7819 */ /* 0x002fc800000006ff */
[----:B------:R-:W-:-:S04]  /*c570*/  LOP3.LUT R11, R11, 0x30, RZ, 0xc0, !PT ;  /* 0x000000300b0b7812 */ /* 0x000fc800078ec0ff */
[----:B--2---:R-:W-:-:S05]  /*c580*/  IADD3 R2, P1, R11, R2, RZ ;  /* 0x000000020b027210 */ /* 0x004fca0007f3e0ff */
[----:B---3--:R-:W-:-:S05]  /*c590*/  IMAD.X R3, RZ, RZ, R3, P1 ;  /* 0x000000ffff037224 */ /* 0x008fca00008e0603 */
[----:B------:R1:W-:Y:S04]  /*c5a0*/  LDGSTS.E.BYPASS.LTC128B.128 [R6+0x5200], desc[UR46][R2.64], !P2 ;  /* 0x0520000002067fae */ /* 0x0003e8000d101d6e */
[----:B-1----:R-:W1:Y:S04]  /*c5b0*/  SHFL.IDX PT, R2, R7, 0x1, 0x1c1f ;  /* 0x003c1f0007027f89 */ /* 0x002e6800000e0000 */
[----:B------:R-:W2:Y:S01]  /*c5c0*/  SHFL.IDX PT, R3, R17, 0x1, 0x1c1f ;  /* 0x003c1f0011037f89 */ /* 0x000ea200000e0000 */
[----:B-1----:R-:W-:-:S05]  /*c5d0*/  IADD3 R2, P1, R11, R2, RZ ;  /* 0x000000020b027210 */ /* 0x002fca0007f3e0ff */
[----:B--2---:R-:W-:-:S05]  /*c5e0*/  IMAD.X R3, RZ, RZ, R3, P1 ;  /* 0x000000ffff037224 */ /* 0x004fca00008e0603 */
[----:B------:R1:W-:Y:S04]  /*c5f0*/  LDGSTS.E.BYPASS.LTC128B.128 [R6+0x5a00], desc[UR46][R2.64], !P2 ;  /* 0x05a0000002067fae */ /* 0x0003e8000d101d6e */
[----:B-1----:R-:W1:Y:S04]  /*c600*/  SHFL.IDX PT, R2, R7, 0x2, 0x1c1f ;  /* 0x005c1f0007027f89 */ /* 0x002e6800000e0000 */
[----:B------:R-:W2:Y:S04]  /*c610*/  SHFL.IDX PT, R3, R17, 0x2, 0x1c1f ;  /* 0x005c1f0011037f89 */ /* 0x000ea800000e0000 */
[----:B------:R-:W-:Y:S01]  /*c620*/  SHFL.IDX PT, R17, R17, 0x3, 0x1c1f ;  /* 0x007c1f0011117f89 */ /* 0x000fe200000e0000 */
[----:B-1----:R-:W-:-:S04]  /*c630*/  IADD3 R2, P1, R11, R2, RZ ;  /* 0x000000020b027210 */ /* 0x002fc80007f3e0ff */
[----:B--2---:R-:W-:-:S05]  /*c640*/  IADD3.X R3, RZ, R3, RZ, P1, !PT ;  /* 0x00000003ff037210 */ /* 0x004fca0000ffe4ff */
[----:B------:R1:W-:Y:S04]  /*c650*/  LDGSTS.E.BYPASS.LTC128B.128 [R6+0x6200], desc[UR46][R2.64], !P2 ;  /* 0x0620000002067fae */ /* 0x0003e8000d101d6e */
[----:B-1----:R-:W1:Y:S02]  /*c660*/  SHFL.IDX PT, R2, R7, 0x3, 0x1c1f ;  /* 0x007c1f0007027f89 */ /* 0x002e6400000e0000 */
[----:B-1----:R-:W-:-:S05]  /*c670*/  IADD3 R2, P1, R11, R2, RZ ;  /* 0x000000020b027210 */ /* 0x002fca0007f3e0ff */
[----:B------:R-:W-:-:S05]  /*c680*/  IMAD.X R3, RZ, RZ, R17, P1 ;  /* 0x000000ffff037224 */ /* 0x000fca00008e0611 */
[----:B------:R1:W-:Y:S04]  /*c690*/  LDGSTS.E.BYPASS.LTC128B.128 [R6+0x6a00], desc[UR46][R2.64], !P2 ;  /* 0x06a0000002067fae */ /* 0x0003e8000d101d6e */
[----:B-1----:R1:W2:Y:S02]  /*c6a0*/  SHFL.IDX PT, R2, R19, RZ, 0x1c1f ;  /* 0x001c1fff13027589 */ /* 0x0022a400000e0000 */
.L_x_151:
[----:B------:R-:W3:Y:S01]  /*c6b0*/  S2R R3, SR_TID.X ;  /* 0x0000000000037919 */ /* 0x000ee20000002100 */
[----:B------:R-:W-:Y:S01]  /*c6c0*/  R2UR UR4, R5 ;  /* 0x00000000050472ca */ /* 0x000fe200000e0000 */
[----:B---3--:R-:W-:-:S05]  /*c6d0*/  IMAD.SHL.U32 R3, R3, 0x10, RZ ;  /* 0x0000001003037824 */ /* 0x008fca00078e00ff */
[----:B------:R-:W-:-:S04]  /*c6e0*/  LOP3.LUT R3, R3, 0x30, RZ, 0xc0, !PT ;  /* 0x0000003003037812 */ /* 0x000fc800078ec0ff */
[----:B--2---:R-:W-:-:S04]  /*c6f0*/  IADD3 R2, P1, R3, R2, RZ ;  /* 0x0000000203027210 */ /* 0x004fc80007f3e0ff */
[----:B------:R-:W-:-:S05]  /*c700*/  IADD3.X R3, RZ, R18, RZ, P1, !PT ;  /* 0x00000012ff037210 */ /* 0x000fca0000ffe4ff */
        /* <DEDUP_REMOVED lines=9> */
[----:B------:R-:W-:-:S05]  /*c7a0*/  IMAD.U32 R7, RZ, RZ, UR5 ;  /* 0x00000005ff077e24 */ /* 0x000fca000f8e00ff */
[----:B------:R-:W-:-:S13]  /*c7b0*/  ISETP.NE.AND P2, PT, R7, 0x3, PT ;  /* 0x000000030700780c */ /* 0x000fda0003f45270 */
[----:B--2---:R-:W-:Y:S05]  /*c7c0*/  @!P2 BRA `(.L_x_64) ;  /* 0x000000000004a947 */ /* 0x004fea0003800000 */
[----:B------:R-:W-:Y:S01]  /*c7d0*/  BPT.TRAP 0x1 ;  /* 0x000000040000795c */ /* 0x000fe20000300000 */
.L_x_64:
[----:B------:R2:W-:Y:S01]  /*c7e0*/  SYNCS.ARRIVE.TRANS64.A1T0 RZ, [R5+URZ+0x12470], RZ ;  /* 0x012470ff05ff79a7 */ /* 0x0005e2000810003f */
[----:B------:R-:W-:Y:S05]  /*c7f0*/  @!P2 BRA `(.L_x_65) ;  /* 0x000000000004a947 */ /* 0x000fea0003800000 */
[----:B------:R-:W-:Y:S01]  /*c800*/  BPT.TRAP 0x1 ;  /* 0x000000040000795c */ /* 0x000fe20000300000 */
.L_x_65:
[----:B------:R-:W3:Y:S02]  /*c810*/  SYNCS.PHASECHK.TRANS64.TRYWAIT P1, [R5+URZ+0x12440], R26 ;  /* 0x0124401a050075a7 */ /* 0x000ee4000802017f */
[----:B---3--:R-:W-:Y:S05]  /*c820*/  @!P1 BRA `(.L_x_66) ;  /* 0x0000003000109947 */ /* 0x008fea0003800000 */
.L_x_152:
[----:B------:R-:W4:Y:S01]  /*c830*/  LDL R11, [R1+0x8] ;  /* 0x00000800010b7983 */ /* 0x000f220000100800 */
[----:B------:R-:W-:Y:S01]  /*c840*/  ULDC.64 UR4, c[0x0][0x300] ;  /* 0x0000c00000047ab9 */ /* 0x000fe20000000a00 */
[----:B------:R-:W-:Y:S01]  /*c850*/  ULDC.64 UR6, c[0x0][0x310] ;  /* 0x0000c40000067ab9 */ /* 0x000fe20000000a00 */
[----:B------:R-:W-:Y:S01]  /*c860*/  IMAD R6, R23, UR4, RZ ;  /* 0x0000000417067c24 */ /* 0x000fe2000f8e02ff */
[----:B------:R-:W5:Y:S01]  /*c870*/  S2R R17, SR_TID.X ;  /* 0x0000000000117919 */ /* 0x000f620000002100 */
[----:B------:R-:W-:-:S04]  /*c880*/  IMAD.WIDE.U32 R2, R10, UR4, RZ ;  /* 0x000000040a027c25 */ /* 0x000fc8000f8e00ff */
[----:B------:R-:W-:Y:S02]  /*c890*/  IMAD R6, R10, UR5, R6 ;  /* 0x000000050a067c24 */ /* 0x000fe4000f8e0206 */
[----:B------:R-:W-:Y:S02]  /*c8a0*/  IMAD R22, R22, UR4, RZ ;  /* 0x0000000416167c24 */ /* 0x000fe4000f8e02ff */
[----:B------:R-:W-:Y:S02]  /*c8b0*/  IMAD.IADD R3, R3, 0x1, R6 ;  /* 0x0000000103037824 */ /* 0x000fe400078e0206 */
[----:B------:R-:W-:Y:S02]  /*c8c0*/  IMAD R22, R16, UR5, R22 ;  /* 0x0000000510167c24 */ /* 0x000fe4000f8e0216 */
[----:B------:R-:W-:-:S04]  /*c8d0*/  IMAD.WIDE.U32 R6, R9, UR6, R2 ;  /* 0x0000000609067c25 */ /* 0x000fc8000f8e0002 */
[----:B------:R-:W-:Y:S01]  /*c8e0*/  IMAD.WIDE.U32 R2, R16, UR4, RZ ;  /* 0x0000000410027c25 */ /* 0x000fe2000f8e00ff */
[----:B------:R-:W-:-:S03]  /*c8f0*/  ULDC.64 UR4, c[0x0][0x308] ;  /* 0x0000c20000047ab9 */ /* 0x000fc60000000a00 */
[----:B------:R-:W-:Y:S01]  /*c900*/  IMAD R10, R25, UR6, RZ ;  /* 0x00000006190a7c24 */ /* 0x000fe2000f8e02ff */
[----:B------:R-:W-:-:S03]  /*c910*/  IADD3 R3, R3, R22, RZ ;  /* 0x0000001603037210 */ /* 0x000fc60007ffe0ff */
[----:B------:R-:W-:Y:S02]  /*c920*/  IMAD R10, R9, UR7, R10 ;  /* 0x00000007090a7c24 */ /* 0x000fe4000f8e020a */
[----:B------:R-:W-:Y:S02]  /*c930*/  IMAD R9, R24, UR6, RZ ;  /* 0x0000000618097c24 */ /* 0x000fe4000f8e02ff */
[----:B------:R-:W-:-:S04]  /*c940*/  IMAD.WIDE.U32 R2, R8, UR6, R2 ;  /* 0x0000000608027c25 */ /* 0x000fc8000f8e0002 */
[----:B------:R-:W-:Y:S02]  /*c950*/  IMAD R9, R8, UR7, R9 ;  /* 0x0000000708097c24 */ /* 0x000fe4000f8e0209 */
[----:B------:R-:W-:Y:S02]  /*c960*/  IMAD.IADD R7, R7, 0x1, R10 ;  /* 0x0000000107077824 */ /* 0x000fe400078e020a */
[----:B------:R-:W-:Y:S01]  /*c970*/  IMAD.IADD R3, R3, 0x1, R9 ;  /* 0x0000000103037824 */ /* 0x000fe200078e0209 */
[----:B------:R-:W-:Y:S01]  /*c980*/  MOV R9, UR4 ;  /* 0x0000000400097c02 */ /* 0x000fe20008000f00 */
[----:B-----5:R-:W-:-:S04]  /*c990*/  IMAD.SHL.U32 R17, R17, 0x10, RZ ;  /* 0x0000001011117824 */ /* 0x020fc800078e00ff */
[----:B------:R-:W-:Y:S01]  /*c9a0*/  IMAD.WIDE.U32 R6, R9, UR40, R6 ;  /* 0x0000002809067c25 */ /* 0x000fe2000f8e0006 */
[----:B------:R-:W-:-:S03]  /*c9b0*/  LOP3.LUT R17, R17, 0x30, RZ, 0xc0, !PT ;  /* 0x0000003011117812 */ /* 0x000fc600078ec0ff */
[----:B------:R-:W-:Y:S01]  /*c9c0*/  IMAD.WIDE.U32 R2, R9, UR40, R2 ;  /* 0x0000002809027c25 */ /* 0x000fe2000f8e0002 */
[----:B----4-:R-:W-:Y:S02]  /*c9d0*/  R2UR UR6, R11 ;  /* 0x000000000b0672ca */ /* 0x010fe400000e0000 */
[----:B------:R-:W4:Y:S11]  /*c9e0*/  LDC R11, c[0x0][0x2f4] ;  /* 0x0000bd00ff0b7b82 */ /* 0x000f360000000800 */
[----:B------:R-:W-:-:S03]  /*c9f0*/  UIMAD UR4, UR6, UR4, URZ ;  /* 0x00000004060472a4 */ /* 0x000fc6000f8e023f */
[----:B------:R-:W-:Y:S01]  /*ca00*/  ULDC.64 UR6, c[0x0][0x2e8] ;  /* 0x0000ba0000067ab9 */ /* 0x000fe20000000a00 */
[----:B------:R-:W-:Y:S01]  /*ca10*/  UIMAD UR4, UR40, UR5, UR4 ;  /* 0x00000005280472a4 */ /* 0x000fe2000f8e0204 */
[----:B------:R-:W-:Y:S01]  /*ca20*/  IMAD.U32 R8, RZ, RZ, UR7 ;  /* 0x00000007ff087e24 */ /* 0x000fe2000f8e00ff */
[----:B------:R-:W-:-:S04]  /*ca30*/  IADD3 R9, P1, R6, UR6, RZ ;  /* 0x0000000606097c10 */ /* 0x000fc8000ff3e0ff */
[----:B------:R-:W-:Y:S02]  /*ca40*/  IADD3.X R10, R8, UR4, R7, P1, !PT ;  /* 0x00000004080a7c10 */ /* 0x000fe40008ffe407 */
[----:B------:R-:W-:Y:S02]  /*ca50*/  IADD3 R6, P1, R2, UR6, RZ ;  /* 0x0000000602067c10 */ /* 0x000fe4000ff3e0ff */
[----:B----4-:R-:W-:Y:S02]  /*ca60*/  ISETP.GE.AND P2, PT, R17, R11, PT ;  /* 0x0000000b1100720c */ /* 0x010fe40003f46270 */
[----:B------:R-:W-:Y:S01]  /*ca70*/  IADD3.X R8, R8, UR4, R3, P1, !PT ;  /* 0x0000000408087c10 */ /* 0x000fe20008ffe403 */
[----:B------:R-:W-:-:S03]  /*ca80*/  UMOV UR4, 0xffffffff ;  /* 0xffffffff00047882 */ /* 0x000fc60000000000 */
[----:B------:R-:W-:Y:S07]  /*ca90*/  BRA.DIV UR4, `(.L_x_67) ;  /* 0x0000002e04887947 */ /* 0x000fee000b800000 */
[----:B------:R-:W4:Y:S04]  /*caa0*/  LDL R11, [R1+0xc] ;  /* 0x00000c00010b7983 */ /* 0x000f280000100800 */
[----:B------:R-:W5:Y:S04]  /*cab0*/  SHFL.IDX PT, R14, R9, RZ, 0x1c1f ;  /* 0x001c1fff090e7589 */ /* 0x000f6800000e0000 */
[----:B------:R-:W0:Y:S04]  /*cac0*/  SHFL.IDX PT, R3, R10, RZ, 0x1c1f ;  /* 0x001c1fff0a037589 */ /* 0x000e2800000e0000 */
[----:B------:R-:W-:Y:S01]  /*cad0*/  SHFL.IDX PT, R8, R8, RZ, 0x1c1f ;  /* 0x001c1fff08087589 */ /* 0x000fe200000e0000 */
[----:B-----5:R-:W-:-:S03]  /*cae0*/  IADD3 R2, P1, R17, R14, RZ ;  /* 0x0000000e11027210 */ /* 0x020fc60007f3e0ff */
[----:B------:R-:W5:Y:S01]  /*caf0*/  SHFL.IDX PT, R14, R9, 0x1, 0x1c1f ;  /* 0x003c1f00090e7f89 */ /* 0x000f6200000e0000 */
[----:B0-----:R-:W-:Y:S01]  /*cb00*/  IADD3.X R3, RZ, R3, RZ, P1, !PT ;  /* 0x00000003ff037210 */ /* 0x001fe20000ffe4ff */
[----:B----4-:R-:W-:-:S04]  /*cb10*/  IMAD R7, R4, 0x2800, R11 ;  /* 0x0000280004077824 */ /* 0x010fc800078e020b */
[----:B------:R-:W-:-:S05]  /*cb20*/  VIADD R7, R7, UR42 ;  /* 0x0000002a07077c36 */ /* 0x000fca0008000000 */
[----:B------:R0:W-:Y:S04]  /*cb30*/  LDGSTS.E.BYPASS.LTC128B.128 [R7+0xd200], desc[UR46][R2.64], !P2 ;  /* 0x0d20000002077fae */ /* 0x0001e8000d101d6e */
[----:B0-----:R-:W0:Y:S01]  /*cb40*/  SHFL.IDX PT, R3, R10, 0x1, 0x1c1f ;  /* 0x003c1f000a037f89 */ /* 0x001e2200000e0000 */
[----:B-----5:R-:W-:-:S03]  /*cb50*/  IADD3 R2, P1, R17, R14, RZ ;  /* 0x0000000e11027210 */ /* 0x020fc60007f3e0ff */
[----:B------:R-:W-:Y:S02]  /*cb60*/  SHFL.IDX PT, R14, R6, RZ, 0x1c1f ;  /* 0x001c1fff060e7589 */ /* 0x000fe400000e0000 */
[----:B0-----:R-:W-:-:S05]  /*cb70*/  IMAD.X R3, RZ, RZ, R3, P1 ;  /* 0x000000ffff037224 */ /* 0x001fca00008e0603 */
[----:B------:R0:W-:Y:S04]  /*cb80*/  LDGSTS.E.BYPASS.LTC128B.128 [R7+0xda00], desc[UR46][R2.64], !P2 ;  /* 0x0da0000002077fae */ /* 0x0001e8000d101d6e */
[----:B0-----:R-:W0:Y:S04]  /*cb90*/  SHFL.IDX PT, R2, R9, 0x2, 0x1c1f ;  /* 0x005c1f0009027f89 */ /* 0x001e2800000e0000 */
[----:B------:R-:W4:Y:S04]  /*cba0*/  SHFL.IDX PT, R3, R10, 0x2, 0x1c1f ;  /* 0x005c1f000a037f89 */ /* 0x000f2800000e0000 */
[----:B------:R-:W5:Y:S04]  /*cbb0*/  SHFL.IDX PT, R9, R9, 0x3, 0x1c1f ;  /* 0x007c1f0009097f89 */ /* 0x000f6800000e0000 */
[----:B------:R-:W1:Y:S01]  /*cbc0*/  SHFL.IDX PT, R10, R10, 0x3, 0x1c1f ;  /* 0x007c1f000a0a7f89 */ /* 0x000e6200000e0000 */
[----:B0-----:R-:W-:-:S04]  /*cbd0*/  IADD3 R2, P1, R17, R2, RZ ;  /* 0x0000000211027210 */ /* 0x001fc80007f3e0ff */
[----:B----4-:R-:W-:-:S05]  /*cbe0*/  IADD3.X R3, RZ, R3, RZ, P1, !PT ;  /* 0x00000003ff037210 */ /* 0x010fca0000ffe4ff */
[----:B------:R5:W-:Y:S02]  /*cbf0*/  LDGSTS.E.BYPASS.LTC128B.128 [R7+0xe200], desc[UR46][R2.64], !P2 ;  /* 0x0e20000002077fae */ /* 0x000be4000d101d6e */
[----:B-----5:R-:W-:-:S05]  /*cc00*/  IADD3 R2, P1, R17, R9, RZ ;  /* 0x0000000911027210 */ /* 0x020fca0007f3e0ff */
[----:B-1----:R-:W-:-:S05]  /*cc10*/  IMAD.X R3, RZ, RZ, R10, P1 ;  /* 0x000000ffff037224 */ /* 0x002fca00008e060a */
[----:B------:R0:W-:Y:S03]  /*cc20*/  LDGSTS.E.BYPASS.LTC128B.128 [R7+0xea00], desc[UR46][R2.64], !P2 ;  /* 0x0ea0000002077fae */ /* 0x0001e6000d101d6e */
.L_x_164:
[----:B------:R-:W-:Y:S02]  /*cc30*/  R2UR UR4, R5 ;  /* 0x00000000050472ca */ /* 0x000fe400000e0000 */
[----:B0-----:R-:W-:-:S05]  /*cc40*/  IADD3 R2, P1, R17, R14, RZ ;  /* 0x0000000e11027210 */ /* 0x001fca0007f3e0ff */
        /* <DEDUP_REMOVED lines=12> */
[----:B0-----:R-:W-:Y:S05]  /*cd10*/  @!P2 BRA `(.L_x_68) ;  /* 0x000000000004a947 */ /* 0x001fea0003800000 */
[----:B------:R-:W-:Y:S01]  /*cd20*/  BPT.TRAP 0x1 ;  /* 0x000000040000795c */ /* 0x000fe20000300000 */
.L_x_68:
[----:B------:R-:W-:Y:S01]  /*cd30*/  IMAD.U32 R2, RZ, RZ, UR36 ;  /* 0x00000024ff027e24 */ /* 0x000fe2000f8e00ff */
[----:B------:R0:W-:Y:S04]  /*cd40*/  SYNCS.ARRIVE.TRANS64.A1T0 RZ, [R5+URZ+0x12430], RZ ;  /* 0x012430ff05ff79a7 */ /* 0x0001e8000810003f */
[----:B------:R-:W-:-:S04]  /*cd50*/  LOP3.LUT R2, R2, 0x1, RZ, 0xfc, !PT ;  /* 0x0000000102027812 */ /* 0x000fc800078efcff */
[----:B------:R-:W-:-:S13]  /*cd60*/  ISETP.NE.AND P1, PT, R2, 0x3, PT ;  /* 0x000000030200780c */ /* 0x000fda0003f25270 */
[----:B0-----:R-:W-:Y:S05]  /*cd70*/  @!P1 BRA `(.L_x_69) ;  /* 0x0000000000049947 */ /* 0x001fea0003800000 */
[----:B------:R-:W-:Y:S01]  /*cd80*/  BPT.TRAP 0x1 ;  /* 0x000000040000795c */ /* 0x000fe20000300000 */
.L_x_69:
[----:B------:R-:W-:Y:S02]  /*cd90*/  LOP3.LUT R2, R21, 0x1, RZ, 0x3c, !PT ;  /* 0x0000000115027812 */ /* 0x000fe400078e3cff */
[----:B------:R-:W-:Y:S02]  /*cda0*/  LEA R3, R20, UR42, 0x3 ;  /* 0x0000002a14037c11 */ /* 0x000fe4000f8e18ff */
[----:B------:R-:W-:-:S04]  /*cdb0*/  SHF.L.U32 R2, R2, 0x1f, RZ ;  /* 0x0000001f02027819 */ /* 0x000fc800000006ff */
[----:B------:R-:W0:Y:S02]  /*cdc0*/  SYNCS.PHASECHK.TRANS64.TRYWAIT P2, [R3+URZ+0x12470], R2 ;  /* 0x01247002030075a7 */ /* 0x000e24000804017f */
[----:B0-----:R-:W-:Y:S05]  /*cdd0*/  @!P2 BRA `(.L_x_70) ;  /* 0x000000300014a947 */ /* 0x001fea0003800000 */
.L_x_165:
[----:B------:R-:W-:-:S06]  /*cde0*/  ULOP3.LUT UR4, UR36, 0x2, URZ, 0xfc, !UPT ;  /* 0x0000000224047892 */ /* 0x000fcc000f8efc3f */
[----:B--23--:R-:W-:-:S05]  /*cdf0*/  IMAD.U32 R5, RZ, RZ, UR4 ;  /* 0x00000004ff057e24 */ /* 0x00cfca000f8e00ff */
[----:B------:R-:W-:-:S13]  /*ce00*/  ISETP.NE.AND P2, PT, R5, 0x3, PT ;  /* 0x000000030500780c */ /* 0x000fda0003f45270 */
[----:B------:R-:W-:Y:S05]  /*ce10*/  @!P2 BRA `(.L_x_71) ;  /* 0x000000000004a947 */ /* 0x000fea0003800000 */
[----:B------:R-:W-:Y:S01]  /*ce20*/  BPT.TRAP 0x1 ;  /* 0x000000040000795c */ /* 0x000fe20000300000 */
.L_x_71:
[----:B0-----:R-:W-:Y:S01]  /*ce30*/  SHF.L.U32 R2, R21, 0x1f, RZ ;  /* 0x0000001f15027819 */ /* 0x001fe200000006ff */
[----:B------:R-:W-:-:S03]  /*ce40*/  IMAD R5, R20, 0x2800, RZ ;  /* 0x0000280014057824 */ /* 0x000fc600078e02ff */
[----:B------:R-:W0:Y:S02]  /*ce50*/  SYNCS.PHASECHK.TRANS64.TRYWAIT P2, [R3+URZ+0x12460], R2 ;  /* 0x01246002030075a7 */ /* 0x000e24000804017f */
[----:B0-----:R-:W-:Y:S05]  /*ce60*/  @!P2 BRA `(.L_x_72) ;  /* 0x000000300004a947 */ /* 0x001fea0003800000 */
.L_x_166:
[----:B------:R-:W0:Y:S04]  /*ce70*/  LDL R7, [R1+0x18] ;  /* 0x0000180001077983 */ /* 0x000e280000100800 */
[----:B------:R-:W2:Y:S01]  /*ce80*/  LDL R6, [R1+0x14] ;  /* 0x0000140001067983 */ /* 0x000ea20000100800 */
[----:B------:R-:W-:Y:S05]  /*ce90*/  WARPSYNC.ALL ;  /* 0x0000000000007948 */ /* 0x000fea0003800000 */
[----:B------:R-:W-:Y:S01]  /*cea0*/  ULOP3.LUT UR4, UR36, 0x2, URZ, 0xfc, !UPT ;  /* 0x0000000224047892 */ /* 0x000fe2000f8efc3f */
[----:B0-----:R-:W-:-:S02]  /*ceb0*/  LOP3.LUT R2, R5, R7, RZ, 0xfc, !PT ;  /* 0x0000000705027212 */ /* 0x001fc400078efcff */
[----:B--2---:R-:W-:-:S03]  /*cec0*/  LOP3.LUT R5, R5, R6, RZ, 0xfc, !PT ;  /* 0x0000000605057212 */ /* 0x004fc600078efcff */
[----:B------:R-:W0:Y:S01]  /*ced0*/  LDSM.16.MT88.4 R8, [R2+UR42+0x5200] ;  /* 0x0052002a0208783b */ /* 0x000e220008004200 */
[----:B------:R-:W-:Y:S01]  /*cee0*/  IMAD.U32 R6, RZ, RZ, UR4 ;  /* 0x00000004ff067e24 */ /* 0x000fe2000f8e00ff */
[----:B------:R-:W-:-:S04]  /*cef0*/  IADD3 R5, R5, UR42, RZ ;  /* 0x0000002a05057c10 */ /* 0x000fc8000fffe0ff */
[----:B------:R-:W-:Y:S02]  /*cf00*/  ISETP.NE.AND P2, PT, R6, 0x3, PT ;  /* 0x000000030600780c */ /* 0x000fe40003f45270 */
[C-C-:B0-----:R-:W-:Y:S02]  /*cf10*/  PRMT R12, R8.reuse, 0x6420, R9.reuse ;  /* 0x00006420080c7816 */ /* 0x141fe40000000009 */
[----:B------:R-:W-:Y:S02]  /*cf20*/  PRMT R13, R8, 0x7531, R9 ;  /* 0x00007531080d7816 */ /* 0x000fe40000000009 */
[C-C-:B------:R-:W-:Y:S02]  /*cf30*/  PRMT R14, R10.reuse, 0x6420, R11.reuse ;  /* 0x000064200a0e7816 */ /* 0x140fe4000000000b */
[----:B------:R-:W-:-:S05]  /*cf40*/  PRMT R15, R10, 0x7531, R11 ;  /* 0x000075310a0f7816 */ /* 0x000fca000000000b */
[----:B------:R-:W-:Y:S04]  /*cf50*/  STSM.16.M88.4 [R5+0x200], R12 ;  /* 0x0002000c05007844 */ /* 0x000fe80000000200 */
[----:B------:R-:W0:Y:S02]  /*cf60*/  LDSM.16.MT88.4 R8, [R2+UR42+0x5a00] ;  /* 0x005a002a0208783b */ /* 0x000e240008004200 */
[C-C-:B0-----:R-:W-:Y:S02]  /*cf70*/  PRMT R12, R8.reuse, 0x6420, R9.reuse ;  /* 0x00006420080c7816 */ /* 0x141fe40000000009 */
[----:B------:R-:W-:Y:S02]  /*cf80*/  PRMT R13, R8, 0x7531, R9 ;  /* 0x00007531080d7816 */ /* 0x000fe40000000009 */
[----:B------:R-:W-:-:S02]  /*cf90*/  PRMT R14, R10, 0x6420, R11 ;  /* 0x000064200a0e7816 */ /* 0x000fc4000000000b */
        /* <DEDUP_REMOVED lines=19> */
[----:B------:R0:W-:Y:S01]  /*d0d0*/  STSM.16.M88.4 [R5+0x2200], R12 ;  /* 0x0022000c05007844 */ /* 0x0001e20000000200 */
[----:B------:R-:W-:Y:S01]  /*d0e0*/  @!PT LDS RZ, [RZ] ;  /* 0x00000000fffff984 */ /* 0x000fe20000000800 */
[----:B------:R-:W-:Y:S01]  /*d0f0*/  @!PT LDS RZ, [RZ] ;  /* 0x00000000fffff984 */ /* 0x000fe20000000800 */
[----:B------:R-:W-:Y:S01]  /*d100*/  @!PT LDS RZ, [RZ] ;  /* 0x00000000fffff984 */ /* 0x000fe20000000800 */
[----:B------:R-:W-:Y:S01]  /*d110*/  @!PT LDS RZ, [RZ] ;  /* 0x00000000fffff984 */ /* 0x000fe20000000800 */
[----:B------:R1:W-:Y:S06]  /*d120*/  MEMBAR.ALL.CTA ;  /* 0x0000000000007992 */ /* 0x0003ec0000008000 */
[----:B-1----:R-:W1:Y:S01]  /*d130*/  FENCE.VIEW.ASYNC.S ;  /* 0x00000000000073c6 */ /* 0x002e620000000000 */
[----:B------:R-:W-:Y:S05]  /*d140*/  @!P2 BRA `(.L_x_73) ;  /* 0x000000000004a947 */ /* 0x000fea0003800000 */
[----:B------:R-:W-:Y:S01]  /*d150*/  BPT.TRAP 0x1 ;  /* 0x000000040000795c */ /* 0x000fe20000300000 */
.L_x_73:
[----:B-1----:R1:W-:Y:S01]  /*d160*/  SYNCS.ARRIVE.TRANS64.A1T0 RZ, [R3+URZ+0x12450], RZ ;  /* 0x012450ff03ff79a7 */ /* 0x0023e2000810003f */
[----:B------:R-:W-:Y:S06]  /*d170*/  BAR.SYNC.DEFER_BLOCKING 0x2, 0x80 ;  /* 0x0082000000007b1d */ /* 0x000fec0000010000 */
[----:B------:R-:W-:Y:S05]  /*d180*/  @!P1 BRA `(.L_x_74) ;  /* 0x0000000000049947 */ /* 0x000fea0003800000 */
[----:B------:R-:W-:Y:S01]  /*d190*/  BPT.TRAP 0x1 ;  /* 0x000000040000795c */ /* 0x000fe20000300000 */
.L_x_74:
[----:B------:R-:W2:Y:S01]  /*d1a0*/  S2R R2, SR_CgaCtaId ;  /* 0x0000000000027919 */ /* 0x000ea20000008800 */
[----:B-1----:R-:W-:Y:S01]  /*d1b0*/  VIADD R3, R3, 0x12480 ;  /* 0x0001248003037836 */ /* 0x002fe20000000000 */
[----:B------:R-:W-:Y:S01]  /*d1c0*/  IADD3 R0, R0, -0xa0, RZ ;  /* 0xffffff6000007810 */ /* 0x000fe20007ffe0ff */
[----:B------:R-:W-:Y:S02]  /*d1d0*/  IMAD.MOV.U32 R20, RZ, RZ, R4 ;  /* 0x000000ffff147224 */ /* 0x000fe400078e0004 */
[----:B------:R-:W-:Y:S01]  /*d1e0*/  IMAD.MOV.U32 R21, RZ, RZ, R28 ;  /* 0x000000ffff157224 */ /* 0x000fe200078e001c */
[----:B--2---:R-:W-:-:S04]  /*d1f0*/  PRMT R3, R2, 0x654, R3 ;  /* 0x0000065402037816 */ /* 0x004fc80000000003 */
[----:B------:R1:W-:Y:S01]  /*d200*/  SYNCS.ARRIVE.TRANS64.RED.A1T0 RZ, [R3+URZ], RZ ;  /* 0x000000ff03ff79a7 */ /* 0x0003e2000810043f */
[----:B------:R-:W-:Y:S05]  /*d210*/  @P0 BRA `(.L_x_75) ;  /* 0xffffffec00280947 */ /* 0x000fea000383ffff */
[----:B------:R-:W-:Y:S05]  /*d220*/  BRA `(.L_x_76) ;  /* 0x0000000000087947 */ /* 0x000fea0003800000 */
.L_x_60:
[----:B------:R-:W-:Y:S01]  /*d230*/  MOV R4, RZ ;  /* 0x000000ff00047202 */ /* 0x000fe20000000f00 */
[----:B------:R-:W-:-:S07]  /*d240*/  IMAD.MOV.U32 R28, RZ, RZ, 0x1 ;  /* 0x00000001ff1c7424 */ /* 0x000fce00078e00ff */
.L_x_76:
[----:B------:R-:W-:-:S06]  /*d250*/  ULOP3.LUT UR4, UR36, 0x1, URZ, 0xfc, !UPT ;  /* 0x0000000124047892 */ /* 0x000fcc000f8efc3f */
[----:B0-----:R-:W-:-:S05]  /*d260*/  IMAD.U32 R0, RZ, RZ, UR4 ;  /* 0x00000004ff007e24 */ /* 0x001fca000f8e00ff */
[----:B------:R-:W-:-:S13]  /*d270*/  ISETP.NE.AND P1, PT, R0, 0x3, PT ;  /* 0x000000030000780c */ /* 0x000fda0003f25270 */
[----:B------:R-:W-:Y:S05]  /*d280*/  @!P1 BRA `(.L_x_77) ;  /* 0x0000000000049947 */ /* 0x000fea0003800000 */
[----:B------:R-:W-:Y:S01]  /*d290*/  BPT.TRAP 0x1 ;  /* 0x000000040000795c */ /* 0x000fe20000300000 */
.L_x_77:
[----:B-1----:R-:W-:Y:S01]  /*d2a0*/  LOP3.LUT R3, R28, 0x1, RZ, 0x3c, !PT ;  /* 0x000000011c037812 */ /* 0x002fe200078e3cff */
[----:B------:R-:W-:Y:S01]  /*d2b0*/  BSSY B0, `(.L_x_78) ;  /* 0x0000005000007945 */ /* 0x000fe20003800000 */
[----:B------:R-:W-:Y:S02]  /*d2c0*/  LEA R2, R4, UR42, 0x3 ;  /* 0x0000002a04027c11 */ /* 0x000fe4000f8e18ff */
[----:B------:R-:W-:-:S04]  /*d2d0*/  SHF.L.U32 R3, R3, 0x1f, RZ ;  /* 0x0000001f03037819 */ /* 0x000fc800000006ff */
[----:B------:R-:W0:Y:S02]  /*d2e0*/  SYNCS.PHASECHK.TRANS64.TRYWAIT P0, [R2+URZ+0x12470], R3 ;  /* 0x01247003020075a7 */ /* 0x000e24000800017f */
[----:B0-----:R-:W-:Y:S05]  /*d2f0*/  @!P0 BRA `(.L_x_79) ;  /* 0x0000002800f48947 */ /* 0x001fea0003800000 */
.L_x_167:
[----:B------:R-:W-:Y:S05]  /*d300*/  BSYNC B0 ;  /* 0x0000000000007941 */ /* 0x000fea0003800000 */
.L_x_78:
[----:B------:R-:W-:-:S06]  /*d310*/  ULOP3.LUT UR4, UR36, 0x2, URZ, 0xfc, !UPT ;  /* 0x0000000224047892 */ /* 0x000fcc000f8efc3f */
[----:B------:R-:W-:-:S04]  /*d320*/  MOV R0, UR4 ;  /* 0x0000000400007c02 */ /* 0x000fc80008000f00 */
[----:B------:R-:W-:-:S13]  /*d330*/  ISETP.NE.AND P0, PT, R0, 0x3, PT ;  /* 0x000000030000780c */ /* 0x000fda0003f05270 */
[----:B------:R-:W-:Y:S05]  /*d340*/  @!P0 BRA `(.L_x_80) ;  /* 0x0000000000048947 */ /* 0x000fea0003800000 */
[----:B------:R-:W-:Y:S01]  /*d350*/  BPT.TRAP 0x1 ;  /* 0x000000040000795c */ /* 0x000fe20000300000 */
.L_x_80:
[----:B------:R-:W2:Y:S01]  /*d360*/  LDL.LU R0, [R1+0x18] ;  /* 0x0000180001007983 */ /* 0x000ea20000300800 */
[----:B------:R-:W-:Y:S01]  /*d370*/  SHF.L.U32 R5, R28, 0x1f, RZ ;  /* 0x0000001f1c057819 */ /* 0x000fe200000006ff */
[----:B0-----:R-:W-:-:S03]  /*d380*/  IMAD R3, R4, 0x2800, RZ ;  /* 0x0000280004037824 */ /* 0x001fc600078e02ff */
[----:B------:R-:W0:Y:S02]  /*d390*/  SYNCS.PHASECHK.TRANS64.TRYWAIT P0, [R2+URZ+0x12460], R5 ;  /* 0x01246005020075a7 */ /* 0x000e24000800017f */
[----:B--2---:R-:W-:Y:S01]  /*d3a0*/  LOP3.LUT R0, R3, R0, RZ, 0xfc, !PT ;  /* 0x0000000003007212 */ /* 0x004fe200078efcff */
[----:B0-----:R-:W-:Y:S06]  /*d3b0*/  @!P0 BRA `(.L_x_81) ;  /* 0x0000002800d88947 */ /* 0x001fec0003800000 */
.L_x_168:
[----:B------:R-:W2:Y:S01]  /*d3c0*/  LDL.LU R6, [R1+0x14] ;  /* 0x0000140001067983 */ /* 0x000ea20000300800 */
[----:B------:R-:W-:Y:S05]  /*d3d0*/  WARPSYNC.ALL ;  /* 0x0000000000007948 */ /* 0x000fea0003800000 */
[----:B------:R-:W1:Y:S01]  /*d3e0*/  LDSM.16.MT88.4 R8, [R0+UR42+0x5200] ;  /* 0x0052002a0008783b */ /* 0x000e620008004200 */
[----:B------:R-:W-:-:S06]  /*d3f0*/  ULOP3.LUT UR4, UR36, 0x2, URZ, 0xfc, !UPT ;  /* 0x0000000224047892 */ /* 0x000fcc000f8efc3f */
[----:B0-----:R-:W-:-:S05]  /*d400*/  IMAD.U32 R5, RZ, RZ, UR4 ;  /* 0x00000004ff057e24 */ /* 0x001fca000f8e00ff */
[----:B------:R-:W-:Y:S02]  /*d410*/  ISETP.NE.AND P0, PT, R5, 0x3, PT ;  /* 0x000000030500780c */ /* 0x000fe40003f05270 */
[C-C-:B-1----:R-:W-:Y:S02]  /*d420*/  PRMT R12, R8.reuse, 0x6420, R9.reuse ;  /* 0x00006420080c7816 */ /* 0x142fe40000000009 */
[----:B------:R-:W-:Y:S02]  /*d430*/  PRMT R13, R8, 0x7531, R9 ;  /* 0x00007531080d7816 */ /* 0x000fe40000000009 */
[C-C-:B------:R-:W-:Y:S02]  /*d440*/  PRMT R14, R10.reuse, 0x6420, R11.reuse ;  /* 0x000064200a0e7816 */ /* 0x140fe4000000000b */
[----:B------:R-:W-:Y:S02]  /*d450*/  PRMT R15, R10, 0x7531, R11 ;  /* 0x000075310a0f7816 */ /* 0x000fe4000000000b */
[----:B--2---:R-:W-:-:S05]  /*d460*/  LOP3.LUT R3, R3, R6, RZ, 0xfc, !PT ;  /* 0x0000000603037212 */ /* 0x004fca00078efcff */
[----:B------:R-:W-:-:S05]  /*d470*/  VIADD R3, R3, UR42 ;  /* 0x0000002a03037c36 */ /* 0x000fca0008000000 */
        /* <DEDUP_REMOVED lines=33> */
.L_x_82:
[----:B-1----:R1:W-:Y:S01]  /*d690*/  SYNCS.ARRIVE.TRANS64.A1T0 RZ, [R2+URZ+0x12450], RZ ;  /* 0x012450ff02ff79a7 */ /* 0x0023e2000810003f */
[----:B------:R-:W-:Y:S06]  /*d6a0*/  BAR.SYNC.DEFER_BLOCKING 0x2, 0x80 ;  /* 0x0082000000007b1d */ /* 0x000fec0000010000 */
[----:B------:R-:W-:Y:S05]  /*d6b0*/  @!P1 BRA `(.L_x_83) ;  /* 0x0000000000049947 */ /* 0x000fea0003800000 */
[----:B------:R-:W-:Y:S01]  /*d6c0*/  BPT.TRAP 0x1 ;  /* 0x000000040000795c */ /* 0x000fe20000300000 */
.L_x_83:
[----:B------:R-:W2:Y:S01]  /*d6d0*/  S2R R0, SR_CgaCtaId ;  /* 0x0000000000007919 */ /* 0x000ea20000008800 */
[----:B-1----:R-:W-:-:S04]  /*d6e0*/  IADD3 R2, R2, 0x12480, RZ ;  /* 0x0001248002027810 */ /* 0x002fc80007ffe0ff */
[----:B--2---:R-:W-:Y:S01]  /*d6f0*/  PRMT R2, R0, 0x654, R2 ;  /* 0x0000065400027816 */ /* 0x004fe20000000002 */
[----:B------:R-:W-:-:S03]  /*d700*/  VIADD R0, R4, 0x1 ;  /* 0x0000000104007836 */ /* 0x000fc60000000000 */
[----:B------:R1:W-:Y:S02]  /*d710*/  SYNCS.ARRIVE.TRANS64.RED.A1T0 RZ, [R2+URZ], RZ ;  /* 0x000000ff02ff79a7 */ /* 0x0003e4000810043f */
[----:B------:R-:W-:-:S04]  /*d720*/  ISETP.NE.AND P0, PT, R0, 0x2, PT ;  /* 0x000000020000780c */ /* 0x000fc80003f05270 */
[----:B0-----:R-:W-:Y:S01]  /*d730*/  SEL R3, RZ, 0x1, P0 ;  /* 0x00000001ff037807 */ /* 0x001fe20000000000 */
[----:B-1----:R-:W-:Y:S01]  /*d740*/  IMAD.MOV.U32 R2, RZ, RZ, RZ ;  /* 0x000000ffff027224 */ /* 0x002fe200078e00ff */
[----:B------:R-:W-:Y:S02]  /*d750*/  SEL R0, R0, RZ, P0 ;  /* 0x000000ff00007207 */ /* 0x000fe40000000000 */
[----:B------:R-:W-:-:S07]  /*d760*/  LOP3.LUT R28, R28, R3, RZ, 0x3c, !PT ;  /* 0x000000031c1c7212 */ /* 0x000fce00078e3cff */
.L_x_40:
[----:B------:R-:W0:Y:S01]  /*d770*/  S2R R4, SR_CgaCtaId ;  /* 0x0000000000047919 */ /* 0x000e220000008800 */
[----:B------:R-:W-:Y:S02]  /*d780*/  MOV R3, 0x400 ;  /* 0x0000040000037802 */ /* 0x000fe40000000f00 */
[----:B------:R-:W-:Y:S02]  /*d790*/  SHF.L.U32 R2, R2, 0x1f, RZ ;  /* 0x0000001f02027819 */ /* 0x000fe400000006ff */
[----:B0-----:R-:W-:-:S04]  /*d7a0*/  LEA R7, R4, R3, 0x18 ;  /* 0x0000000304077211 */ /* 0x001fc800078ec0ff */
[----:B------:R-:W0:Y:S02]  /*d7b0*/  SYNCS.PHASECHK.TRANS64.TRYWAIT P0, [R7+URZ+0x12420], R2 ;  /* 0x01242002070075a7 */ /* 0x000e24000800017f */
[----:B0-----:R-:W-:Y:S05]  /*d7c0*/  @!P0 BRA `(.L_x_84) ;  /* 0x0000002400e88947 */ /* 0x001fea0003800000 */
.L_x_169:
[----:B------:R-:W1:Y:S02]  /*d7d0*/  S2R R3, SR_TID.X ;  /* 0x0000000000037919 */ /* 0x000e640000002100 */
[----:B-1----:R-:W-:-:S04]  /*d7e0*/  SHF.R.U32.HI R3, RZ, 0x5, R3 ;  /* 0x00000005ff037819 */ /* 0x002fc80000011603 */
[----:B------:R-:W-:-:S05]  /*d7f0*/  LOP3.LUT R3, R3, 0x3, RZ, 0xc0, !PT ;  /* 0x0000000303037812 */ /* 0x000fca00078ec0ff */
[----:B0-----:R-:W0:Y:S02]  /*d800*/  SHFL.IDX PT, R2, R3, RZ, 0x1f ;  /* 0x00001fff03027589 */ /* 0x001e2400000e0000 */
[----:B0-----:R-:W-:-:S13]  /*d810*/  ISETP.NE.AND P0, PT, R2, RZ, PT ;  /* 0x000000ff0200720c */ /* 0x001fda0003f05270 */
[----:B------:R-:W-:Y:S05]  /*d820*/  @P0 BRA `(.L_x_8) ;  /* 0x0000000000a00947 */ /* 0x000fea0003800000 */
[----:B------:R-:W-:-:S13]  /*d830*/  ELECT P0, URZ, PT ;  /* 0x00000000003f782f */ /* 0x000fda0003800000 */
[----:B------:R-:W-:Y:S05]  /*d840*/  @!P0 BRA `(.L_x_8) ;  /* 0x0000000000988947 */ /* 0x000fea0003800000 */
[----:B------:R-:W-:-:S06]  /*d850*/  ULOP3.LUT UR4, UR36, 0x2, URZ, 0xfc, !UPT ;  /* 0x0000000224047892 */ /* 0x000fcc000f8efc3f */
[----:B------:R-:W-:-:S04]  /*d860*/  MOV R2, UR4 ;  /* 0x0000000400027c02 */ /* 0x000fc80008000f00 */
[----:B------:R-:W-:-:S13]  /*d870*/  ISETP.NE.AND P0, PT, R2, 0x3, PT ;  /* 0x000000030200780c */ /* 0x000fda0003f05270 */
[----:B------:R-:W-:Y:S05]  /*d880*/  @!P0 BRA `(.L_x_85) ;  /* 0x0000000000048947 */ /* 0x000fea0003800000 */
[----:B------:R-:W-:Y:S01]  /*d890*/  BPT.TRAP 0x1 ;  /* 0x000000040000795c */ /* 0x000fe20000300000 */
.L_x_85:
[----:B------:R-:W-:Y:S01]  /*d8a0*/  IMAD R5, R0, 0x8, R7 ;  /* 0x0000000800057824 */ /* 0x000fe200078e0207 */
[----:B------:R-:W-:Y:S01]  /*d8b0*/  SHF.L.U32 R2, R28, 0x1f, RZ ;  /* 0x0000001f1c027819 */ /* 0x000fe200000006ff */
[----:B------:R-:W-:-:S03]  /*d8c0*/  VIADD R0, R0, 0x1 ;  /* 0x0000000100007836 */ /* 0x000fc60000000000 */
[----:B------:R-:W0:Y:S02]  /*d8d0*/  SYNCS.PHASECHK.TRANS64.TRYWAIT P1, [R5+URZ+0x12440], R2 ;  /* 0x01244002050075a7 */ /* 0x000e24000802017f */
[----:B------:R-:W-:-:S04]  /*d8e0*/  ISETP.NE.AND P2, PT, R0, 0x2, PT ;  /* 0x000000020000780c */ /* 0x000fc80003f45270 */
[----:B------:R-:W-:Y:S01]  /*d8f0*/  SEL R3, RZ, 0x1, P2 ;  /* 0x00000001ff037807 */ /* 0x000fe20001000000 */
[----:B0-----:R-:W-:Y:S08]  /*d900*/  @!P1 BRA `(.L_x_86) ;  /* 0x0000002400ac9947 */ /* 0x001ff00003800000 */
.L_x_170:
[----:B------:R-:W-:Y:S02]  /*d910*/  SEL R0, R0, RZ, P2 ;  /* 0x000000ff00007207 */ /* 0x000fe40001000000 */
[----:B------:R-:W-:Y:S01]  /*d920*/  LOP3.LUT R3, R28, R3, RZ, 0x3c, !PT ;  /* 0x000000031c037212 */ /* 0x000fe200078e3cff */
[----:B------:R-:W-:Y:S06]  /*d930*/  @!P0 BRA `(.L_x_87) ;  /* 0x0000000000048947 */ /* 0x000fec0003800000 */
[----:B------:R-:W-:Y:S01]  /*d940*/  BPT.TRAP 0x1 ;  /* 0x000000040000795c */ /* 0x000fe20000300000 */
.L_x_87:
[----:B------:R-:W-:Y:S02]  /*d950*/  LEA R7, R0, R7, 0x3 ;  /* 0x0000000700077211 */ /* 0x000fe400078e18ff */
[----:B------:R-:W-:-:S04]  /*d960*/  SHF.L.U32 R0, R3, 0x1f, RZ ;  /* 0x0000001f03007819 */ /* 0x000fc800000006ff */
[----:B------:R-:W1:Y:S02]  /*d970*/  SYNCS.PHASECHK.TRANS64.TRYWAIT P1, [R7+URZ+0x12440], R0 ;  /* 0x01244000070075a7 */ /* 0x000e64000802017f */
[----:B-1----:R-:W-:Y:S05]  /*d980*/  @!P1 BRA `(.L_x_88) ;  /* 0x0000002400a09947 */ /* 0x002fea0003800000 */
.L_x_171:
[----:B------:R-:W-:Y:S05]  /*d990*/  @!P0 BRA `(.L_x_89) ;  /* 0x0000000000048947 */ /* 0x000fea0003800000 */
[----:B------:R-:W-:Y:S01]  /*d9a0*/  BPT.TRAP 0x1 ;  /* 0x000000040000795c */ /* 0x000fe20000300000 */
.L_x_89:
[----:B------:R-:W2:Y:S02]  /*d9b0*/  SYNCS.PHASECHK.TRANS64.TRYWAIT P1, [R5+URZ+0x12460], R2 ;  /* 0x01246002050075a7 */ /* 0x000ea4000802017f */
[----:B--2---:R-:W-:Y:S05]  /*d9c0*/  @!P1 BRA `(.L_x_90) ;  /* 0x0000002400a49947 */ /* 0x004fea0003800000 */
.L_x_172:
[----:B------:R-:W-:Y:S05]  /*d9d0*/  @!P0 BRA `(.L_x_91) ;  /* 0x0000000000048947 */ /* 0x000fea0003800000 */
[----:B------:R-:W-:Y:S01]  /*d9e0*/  BPT.TRAP 0x1 ;  /* 0x000000040000795c */ /* 0x000fe20000300000 */
.L_x_91:
[----:B------:R-:W3:Y:S02]  /*d9f0*/  SYNCS.PHASECHK.TRANS64.TRYWAIT P1, [R7+URZ+0x12460], R0 ;  /* 0x01246000070075a7 */ /* 0x000ee4000802017f */
[----:B---3--:R-:W-:Y:S05]  /*da00*/  @!P1 BRA `(.L_x_92) ;  /* 0x0000002400a89947 */ /* 0x008fea0003800000 */
.L_x_173:
[----:B------:R-:W-:Y:S05]  /*da10*/  @!P0 BRA `(.L_x_93) ;  /* 0x0000000000048947 */ /* 0x000fea0003800000 */
[----:B------:R-:W-:Y:S01]  /*da20*/  BPT.TRAP 0x1 ;  /* 0x000000040000795c */ /* 0x000fe20000300000 */
.L_x_93:
[----:B------:R-:W4:Y:S02]  /*da30*/  SYNCS.PHASECHK.TRANS64.TRYWAIT P1, [R5+URZ+0x12480], R2 ;  /* 0x01248002050075a7 */ /* 0x000f24000802017f */
[----:B----4-:R-:W-:Y:S05]  /*da40*/  @!P1 BRA `(.L_x_94) ;  /* 0x0000002400ac9947 */ /* 0x010fea0003800000 */
.L_x_174:
[----:B------:R-:W-:Y:S05]  /*da50*/  @!P0 BRA `(.L_x_95) ;  /* 0x0000000000048947 */ /* 0x000fea0003800000 */
[----:B------:R-:W-:Y:S01]  /*da60*/  BPT.TRAP 0x1 ;  /* 0x000000040000795c */ /* 0x000fe20000300000 */
.L_x_95:
[----:B------:R0:W0:Y:S02]  /*da70*/  SYNCS.PHASECHK.TRANS64.TRYWAIT P0, [R7+URZ+0x12480], R0 ;  /* 0x01248000070075a7 */ /* 0x000024000800017f */
[----:B0-----:R-:W-:Y:S05]  /*da80*/  @!P0 NANOSLEEP.SYNCS 0x989680 ;  /* 0x009896800000895d */ /* 0x001fea0003900000 */
[----:B------:R-:W0:Y:S02]  /*da90*/  @!P0 SYNCS.PHASECHK.TRANS64 P0, [R7+URZ+0x12480], R0 ;  /* 0x01248000070085a7 */ /* 0x000e24000800007f */
[----:B0-----:R-:W-:Y:S05]  /*daa0*/  @!P0 BRA `(.L_x_95) ;  /* 0xfffffffc00f08947 */ /* 0x001fea000383ffff */
.L_x_8:
[----:B------:R-:W-:Y:S05]  /*dab0*/  BSYNC B6 ;  /* 0x0000000000067941 */ /* 0x000fea0003800000 */
.L_x_5:
[----:B------:R-:W-:Y:S05]  /*dac0*/  EXIT ;  /* 0x000000000000794d */ /* 0x000fea0003800000 */
.L_x_12:
[----:B0-----:R-:W-:-:S04]  /*dad0*/  IMAD.U32 R3, RZ, RZ, UR44 ;  /* 0x0000002cff037e24 */ /* 0x001fc8000f8e00ff */
[----:B------:R0:W1:Y:S03]  /*dae0*/  SYNCS.PHASECHK.TRANS64.TRYWAIT P0, [R3+URZ+0x12400], R6 ;  /* 0x01240006030075a7 */ /* 0x000066000800017f */
[----:B-1----:R-:W-:Y:S05]  /*daf0*/  @!P0 NANOSLEEP.SYNCS 0x989680 ;  /* 0x009896800000895d */ /* 0x002fea0003900000 */
[----:B------:R-:W1:Y:S02]  /*db00*/  @!P0 SYNCS.PHASECHK.TRANS64 P0, [R3+URZ+0x12400], R6 ;  /* 0x01240006030085a7 */ /* 0x000e64000800007f */
[----:B-1----:R-:W-:Y:S05]  /*db10*/  @!P0 BRA `(.L_x_12) ;  /* 0xfffffffc00ec8947 */ /* 0x002fea000383ffff */
[----:B------:R-:W-:Y:S05]  /*db20*/  BRA `(.L_x_96) ;  /* 0xffffff38003c7947 */ /* 0x000fea000383ffff */
.L_x_16:
[----:B--2---:R-:W-:-:S04]  /*db30*/  IMAD.U32 R5, RZ, RZ, UR44 ;  /* 0x0000002cff057e24 */ /* 0x004fc8000f8e00ff */
[----:B------:R2:W3:Y:S03]  /*db40*/  SYNCS.PHASECHK.TRANS64.TRYWAIT P1, [R5+URZ+0x12430], R6 ;  /* 0x01243006050075a7 */ /* 0x0004e6000802017f */
[----:B---3--:R-:W-:Y:S05]  /*db50*/  @!P1 NANOSLEEP.SYNCS 0x989680 ;  /* 0x009896800000995d */ /* 0x008fea0003900000 */
[----:B------:R-:W3:Y:S02]  /*db60*/  @!P1 SYNCS.PHASECHK.TRANS64 P1, [R5+URZ+0x12430], R6 ;  /* 0x01243006050095a7 */ /* 0x000ee4000802007f */
[----:B---3--:R-:W-:Y:S05]  /*db70*/  @!P1 BRA `(.L_x_16) ;  /* 0xfffffffc00ec9947 */ /* 0x008fea000383ffff */
[----:B------:R-:W-:Y:S05]  /*db80*/  BRA `(.L_x_15) ;  /* 0xffffff38005c7947 */ /* 0x000fea000383ffff */
.L_x_22:
[----:B-1----:R-:W-:-:S04]  /*db90*/  MOV R9, UR33 ;  /* 0x0000002100097c02 */ /* 0x002fc80008000f00 */
[----:B------:R1:W2:Y:S03]  /*dba0*/  SYNCS.PHASECHK.TRANS64.TRYWAIT P1, [R9+URZ+0x12430], R8 ;  /* 0x01243008090075a7 */ /* 0x0002a6000802017f */
[----:B--2---:R-:W-:Y:S05]  /*dbb0*/  @!P1 NANOSLEEP.SYNCS 0x989680 ;  /* 0x009896800000995d */ /* 0x004fea0003900000 */
[----:B------:R-:W2:Y:S02]  /*dbc0*/  @!P1 SYNCS.PHASECHK.TRANS64 P1, [R9+URZ+0x12430], R8 ;  /* 0x01243008090095a7 */ /* 0x000ea4000802007f */
[----:B--2---:R-:W-:Y:S05]  /*dbd0*/  @!P1 BRA `(.L_x_22) ;  /* 0xfffffffc00ec9947 */ /* 0x004fea000383ffff */
[----:B------:R-:W-:Y:S05]  /*dbe0*/  BRA `(.L_x_21) ;  /* 0xffffff6c00147947 */ /* 0x000fea000383ffff */
.L_x_26:
[----:B-1----:R-:W-:-:S04]  /*dbf0*/  IMAD.U32 R9, RZ, RZ, UR13 ;  /* 0x0000000dff097e24 */ /* 0x002fc8000f8e00ff */
[----:B------:R1:W2:Y:S03]  /*dc00*/  SYNCS.PHASECHK.TRANS64.TRYWAIT P1, [R9+URZ+0x12450], R8 ;  /* 0x01245008090075a7 */ /* 0x0002a6000802017f */
[----:B--2---:R-:W-:Y:S05]  /*dc10*/  @!P1 NANOSLEEP.SYNCS 0x989680 ;  /* 0x009896800000995d */ /* 0x004fea0003900000 */
[----:B------:R-:W2:Y:S02]  /*dc20*/  @!P1 SYNCS.PHASECHK.TRANS64 P1, [R9+URZ+0x12450], R8 ;  /* 0x01245008090095a7 */ /* 0x000ea4000802007f */
[----:B--2---:R-:W-:Y:S05]  /*dc30*/  @!P1 BRA `(.L_x_26) ;  /* 0xfffffffc00ec9947 */ /* 0x004fea000383ffff */
[----:B------:R-:W-:Y:S05]  /*dc40*/  BRA `(.L_x_25) ;  /* 0xffffff7000307947 */ /* 0x000fea000383ffff */
.L_x_33:
[----:B-1----:R-:W-:-:S04]  /*dc50*/  IMAD.U32 R3, RZ, RZ, UR16 ;  /* 0x00000010ff037e24 */ /* 0x002fc8000f8e00ff */
[----:B------:R1:W2:Y:S03]  /*dc60*/  SYNCS.PHASECHK.TRANS64.TRYWAIT P1, [R3+URZ+0x12450], R0 ;  /* 0x01245000030075a7 */ /* 0x0002a6000802017f */
[----:B--2---:R-:W-:Y:S05]  /*dc70*/  @!P1 NANOSLEEP.SYNCS 0x989680 ;  /* 0x009896800000995d */ /* 0x004fea0003900000 */
[----:B------:R-:W2:Y:S02]  /*dc80*/  @!P1 SYNCS.PHASECHK.TRANS64 P1, [R3+URZ+0x12450], R0 ;  /* 0x01245000030095a7 */ /* 0x000ea4000802007f */
[----:B--2---:R-:W-:Y:S05]  /*dc90*/  @!P1 BRA `(.L_x_33) ;  /* 0xfffffffc00ec9947 */ /* 0x004fea000383ffff */
[----:B------:R-:W-:Y:S05]  /*dca0*/  BRA `(.L_x_32) ;  /* 0xffffff9400f07947 */ /* 0x000fea000383ffff */
.L_x_46:
[----:B------:R-:W-:Y:S01]  /*dcb0*/  MOV R13, R22 ;  /* 0x00000016000d7202 */ /* 0x000fe20000000f00 */
[----:B------:R-:W-:Y:S01]  /*dcc0*/  IMAD.MOV.U32 R12, RZ, RZ, RZ ;  /* 0x000000ffff0c7224 */ /* 0x000fe200078e00ff */
[----:B------:R-:W-:Y:S01]  /*dcd0*/  MOV R15, 0xffffffff ;  /* 0xffffffff000f7802 */ /* 0x000fe20000000f00 */
[----:B------:R-:W-:-:S07]  /*dce0*/  IMAD.MOV.U32 R11, RZ, RZ, 0x1f ;  /* 0x0000001fff0b7424 */ /* 0x000fce00078e00ff */
[----:B-----5:R-:W-:Y:S05]  /*dcf0*/  WARPSYNC.COLLECTIVE R15, `(.L_x_97) ;  /* 0x000000000f087348 */ /* 0x020fea0003c00000 */
[----:B------:R0:W1:Y:S02]  /*dd00*/  SHFL.IDX P6, R14, R13, R12, R11 ;  /* 0x0000000c0d0e7389 */ /* 0x00006400000c000b */
[----:B01---5:R-:W-:Y:S01]  /*dd10*/  ENDCOLLECTIVE ;  /* 0x000000000000791b */ /* 0x023fe20003800000 */
.L_x_97:
[----:B------:R-:W-:Y:S05]  /*dd20*/  BRA `(.L_x_98) ;  /* 0xffffffc400347947 */ /* 0x000fea000383ffff */
.L_x_48:
[----:B0-----:R-:W-:-:S04]  /*dd30*/  IMAD.U32 R3, RZ, RZ, UR42 ;  /* 0x0000002aff037e24 */ /* 0x001fc8000f8e00ff */
[----:B------:R0:W1:Y:S03]  /*dd40*/  SYNCS.PHASECHK.TRANS64.TRYWAIT P0, [R3+URZ+0x12480], R28 ;  /* 0x0124801c030075a7 */ /* 0x000066000800017f */
[----:B-1----:R-:W-:Y:S05]  /*dd50*/  @!P0 NANOSLEEP.SYNCS 0x989680 ;  /* 0x009896800000895d */ /* 0x002fea0003900000 */
[----:B------:R-:W1:Y:S02]  /*dd60*/  @!P0 SYNCS.PHASECHK.TRANS64 P0, [R3+URZ+0x12480], R28 ;  /* 0x0124801c030085a7 */ /* 0x000e64000800007f */
[----:B-1----:R-:W-:Y:S05]  /*dd70*/  @!P0 BRA `(.L_x_48) ;  /* 0xfffffffc00ec8947 */ /* 0x002fea000383ffff */
[----:B------:R-:W-:Y:S05]  /*dd80*/  BRA `(.L_x_99) ;  /* 0xffffffc800ac7947 */ /* 0x000fea000383ffff */
.L_x_49:
[----:B------:R-:W-:Y:S01]  /*dd90*/  BSSY B0, `(.L_x_100) ;  /* 0x0000008000007945 */ /* 0x000fe20003800000 */
[----:B------:R-:W-:Y:S01]  /*dda0*/  IMAD.MOV.U32 R13, RZ, RZ, R9 ;  /* 0x000000ffff0d7224 */ /* 0x000fe200078e0009 */
[----:B------:R-:W-:Y:S01]  /*ddb0*/  MOV R12, RZ ;  /* 0x000000ff000c7202 */ /* 0x000fe20000000f00 */
[----:B------:R-:W-:Y:S02]  /*ddc0*/  IMAD.MOV.U32 R11, RZ, RZ, 0x1c1f ;  /* 0x00001c1fff0b7424 */ /* 0x000fe400078e00ff */
[----:B------:R-:W-:-:S07]  /*ddd0*/  IMAD.MOV.U32 R15, RZ, RZ, -0x1 ;  /* 0xffffffffff0f7424 */ /* 0x000fce00078e00ff */
[----:B------:R-:W-:Y:S05]  /*dde0*/  WARPSYNC.COLLECTIVE R15, `(.L_x_101) ;  /* 0x000000000f087348 */ /* 0x000fea0003c00000 */
[----:B------:R0:W1:Y:S02]  /*ddf0*/  SHFL.IDX P6, R14, R13, R12, R11 ;  /* 0x0000000c0d0e7389 */ /* 0x00006400000c000b */
[----:B01----:R-:W-:Y:S01]  /*de00*/  ENDCOLLECTIVE ;  /* 0x000000000000791b */ /* 0x003fe20003800000 */
.L_x_101:
[----:B------:R-:W-:Y:S05]  /*de10*/  BSYNC B0 ;  /* 0x0000000000007941 */ /* 0x000fea0003800000 */
.L_x_100:
[----:B------:R0:W5:Y:S01]  /*de20*/  LDL R27, [R1+0xc] ;  /* 0x00000c00011b7983 */ /* 0x0001620000100800 */
[----:B------:R-:W-:Y:S01]  /*de30*/  IMAD.MOV.U32 R13, RZ, RZ, R10 ;  /* 0x000000ffff0d7224 */ /* 0x000fe200078e000a */
[----:B------:R-:W-:Y:S01]  /*de40*/  MOV R11, 0x1c1f ;  /* 0x00001c1f000b7802 */ /* 0x000fe20000000f00 */
[----:B------:R-:W-:Y:S01]  /*de50*/  IMAD.MOV.U32 R12, RZ, RZ, RZ ;  /* 0x000000ffff0c7224 */ /* 0x000fe200078e00ff */
[----:B------:R-:W-:Y:S01]  /*de60*/  MOV R3, R14 ;  /* 0x0000000e00037202 */ /* 0x000fe20000000f00 */
[----:B------:R-:W-:Y:S01]  /*de70*/  IMAD.MOV.U32 R15, RZ, RZ, -0x1 ;  /* 0xffffffffff0f7424 */ /* 0x000fe200078e00ff */
[C---:B------:R-:W-:Y:S02]  /*de80*/  ISETP.LT.OR P1, PT, R8.reuse, 0x1, P2 ;  /* 0x000000010800780c */ /* 0x040fe40001721670 */
[----:B0-----:R-:W-:-:S13]  /*de90*/  ISETP.GE.AND P5, PT, R8, 0x81, PT ;  /* 0x000000810800780c */ /* 0x001fda0003fa6270 */
[----:B-----5:R-:W-:Y:S05]  /*dea0*/  WARPSYNC.COLLECTIVE R15, `(.L_x_102) ;  /* 0x000000000f087348 */ /* 0x020fea0003c00000 */
[----:B------:R0:W1:Y:S02]  /*deb0*/  SHFL.IDX P6, R14, R13, R12, R11 ;  /* 0x0000000c0d0e7389 */ /* 0x00006400000c000b */
[----:B01---5:R-:W-:Y:S01]  /*dec0*/  ENDCOLLECTIVE ;  /* 0x000000000000791b */ /* 0x023fe20003800000 */
.L_x_102:
[----:B------:R-:W-:Y:S02]  /*ded0*/  LOP3.LUT R0, R0, 0xffffffef, RZ, 0xc0, !PT ;  /* 0xffffffef00007812 */ /* 0x000fe400078ec0ff */
[----:B------:R-:W-:Y:S02]  /*dee0*/  ISETP.GE.AND P3, PT, R8, 0x21, PT ;  /* 0x000000210800780c */ /* 0x000fe40003f66270 */
[----:B------:R-:W-:Y:S01]  /*def0*/  @P5 LOP3.LUT R0, R0, 0x10, RZ, 0xfc, !PT ;  /* 0x0000001000005812 */ /* 0x000fe200078efcff */
[----:B------:R-:W0:Y:S01]  /*df00*/  S2R R15, SR_TID.X ;  /* 0x00000000000f7919 */ /* 0x000e220000002100 */
[----:B------:R-:W-:Y:S01]  /*df10*/  MOV R13, R9 ;  /* 0x00000009000d7202 */ /* 0x000fe20000000f00 */
[----:B------:R-:W-:Y:S01]  /*df20*/  IMAD.MOV.U32 R12, RZ, RZ, 0x1 ;  /* 0x00000001ff0c7424 */ /* 0x000fe200078e00ff */
[----:B------:R-:W-:Y:S01]  /*df30*/  MOV R2, R14 ;  /* 0x0000000e00027202 */ /* 0x000fe20000000f00 */
[----:B0-----:R-:W-:-:S05]  /*df40*/  IMAD.SHL.U32 R15, R15, 0x10, RZ ;  /* 0x000000100f0f7824 */ /* 0x001fca00078e00ff */
[----:B------:R-:W-:-:S04]  /*df50*/  LOP3.LUT R15, R15, 0x30, RZ, 0xc0, !PT ;  /* 0x000000300f0f7812 */ /* 0x000fc800078ec0ff */
[----:B------:R-:W-:Y:S01]  /*df60*/  IADD3 R2, P0, R15, R2, RZ ;  /* 0x000000020f027210 */ /* 0x000fe20007f1e0ff */
[----:B------:R-:W-:-:S04]  /*df70*/  IMAD.MOV.U32 R15, RZ, RZ, -0x1 ;  /* 0xffffffffff0f7424 */ /* 0x000fc800078e00ff */
[----:B------:R-:W-:-:S08]  /*df80*/  IMAD.X R3, RZ, RZ, R3, P0 ;  /* 0x000000ffff037224 */ /* 0x000fd000000e0603 */
[----:B------:R-:W-:Y:S05]  /*df90*/  WARPSYNC.COLLECTIVE R15, `(.L_x_103) ;  /* 0x000000000f087348 */ /* 0x000fea0003c00000 */
[----:B------:R0:W1:Y:S02]  /*dfa0*/  SHFL.IDX P6, R14, R13, R12, R11 ;  /* 0x0000000c0d0e7389 */ /* 0x00006400000c000b */
[----:B01----:R-:W-:Y:S01]  /*dfb0*/  ENDCOLLECTIVE ;  /* 0x000000000000791b */ /* 0x003fe20003800000 */
.L_x_103:
[----:B------:R-:W-:Y:S02]  /*dfc0*/  IMAD.MOV.U32 R13, RZ, RZ, R10 ;  /* 0x000000ffff0d7224 */ /* 0x000fe400078e000a */
[----:B------:R-:W-:-:S05]  /*dfd0*/  VIADD R27, R27, UR42 ;  /* 0x0000002a1b1b7c36 */ /* 0x000fca0008000000 */
[----:B------:R-:W-:Y:S01]  /*dfe0*/  @!PT LDS RZ, [RZ] ;  /* 0x00000000fffff984 */ /* 0x000fe20000000800 */
[----:B------:R-:W-:Y:S01]  /*dff0*/  @!PT LDS RZ, [RZ] ;  /* 0x00000000fffff984 */ /* 0x000fe20000000800 */
[----:B------:R-:W-:Y:S01]  /*e000*/  @!PT LDS RZ, [RZ] ;  /* 0x00000000fffff984 */ /* 0x000fe20000000800 */
[----:B------:R0:W-:Y:S01]  /*e010*/  LDGSTS.E.BYPASS.LTC128B.128 [R27+0x5200], desc[UR46][R2.64], !P1 ;  /* 0x05200000021b7fae */ /* 0x0001e2000c901d6e */
[----:B------:R-:W-:Y:S02]  /*e020*/  ISETP.LT.OR P1, PT, R8, 0x21, P2 ;  /* 0x000000210800780c */ /* 0x000fe40001721670 */
[----:B0-----:R-:W-:-:S11]  /*e030*/  MOV R3, R14 ;  /* 0x0000000e00037202 */ /* 0x001fd60000000f00 */
[----:B------:R-:W-:Y:S05]  /*e040*/  WARPSYNC.COLLECTIVE R15, `(.L_x_104) ;  /* 0x000000000f087348 */ /* 0x000fea0003c00000 */
[----:B------:R0:W1:Y:S02]  /*e050*/  SHFL.IDX P6, R14, R13, R12, R11 ;  /* 0x0000000c0d0e7389 */ /* 0x00006400000c000b */
[----:B01----:R-:W-:Y:S01]  /*e060*/  ENDCOLLECTIVE ;  /* 0x000000000000791b */ /* 0x003fe20003800000 */
.L_x_104:
[----:B------:R-:W0:Y:S01]  /*e070*/  S2R R15, SR_TID.X ;  /* 0x00000000000f7919 */ /* 0x000e220000002100 */
[----:B------:R-:W-:Y:S01]  /*e080*/  IMAD.MOV.U32 R13, RZ, RZ, R9 ;  /* 0x000000ffff0d7224 */ /* 0x000fe200078e0009 */
[----:B------:R-:W-:Y:S02]  /*e090*/  MOV R12, 0x2 ;  /* 0x00000002000c7802 */ /* 0x000fe40000000f00 */
        /* <DEDUP_REMOVED lines=9> */
.L_x_105:
[----:B------:R-:W-:Y:S01]  /*e130*/  @!PT LDS RZ, [RZ] ;  /* 0x00000000fffff984 */ /* 0x000fe20000000800 */
[----:B------:R-:W-:Y:S01]  /*e140*/  @!PT LDS RZ, [RZ] ;  /* 0x00000000fffff984 */ /* 0x000fe20000000800 */
[----:B------:R-:W-:Y:S01]  /*e150*/  @!PT LDS RZ, [RZ] ;  /* 0x00000000fffff984 */ /* 0x000fe20000000800 */
[----:B------:R0:W-:Y:S01]  /*e160*/  LDGSTS.E.BYPASS.LTC128B.128 [R27+0x5a00], desc[UR46][R2.64], !P1 ;  /* 0x05a00000021b7fae */ /* 0x0001e2000c901d6e */
[----:B------:R-:W-:Y:S02]  /*e170*/  ISETP.LT.OR P1, PT, R8, 0x41, P2 ;  /* 0x000000410800780c */ /* 0x000fe40001721670 */
[----:B------:R-:W-:Y:S01]  /*e180*/  MOV R13, R10 ;  /* 0x0000000a000d7202 */ /* 0x000fe20000000f00 */
[----:B0-----:R-:W-:-:S10]  /*e190*/  IMAD.MOV.U32 R3, RZ, RZ, R14 ;  /* 0x000000ffff037224 */ /* 0x001fd400078e000e */
[----:B------:R-:W-:Y:S05]  /*e1a0*/  WARPSYNC.COLLECTIVE R15, `(.L_x_106) ;  /* 0x000000000f087348 */ /* 0x000fea0003c00000 */
[----:B------:R0:W1:Y:S02]  /*e1b0*/  SHFL.IDX P6, R14, R13, R12, R11 ;  /* 0x0000000c0d0e7389 */ /* 0x00006400000c000b */
[----:B01----:R-:W-:Y:S01]  /*e1c0*/  ENDCOLLECTIVE ;  /* 0x000000000000791b */ /* 0x003fe20003800000 */
.L_x_106:
[----:B------:R-:W0:Y:S01]  /*e1d0*/  S2R R15, SR_TID.X ;  /* 0x00000000000f7919 */ /* 0x000e220000002100 */
[----:B------:R-:W-:Y:S02]  /*e1e0*/  IMAD.MOV.U32 R13, RZ, RZ, R9 ;  /* 0x000000ffff0d7224 */ /* 0x000fe400078e0009 */
[----:B------:R-:W-:Y:S02]  /*e1f0*/  IMAD.MOV.U32 R12, RZ, RZ, 0x3 ;  /* 0x00000003ff0c7424 */ /* 0x000fe400078e00ff */
[----:B------:R-:W-:Y:S02]  /*e200*/  IMAD.MOV.U32 R2, RZ, RZ, R14 ;  /* 0x000000ffff027224 */ /* 0x000fe400078e000e */
[----:B0-----:R-:W-:-:S05]  /*e210*/  IMAD.SHL.U32 R15, R15, 0x10, RZ ;  /* 0x000000100f0f7824 */ /* 0x001fca00078e00ff */
[----:B------:R-:W-:-:S04]  /*e220*/  LOP3.LUT R15, R15, 0x30, RZ, 0xc0, !PT ;  /* 0x000000300f0f7812 */ /* 0x000fc800078ec0ff */
[----:B------:R-:W-:Y:S02]  /*e230*/  IADD3 R2, P0, R15, R2, RZ ;  /* 0x000000020f027210 */ /* 0x000fe40007f1e0ff */
[----:B------:R-:W-:Y:S02]  /*e240*/  MOV R15, 0xffffffff ;  /* 0xffffffff000f7802 */ /* 0x000fe40000000f00 */
[----:B------:R-:W-:-:S09]  /*e250*/  IADD3.X R3, RZ, R3, RZ, P0, !PT ;  /* 0x00000003ff037210 */ /* 0x000fd200007fe4ff */
[----:B------:R-:W-:Y:S05]  /*e260*/  WARPSYNC.COLLECTIVE R15, `(.L_x_107) ;  /* 0x000000000f087348 */ /* 0x000fea0003c00000 */
[----:B------:R0:W1:Y:S02]  /*e270*/  SHFL.IDX P6, R14, R13, R12, R11 ;  /* 0x0000000c0d0e7389 */ /* 0x00006400000c000b */
[----:B01----:R-:W-:Y:S01]  /*e280*/  ENDCOLLECTIVE ;  /* 0x000000000000791b */ /* 0x003fe20003800000 */
.L_x_107:
[----:B------:R-:W-:Y:S01]  /*e290*/  @!PT LDS RZ, [RZ] ;  /* 0x00000000fffff984 */ /* 0x000fe20000000800 */
[----:B------:R-:W-:Y:S01]  /*e2a0*/  @!PT LDS RZ, [RZ] ;  /* 0x00000000fffff984 */ /* 0x000fe20000000800 */
[----:B------:R-:W-:Y:S01]  /*e2b0*/  @!PT LDS RZ, [RZ] ;  /* 0x00000000fffff984 */ /* 0x000fe20000000800 */
[----:B------:R0:W-:Y:S01]  /*e2c0*/  LDGSTS.E.BYPASS.LTC128B.128 [R27+0x6200], desc[UR46][R2.64], !P1 ;  /* 0x06200000021b7fae */ /* 0x0001e2000c901d6e */
[----:B------:R-:W-:Y:S01]  /*e2d0*/  ISETP.LT.OR P1, PT, R8, 0x61, P2 ;  /* 0x000000610800780c */ /* 0x000fe20001721670 */
[----:B------:R-:W-:Y:S01]  /*e2e0*/  IMAD.MOV.U32 R13, RZ, RZ, R10 ;  /* 0x000000ffff0d7224 */ /* 0x000fe200078e000a */
[----:B0-----:R-:W0:Y:S01]  /*e2f0*/  S2R R3, SR_TID.X ;  /* 0x0000000000037919 */ /* 0x001e220000002100 */
[----:B------:R-:W-:-:S10]  /*e300*/  IMAD.MOV.U32 R9, RZ, RZ, R14 ;  /* 0x000000ffff097224 */ /* 0x000fd400078e000e */
[----:B0-----:R-:W-:Y:S05]  /*e310*/  WARPSYNC.COLLECTIVE R15, `(.L_x_108) ;  /* 0x000000000f087348 */ /* 0x001fea0003c00000 */
[----:B------:R1:W2:Y:S02]  /*e320*/  SHFL.IDX P6, R14, R13, R12, R11 ;  /* 0x0000000c0d0e7389 */ /* 0x0002a400000c000b */
[----:B012---:R-:W-:Y:S01]  /*e330*/  ENDCOLLECTIVE ;  /* 0x000000000000791b */ /* 0x007fe20003800000 */
.L_x_108:
[----:B------:R-:W-:Y:S01]  /*e340*/  MOV R13, R17 ;  /* 0x00000011000d7202 */ /* 0x000fe20000000f00 */
[----:B------:R-:W-:Y:S01]  /*e350*/  IMAD.MOV.U32 R12, RZ, RZ, RZ ;  /* 0x000000ffff0c7224 */ /* 0x000fe200078e00ff */
[----:B------:R-:W-:Y:S01]  /*e360*/  SHF.L.U32 R3, R3, 0x4, RZ ;  /* 0x0000000403037819 */ /* 0x000fe200000006ff */
[----:B------:R-:W-:-:S07]  /*e370*/  IMAD.MOV.U32 R2, RZ, RZ, R14 ;  /* 0x000000ffff027224 */ /* 0x000fce00078e000e */
[----:B------:R-:W-:Y:S05]  /*e380*/  WARPSYNC.COLLECTIVE R15, `(.L_x_109) ;  /* 0x000000000f087348 */ /* 0x000fea0003c00000 */
[----:B------:R0:W1:Y:S02]  /*e390*/  SHFL.IDX P6, R14, R13, R12, R11 ;  /* 0x0000000c0d0e7389 */ /* 0x00006400000c000b */
[----:B01----:R-:W-:Y:S01]  /*e3a0*/  ENDCOLLECTIVE ;  /* 0x000000000000791b */ /* 0x003fe20003800000 */
.L_x_109:
[----:B------:R-:W-:-:S04]  /*e3b0*/  LOP3.LUT R3, R3, 0x30, RZ, 0xc0, !PT ;  /* 0x0000003003037812 */ /* 0x000fc800078ec0ff */
[----:B------:R-:W-:-:S05]  /*e3c0*/  IADD3 R2, P0, R3, R2, RZ ;  /* 0x0000000203027210 */ /* 0x000fca0007f1e0ff */
[----:B------:R-:W-:Y:S01]  /*e3d0*/  IMAD.X R3, RZ, RZ, R9, P0 ;  /* 0x000000ffff037224 */ /* 0x000fe200000e0609 */
[C---:B------:R-:W-:Y:S02]  /*e3e0*/  ISETP.GE.AND P0, PT, R8.reuse, 0x41, PT ;  /* 0x000000410800780c */ /* 0x040fe40003f06270 */
[----:B------:R-:W-:Y:S02]  /*e3f0*/  MOV R13, R18 ;  /* 0x00000012000d7202 */ /* 0x000fe40000000f00 */
[----:B------:R-:W-:Y:S01]  /*e400*/  @!PT LDS RZ, [RZ] ;  /* 0x00000000fffff984 */ /* 0x000fe20000000800 */
[----:B------:R-:W-:Y:S01]  /*e410*/  @!PT LDS RZ, [RZ] ;  /* 0x00000000fffff984 */ /* 0x000fe20000000800 */
[----:B------:R-:W-:Y:S01]  /*e420*/  @!PT LDS RZ, [RZ] ;  /* 0x00000000fffff984 */ /* 0x000fe20000000800 */
[----:B------:R0:W-:Y:S01]  /*e430*/  LDGSTS.E.BYPASS.LTC128B.128 [R27+0x6a00], desc[UR46][R2.64], !P1 ;  /* 0x06a00000021b7fae */ /* 0x0001e2000c901d6e */
[----:B------:R-:W-:Y:S01]  /*e440*/  ISETP.GE.AND P1, PT, R8, 0x61, PT ;  /* 0x000000610800780c */ /* 0x000fe20003f26270 */
[----:B------:R-:W-:-:S12]  /*e450*/  IMAD.MOV.U32 R17, RZ, RZ, R14 ;  /* 0x000000ffff117224 */ /* 0x000fd800078e000e */
[----:B0-----:R-:W-:Y:S05]  /*e460*/  WARPSYNC.COLLECTIVE R15, `(.L_x_110) ;  /* 0x000000000f087348 */ /* 0x001fea0003c00000 */
[----:B------:R1:W2:Y:S02]  /*e470*/  SHFL.IDX P6, R14, R13, R12, R11 ;  /* 0x0000000c0d0e7389 */ /* 0x0002a400000c000b */
[----:B012---:R-:W-:Y:S01]  /*e480*/  ENDCOLLECTIVE ;  /* 0x000000000000791b */ /* 0x007fe20003800000 */
.L_x_110:
[----:B------:R-:W-:Y:S01]  /*e490*/  IMAD.MOV.U32 R2, RZ, RZ, R14 ;  /* 0x000000ffff027224 */ /* 0x000fe200078e000e */
[----:B------:R-:W-:Y:S06]  /*e4a0*/  BRA `(.L_x_111) ;  /* 0xffffffc800347947 */ /* 0x000fec000383ffff */
.L_x_52:
[----:B-1----:R-:W-:-:S04]  /*e4b0*/  IMAD.U32 R3, RZ, RZ, UR42 ;  /* 0x0000002aff037e24 */ /* 0x002fc8000f8e00ff */
[----:B------:R1:W2:Y:S03]  /*e4c0*/  SYNCS.PHASECHK.TRANS64.TRYWAIT P2, [R3+URZ+0x12440], R28 ;  /* 0x0124401c030075a7 */ /* 0x0002a6000804017f */
[----:B--2---:R-:W-:Y:S05]  /*e4d0*/  @!P2 NANOSLEEP.SYNCS 0x989680 ;  /* 0x009896800000a95d */ /* 0x004fea0003900000 */
[----:B------:R-:W2:Y:S02]  /*e4e0*/  @!P2 SYNCS.PHASECHK.TRANS64 P2, [R3+URZ+0x12440], R28 ;  /* 0x0124401c0300a5a7 */ /* 0x000ea4000804007f */
[----:B--2---:R-:W-:Y:S05]  /*e4f0*/  @!P2 BRA `(.L_x_52) ;  /* 0xfffffffc00eca947 */ /* 0x004fea000383ffff */
[----:B------:R-:W-:Y:S05]  /*e500*/  BRA `(.L_x_112) ;  /* 0xffffffc8007c7947 */ /* 0x000fea000383ffff */
.L_x_53:
[----:B------:R-:W-:Y:S01]  /*e510*/  BSSY B0, `(.L_x_113) ;  /* 0x0000008000007945 */ /* 0x000fe20003800000 */
[----:B------:R-:W-:Y:S01]  /*e520*/  MOV R13, R7 ;  /* 0x00000007000d7202 */ /* 0x000fe20000000f00 */
[----:B------:R-:W-:Y:S01]  /*e530*/  IMAD.MOV.U32 R12, RZ, RZ, RZ ;  /* 0x000000ffff0c7224 */ /* 0x000fe200078e00ff */
[----:B------:R-:W-:Y:S01]  /*e540*/  MOV R15, 0xffffffff ;  /* 0xffffffff000f7802 */ /* 0x000fe20000000f00 */
[----:B------:R-:W-:-:S07]  /*e550*/  IMAD.MOV.U32 R11, RZ, RZ, 0x1c1f ;  /* 0x00001c1fff0b7424 */ /* 0x000fce00078e00ff */
[----:B------:R-:W-:Y:S05]  /*e560*/  WARPSYNC.COLLECTIVE R15, `(.L_x_114) ;  /* 0x000000000f087348 */ /* 0x000fea0003c00000 */
[----:B------:R0:W1:Y:S02]  /*e570*/  SHFL.IDX P6, R14, R13, R12, R11 ;  /* 0x0000000c0d0e7389 */ /* 0x00006400000c000b */
[----:B01----:R-:W-:Y:S01]  /*e580*/  ENDCOLLECTIVE ;  /* 0x000000000000791b */ /* 0x003fe20003800000 */
.L_x_114:
[----:B------:R-:W-:Y:S05]  /*e590*/  BSYNC B0 ;  /* 0x0000000000007941 */ /* 0x000fea0003800000 */
.L_x_113:
[----:B------:R-:W-:Y:S01]  /*e5a0*/  IMAD.MOV.U32 R13, RZ, RZ, R5 ;  /* 0x000000ffff0d7224 */ /* 0x000fe200078e0005 */
[----:B------:R-:W-:Y:S01]  /*e5b0*/  MOV R12, RZ ;  /* 0x000000ff000c7202 */ /* 0x000fe20000000f00 */
[----:B------:R-:W-:Y:S02]  /*e5c0*/  IMAD.MOV.U32 R11, RZ, RZ, 0x1c1f ;  /* 0x00001c1fff0b7424 */ /* 0x000fe400078e00ff */
[----:B------:R-:W-:Y:S02]  /*e5d0*/  IMAD.MOV.U32 R15, RZ, RZ, -0x1 ;  /* 0xffffffffff0f7424 */ /* 0x000fe400078e00ff */
[----:B------:R-:W-:-:S07]  /*e5e0*/  IMAD.MOV.U32 R2, RZ, RZ, R14 ;  /* 0x000000ffff027224 */ /* 0x000fce00078e000e */
[----:B------:R-:W-:Y:S05]  /*e5f0*/  WARPSYNC.COLLECTIVE R15, `(.L_x_115) ;  /* 0x000000000f087348 */ /* 0x000fea0003c00000 */
[----:B------:R0:W1:Y:S02]  /*e600*/  SHFL.IDX P6, R14, R13, R12, R11 ;  /* 0x0000000c0d0e7389 */ /* 0x00006400000c000b */
[----:B01----:R-:W-:Y:S01]  /*e610*/  ENDCOLLECTIVE ;  /* 0x000000000000791b */ /* 0x003fe20003800000 */
.L_x_115:
[----:B------:R-:W-:Y:S01]  /*e620*/  IMAD.MOV.U32 R13, RZ, RZ, R7 ;  /* 0x000000ffff0d7224 */ /* 0x000fe200078e0007 */
[----:B------:R-:W-:Y:S02]  /*e630*/  MOV R12, 0x1 ;  /* 0x00000001000c7802 */ /* 0x000fe40000000f00 */
[----:B------:R-:W-:-:S04]  /*e640*/  @P4 IADD3 R14, P2, R18, R14, RZ ;  /* 0x0000000e120e4210 */ /* 0x000fc80007f5e0ff */
[----:B------:R-:W-:Y:S01]  /*e650*/  @P4 IADD3.X R3, RZ, R2, RZ, P2, !PT ;  /* 0x00000002ff034210 */ /* 0x000fe200017fe4ff */
[----:B------:R-:W-:-:S08]  /*e660*/  @P4 IMAD.MOV.U32 R2, RZ, RZ, R14 ;  /* 0x000000ffff024224 */ /* 0x000fd000078e000e */
[----:B------:R-:W-:Y:S05]  /*e670*/  WARPSYNC.COLLECTIVE R15, `(.L_x_116) ;  /* 0x000000000f087348 */ /* 0x000fea0003c00000 */
[----:B------:R0:W1:Y:S02]  /*e680*/  SHFL.IDX P6, R14, R13, R12, R11 ;  /* 0x0000000c0d0e7389 */ /* 0x00006400000c000b */
[----:B01----:R-:W-:Y:S01]  /*e690*/  ENDCOLLECTIVE ;  /* 0x000000000000791b */ /* 0x003fe20003800000 */
.L_x_116:
[----:B------:R-:W-:Y:S01]  /*e6a0*/  @!PT LDS RZ, [RZ] ;  /* 0x00000000fffff984 */ /* 0x000fe20000000800 */
[----:B------:R-:W-:Y:S01]  /*e6b0*/  @!PT LDS RZ, [RZ] ;  /* 0x00000000fffff984 */ /* 0x000fe20000000800 */
[----:B------:R-:W-:Y:S01]  /*e6c0*/  @!PT LDS RZ, [RZ] ;  /* 0x00000000fffff984 */ /* 0x000fe20000000800 */
[----:B------:R0:W-:Y:S01]  /*e6d0*/  @P4 LDGSTS.E.BYPASS.LTC128B.128 [R27+0xd200], desc[UR46][R2.64], !P5 ;  /* 0x0d200000021b4fae */ /* 0x0001e2000e901d6e */
[----:B------:R-:W-:Y:S02]  /*e6e0*/  IMAD.MOV.U32 R13, RZ, RZ, R5 ;  /* 0x000000ffff0d7224 */ /* 0x000fe400078e0005 */
[----:B0-----:R-:W-:-:S07]  /*e6f0*/  IMAD.MOV.U32 R2, RZ, RZ, R14 ;  /* 0x000000ffff027224 */ /* 0x001fce00078e000e */
[----:B------:R-:W-:Y:S05]  /*e700*/  WARPSYNC.COLLECTIVE R15, `(.L_x_117) ;  /* 0x000000000f087348 */ /* 0x000fea0003c00000 */
[----:B------:R0:W1:Y:S02]  /*e710*/  SHFL.IDX P6, R14, R13, R12, R11 ;  /* 0x0000000c0d0e7389 */ /* 0x00006400000c000b */
[----:B01----:R-:W-:Y:S01]  /*e720*/  ENDCOLLECTIVE ;  /* 0x000000000000791b */ /* 0x003fe20003800000 */
.L_x_117:
        /* <DEDUP_REMOVED lines=8> */
.L_x_118:
        /* <DEDUP_REMOVED lines=9> */
.L_x_119:
[----:B------:R-:W-:Y:S01]  /*e840*/  MOV R13, R7 ;  /* 0x00000007000d7202 */ /* 0x000fe20000000f00 */
[----:B------:R-:W-:Y:S01]  /*e850*/  IMAD.MOV.U32 R12, RZ, RZ, 0x3 ;  /* 0x00000003ff0c7424 */ /* 0x000fe200078e00ff */
[----:B------:R-:W-:-:S13]  /*e860*/  @P0 IADD3 R6, P2, R18, R14, RZ ;  /* 0x0000000e12060210 */ /* 0x000fda0007f5e0ff */
[----:B------:R-:W-:Y:S05]  /*e870*/  WARPSYNC.COLLECTIVE R15, `(.L_x_120) ;  /* 0x000000000f087348 */ /* 0x000fea0003c00000 */
[----:B------:R0:W1:Y:S02]  /*e880*/  SHFL.IDX P6, R14, R13, R12, R11 ;  /* 0x0000000c0d0e7389 */ /* 0x00006400000c000b */
[----:B01----:R-:W-:Y:S01]  /*e890*/  ENDCOLLECTIVE ;  /* 0x000000000000791b */ /* 0x003fe20003800000 */
.L_x_120:
[----:B------:R-:W-:Y:S01]  /*e8a0*/  @P0 IADD3.X R9, RZ, R2, RZ, P2, !PT ;  /* 0x00000002ff090210 */ /* 0x000fe200017fe4ff */
[----:B------:R-:W-:-:S04]  /*e8b0*/  @P0 IMAD.MOV.U32 R2, RZ, RZ, R6 ;  /* 0x000000ffff020224 */ /* 0x000fc800078e0006 */
[----:B------:R-:W-:-:S05]  /*e8c0*/  @P0 IMAD.MOV.U32 R3, RZ, RZ, R9 ;  /* 0x000000ffff030224 */ /* 0x000fca00078e0009 */
[----:B------:R-:W-:Y:S01]  /*e8d0*/  @!PT LDS RZ, [RZ] ;  /* 0x00000000fffff984 */ /* 0x000fe20000000800 */
[----:B------:R-:W-:Y:S01]  /*e8e0*/  @!PT LDS RZ, [RZ] ;  /* 0x00000000fffff984 */ /* 0x000fe20000000800 */
[----:B------:R-:W-:Y:S01]  /*e8f0*/  @!PT LDS RZ, [RZ] ;  /* 0x00000000fffff984 */ /* 0x000fe20000000800 */
[----:B------:R0:W-:Y:S01]  /*e900*/  @P0 LDGSTS.E.BYPASS.LTC128B.128 [R27+0xe200], desc[UR46][R2.64], !P5 ;  /* 0x0e200000021b0fae */ /* 0x0001e2000e901d6e */
[----:B------:R-:W-:Y:S01]  /*e910*/  MOV R13, R5 ;  /* 0x00000005000d7202 */ /* 0x000fe20000000f00 */
[----:B------:R-:W-:-:S07]  /*e920*/  IMAD.MOV.U32 R7, RZ, RZ, R14 ;  /* 0x000000ffff077224 */ /* 0x000fce00078e000e */
[----:B0-----:R-:W-:Y:S05]  /*e930*/  WARPSYNC.COLLECTIVE R15, `(.L_x_121) ;  /* 0x000000000f087348 */ /* 0x001fea0003c00000 */
[----:B------:R1:W2:Y:S02]  /*e940*/  SHFL.IDX P6, R14, R13, R12, R11 ;  /* 0x0000000c0d0e7389 */ /* 0x0002a400000c000b */
[----:B012---:R-:W-:Y:S01]  /*e950*/  ENDCOLLECTIVE ;  /* 0x000000000000791b */ /* 0x007fe20003800000 */
.L_x_121:
[----:B------:R-:W-:Y:S02]  /*e960*/  IMAD.MOV.U32 R13, RZ, RZ, R8 ;  /* 0x000000ffff0d7224 */ /* 0x000fe400078e0008 */
[----:B------:R-:W-:Y:S01]  /*e970*/  IMAD.MOV.U32 R12, RZ, RZ, RZ ;  /* 0x000000ffff0c7224 */ /* 0x000fe200078e00ff */
[----:B------:R-:W-:-:S05]  /*e980*/  @P1 IADD3 R14, P0, R18, R14, RZ ;  /* 0x0000000e120e1210 */ /* 0x000fca0007f1e0ff */
[----:B------:R-:W-:-:S08]  /*e990*/  @P1 IMAD.MOV.U32 R2, RZ, RZ, R14 ;  /* 0x000000ffff021224 */ /* 0x000fd000078e000e */
[----:B------:R-:W-:Y:S05]  /*e9a0*/  WARPSYNC.COLLECTIVE R15, `(.L_x_122) ;  /* 0x000000000f087348 */ /* 0x000fea0003c00000 */
[----:B------:R0:W1:Y:S02]  /*e9b0*/  SHFL.IDX P6, R14, R13, R12, R11 ;  /* 0x0000000c0d0e7389 */ /* 0x00006400000c000b */
[----:B01----:R-:W-:Y:S01]  /*e9c0*/  ENDCOLLECTIVE ;  /* 0x000000000000791b */ /* 0x003fe20003800000 */
.L_x_122:
[----:B------:R-:W-:-:S05]  /*e9d0*/  @P1 IMAD.X R9, RZ, RZ, R7, P0 ;  /* 0x000000ffff091224 */ /* 0x000fca00000e0607 */
[----:B------:R-:W-:-:S05]  /*e9e0*/  @P1 MOV R3, R9 ;  /* 0x0000000900031202 */ /* 0x000fca0000000f00 */
[----:B------:R-:W-:Y:S01]  /*e9f0*/  @!PT LDS RZ, [RZ] ;  /* 0x00000000fffff984 */ /* 0x000fe20000000800 */
[----:B------:R-:W-:Y:S01]  /*ea00*/  @!PT LDS RZ, [RZ] ;  /* 0x00000000fffff984 */ /* 0x000fe20000000800 */
[----:B------:R-:W-:Y:S01]  /*ea10*/  @!PT LDS RZ, [RZ] ;  /* 0x00000000fffff984 */ /* 0x000fe20000000800 */
[----:B------:R0:W-:Y:S01]  /*ea20*/  @P1 LDGSTS.E.BYPASS.LTC128B.128 [R27+0xea00], desc[UR46][R2.64], !P5 ;  /* 0x0ea00000021b1fae */ /* 0x0001e2000e901d6e */
[----:B------:R-:W-:Y:S01]  /*ea30*/  IMAD.MOV.U32 R13, RZ, RZ, R4 ;  /* 0x000000ffff0d7224 */ /* 0x000fe200078e0004 */
[----:B------:R-:W-:-:S07]  /*ea40*/  MOV R8, R14 ;  /* 0x0000000e00087202 */ /* 0x000fce0000000f00 */
[----:B0-----:R-:W-:Y:S05]  /*ea50*/  WARPSYNC.COLLECTIVE R15, `(.L_x_123) ;  /* 0x000000000f087348 */ /* 0x001fea0003c00000 */
[----:B------:R1:W2:Y:S02]  /*ea60*/  SHFL.IDX P6, R14, R13, R12, R11 ;  /* 0x0000000c0d0e7389 */ /* 0x0002a400000c000b */
[----:B012---:R-:W-:Y:S01]  /*ea70*/  ENDCOLLECTIVE ;  /* 0x000000000000791b */ /* 0x007fe20003800000 */
.L_x_123:
[----:B------:R-:W-:Y:S05]  /*ea80*/  BRA `(.L_x_124) ;  /* 0xffffffc800307947 */ /* 0x000fea000383ffff */
.L_x_58:
[----:B------:R-:W-:Y:S01]  /*ea90*/  IMAD.MOV.U32 R13, RZ, RZ, R4 ;  /* 0x000000ffff0d7224 */ /* 0x000fe200078e0004 */
[----:B------:R-:W-:Y:S01]  /*eaa0*/  MOV R12, RZ ;  /* 0x000000ff000c7202 */ /* 0x000fe20000000f00 */
[----:B------:R-:W-:Y:S02]  /*eab0*/  IMAD.MOV.U32 R11, RZ, RZ, 0x1c1f ;  /* 0x00001c1fff0b7424 */ /* 0x000fe400078e00ff */
[----:B------:R-:W-:Y:S02]  /*eac0*/  IMAD.MOV.U32 R15, RZ, RZ, -0x1 ;  /* 0xffffffffff0f7424 */ /* 0x000fe400078e00ff */
[----:B------:R-:W-:-:S07]  /*ead0*/  IMAD R7, R24, 0xc0, R25 ;  /* 0x000000c018077824 */ /* 0x000fce00078e0219 */
[----:B-1----:R-:W-:Y:S05]  /*eae0*/  WARPSYNC.COLLECTIVE R15, `(.L_x_125) ;  /* 0x000000000f087348 */ /* 0x002fea0003c00000 */
[----:B-1----:R0:W1:Y:S02]  /*eaf0*/  SHFL.IDX P6, R14, R13, R12, R11 ;  /* 0x0000000c0d0e7389 */ /* 0x00206400000c000b */
[----:B01----:R-:W-:Y:S01]  /*eb00*/  ENDCOLLECTIVE ;  /* 0x000000000000791b */ /* 0x003fe20003800000 */
.L_x_125:
[----:B------:R-:W-:Y:S01]  /*eb10*/  IMAD.MOV.U32 R13, RZ, RZ, R0 ;  /* 0x000000ffff0d7224 */ /* 0x000fe200078e0000 */
[----:B------:R-:W-:-:S07]  /*eb20*/  MOV R2, R14 ;  /* 0x0000000e00027202 */ /* 0x000fce0000000f00 */
[----:B------:R-:W-:Y:S05]  /*eb30*/  WARPSYNC.COLLECTIVE R15, `(.L_x_126) ;  /* 0x000000000f087348 */ /* 0x000fea0003c00000 */
[----:B------:R0:W1:Y:S02]  /*eb40*/  SHFL.IDX P6, R14, R13, R12, R11 ;  /* 0x0000000c0d0e7389 */ /* 0x00006400000c000b */
[----:B01----:R-:W-:Y:S01]  /*eb50*/  ENDCOLLECTIVE ;  /* 0x000000000000791b */ /* 0x003fe20003800000 */
.L_x_126:
[----:B------:R-:W-:Y:S02]  /*eb60*/  ULDC UR4, c[0x0][0x288] ;  /* 0x0000a20000047ab9 */ /* 0x000fe40000000800 */
[----:B------:R-:W-:Y:S02]  /*eb70*/  IMAD R6, R9, UR4, RZ ;  /* 0x0000000409067c24 */ /* 0x000fe4000f8e02ff */
[----:B------:R-:W-:-:S03]  /*eb80*/  VIADD R9, R7, 0x20 ;  /* 0x0000002007097836 */ /* 0x000fc60000000000 */
[----:B------:R-:W-:Y:S01]  /*eb90*/  ISETP.GE.AND P2, PT, R7, R6, PT ;  /* 0x000000060700720c */ /* 0x000fe20003f46270 */
[----:B------:R-:W-:Y:S01]  /*eba0*/  IMAD.MOV.U32 R13, RZ, RZ, R4 ;  /* 0x000000ffff0d7224 */ /* 0x000fe200078e0004 */
[----:B------:R-:W-:-:S11]  /*ebb0*/  MOV R12, 0x1 ;  /* 0x00000001000c7802 */ /* 0x000fd60000000f00 */
[----:B------:R-:W-:-:S05]  /*ebc0*/  @!P2 IADD3 R14, P1, R18, R14, RZ ;  /* 0x0000000e120ea210 */ /* 0x000fca0007f3e0ff */
[----:B------:R-:W-:Y:S01]  /*ebd0*/  @!P2 IMAD.X R3, RZ, RZ, R2, P1 ;  /* 0x000000ffff03a224 */ /* 0x000fe200008e0602 */
[----:B------:R-:W-:-:S07]  /*ebe0*/  @!P2 MOV R2, R14 ;  /* 0x0000000e0002a202 */ /* 0x000fce0000000f00 */
[----:B------:R-:W-:Y:S05]  /*ebf0*/  WARPSYNC.COLLECTIVE R15, `(.L_x_127) ;  /* 0x000000000f087348 */ /* 0x000fea0003c00000 */
[----:B------:R0:W1:Y:S02]  /*ec00*/  SHFL.IDX P6, R14, R13, R12, R11 ;  /* 0x0000000c0d0e7389 */ /* 0x00006400000c000b */
[----:B01----:R-:W-:Y:S01]  /*ec10*/  ENDCOLLECTIVE ;  /* 0x000000000000791b */ /* 0x003fe20003800000 */
.L_x_127:
[----:B------:R-:W-:Y:S01]  /*ec20*/  ISETP.GE.AND P1, PT, R9, R6, PT ;  /* 0x000000060900720c */ /* 0x000fe20003f26270 */
[----:B------:R-:W-:Y:S01]  /*ec30*/  @!PT LDS RZ, [RZ] ;  /* 0x00000000fffff984 */ /* 0x000fe20000000800 */
[----:B------:R-:W-:Y:S01]  /*ec40*/  @!PT LDS RZ, [RZ] ;  /* 0x00000000fffff984 */ /* 0x000fe20000000800 */
[----:B------:R-:W-:Y:S01]  /*ec50*/  @!PT LDS RZ, [RZ] ;  /* 0x00000000fffff984 */ /* 0x000fe20000000800 */
[----:B------:R0:W-:Y:S01]  /*ec60*/  @!P2 LDGSTS.E.BYPASS.LTC128B.128 [R27+0xa200], desc[UR46][R2.64], !P0 ;  /* 0x0a200000021bafae */ /* 0x0001e2000c101d6e */
[----:B------:R-:W-:Y:S02]  /*ec70*/  IMAD.MOV.U32 R13, RZ, RZ, R0 ;  /* 0x000000ffff0d7224 */ /* 0x000fe400078e0000 */
[----:B------:R-:W-:-:S09]  /*ec80*/  IMAD.MOV.U32 R9, RZ, RZ, R14 ;  /* 0x000000ffff097224 */ /* 0x000fd200078e000e */
[----:B0-----:R-:W-:Y:S05]  /*ec90*/  WARPSYNC.COLLECTIVE R15, `(.L_x_128) ;  /* 0x000000000f087348 */ /* 0x001fea0003c00000 */
[----:B------:R1:W2:Y:S02]  /*eca0*/  SHFL.IDX P6, R14, R13, R12, R11 ;  /* 0x0000000c0d0e7389 */ /* 0x0002a400000c000b */
[----:B012---:R-:W-:Y:S01]  /*ecb0*/  ENDCOLLECTIVE ;  /* 0x000000000000791b */ /* 0x007fe20003800000 */
.L_x_128:
[----:B------:R-:W-:Y:S01]  /*ecc0*/  MOV R13, R4 ;  /* 0x00000004000d7202 */ /* 0x000fe20000000f00 */
[----:B------:R-:W-:Y:S01]  /*ecd0*/  IMAD.MOV.U32 R12, RZ, RZ, 0x2 ;  /* 0x00000002ff0c7424 */ /* 0x000fe200078e00ff */
[----:B------:R-:W-:-:S04]  /*ece0*/  MOV R11, R14 ;  /* 0x0000000e000b7202 */ /* 0x000fc80000000f00 */
[----:B------:R-:W-:Y:S01]  /*ecf0*/  @!P1 IADD3 R2, P2, R18, R11, RZ ;  /* 0x0000000b12029210 */ /* 0x000fe20007f5e0ff */
[----:B------:R-:W-:-:S04]  /*ed00*/  IMAD.MOV.U32 R11, RZ, RZ, 0x1c1f ;  /* 0x00001c1fff0b7424 */ /* 0x000fc800078e00ff */
[----:B------:R-:W-:-:S08]  /*ed10*/  @!P1 IMAD.X R3, RZ, RZ, R9, P2 ;  /* 0x000000ffff039224 */ /* 0x000fd000010e0609 */
[----:B------:R-:W-:Y:S05]  /*ed20*/  WARPSYNC.COLLECTIVE R15, `(.L_x_129) ;  /* 0x000000000f087348 */ /* 0x000fea0003c00000 */
[----:B------:R0:W1:Y:S02]  /*ed30*/  SHFL.IDX P6, R14, R13, R12, R11 ;  /* 0x0000000c0d0e7389 */ /* 0x00006400000c000b */
[----:B01----:R-:W-:Y:S01]  /*ed40*/  ENDCOLLECTIVE ;  /* 0x000000000000791b */ /* 0x003fe20003800000 */
.L_x_129:
[----:B------:R-:W-:Y:S01]  /*ed50*/  VIADD R9, R7, 0x40 ;  /* 0x0000004007097836 */ /* 0x000fe20000000000 */
[----:B------:R-:W-:Y:S01]  /*ed60*/  @!PT LDS RZ, [RZ] ;  /* 0x00000000fffff984 */ /* 0x000fe20000000800 */
[----:B------:R-:W-:Y:S01]  /*ed70*/  @!PT LDS RZ, [RZ] ;  /* 0x00000000fffff984 */ /* 0x000fe20000000800 */
[----:B------:R-:W-:Y:S01]  /*ed80*/  @!PT LDS RZ, [RZ] ;  /* 0x00000000fffff984 */ /* 0x000fe20000000800 */
[----:B------:R0:W-:Y:S04]  /*ed90*/  @!P1 LDGSTS.E.BYPASS.LTC128B.128 [R27+0xaa00], desc[UR46][R2.64], !P0 ;  /* 0x0aa00000021b9fae */ /* 0x0001e8000c101d6e */
[----:B------:R-:W-:Y:S01]  /*eda0*/  ISETP.GE.AND P2, PT, R9, R6, PT ;  /* 0x000000060900720c */ /* 0x000fe20003f46270 */
[----:B------:R-:W-:Y:S01]  /*edb0*/  IMAD.MOV.U32 R13, RZ, RZ, R0 ;  /* 0x000000ffff0d7224 */ /* 0x000fe200078e0000 */
[----:B------:R-:W-:-:S11]  /*edc0*/  MOV R10, R14 ;  /* 0x0000000e000a7202 */ /* 0x000fd60000000f00 */
[----:B0-----:R-:W-:Y:S05]  /*edd0*/  WARPSYNC.COLLECTIVE R15, `(.L_x_130) ;  /* 0x000000000f087348 */ /* 0x001fea0003c00000 */
[----:B------:R1:W2:Y:S02]  /*ede0*/  SHFL.IDX P6, R14, R13, R12, R11 ;  /* 0x0000000c0d0e7389 */ /* 0x0002a400000c000b */
[----:B012---:R-:W-:Y:S01]  /*edf0*/  ENDCOLLECTIVE ;  /* 0x000000000000791b */ /* 0x007fe20003800000 */
.L_x_130:
[----:B------:R-:W-:Y:S02]  /*ee00*/  IMAD.MOV.U32 R13, RZ, RZ, R4 ;  /* 0x000000ffff0d7224 */ /* 0x000fe400078e0004 */
[----:B------:R-:W-:-:S05]  /*ee10*/  IMAD.MOV.U32 R12, RZ, RZ, R14 ;  /* 0x000000ffff0c7224 */ /* 0x000fca00078e000e */
[----:B------:R-:W-:Y:S01]  /*ee20*/  @!P2 IADD3 R2, P1, R18, R12, RZ ;  /* 0x0000000c1202a210 */ /* 0x000fe20007f3e0ff */
[----:B------:R-:W-:-:S03]  /*ee30*/  IMAD.MOV.U32 R12, RZ, RZ, 0x3 ;  /* 0x00000003ff0c7424 */ /* 0x000fc600078e00ff */
[----:B------:R-:W-:-:S09]  /*ee40*/  @!P2 IADD3.X R3, RZ, R10, RZ, P1, !PT ;  /* 0x0000000aff03a210 */ /* 0x000fd20000ffe4ff */
[----:B------:R-:W-:Y:S05]  /*ee50*/  WARPSYNC.COLLECTIVE R15, `(.L_x_131) ;  /* 0x000000000f087348 */ /* 0x000fea0003c00000 */
[----:B------:R0:W1:Y:S02]  /*ee60*/  SHFL.IDX P6, R14, R13, R12, R11 ;  /* 0x0000000c0d0e7389 */ /* 0x00006400000c000b */
[----:B01----:R-:W-:Y:S01]  /*ee70*/  ENDCOLLECTIVE ;  /* 0x000000000000791b */ /* 0x003fe20003800000 */
.L_x_131:
[----:B------:R-:W-:Y:S01]  /*ee80*/  @!PT LDS RZ, [RZ] ;  /* 0x00000000fffff984 */ /* 0x000fe20000000800 */
[----:B------:R-:W-:Y:S01]  /*ee90*/  @!PT LDS RZ, [RZ] ;  /* 0x00000000fffff984 */ /* 0x000fe20000000800 */
[----:B------:R-:W-:Y:S01]  /*eea0*/  @!PT LDS RZ, [RZ] ;  /* 0x00000000fffff984 */ /* 0x000fe20000000800 */
[----:B------:R0:W-:Y:S01]  /*eeb0*/  @!P2 LDGSTS.E.BYPASS.LTC128B.128 [R27+0xb200], desc[UR46][R2.64], !P0 ;  /* 0x0b200000021bafae */ /* 0x0001e2000c101d6e */
[----:B------:R-:W-:Y:S02]  /*eec0*/  IMAD.MOV.U32 R13, RZ, RZ, R0 ;  /* 0x000000ffff0d7224 */ /* 0x000fe400078e0000 */
[----:B0-----:R-:W-:-:S05]  /*eed0*/  VIADD R3, R7, 0x60 ;  /* 0x0000006007037836 */ /* 0x001fca0000000000 */
[----:B------:R-:W-:Y:S02]  /*eee0*/  ISETP.GE.AND P1, PT, R3, R6, PT ;  /* 0x000000060300720c */ /* 0x000fe40003f26270 */
[----:B------:R-:W-:-:S11]  /*eef0*/  MOV R4, R14 ;  /* 0x0000000e00047202 */ /* 0x000fd60000000f00 */
[----:B------:R-:W-:Y:S05]  /*ef00*/  WARPSYNC.COLLECTIVE R15, `(.L_x_132) ;  /* 0x000000000f087348 */ /* 0x000fea0003c00000 */
[----:B------:R0:W1:Y:S02]  /*ef10*/  SHFL.IDX P6, R14, R13, R12, R11 ;  /* 0x0000000c0d0e7389 */ /* 0x00006400000c000b */
[----:B01----:R-:W-:Y:S01]  /*ef20*/  ENDCOLLECTIVE ;  /* 0x000000000000791b */ /* 0x003fe20003800000 */
.L_x_132:
[----:B------:R-:W-:Y:S02]  /*ef30*/  IMAD.MOV.U32 R13, RZ, RZ, R8 ;  /* 0x000000ffff0d7224 */ /* 0x000fe400078e0008 */
[----:B------:R-:W-:Y:S01]  /*ef40*/  IMAD.MOV.U32 R12, RZ, RZ, RZ ;  /* 0x000000ffff0c7224 */ /* 0x000fe200078e00ff */
[----:B------:R-:W-:-:S13]  /*ef50*/  @!P1 IADD3 R2, P2, R18, R14, RZ ;  /* 0x0000000e12029210 */ /* 0x000fda0007f5e0ff */
[----:B------:R-:W-:Y:S05]  /*ef60*/  WARPSYNC.COLLECTIVE R15, `(.L_x_133) ;  /* 0x000000000f087348 */ /* 0x000fea0003c00000 */
[----:B------:R0:W1:Y:S02]  /*ef70*/  SHFL.IDX P6, R14, R13, R12, R11 ;  /* 0x0000000c0d0e7389 */ /* 0x00006400000c000b */
[----:B01----:R-:W-:Y:S01]  /*ef80*/  ENDCOLLECTIVE ;  /* 0x000000000000791b */ /* 0x003fe20003800000 */
.L_x_133:
[----:B------:R-:W-:-:S05]  /*ef90*/  @!P1 IADD3.X R3, RZ, R4, RZ, P2, !PT ;  /* 0x00000004ff039210 */ /* 0x000fca00017fe4ff */
[----:B------:R-:W-:Y:S01]  /*efa0*/  @!PT LDS RZ, [RZ] ;  /* 0x00000000fffff984 */ /* 0x000fe20000000800 */
[----:B------:R-:W-:Y:S01]  /*efb0*/  @!PT LDS RZ, [RZ] ;  /* 0x00000000fffff984 */ /* 0x000fe20000000800 */
[----:B------:R-:W-:Y:S01]  /*efc0*/  @!PT LDS RZ, [RZ] ;  /* 0x00000000fffff984 */ /* 0x000fe20000000800 */
[----:B------:R0:W-:Y:S01]  /*efd0*/  @!P1 LDGSTS.E.BYPASS.LTC128B.128 [R27+0xba00], desc[UR46][R2.64], !P0 ;  /* 0x0ba00000021b9fae */ /* 0x0001e2000c101d6e */
[----:B------:R-:W-:Y:S01]  /*efe0*/  IMAD.MOV.U32 R13, RZ, RZ, R5 ;  /* 0x000000ffff0d7224 */ /* 0x000fe200078e0005 */
[----:B0-----:R-:W-:-:S04]  /*eff0*/  IADD3 R3, R7, 0x80, RZ ;  /* 0x0000008007037810 */ /* 0x001fc80007ffe0ff */
[----:B------:R-:W-:Y:S02]  /*f000*/  ISETP.GE.AND P1, PT, R3, R6, PT ;  /* 0x000000060300720c */ /* 0x000fe40003f26270 */
[----:B------:R-:W-:-:S11]  /*f010*/  MOV R9, R14 ;  /* 0x0000000e00097202 */ /* 0x000fd60000000f00 */
[----:B------:R-:W-:Y:S05]  /*f020*/  WARPSYNC.COLLECTIVE R15, `(.L_x_134) ;  /* 0x000000000f087348 */ /* 0x000fea0003c00000 */
[----:B------:R0:W1:Y:S02]  /*f030*/  SHFL.IDX P6, R14, R13, R12, R11 ;  /* 0x0000000c0d0e7389 */ /* 0x00006400000c000b */
[----:B01----:R-:W-:Y:S01]  /*f040*/  ENDCOLLECTIVE ;  /* 0x000000000000791b */ /* 0x003fe20003800000 */
.L_x_134:
[----:B------:R-:W-:Y:S02]  /*f050*/  IMAD.MOV.U32 R13, RZ, RZ, R8 ;  /* 0x000000ffff0d7224 */ /* 0x000fe400078e0008 */
[----:B------:R-:W-:Y:S02]  /*f060*/  IMAD.MOV.U32 R12, RZ, RZ, 0x1 ;  /* 0x00000001ff0c7424 */ /* 0x000fe400078e00ff */
[----:B------:R-:W-:-:S07]  /*f070*/  IMAD.MOV.U32 R10, RZ, RZ, R14 ;  /* 0x000000ffff0a7224 */ /* 0x000fce00078e000e */
[----:B------:R-:W-:Y:S05]  /*f080*/  WARPSYNC.COLLECTIVE R15, `(.L_x_135) ;  /* 0x000000000f087348 */ /* 0x000fea0003c00000 */
[----:B------:R0:W1:Y:S02]  /*f090*/  SHFL.IDX P6, R14, R13, R12, R11 ;  /* 0x0000000c0d0e7389 */ /* 0x00006400000c000b */
[----:B01----:R-:W-:Y:S01]  /*f0a0*/  ENDCOLLECTIVE ;  /* 0x000000000000791b */ /* 0x003fe20003800000 */
.L_x_135:
[----:B------:R-:W-:-:S05]  /*f0b0*/  @!P1 IADD3 R10, P3, R18, R10, RZ ;  /* 0x0000000a120a9210 */ /* 0x000fca0007f7e0ff */
[----:B------:R-:W-:Y:S02]  /*f0c0*/  @!P1 IMAD.X R9, RZ, RZ, R9, P3 ;  /* 0x000000ffff099224 */ /* 0x000fe400018e0609 */
[----:B------:R-:W-:-:S03]  /*f0d0*/  @!P1 IMAD.MOV.U32 R2, RZ, RZ, R10 ;  /* 0x000000ffff029224 */ /* 0x000fc600078e000a */
[----:B------:R-:W-:Y:S01]  /*f0e0*/  @!P1 MOV R3, R9 ;  /* 0x0000000900039202 */ /* 0x000fe20000000f00 */
[----:B------:R-:W-:-:S04]  /*f0f0*/  IMAD.MOV.U32 R13, RZ, RZ, R5 ;  /* 0x000000ffff0d7224 */ /* 0x000fc800078e0005 */
[----:B------:R-:W-:Y:S01]  /*f100*/  @!PT LDS RZ, [RZ] ;  /* 0x00000000fffff984 */ /* 0x000fe20000000800 */
[----:B------:R-:W-:Y:S01]  /*f110*/  @!PT LDS RZ, [RZ] ;  /* 0x00000000fffff984 */ /* 0x000fe20000000800 */
[----:B------:R-:W-:Y:S01]  /*f120*/  @!PT LDS RZ, [RZ] ;  /* 0x00000000fffff984 */ /* 0x000fe20000000800 */
[----:B------:R0:W-:Y:S01]  /*f130*/  @!P1 LDGSTS.E.BYPASS.LTC128B.128 [R27+0xc200], desc[UR46][R2.64], !P0 ;  /* 0x0c200000021b9fae */ /* 0x0001e2000c101d6e */
[----:B------:R-:W-:-:S07]  /*f140*/  MOV R8, R14 ;  /* 0x0000000e00087202 */ /* 0x000fce0000000f00 */
[----:B0-----:R-:W-:Y:S05]  /*f150*/  WARPSYNC.COLLECTIVE R15, `(.L_x_136) ;  /* 0x000000000f087348 */ /* 0x001fea0003c00000 */
[----:B------:R1:W2:Y:S02]  /*f160*/  SHFL.IDX P6, R14, R13, R12, R11 ;  /* 0x0000000c0d0e7389 */ /* 0x0002a400000c000b */
[----:B012---:R-:W-:Y:S01]  /*f170*/  ENDCOLLECTIVE ;  /* 0x000000000000791b */ /* 0x007fe20003800000 */
.L_x_136:
[----:B------:R-:W-:Y:S05]  /*f180*/  BRA `(.L_x_137) ;  /* 0xffffffc800bc7947 */ /* 0x000fea000383ffff */
.L_x_59:
[----:B0-----:R-:W-:-:S04]  /*f190*/  IMAD.U32 R3, RZ, RZ, UR42 ;  /* 0x0000002aff037e24 */ /* 0x001fc8000f8e00ff */
[----:B------:R0:W1:Y:S03]  /*f1a0*/  SYNCS.PHASECHK.TRANS64.TRYWAIT P0, [R3+URZ+0x12420], R0 ;  /* 0x01242000030075a7 */ /* 0x000066000800017f */
[----:B-1----:R-:W-:Y:S05]  /*f1b0*/  @!P0 NANOSLEEP.SYNCS 0x989680 ;  /* 0x009896800000895d */ /* 0x002fea0003900000 */
[----:B------:R-:W1:Y:S02]  /*f1c0*/  @!P0 SYNCS.PHASECHK.TRANS64 P0, [R3+URZ+0x12420], R0 ;  /* 0x01242000030085a7 */ /* 0x000e64000800007f */
[----:B-1----:R-:W-:Y:S05]  /*f1d0*/  @!P0 BRA `(.L_x_59) ;  /* 0xfffffffc00ec8947 */ /* 0x002fea000383ffff */
[----:B------:R-:W-:Y:S05]  /*f1e0*/  BRA `(.L_x_138) ;  /* 0xffffffc800e87947 */ /* 0x000fea000383ffff */
.L_x_62:
[----:B0-----:R0:W1:Y:S02]  /*f1f0*/  SYNCS.PHASECHK.TRANS64.TRYWAIT P1, [R5+URZ+0x12480], R26 ;  /* 0x0124801a050075a7 */ /* 0x001064000802017f */
[----:B-1----:R-:W-:Y:S05]  /*f200*/  @!P1 NANOSLEEP.SYNCS 0x989680 ;  /* 0x009896800000995d */ /* 0x002fea0003900000 */
[----:B------:R-:W1:Y:S02]  /*f210*/  @!P1 SYNCS.PHASECHK.TRANS64 P1, [R5+URZ+0x12480], R26 ;  /* 0x0124801a050095a7 */ /* 0x000e64000802007f */
[----:B-1----:R-:W-:Y:S05]  /*f220*/  @!P1 BRA `(.L_x_62) ;  /* 0xfffffffc00f09947 */ /* 0x002fea000383ffff */
[----:B------:R-:W-:Y:S05]  /*f230*/  BRA `(.L_x_139) ;  /* 0xffffffcc00f47947 */ /* 0x000fea000383ffff */
.L_x_63:
[----:B------:R-:W-:Y:S01]  /*f240*/  BSSY B0, `(.L_x_140) ;  /* 0x0000008000007945 */ /* 0x000fe20003800000 */
[----:B------:R-:W-:Y:S01]  /*f250*/  MOV R13, R17 ;  /* 0x00000011000d7202 */ /* 0x000fe20000000f00 */
[----:B------:R-:W-:Y:S01]  /*f260*/  IMAD.MOV.U32 R12, RZ, RZ, RZ ;  /* 0x000000ffff0c7224 */ /* 0x000fe200078e00ff */
[----:B------:R-:W-:Y:S01]  /*f270*/  MOV R15, 0xffffffff ;  /* 0xffffffff000f7802 */ /* 0x000fe20000000f00 */
[----:B------:R-:W-:-:S07]  /*f280*/  IMAD.MOV.U32 R11, RZ, RZ, 0x1c1f ;  /* 0x00001c1fff0b7424 */ /* 0x000fce00078e00ff */
[----:B0-----:R-:W-:Y:S05]  /*f290*/  WARPSYNC.COLLECTIVE R15, `(.L_x_141) ;  /* 0x000000000f087348 */ /* 0x001fea0003c00000 */
[----:B------:R1:W2:Y:S02]  /*f2a0*/  SHFL.IDX P6, R14, R13, R12, R11 ;  /* 0x0000000c0d0e7389 */ /* 0x0002a400000c000b */
[----:B012---:R-:W-:Y:S01]  /*f2b0*/  ENDCOLLECTIVE ;  /* 0x000000000000791b */ /* 0x007fe20003800000 */
.L_x_141:
[----:B------:R-:W-:Y:S05]  /*f2c0*/  BSYNC B0 ;  /* 0x0000000000007941 */ /* 0x000fea0003800000 */
.L_x_140:
        /* <DEDUP_REMOVED lines=8> */
.L_x_142:
[----:B------:R-:W-:Y:S01]  /*f350*/  IMAD.MOV.U32 R13, RZ, RZ, R17 ;  /* 0x000000ffff0d7224 */ /* 0x000fe200078e0011 */
[----:B------:R-:W-:Y:S02]  /*f360*/  MOV R12, 0x1 ;  /* 0x00000001000c7802 */ /* 0x000fe40000000f00 */
[----:B------:R-:W-:-:S07]  /*f370*/  MOV R2, R14 ;  /* 0x0000000e00027202 */ /* 0x000fce0000000f00 */
[----:B------:R-:W-:Y:S05]  /*f380*/  WARPSYNC.COLLECTIVE R15, `(.L_x_143) ;  /* 0x000000000f087348 */ /* 0x000fea0003c00000 */
[----:B------:R0:W1:Y:S02]  /*f390*/  SHFL.IDX P6, R14, R13, R12, R11 ;  /* 0x0000000c0d0e7389 */ /* 0x00006400000c000b */
[----:B01----:R-:W-:Y:S01]  /*f3a0*/  ENDCOLLECTIVE ;  /* 0x000000000000791b */ /* 0x003fe20003800000 */
.L_x_143:
[----:B------:R-:W-:Y:S01]  /*f3b0*/  IADD3 R2, P1, R6, R2, RZ ;  /* 0x0000000206027210 */ /* 0x000fe20007f3e0ff */
[----:B------:R-:W-:-:S04]  /*f3c0*/  IMAD R6, R4, 0x2800, R27 ;  /* 0x0000280004067824 */ /* 0x000fc800078e021b */
[----:B------:R-:W-:-:S05]  /*f3d0*/  IMAD.X R3, RZ, RZ, R3, P1 ;  /* 0x000000ffff037224 */ /* 0x000fca00008e0603 */
[----:B------:R-:W-:Y:S01]  /*f3e0*/  @!PT LDS RZ, [RZ] ;  /* 0x00000000fffff984 */ /* 0x000fe20000000800 */
[----:B------:R-:W-:Y:S01]  /*f3f0*/  @!PT LDS RZ, [RZ] ;  /* 0x00000000fffff984 */ /* 0x000fe20000000800 */
[----:B------:R-:W-:Y:S01]  /*f400*/  @!PT LDS RZ, [RZ] ;  /* 0x00000000fffff984 */ /* 0x000fe20000000800 */
[----:B------:R0:W-:Y:S01]  /*f410*/  LDGSTS.E.BYPASS.LTC128B.128 [R6+0x5200], desc[UR46][R2.64], !P2 ;  /* 0x0520000002067fae */ /* 0x0001e2000d101d6e */
[----:B------:R-:W-:Y:S02]  /*f420*/  IMAD.MOV.U32 R13, RZ, RZ, R7 ;  /* 0x000000ffff0d7224 */ /* 0x000fe400078e0007 */
[----:B0-----:R-:W-:-:S07]  /*f430*/  IMAD.MOV.U32 R3, RZ, RZ, R14 ;  /* 0x000000ffff037224 */ /* 0x001fce00078e000e */
[----:B------:R-:W-:Y:S05]  /*f440*/  WARPSYNC.COLLECTIVE R15, `(.L_x_144) ;  /* 0x000000000f087348 */ /* 0x000fea0003c00000 */
[----:B------:R0:W1:Y:S02]  /*f450*/  SHFL.IDX P6, R14, R13, R12, R11 ;  /* 0x0000000c0d0e7389 */ /* 0x00006400000c000b */
[----:B01----:R-:W-:Y:S01]  /*f460*/  ENDCOLLECTIVE ;  /* 0x000000000000791b */ /* 0x003fe20003800000 */
.L_x_144:
[----:B------:R-:W0:Y:S01]  /*f470*/  S2R R15, SR_TID.X ;  /* 0x00000000000f7919 */ /* 0x000e220000002100 */
[----:B------:R-:W-:Y:S01]  /*f480*/  MOV R13, R17 ;  /* 0x00000011000d7202 */ /* 0x000fe20000000f00 */
[----:B------:R-:W-:Y:S02]  /*f490*/  IMAD.MOV.U32 R12, RZ, RZ, 0x2 ;  /* 0x00000002ff0c7424 */ /* 0x000fe400078e00ff */
[----:B------:R-:W-:Y:S01]  /*f4a0*/  IMAD.MOV.U32 R2, RZ, RZ, R14 ;  /* 0x000000ffff027224 */ /* 0x000fe200078e000e */
[----:B0-----:R-:W-:-:S04]  /*f4b0*/  SHF.L.U32 R15, R15, 0x4, RZ ;  /* 0x000000040f0f7819 */ /* 0x001fc800000006ff */
[----:B------:R-:W-:-:S04]  /*f4c0*/  LOP3.LUT R15, R15, 0x30, RZ, 0xc0, !PT ;  /* 0x000000300f0f7812 */ /* 0x000fc800078ec0ff */
[----:B------:R-:W-:Y:S01]  /*f4d0*/  IADD3 R2, P1, R15, R2, RZ ;  /* 0x000000020f027210 */ /* 0x000fe20007f3e0ff */
[----:B------:R-:W-:-:S04]  /*f4e0*/  IMAD.MOV.U32 R15, RZ, RZ, -0x1 ;  /* 0xffffffffff0f7424 */ /* 0x000fc800078e00ff */
[----:B------:R-:W-:-:S08]  /*f4f0*/  IMAD.X R3, RZ, RZ, R3, P1 ;  /* 0x000000ffff037224 */ /* 0x000fd000008e0603 */
[----:B------:R-:W-:Y:S05]  /*f500*/  WARPSYNC.COLLECTIVE R15, `(.L_x_145) ;  /* 0x000000000f087348 */ /* 0x000fea0003c00000 */
[----:B------:R0:W1:Y:S02]  /*f510*/  SHFL.IDX P6, R14, R13, R12, R11 ;  /* 0x0000000c0d0e7389 */ /* 0x00006400000c000b */
[----:B01----:R-:W-:Y:S01]  /*f520*/  ENDCOLLECTIVE ;  /* 0x000000000000791b */ /* 0x003fe20003800000 */
.L_x_145:
[----:B------:R-:W-:Y:S01]  /*f530*/  @!PT LDS RZ, [RZ] ;  /* 0x00000000fffff984 */ /* 0x000fe20000000800 */
[----:B------:R-:W-:Y:S01]  /*f540*/  @!PT LDS RZ, [RZ] ;  /* 0x00000000fffff984 */ /* 0x000fe20000000800 */
[----:B------:R-:W-:Y:S01]  /*f550*/  @!PT LDS RZ, [RZ] ;  /* 0x00000000fffff984 */ /* 0x000fe20000000800 */
[----:B------:R0:W-:Y:S01]  /*f560*/  LDGSTS.E.BYPASS.LTC128B.128 [R6+0x5a00], desc[UR46][R2.64], !P2 ;  /* 0x05a0000002067fae */ /* 0x0001e2000d101d6e */
[----:B------:R-:W-:Y:S01]  /*f570*/  IMAD.MOV.U32 R13, RZ, RZ, R7 ;  /* 0x000000ffff0d7224 */ /* 0x000fe200078e0007 */
[----:B0-----:R-:W-:-:S07]  /*f580*/  MOV R3, R14 ;  /* 0x0000000e00037202 */ /* 0x001fce0000000f00 */
[----:B------:R-:W-:Y:S05]  /*f590*/  WARPSYNC.COLLECTIVE R15, `(.L_x_146) ;  /* 0x000000000f087348 */ /* 0x000fea0003c00000 */
[----:B------:R0:W1:Y:S02]  /*f5a0*/  SHFL.IDX P6, R14, R13, R12, R11 ;  /* 0x0000000c0d0e7389 */ /* 0x00006400000c000b */
[----:B01----:R-:W-:Y:S01]  /*f5b0*/  ENDCOLLECTIVE ;  /* 0x000000000000791b */ /* 0x003fe20003800000 */
.L_x_146:
        /* <DEDUP_REMOVED lines=12> */
.L_x_147:
[----:B------:R-:W-:Y:S01]  /*f680*/  @!PT LDS RZ, [RZ] ;  /* 0x00000000fffff984 */ /* 0x000fe20000000800 */
[----:B------:R-:W-:Y:S01]  /*f690*/  @!PT LDS RZ, [RZ] ;  /* 0x00000000fffff984 */ /* 0x000fe20000000800 */
[----:B------:R-:W-:Y:S01]  /*f6a0*/  @!PT LDS RZ, [RZ] ;  /* 0x00000000fffff984 */ /* 0x000fe20000000800 */
[----:B------:R0:W-:Y:S01]  /*f6b0*/  LDGSTS.E.BYPASS.LTC128B.128 [R6+0x6200], desc[UR46][R2.64], !P2 ;  /* 0x0620000002067fae */ /* 0x0001e2000d101d6e */
[----:B------:R-:W-:Y:S01]  /*f6c0*/  MOV R13, R7 ;  /* 0x00000007000d7202 */ /* 0x000fe20000000f00 */
[----:B0-----:R-:W0:Y:S01]  /*f6d0*/  S2R R3, SR_TID.X ;  /* 0x0000000000037919 */ /* 0x001e220000002100 */
[----:B------:R-:W-:-:S07]  /*f6e0*/  IMAD.MOV.U32 R17, RZ, RZ, R14 ;  /* 0x000000ffff117224 */ /* 0x000fce00078e000e */
[----:B0-----:R-:W-:Y:S05]  /*f6f0*/  WARPSYNC.COLLECTIVE R15, `(.L_x_148) ;  /* 0x000000000f087348 */ /* 0x001fea0003c00000 */
[----:B------:R1:W2:Y:S02]  /*f700*/  SHFL.IDX P6, R14, R13, R12, R11 ;  /* 0x0000000c0d0e7389 */ /* 0x0002a400000c000b */
[----:B012---:R-:W-:Y:S01]  /*f710*/  ENDCOLLECTIVE ;  /* 0x000000000000791b */ /* 0x007fe20003800000 */
.L_x_148:
[----:B------:R-:W-:Y:S02]  /*f720*/  IMAD.MOV.U32 R13, RZ, RZ, R18 ;  /* 0x000000ffff0d7224 */ /* 0x000fe400078e0012 */
[----:B------:R-:W-:Y:S02]  /*f730*/  IMAD.MOV.U32 R12, RZ, RZ, RZ ;  /* 0x000000ffff0c7224 */ /* 0x000fe400078e00ff */
[----:B------:R-:W-:Y:S02]  /*f740*/  IMAD.SHL.U32 R3, R3, 0x10, RZ ;  /* 0x0000001003037824 */ /* 0x000fe400078e00ff */
[----:B------:R-:W-:-:S07]  /*f750*/  IMAD.MOV.U32 R2, RZ, RZ, R14 ;  /* 0x000000ffff027224 */ /* 0x000fce00078e000e */
[----:B------:R-:W-:Y:S05]  /*f760*/  WARPSYNC.COLLECTIVE R15, `(.L_x_149) ;  /* 0x000000000f087348 */ /* 0x000fea0003c00000 */
[----:B------:R0:W1:Y:S02]  /*f770*/  SHFL.IDX P6, R14, R13, R12, R11 ;  /* 0x0000000c0d0e7389 */ /* 0x00006400000c000b */
[----:B01----:R-:W-:Y:S01]  /*f780*/  ENDCOLLECTIVE ;  /* 0x000000000000791b */ /* 0x003fe20003800000 */
.L_x_149:
[----:B------:R-:W-:-:S04]  /*f790*/  LOP3.LUT R3, R3, 0x30, RZ, 0xc0, !PT ;  /* 0x0000003003037812 */ /* 0x000fc800078ec0ff */
[----:B------:R-:W-:-:S04]  /*f7a0*/  IADD3 R2, P1, R3, R2, RZ ;  /* 0x0000000203027210 */ /* 0x000fc80007f3e0ff */
[----:B------:R-:W-:Y:S01]  /*f7b0*/  IADD3.X R3, RZ, R17, RZ, P1, !PT ;  /* 0x00000011ff037210 */ /* 0x000fe20000ffe4ff */
[----:B------:R-:W-:-:S04]  /*f7c0*/  IMAD.MOV.U32 R13, RZ, RZ, R19 ;  /* 0x000000ffff0d7224 */ /* 0x000fc800078e0013 */
[----:B------:R-:W-:Y:S01]  /*f7d0*/  @!PT LDS RZ, [RZ] ;  /* 0x00000000fffff984 */ /* 0x000fe20000000800 */
[----:B------:R-:W-:Y:S01]  /*f7e0*/  @!PT LDS RZ, [RZ] ;  /* 0x00000000fffff984 */ /* 0x000fe20000000800 */
[----:B------:R-:W-:Y:S01]  /*f7f0*/  @!PT LDS RZ, [RZ] ;  /* 0x00000000fffff984 */ /* 0x000fe20000000800 */
[----:B------:R0:W-:Y:S01]  /*f800*/  LDGSTS.E.BYPASS.LTC128B.128 [R6+0x6a00], desc[UR46][R2.64], !P2 ;  /* 0x06a0000002067fae */ /* 0x0001e2000d101d6e */
[----:B------:R-:W-:-:S07]  /*f810*/  MOV R18, R14 ;  /* 0x0000000e00127202 */ /* 0x000fce0000000f00 */
[----:B0-----:R-:W-:Y:S05]  /*f820*/  WARPSYNC.COLLECTIVE R15, `(.L_x_150) ;  /* 0x000000000f087348 */ /* 0x001fea0003c00000 */
[----:B------:R1:W2:Y:S02]  /*f830*/  SHFL.IDX P6, R14, R13, R12, R11 ;  /* 0x0000000c0d0e7389 */ /* 0x0002a400000c000b */
[----:B012---:R-:W-:Y:S01]  /*f840*/  ENDCOLLECTIVE ;  /* 0x000000000000791b */ /* 0x007fe20003800000 */
.L_x_150:
[----:B------:R-:W-:Y:S01]  /*f850*/  IMAD.MOV.U32 R2, RZ, RZ, R14 ;  /* 0x000000ffff027224 */ /* 0x000fe200078e000e */
[----:B------:R-:W-:Y:S06]  /*f860*/  BRA `(.L_x_151) ;  /* 0xffffffcc00907947 */ /* 0x000fec000383ffff */
.L_x_66:
[----:B---3--:R3:W4:Y:S02]  /*f870*/  SYNCS.PHASECHK.TRANS64.TRYWAIT P1, [R5+URZ+0x12440], R26 ;  /* 0x0124401a050075a7 */ /* 0x008724000802017f */
[----:B----4-:R-:W-:Y:S05]  /*f880*/  @!P1 NANOSLEEP.SYNCS 0x989680 ;  /* 0x009896800000995d */ /* 0x010fea0003900000 */
[----:B------:R-:W4:Y:S02]  /*f890*/  @!P1 SYNCS.PHASECHK.TRANS64 P1, [R5+URZ+0x12440], R26 ;  /* 0x0124401a050095a7 */ /* 0x000f24000802007f */
[----:B----4-:R-:W-:Y:S05]  /*f8a0*/  @!P1 BRA `(.L_x_66) ;  /* 0xfffffffc00f09947 */ /* 0x010fea000383ffff */
[----:B------:R-:W-:Y:S05]  /*f8b0*/  BRA `(.L_x_152) ;  /* 0xffffffcc00dc7947 */ /* 0x000fea000383ffff */
.L_x_67:
[----:B------:R-:W-:Y:S01]  /*f8c0*/  BSSY B0, `(.L_x_153) ;  /* 0x0000008000007945 */ /* 0x000fe20003800000 */
[----:B------:R-:W-:Y:S01]  /*f8d0*/  MOV R13, R10 ;  /* 0x0000000a000d7202 */ /* 0x000fe20000000f00 */
[----:B------:R-:W-:Y:S01]  /*f8e0*/  IMAD.MOV.U32 R12, RZ, RZ, RZ ;  /* 0x000000ffff0c7224 */ /* 0x000fe200078e00ff */
[----:B------:R-:W-:Y:S01]  /*f8f0*/  MOV R15, 0xffffffff ;  /* 0xffffffff000f7802 */ /* 0x000fe20000000f00 */
[----:B------:R-:W-:-:S07]  /*f900*/  IMAD.MOV.U32 R11, RZ, RZ, 0x1c1f ;  /* 0x00001c1fff0b7424 */ /* 0x000fce00078e00ff */
[----:B0123--:R-:W-:Y:S05]  /*f910*/  WARPSYNC.COLLECTIVE R15, `(.L_x_154) ;  /* 0x000000000f087348 */ /* 0x00ffea0003c00000 */
[----:B------:R4:W0:Y:S02]  /*f920*/  SHFL.IDX P6, R14, R13, R12, R11 ;  /* 0x0000000c0d0e7389 */ /* 0x00082400000c000b */
[----:B01234-:R-:W-:Y:S01]  /*f930*/  ENDCOLLECTIVE ;  /* 0x000000000000791b */ /* 0x01ffe20003800000 */
.L_x_154:
[----:B------:R-:W-:Y:S05]  /*f940*/  BSYNC B0 ;  /* 0x0000000000007941 */ /* 0x000fea0003800000 */
.L_x_153:
[----:B------:R0:W5:Y:S01]  /*f950*/  LDL R16, [R1+0xc] ;  /* 0x00000c0001107983 */ /* 0x0001620000100800 */
[----:B------:R-:W-:Y:S01]  /*f960*/  IMAD.MOV.U32 R13, RZ, RZ, R9 ;  /* 0x000000ffff0d7224 */ /* 0x000fe200078e0009 */
[----:B------:R-:W-:Y:S01]  /*f970*/  MOV R12, RZ ;  /* 0x000000ff000c7202 */ /* 0x000fe20000000f00 */
[----:B------:R-:W-:Y:S02]  /*f980*/  IMAD.MOV.U32 R11, RZ, RZ, 0x1c1f ;  /* 0x00001c1fff0b7424 */ /* 0x000fe400078e00ff */
[----:B------:R-:W-:Y:S02]  /*f990*/  IMAD.MOV.U32 R15, RZ, RZ, -0x1 ;  /* 0xffffffffff0f7424 */ /* 0x000fe400078e00ff */
[----:B------:R-:W-:-:S07]  /*f9a0*/  IMAD.MOV.U32 R3, RZ, RZ, R14 ;  /* 0x000000ffff037224 */ /* 0x000fce00078e000e */
[----:B0----5:R-:W-:Y:S05]  /*f9b0*/  WARPSYNC.COLLECTIVE R15, `(.L_x_155) ;  /* 0x000000000f087348 */ /* 0x021fea0003c00000 */
[----:B------:R1:W2:Y:S02]  /*f9c0*/  SHFL.IDX P6, R14, R13, R12, R11 ;  /* 0x0000000c0d0e7389 */ /* 0x0002a400000c000b */
[----:B012--5:R-:W-:Y:S01]  /*f9d0*/  ENDCOLLECTIVE ;  /* 0x000000000000791b */ /* 0x027fe20003800000 */
.L_x_155:
[----:B------:R-:W-:Y:S01]  /*f9e0*/  IMAD.MOV.U32 R13, RZ, RZ, R10 ;  /* 0x000000ffff0d7224 */ /* 0x000fe200078e000a */
[----:B------:R-:W-:Y:S02]  /*f9f0*/  MOV R12, 0x1 ;  /* 0x00000001000c7802 */ /* 0x000fe40000000f00 */
[----:B------:R-:W-:-:S13]  /*fa00*/  IADD3 R2, P1, R17, R14, RZ ;  /* 0x0000000e11027210 */ /* 0x000fda0007f3e0ff */
[----:B------:R-:W-:Y:S05]  /*fa10*/  WARPSYNC.COLLECTIVE R15, `(.L_x_156) ;  /* 0x000000000f087348 */ /* 0x000fea0003c00000 */
[----:B------:R0:W1:Y:S02]  /*fa20*/  SHFL.IDX P6, R14, R13, R12, R11 ;  /* 0x0000000c0d0e7389 */ /* 0x00006400000c000b */
[----:B01----:R-:W-:Y:S01]  /*fa30*/  ENDCOLLECTIVE ;  /* 0x000000000000791b */ /* 0x003fe20003800000 */
.L_x_156:
[----:B------:R-:W-:Y:S01]  /*fa40*/  IADD3.X R3, RZ, R3, RZ, P1, !PT ;  /* 0x00000003ff037210 */ /* 0x000fe20000ffe4ff */
[----:B------:R-:W-:Y:S02]  /*fa50*/  IMAD.MOV.U32 R13, RZ, RZ, R9 ;  /* 0x000000ffff0d7224 */ /* 0x000fe400078e0009 */
[----:B------:R-:W-:-:S04]  /*fa60*/  IMAD R7, R4, 0x2800, R16 ;  /* 0x0000280004077824 */ /* 0x000fc800078e0210 */
[----:B------:R-:W-:-:S05]  /*fa70*/  VIADD R7, R7, UR42 ;  /* 0x0000002a07077c36 */ /* 0x000fca0008000000 */
[----:B------:R-:W-:Y:S01]  /*fa80*/  @!PT LDS RZ, [RZ] ;  /* 0x00000000fffff984 */ /* 0x000fe20000000800 */
[----:B------:R-:W-:Y:S01]  /*fa90*/  @!PT LDS RZ, [RZ] ;  /* 0x00000000fffff984 */ /* 0x000fe20000000800 */
[----:B------:R-:W-:Y:S01]  /*faa0*/  @!PT LDS RZ, [RZ] ;  /* 0x00000000fffff984 */ /* 0x000fe20000000800 */
[----:B------:R0:W-:Y:S02]  /*fab0*/  LDGSTS.E.BYPASS.LTC128B.128 [R7+0xd200], desc[UR46][R2.64], !P2 ;  /* 0x0d20000002077fae */ /* 0x0001e4000d101d6e */
[----:B0-----:R-:W-:-:S07]  /*fac0*/  IMAD.MOV.U32 R3, RZ, RZ, R14 ;  /* 0x000000ffff037224 */ /* 0x001fce00078e000e */
[----:B------:R-:W-:Y:S05]  /*fad0*/  WARPSYNC.COLLECTIVE R15, `(.L_x_157) ;  /* 0x000000000f087348 */ /* 0x000fea0003c00000 */
[----:B------:R0:W1:Y:S02]  /*fae0*/  SHFL.IDX P6, R14, R13, R12, R11 ;  /* 0x0000000c0d0e7389 */ /* 0x00006400000c000b */
[----:B01----:R-:W-:Y:S01]  /*faf0*/  ENDCOLLECTIVE ;  /* 0x000000000000791b */ /* 0x003fe20003800000 */
.L_x_157:
[----:B------:R-:W-:Y:S02]  /*fb00*/  IMAD.MOV.U32 R13, RZ, RZ, R10 ;  /* 0x000000ffff0d7224 */ /* 0x000fe400078e000a */
[----:B------:R-:W-:Y:S01]  /*fb10*/  IMAD.MOV.U32 R12, RZ, RZ, 0x2 ;  /* 0x00000002ff0c7424 */ /* 0x000fe200078e00ff */
[----:B------:R-:W-:-:S13]  /*fb20*/  IADD3 R2, P1, R17, R14, RZ ;  /* 0x0000000e11027210 */ /* 0x000fda0007f3e0ff */
[----:B------:R-:W-:Y:S05]  /*fb30*/  WARPSYNC.COLLECTIVE R15, `(.L_x_158) ;  /* 0x000000000f087348 */ /* 0x000fea0003c00000 */
[----:B------:R0:W1:Y:S02]  /*fb40*/  SHFL.IDX P6, R14, R13, R12, R11 ;  /* 0x0000000c0d0e7389 */ /* 0x00006400000c000b */
[----:B01----:R-:W-:Y:S01]  /*fb50*/  ENDCOLLECTIVE ;  /* 0x000000000000791b */ /* 0x003fe20003800000 */
.L_x_158:
[----:B------:R-:W-:-:S05]  /*fb60*/  IADD3.X R3, RZ, R3, RZ, P1, !PT ;  /* 0x00000003ff037210 */ /* 0x000fca0000ffe4ff */
        /* <DEDUP_REMOVED lines=9> */
.L_x_159:
[----:B------:R-:W-:Y:S02]  /*fc00*/  IMAD.MOV.U32 R13, RZ, RZ, R10 ;  /* 0x000000ffff0d7224 */ /* 0x000fe400078e000a */
[----:B------:R-:W-:Y:S02]  /*fc10*/  IMAD.MOV.U32 R12, RZ, RZ, 0x3 ;  /* 0x00000003ff0c7424 */ /* 0x000fe400078e00ff */
[----:B------:R-:W-:-:S07]  /*fc20*/  IMAD.MOV.U32 R2, RZ, RZ, R14 ;  /* 0x000000ffff027224 */ /* 0x000fce00078e000e */
[----:B------:R-:W-:Y:S05]  /*fc30*/  WARPSYNC.COLLECTIVE R15, `(.L_x_160) ;  /* 0x000000000f087348 */ /* 0x000fea0003c00000 */
[----:B------:R0:W1:Y:S02]  /*fc40*/  SHFL.IDX P6, R14, R13, R12, R11 ;  /* 0x0000000c0d0e7389 */ /* 0x00006400000c000b */
[----:B01----:R-:W-:Y:S01]  /*fc50*/  ENDCOLLECTIVE ;  /* 0x000000000000791b */ /* 0x003fe20003800000 */
.L_x_160:
[----:B------:R-:W-:-:S04]  /*fc60*/  IADD3 R2, P1, R17, R2, RZ ;  /* 0x0000000211027210 */ /* 0x000fc80007f3e0ff */
[----:B------:R-:W-:-:S05]  /*fc70*/  IADD3.X R3, RZ, R3, RZ, P1, !PT ;  /* 0x00000003ff037210 */ /* 0x000fca0000ffe4ff */
[----:B------:R-:W-:Y:S01]  /*fc80*/  @!PT LDS RZ, [RZ] ;  /* 0x00000000fffff984 */ /* 0x000fe20000000800 */
[----:B------:R-:W-:Y:S01]  /*fc90*/  @!PT LDS RZ, [RZ] ;  /* 0x00000000fffff984 */ /* 0x000fe20000000800 */
[----:B------:R-:W-:Y:S01]  /*fca0*/  @!PT LDS RZ, [RZ] ;  /* 0x00000000fffff984 */ /* 0x000fe20000000800 */
[----:B------:R0:W-:Y:S01]  /*fcb0*/  LDGSTS.E.BYPASS.LTC128B.128 [R7+0xe200], desc[UR46][R2.64], !P2 ;  /* 0x0e20000002077fae */ /* 0x0001e2000d101d6e */
[----:B------:R-:W-:Y:S01]  /*fcc0*/  IMAD.MOV.U32 R13, RZ, RZ, R9 ;  /* 0x000000ffff0d7224 */ /* 0x000fe200078e0009 */
[----:B------:R-:W-:-:S07]  /*fcd0*/  MOV R10, R14 ;  /* 0x0000000e000a7202 */ /* 0x000fce0000000f00 */
[----:B0-----:R-:W-:Y:S05]  /*fce0*/  WARPSYNC.COLLECTIVE R15, `(.L_x_161) ;  /* 0x000000000f087348 */ /* 0x001fea0003c00000 */
[----:B------:R1:W2:Y:S02]  /*fcf0*/  SHFL.IDX P6, R14, R13, R12, R11 ;  /* 0x0000000c0d0e7389 */ /* 0x0002a400000c000b */
[----:B012---:R-:W-:Y:S01]  /*fd00*/  ENDCOLLECTIVE ;  /* 0x000000000000791b */ /* 0x007fe20003800000 */
.L_x_161:
[----:B------:R-:W-:Y:S02]  /*fd10*/  IMAD.MOV.U32 R13, RZ, RZ, R8 ;  /* 0x000000ffff0d7224 */ /* 0x000fe400078e0008 */
[----:B------:R-:W-:Y:S02]  /*fd20*/  IMAD.MOV.U32 R12, RZ, RZ, RZ ;  /* 0x000000ffff0c7224 */ /* 0x000fe400078e00ff */
[----:B------:R-:W-:-:S07]  /*fd30*/  IMAD.MOV.U32 R9, RZ, RZ, R14 ;  /* 0x000000ffff097224 */ /* 0x000fce00078e000e */
[----:B------:R-:W-:Y:S05]  /*fd40*/  WARPSYNC.COLLECTIVE R15, `(.L_x_162) ;  /* 0x000000000f087348 */ /* 0x000fea0003c00000 */
[----:B------:R0:W1:Y:S02]  /*fd50*/  SHFL.IDX P6, R14, R13, R12, R11 ;  /* 0x0000000c0d0e7389 */ /* 0x00006400000c000b */
[----:B01----:R-:W-:Y:S01]  /*fd60*/  ENDCOLLECTIVE ;  /* 0x000000000000791b */ /* 0x003fe20003800000 */
.L_x_162:
        /* <DEDUP_REMOVED lines=11> */
.L_x_163:
[----:B------:R-:W-:Y:S05]  /*fe20*/  BRA `(.L_x_164) ;  /* 0xffffffcc00807947 */ /* 0x000fea000383ffff */
.L_x_70:
[----:B0-----:R0:W1:Y:S02]  /*fe30*/  SYNCS.PHASECHK.TRANS64.TRYWAIT P2, [R3+URZ+0x12470], R2 ;  /* 0x01247002030075a7 */ /* 0x001064000804017f */
[----:B-1----:R-:W-:Y:S05]  /*fe40*/  @!P2 NANOSLEEP.SYNCS 0x989680 ;  /* 0x009896800000a95d */ /* 0x002fea0003900000 */
[----:B------:R-:W1:Y:S02]  /*fe50*/  @!P2 SYNCS.PHASECHK.TRANS64 P2, [R3+URZ+0x12470], R2 ;  /* 0x012470020300a5a7 */ /* 0x000e64000804007f */
[----:B-1----:R-:W-:Y:S05]  /*fe60*/  @!P2 BRA `(.L_x_70) ;  /* 0xfffffffc00f0a947 */ /* 0x002fea000383ffff */
[----:B------:R-:W-:Y:S05]  /*fe70*/  BRA `(.L_x_165) ;  /* 0xffffffcc00d87947 */ /* 0x000fea000383ffff */
.L_x_72:
[----:B0-----:R0:W1:Y:S02]  /*fe80*/  SYNCS.PHASECHK.TRANS64.TRYWAIT P2, [R3+URZ+0x12460], R2 ;  /* 0x01246002030075a7 */ /* 0x001064000804017f */
[----:B-1----:R-:W-:Y:S05]  /*fe90*/  @!P2 NANOSLEEP.SYNCS 0x989680 ;  /* 0x009896800000a95d */ /* 0x002fea0003900000 */
[----:B------:R-:W1:Y:S02]  /*fea0*/  @!P2 SYNCS.PHASECHK.TRANS64 P2, [R3+URZ+0x12460], R2 ;  /* 0x012460020300a5a7 */ /* 0x000e64000804007f */
[----:B-1----:R-:W-:Y:S05]  /*feb0*/  @!P2 BRA `(.L_x_72) ;  /* 0xfffffffc00f0a947 */ /* 0x002fea000383ffff */
[----:B------:R-:W-:Y:S05]  /*fec0*/  BRA `(.L_x_166) ;  /* 0xffffffcc00e87947 */ /* 0x000fea000383ffff */
.L_x_79:
[----:B0-----:R0:W1:Y:S02]  /*fed0*/  SYNCS.PHASECHK.TRANS64.TRYWAIT P0, [R2+URZ+0x12470], R3 ;  /* 0x01247003020075a7 */ /* 0x001064000800017f */
[----:B-1----:R-:W-:Y:S05]  /*fee0*/  @!P0 NANOSLEEP.SYNCS 0x989680 ;  /* 0x009896800000895d */ /* 0x002fea0003900000 */
[----:B------:R-:W1:Y:S02]  /*fef0*/  @!P0 SYNCS.PHASECHK.TRANS64 P0, [R2+URZ+0x12470], R3 ;  /* 0x01247003020085a7 */ /* 0x000e64000800007f */
[----:B-1----:R-:W-:Y:S05]  /*ff00*/  @!P0 BRA `(.L_x_79) ;  /* 0xfffffffc00f08947 */ /* 0x002fea000383ffff */
[----:B------:R-:W-:Y:S05]  /*ff10*/  BRA `(.L_x_167) ;  /* 0xffffffd000f87947 */ /* 0x000fea000383ffff */
.L_x_81:
[----:B0-----:R0:W1:Y:S02]  /*ff20*/  SYNCS.PHASECHK.TRANS64.TRYWAIT P0, [R2+URZ+0x12460], R5 ;  /* 0x01246005020075a7 */ /* 0x001064000800017f */
[----:B-1----:R-:W-:Y:S05]  /*ff30*/  @!P0 NANOSLEEP.SYNCS 0x989680 ;  /* 0x009896800000895d */ /* 0x002fea0003900000 */
[----:B------:R-:W1:Y:S02]  /*ff40*/  @!P0 SYNCS.PHASECHK.TRANS64 P0, [R2+URZ+0x12460], R5 ;  /* 0x01246005020085a7 */ /* 0x000e64000800007f */
[----:B-1----:R-:W-:Y:S05]  /*ff50*/  @!P0 BRA `(.L_x_81) ;  /* 0xfffffffc00f08947 */ /* 0x002fea000383ffff */
[----:B------:R-:W-:Y:S05]  /*ff60*/  BRA `(.L_x_168) ;  /* 0xffffffd400147947 */ /* 0x000fea000383ffff */
.L_x_84:
[----:B0-----:R0:W1:Y:S02]  /*ff70*/  SYNCS.PHASECHK.TRANS64.TRYWAIT P0, [R7+URZ+0x12420], R2 ;  /* 0x01242002070075a7 */ /* 0x001064000800017f */
[----:B-1----:R-:W-:Y:S05]  /*ff80*/  @!P0 NANOSLEEP.SYNCS 0x989680 ;  /* 0x009896800000895d */ /* 0x002fea0003900000 */
[----:B------:R-:W1:Y:S02]  /*ff90*/  @!P0 SYNCS.PHASECHK.TRANS64 P0, [R7+URZ+0x12420], R2 ;  /* 0x01242002070085a7 */ /* 0x000e64000800007f */
[----:B-1----:R-:W-:Y:S05]  /*ffa0*/  @!P0 BRA `(.L_x_84) ;  /* 0xfffffffc00f08947 */ /* 0x002fea000383ffff */
[----:B------:R-:W-:Y:S05]  /*ffb0*/  BRA `(.L_x_169) ;  /* 0xffffffd800047947 */ /* 0x000fea000383ffff */
.L_x_86:
[----:B0-----:R0:W1:Y:S02]  /*ffc0*/  SYNCS.PHASECHK.TRANS64.TRYWAIT P1, [R5+URZ+0x12440], R2 ;  /* 0x01244002050075a7 */ /* 0x001064000802017f */
[----:B-1----:R-:W-:Y:S05]  /*ffd0*/  @!P1 NANOSLEEP.SYNCS 0x989680 ;  /* 0x009896800000995d */ /* 0x002fea0003900000 */
[----:B------:R-:W1:Y:S02]  /*ffe0*/  @!P1 SYNCS.PHASECHK.TRANS64 P1, [R5+URZ+0x12440], R2 ;  /* 0x01244002050095a7 */ /* 0x000e64000802007f */
[----:B-1----:R-:W-:Y:S05]  /*fff0*/  @!P1 BRA `(.L_x_86) ;  /* 0xfffffffc00f09947 */ /* 0x002fea000383ffff */
[----:B------:R-:W-:Y:S05]  /*10000*/  BRA `(.L_x_170) ;  /* 0xffffffd800407947 */ /* 0x000fea000383ffff */
.L_x_88:
[----:B-1----:R1:W2:Y:S02]  /*10010*/  SYNCS.PHASECHK.TRANS64.TRYWAIT P1, [R7+URZ+0x12440], R0 ;  /* 0x01244000070075a7 */ /* 0x0022a4000802017f */
[----:B--2---:R-:W-:Y:S05]  /*10020*/  @!P1 NANOSLEEP.SYNCS 0x989680 ;  /* 0x009896800000995d */ /* 0x004fea0003900000 */
[----:B------:R-:W2:Y:S02]  /*10030*/  @!P1 SYNCS.PHASECHK.TRANS64 P1, [R7+URZ+0x12440], R0 ;  /* 0x01244000070095a7 */ /* 0x000ea4000802007f */
[----:B--2---:R-:W-:Y:S05]  /*10040*/  @!P1 BRA `(.L_x_88) ;  /* 0xfffffffc00f09947 */ /* 0x004fea000383ffff */
[----:B------:R-:W-:Y:S05]  /*10050*/  BRA `(.L_x_171) ;  /* 0xffffffd8004c7947 */ /* 0x000fea000383ffff */
.L_x_90:
[----:B--2---:R2:W3:Y:S02]  /*10060*/  SYNCS.PHASECHK.TRANS64.TRYWAIT P1, [R5+URZ+0x12460], R2 ;  /* 0x01246002050075a7 */ /* 0x0044e4000802017f */
[----:B---3--:R-:W-:Y:S05]  /*10070*/  @!P1 NANOSLEEP.SYNCS 0x989680 ;  /* 0x009896800000995d */ /* 0x008fea0003900000 */
[----:B------:R-:W3:Y:S02]  /*10080*/  @!P1 SYNCS.PHASECHK.TRANS64 P1, [R5+URZ+0x12460], R2 ;  /* 0x01246002050095a7 */ /* 0x000ee4000802007f */
[----:B---3--:R-:W-:Y:S05]  /*10090*/  @!P1 BRA `(.L_x_90) ;  /* 0xfffffffc00f09947 */ /* 0x008fea000383ffff */
[----:B------:R-:W-:Y:S05]  /*100a0*/  BRA `(.L_x_172) ;  /* 0xffffffd800487947 */ /* 0x000fea000383ffff */
.L_x_92:
[----:B---3--:R3:W4:Y:S02]  /*100b0*/  SYNCS.PHASECHK.TRANS64.TRYWAIT P1, [R7+URZ+0x12460], R0 ;  /* 0x01246000070075a7 */ /* 0x008724000802017f */
[----:B----4-:R-:W-:Y:S05]  /*100c0*/  @!P1 NANOSLEEP.SYNCS 0x989680 ;  /* 0x009896800000995d */ /* 0x010fea0003900000 */
[----:B------:R-:W4:Y:S02]  /*100d0*/  @!P1 SYNCS.PHASECHK.TRANS64 P1, [R7+URZ+0x12460], R0 ;  /* 0x01246000070095a7 */ /* 0x000f24000802007f */
[----:B----4-:R-:W-:Y:S05]  /*100e0*/  @!P1 BRA `(.L_x_92) ;  /* 0xfffffffc00f09947 */ /* 0x010fea000383ffff */
[----:B------:R-:W-:Y:S05]  /*100f0*/  BRA `(.L_x_173) ;  /* 0xffffffd800447947 */ /* 0x000fea000383ffff */
.L_x_94:
[----:B----4-:R4:W0:Y:S02]  /*10100*/  SYNCS.PHASECHK.TRANS64.TRYWAIT P1, [R5+URZ+0x12480], R2 ;  /* 0x01248002050075a7 */ /* 0x010824000802017f */
[----:B0-----:R-:W-:Y:S05]  /*10110*/  @!P1 NANOSLEEP.SYNCS 0x989680 ;  /* 0x009896800000995d */ /* 0x001fea0003900000 */
[----:B------:R-:W0:Y:S02]  /*10120*/  @!P1 SYNCS.PHASECHK.TRANS64 P1, [R5+URZ+0x12480], R2 ;  /* 0x01248002050095a7 */ /* 0x000e24000802007f */
[----:B0-----:R-:W-:Y:S05]  /*10130*/  @!P1 BRA `(.L_x_94) ;  /* 0xfffffffc00f09947 */ /* 0x001fea000383ffff */
[----:B------:R-:W-:Y:S05]  /*10140*/  BRA `(.L_x_174) ;  /* 0xffffffd800407947 */ /* 0x000fea000383ffff */
.L_x_175:
[----:B------:R-:W-:-:S00]  /*10150*/  BRA `(.L_x_175) ;  /* 0xfffffffc00fc7947 */ /* 0x000fc0000383ffff */
[----:B------:R-:W-:-:S00]  /*10160*/  NOP ;  /* 0x0000000000007918 */ /* 0x000fc00000000000 */
        /* <DEDUP_REMOVED lines=9> */
.L_x_2719:


//--------------------- .text._ZN7cutlass13device_kernelIN5flash11enable_sm90INS1_16FlashAttnFwdSm90INS1_25CollectiveMainloopFwdSm90ILi2EN4cute5tupleIJNS5_1CILi1EEES8_S8_EEENS6_IJNS7_ILi192EEENS7_ILi160EEENS7_ILi64EEEEEELi64ENS_12float_e4m3_tEfNS_4arch4Sm90ELb0ELb0ELb1ELb1ELb1ELb0ELb0ELb1ELb1ELb1ELb1ELb0EEENS1_21CollectiveEpilogueFwdINS6_IJSA_SC_SB_EEES9_NS_10bfloat16_tESG_Li384ELb1ELb1ELb1ELb1EEENS1_36VarlenDynamicPersistentTileSchedulerILi192ELi160ELi384ELi128ELb1ELb1ELb1ELb0ELb1ELb1EEEEEEEEEvNT_6ParamsE --------------------------
	.section	.text._ZN7cutlass13device_kernelIN5flash11enable_sm90INS1_16FlashAttnFwdSm90INS1_25CollectiveMainloopFwdSm90ILi2EN4cute5tupleIJNS5_1CILi1EEES8_S8_EEENS6_IJNS7_ILi192EEENS7_ILi160EEENS7_ILi64EEEEEELi64ENS_12float_e4m3_tEfNS_4arch4Sm90ELb0ELb0ELb1ELb1ELb1ELb0ELb0ELb1ELb1ELb1ELb1ELb0EEENS1_21CollectiveEpilogueFwdINS6_IJSA_SC_SB_EEES9_NS_10bfloat16_tESG_Li384ELb1ELb1ELb1ELb1EEENS1_36VarlenDynamicPersistentTileSchedulerILi192ELi160ELi384ELi128ELb1ELb1ELb1ELb0ELb1ELb1EEEEEEEEEvNT_6ParamsE,"ax",@progbits
	.align	128
.text._ZN7cutlass13device_kernelIN5flash11enable_sm90INS1_16FlashAttnFwdSm90INS1_25CollectiveMainloopFwdSm90ILi2EN4cute5tupleIJNS5_1CILi1EEES8_S8_EEENS6_IJNS7_ILi192EEENS7_ILi160EEENS7_ILi64EEEEEELi64ENS_12float_e4m3_tEfNS_4arch4Sm90ELb0ELb0ELb1ELb1ELb1ELb0ELb0ELb1ELb1ELb1ELb1ELb0EEENS1_21CollectiveEpilogueFwdINS6_IJSA_SC_SB_EEES9_NS_10bfloat16_tESG_Li384ELb1ELb1ELb1ELb1EEENS1_36VarlenDynamicPersistentTileSchedulerILi192ELi160ELi384ELi128ELb1ELb1ELb1ELb0ELb1ELb1EEEEEEEEEvNT_6ParamsE:
        .type           _ZN7cutlass13device_kernelIN5flash11enable_sm90INS1_16FlashAttnFwdSm90INS1_25CollectiveMainloopFwdSm90ILi2EN4cute5tupleIJNS5_1CILi1EEES8_S8_EEENS6_IJNS7_ILi192EEENS7_ILi160EEENS7_ILi64EEEEEELi64ENS_12float_e4m3_tEfNS_4arch4Sm90ELb0ELb0ELb1ELb1ELb1ELb0ELb0ELb1ELb1ELb1ELb1ELb0EEENS1_21CollectiveEpilogueFwdINS6_IJSA_SC_SB_EEES9_NS_10bfloat16_tESG_Li384ELb1ELb1ELb1ELb1EEENS1_36VarlenDynamicPersistentTileSchedulerILi192ELi160ELi384ELi128ELb1ELb1ELb1ELb0ELb1ELb1EEEEEEEEEvNT_6ParamsE,@function
        .size           _ZN7cutlass13device_kernelIN5flash11enable_sm90INS1_16FlashAttnFwdSm90INS1_25CollectiveMainloopFwdSm90ILi2EN4cute5tupleIJNS5_1CILi1EEES8_S8_EEENS6_IJNS7_ILi192EEENS7_ILi160EEENS7_ILi64EEEEEELi64ENS_12float_e4m3_tEfNS_4arch4Sm90ELb0ELb0ELb1ELb1ELb1ELb0ELb0ELb1ELb1ELb1ELb1ELb0EEENS1_21CollectiveEpilogueFwdINS6_IJSA_SC_SB_EEES9_NS_10bfloat16_tESG_Li384ELb1ELb1ELb1ELb1EEENS1_36VarlenDynamicPersistentTileSchedulerILi192ELi160ELi384ELi128ELb1ELb1ELb1ELb0ELb1ELb1EEEEEEEEEvNT_6ParamsE,(.L_x_2720 - _ZN7cutlass13device_kernelIN5flash11enable_sm90INS1_16FlashAttnFwdSm90INS1_25CollectiveMainloopFwdSm90ILi2EN4cute5tupleIJNS5_1CILi1EEES8_S8_EEENS6_IJNS7_ILi192EEENS7_ILi160EEENS7_ILi64EEEEEELi64ENS_12float_e4m3_tEfNS_4arch4Sm90ELb0ELb0ELb1ELb1ELb1ELb0ELb0ELb1ELb1ELb1ELb1ELb0EEENS1_21CollectiveEpilogueFwdINS6_IJSA_SC_SB_EEES9_NS_10bfloat16_tESG_Li384ELb1ELb1ELb1ELb1EEENS1_36VarlenDynamicPersistentTileSchedulerILi192ELi160ELi384ELi128ELb1ELb1ELb1ELb0ELb1ELb1EEEEEEEEEvNT_6ParamsE)
        .other          _ZN7cutlass13device_kernelIN5flash11enable_sm90INS1_16FlashAttnFwdSm90INS1_25CollectiveMainloopFwdSm90ILi2EN4cute5tupleIJNS5_1CILi1EEES8_S8_EEENS6_IJNS7_ILi192EEENS7_ILi160EEENS7_ILi64EEEEEELi64ENS_12float_e4m3_tEfNS_4arch4Sm90ELb0ELb0ELb1ELb1ELb1ELb0ELb0ELb1ELb1ELb1ELb1ELb0EEENS1_21CollectiveEpilogueFwdINS6_IJSA_SC_SB_EEES9_NS_10bfloat16_tESG_Li384ELb1ELb1ELb1ELb1EEENS1_36VarlenDynamicPersistentTileSchedulerILi192ELi160ELi384ELi128ELb1ELb1ELb1ELb0ELb1ELb1EEEEEEEEEvNT_6ParamsE,@"STO_CUDA_ENTRY STV_DEFAULT"
_ZN7cutlass13device_kernelIN5flash11enable_sm90INS1_16FlashAttnFwdSm90INS1_25CollectiveMainloopFwdSm90ILi2EN4cute5tupleIJNS5_1CILi1EEES8_S8_EEENS6_IJNS7_ILi192EEENS7_ILi160EEENS7_ILi64EEEEEELi64ENS_12float_e4m3_tEfNS_4arch4Sm90ELb0ELb0ELb1ELb1ELb1ELb0ELb0ELb1ELb1ELb1ELb1ELb0EEENS1_21CollectiveEpilogueFwdINS6_IJSA_SC_SB_EEES9_NS_10bfloat16_tESG_Li384ELb1ELb1ELb1ELb1EEENS1_36VarlenDynamicPersistentTileSchedulerILi192ELi160ELi384ELi128ELb1ELb1ELb1ELb0ELb1ELb1EEEEEEEEEvNT_6ParamsE:
        /* <DEDUP_REMOVED lines=10> */
[----:B------:R-:W-:-:S05]  /*00a0*/  SHF.R.U32.HI R2, RZ, 0x7, R3 ;  /* 0x00000007ff027819 */ /* 0x000fca0000011603 */
[----:B------:R0:W1:Y:S04]  /*00b0*/  SHFL.IDX PT, R3, R2, RZ, 0x1f ;  /* 0x00001fff02037589 */ /* 0x00006800000e0000 */
[----:B------:R-:W-:Y:S01]  /*00c0*/  VOTEU.ALL UP0, P0 ;  /* 0x00000000003f7886 */ /* 0x000fe20000000000 */
[----:B------:R-:W-:-:S04]  /*00d0*/  VOTEU.ALL UP1, P0 ;  /* 0x00000000003f7886 */ /* 0x000fc80000020000 */
[----:B------:R-:W2:Y:S01]  /*00e0*/  @!UP0 S2UR UR8, SR_CgaCtaId ;  /* 0x00000000000889c3 */ /* 0x000ea20000008800 */
[----:B------:R-:W-:Y:S01]  /*00f0*/  @!UP0 UMOV UR6, 0x400 ;  /* 0x0000040000068882 */ /* 0x000fe20000000000 */
[----:B------:R-:W-:-:S04]  /*0100*/  @!UP0 UIADD3 UR4, -UR4, 0x100000, URZ ;  /* 0x0010000004048890 */ /* 0x000fc8000fffe13f */
[----:B------:R-:W-:Y:S02]  /*0110*/  @!UP0 USHF.L.U32 UR5, UR4, 0xb, URZ ;  /* 0x0000000b04058899 */ /* 0x000fe4000800063f */
[----:B------:R-:W-:Y:S02]  /*0120*/  @!UP0 USHF.L.U32 UR4, UR4, 0x1, URZ ;  /* 0x0000000104048899 */ /* 0x000fe4000800063f */
[----:B--2---:R-:W-:Y:S02]  /*0130*/  @!UP0 ULEA UR8, UR8, UR6, 0x18 ;  /* 0x0000000608088291 */ /* 0x004fe4000f8ec03f */
        /* <DEDUP_REMOVED lines=25> */
.L_x_176:
        /* <DEDUP_REMOVED lines=22> */
.L_x_177:
        /* <DEDUP_REMOVED lines=18> */
.L_x_178:
        /* <DEDUP_REMOVED lines=22> */
.L_x_179:
[----:B------:R-:W5:Y:S01]  /*06b0*/  SHFL.IDX PT, R4, R0, RZ, 0x1f ;  /* 0x00001fff00047589 */ /* 0x000f6200000e0000 */
[----:B------:R-:W-:Y:S01]  /*06c0*/  R2UR UR9, R3 ;  /* 0x00000000030972ca */ /* 0x000fe200000e0000 */
[----:B------:R-:W-:Y:S01]  /*06d0*/  NOP ;  /* 0x0000000000007918 */ /* 0x000fe20000000000 */
[----:B------:R-:W0:Y:S01]  /*06e0*/  S2R R2, SR_CgaCtaId ;  /* 0x0000000000027919 */ /* 0x000e220000008800 */
[----:B-----5:R-:W-:-:S13]  /*06f0*/  ISETP.NE.AND P0, PT, R4, RZ, PT ;  /* 0x000000ff0400720c */ /* 0x020fda0003f05270 */
[----:B0-----:R-:W-:Y:S05]  /*0700*/  @P0 BRA `(.L_x_180) ;  /* 0x0000000000480947 */ /* 0x001fea0003800000 */
        /* <DEDUP_REMOVED lines=18> */
.L_x_180:
[----:B------:R-:W-:Y:S01]  /*0830*/  UISETP.NE.AND UP0, UPT, UR9, URZ, UPT ;  /* 0x0000003f0900728c */ /* 0x000fe2000bf05270 */
[----:B------:R-:W-:Y:S01]  /*0840*/  NOP ;  /* 0x0000000000007918 */ /* 0x000fe20000000000 */
[----:B------:R-:W-:Y:S01]  /*0850*/  UMOV UR38, 0x1 ;  /* 0x0000000100267882 */ /* 0x000fe20000000000 */
[----:B------:R-:W-:Y:S01]  /*0860*/  ULDC.64 UR50, c[0x0][0x208] ;  /* 0x0000820000327ab9 */ /* 0x000fe20000000a00 */
[----:B------:R-:W-:Y:S01]  /*0870*/  USEL UR38, UR38, 0x2, !UP0 ;  /* 0x0000000226267887 */ /* 0x000fe2000c000000 */
[----:B01234-:R-:W-:Y:S01]  /*0880*/  BAR.SYNC.DEFER_BLOCKING 0x0 ;  /* 0x0000000000007b1d */ /* 0x01ffe20000010000 */
[----:B------:R-:W-:-:S13]  /*0890*/  PLOP3.LUT P0, PT, PT, PT, UP0, 0x80, 0x0 ;  /* 0x000000000000781c */ /* 0x000fda0003f0f008 */
[----:B------:R-:W-:Y:S05]  /*08a0*/  @!P0 BRA `(.L_x_181) ;  /* 0x000000a400388947 */ /* 0x000fea0003800000 */
.L_x_182:
[----:B------:R-:W-:-:S08]  /*08b0*/  NOP ;  /* 0x0000000000007918 */ /* 0x000fd00000000000 */
[----:B------:R-:W0:Y:S02]  /*08c0*/  USETMAXREG.TRY_ALLOC.CTAPOOL UP0, 0xa0 ;  /* 0x000000a0000079c8 */ /* 0x000e240008000600 */
[----:B0-----:R-:W-:-:S13]  /*08d0*/  PLOP3.LUT P0, PT, PT, PT, UP0, 0x80, 0x0 ;  /* 0x000000000000781c */ /* 0x001fda0003f0f008 */
[----:B------:R-:W-:Y:S05]  /*08e0*/  @!P0 BRA `(.L_x_182) ;  /* 0xfffffffc00f08947 */ /* 0x000fea000383ffff */
[----:B------:R-:W0:Y:S08]  /*08f0*/  S2UR UR5, SR_CgaCtaId ;  /* 0x00000000000579c3 */ /* 0x000e300000008800 */
[----:B------:R-:W-:Y:S06]  /*0900*/  BAR.ARV 0x8, 0x200 ;  /* 0x0208000000007b1d */ /* 0x000fec0000002000 */
[----:B------:R-:W-:-:S02]  /*0910*/  UMOV UR4, 0x400 ;  /* 0x0000040000047882 */ /* 0x000fc40000000000 */
[----:B------:R-:W-:Y:S01]  /*0920*/  BAR.SYNC.DEFER_BLOCKING 0x5, 0x200 ;  /* 0x0148000000007b1d */ /* 0x000fe20000010000 */
[----:B0-----:R-:W-:-:S09]  /*0930*/  ULEA UR4, UR5, UR4, 0x18 ;  /* 0x0000000405047291 */ /* 0x001fd2000f8ec03f */
[----:B------:R-:W0:Y:S01]  /*0940*/  LDS.128 R28, [UR4+0x132d0] ;  /* 0x0132d004ff1c7984 */ /* 0x000e220008000c00 */
[----:B------:R-:W-:Y:S01]  /*0950*/  ULDC UR4, c[0x0][0xc3c] ;  /* 0x00030f0000047ab9 */ /* 0x000fe20000000800 */
[----:B------:R-:W-:Y:S06]  /*0960*/  BAR.ARV 0x4, 0x200 ;  /* 0x0108000000007b1d */ /* 0x000fec0000002000 */
[----:B0-----:R-:W-:-:S13]  /*0970*/  ISETP.GE.AND P0, PT, R31, UR4, PT ;  /* 0x000000041f007c0c */ /* 0x001fda000bf06270 */
[----:B------:R-:W-:Y:S05]  /*0980*/  @P0 EXIT ;  /* 0x000000000000094d */ /* 0x000fea0003800000 */
[----:B------:R-:W0:Y:S01]  /*0990*/  S2R R0, SR_TID.X ;  /* 0x0000000000007919 */ /* 0x000e220000002100 */
[----:B------:R-:W-:Y:S01]  /*09a0*/  R2UR UR6, R29 ;  /* 0x000000001d0672ca */ /* 0x000fe200000e0000 */
[----:B------:R-:W-:Y:S01]  /*09b0*/  ULOP3.LUT UR47, UR38, 0x1, URZ, 0xfc, !UPT ;  /* 0x00000001262f7892 */ /* 0x000fe2000f8efc3f */
[----:B------:R-:W-:Y:S01]  /*09c0*/  R2UR UR5, R30 ;  /* 0x000000001e0572ca */ /* 0x000fe200000e0000 */
[----:B------:R-:W-:Y:S01]  /*09d0*/  UMOV UR46, URZ ;  /* 0x0000003f002e7c82 */ /* 0x000fe20008000000 */
[----:B------:R-:W-:Y:S01]  /*09e0*/  UMOV UR36, URZ ;  /* 0x0000003f00247c82 */ /* 0x000fe20008000000 */
[----:B------:R-:W-:Y:S01]  /*09f0*/  UMOV UR37, URZ ;  /* 0x0000003f00257c82 */ /* 0x000fe20008000000 */
[----:B0-----:R-:W-:-:S05]  /*0a00*/  VIADD R13, R0, 0xffffff80 ;  /* 0xffffff80000d7836 */ /* 0x001fca0000000000 */
[----:B------:R-:W-:-:S04]  /*0a10*/  SHF.R.S32.HI R0, RZ, 0x1f, R13 ;  /* 0x0000001fff007819 */ /* 0x000fc8000001140d */
[CC--:B------:R-:W-:Y:S02]  /*0a20*/  LEA.HI R2, R0.reuse, R13.reuse, RZ, 0x7 ;  /* 0x0000000d00027211 */ /* 0x0c0fe400078f38ff */
[-C--:B------:R-:W-:Y:S02]  /*0a30*/  LEA.HI R3, R0, R13.reuse, RZ, 0x4 ;  /* 0x0000000d00037211 */ /* 0x080fe400078f20ff */
[----:B------:R-:W-:Y:S02]  /*0a40*/  LOP3.LUT R4, R2, 0xffffff80, RZ, 0xc0, !PT ;  /* 0xffffff8002047812 */ /* 0x000fe400078ec0ff */
[----:B------:R-:W-:Y:S02]  /*0a50*/  SHF.R.S32.HI R6, RZ, 0x4, R3 ;  /* 0x00000004ff067819 */ /* 0x000fe40000011403 */
[----:B------:R-:W-:Y:S01]  /*0a60*/  SHF.R.S32.HI R14, RZ, 0x7, R2 ;  /* 0x00000007ff0e7819 */ /* 0x000fe20000011402 */
[----:B------:R-:W-:Y:S01]  /*0a70*/  IMAD.IADD R12, R13, 0x1, -R4 ;  /* 0x000000010d0c7824 */ /* 0x000fe200078e0a04 */
[----:B------:R-:W-:-:S02]  /*0a80*/  LEA.HI R4, R0, R13, RZ, 0x5 ;  /* 0x0000000d00047211 */ /* 0x000fc400078f28ff */
[----:B------:R-:W-:Y:S01]  /*0a90*/  LEA.HI R11, R0, R13, RZ, 0x2 ;  /* 0x0000000d000b7211 */ /* 0x000fe200078f10ff */
[----:B------:R-:W-:Y:S01]  /*0aa0*/  IMAD.HI R2, R14, 0x55555556, RZ ;  /* 0x555555560e027827 */ /* 0x000fe200078e02ff */
[----:B------:R-:W-:Y:S02]  /*0ab0*/  SHF.R.S32.HI R7, RZ, 0x1f, R12 ;  /* 0x0000001fff077819 */ /* 0x000fe4000001140c */
[----:B------:R-:W-:Y:S01]  /*0ac0*/  LOP3.LUT R11, R11, 0xfffffffc, RZ, 0xc0, !PT ;  /* 0xfffffffc0b0b7812 */ /* 0x000fe200078ec0ff */
[----:B------:R-:W-:Y:S01]  /*0ad0*/  IMAD.SHL.U32 R5, R4, 0x20, RZ ;  /* 0x0000002004057824 */ /* 0x000fe200078e00ff */
[----:B------:R-:W-:Y:S02]  /*0ae0*/  LEA.HI R8, R7, R12, RZ, 0x2 ;  /* 0x0000000c07087211 */ /* 0x000fe400078f10ff */
[----:B------:R-:W-:Y:S01]  /*0af0*/  LOP3.LUT R4, R3, 0x3fffff0, RZ, 0xc0, !PT ;  /* 0x03fffff003047812 */ /* 0x000fe200078ec0ff */
[----:B------:R-:W-:Y:S01]  /*0b00*/  IMAD.IADD R11, R13, 0x1, -R11 ;  /* 0x000000010d0b7824 */ /* 0x000fe200078e0a0b */
[----:B------:R-:W-:-:S02]  /*0b10*/  SHF.R.S32.HI R9, RZ, 0x2, R8 ;  /* 0x00000002ff097819 */ /* 0x000fc40000011408 */
[----:B------:R-:W-:Y:S01]  /*0b20*/  SHF.R.S32.HI R10, RZ, 0x1f, R8 ;  /* 0x0000001fff0a7819 */ /* 0x000fe20000011408 */
[----:B------:R-:W-:Y:S01]  /*0b30*/  IMAD.IADD R4, R13, 0x1, -R4 ;  /* 0x000000010d047824 */ /* 0x000fe200078e0a04 */
[----:B------:R-:W-:Y:S02]  /*0b40*/  LEA.HI R3, R3, R6, RZ, 0x1 ;  /* 0x0000000603037211 */ /* 0x000fe400078f08ff */
[----:B------:R-:W-:Y:S02]  /*0b50*/  LEA.HI R10, R10, R9, RZ, 0x3 ;  /* 0x000000090a0a7211 */ /* 0x000fe400078f18ff */
[----:B------:R-:W-:Y:S02]  /*0b60*/  LOP3.LUT R5, R5, 0xfffffc00, RZ, 0xc0, !PT ;  /* 0xfffffc0005057812 */ /* 0x000fe400078ec0ff */
[----:B------:R-:W-:Y:S02]  /*0b70*/  LOP3.LUT R3, R3, 0x1ffffffe, RZ, 0xc0, !PT ;  /* 0x1ffffffe03037812 */ /* 0x000fe400078ec0ff */
[----:B------:R-:W-:Y:S01]  /*0b80*/  LOP3.LUT R10, R10, 0xfffffff8, RZ, 0xc0, !PT ;  /* 0xfffffff80a0a7812 */ /* 0x000fe200078ec0ff */
[----:B------:R-:W-:Y:S01]  /*0b90*/  IMAD R4, R4, 0x40, R5 ;  /* 0x0000004004047824 */ /* 0x000fe200078e0205 */
[----:B------:R-:W-:Y:S01]  /*0ba0*/  LEA.HI R7, R7, R12, RZ, 0x5 ;  /* 0x0000000c07077211 */ /* 0x000fe200078f28ff */
[----:B------:R-:W-:Y:S01]  /*0bb0*/  IMAD.IADD R3, R6, 0x1, -R3 ;  /* 0x0000000106037824 */ /* 0x000fe200078e0a03 */
[----:B------:R-:W-:Y:S01]  /*0bc0*/  LEA.HI R2, R2, R2, RZ, 0x1 ;  /* 0x0000000202027211 */ /* 0x000fe200078f08ff */
[----:B------:R-:W-:Y:S01]  /*0bd0*/  IMAD.IADD R10, R9, 0x1, -R10 ;  /* 0x00000001090a7824 */ /* 0x000fe200078e0a0a */
[----:B------:R-:W-:-:S02]  /*0be0*/  SHF.R.S32.HI R7, RZ, 0x5, R7 ;  /* 0x00000005ff077819 */ /* 0x000fc40000011407 */
[----:B------:R-:W-:Y:S01]  /*0bf0*/  LOP3.LUT R8, R8, 0x7ffffffc, RZ, 0xc0, !PT ;  /* 0x7ffffffc08087812 */ /* 0x000fe200078ec0ff */
[----:B------:R-:W-:Y:S01]  /*0c00*/  IMAD R2, R2, -0x3, R14 ;  /* 0xfffffffd02027824 */ /* 0x000fe200078e020e */
[----:B------:R-:W-:Y:S01]  /*0c10*/  LEA R3, R3, R4, 0x3 ;  /* 0x0000000403037211 */ /* 0x000fe200078e18ff */
[----:B------:R-:W-:Y:S01]  /*0c20*/  IMAD R7, R7, 0x10, R10 ;  /* 0x0000001007077824 */ /* 0x000fe200078e020a */
[----:B------:R-:W-:Y:S01]  /*0c30*/  LEA.HI R0, R0, R13, RZ, 0x3 ;  /* 0x0000000d00007211 */ /* 0x000fe200078f18ff */
[----:B------:R-:W-:Y:S02]  /*0c40*/  IMAD.IADD R8, R12, 0x1, -R8 ;  /* 0x000000010c087824 */ /* 0x000fe400078e0a08 */
[----:B------:R0:W-:Y:S01]  /*0c50*/  STL [R1+0x38], R3 ;  /* 0x0000380301007387 */ /* 0x0001e20000100800 */
[----:B------:R-:W-:Y:S01]  /*0c60*/  IMAD R5, R2, 0x40, R7 ;  /* 0x0000004002057824 */ /* 0x000fe200078e0207 */
[----:B------:R-:W-:Y:S01]  /*0c70*/  LOP3.LUT R16, R0, 0xfffffff8, RZ, 0xc0, !PT ;  /* 0xfffffff800107812 */ /* 0x000fe200078ec0ff */
[----:B------:R-:W-:Y:S01]  /*0c80*/  IMAD.SHL.U32 R2, R8, 0x2, RZ ;  /* 0x0000000208027824 */ /* 0x000fe200078e00ff */
[----:B------:R-:W-:-:S02]  /*0c90*/  SHF.R.S32.HI R0, RZ, 0x3, R0 ;  /* 0x00000003ff007819 */ /* 0x000fc40000011400 */
[----:B------:R-:W-:Y:S01]  /*0ca0*/  STL [R1+0x30], R5 ;  /* 0x0000300501007387 */ /* 0x000fe20000100800 */
[C---:B------:R-:W-:Y:S01]  /*0cb0*/  VIADD R0, R2.reuse, 0x8 ;  /* 0x0000000802007836 */ /* 0x040fe20000000000 */
[C---:B------:R-:W-:Y:S01]  /*0cc0*/  IADD3 R18, R2.reuse, 0x38, RZ ;  /* 0x0000003802127810 */ /* 0x040fe20007ffe0ff */
[C---:B------:R-:W-:Y:S01]  /*0cd0*/  VIADD R157, R2.reuse, 0x10 ;  /* 0x00000010029d7836 */ /* 0x040fe20000000000 */
[----:B0-----:R-:W-:Y:S01]  /*0ce0*/  LEA.HI R3, R11, R11, RZ, 0x1 ;  /* 0x0000000b0b037211 */ /* 0x001fe200078f08ff */
[C---:B------:R-:W-:Y:S01]  /*0cf0*/  VIADD R22, R2.reuse, 0x28 ;  /* 0x0000002802167836 */ /* 0x040fe20000000000 */
[----:B------:R0:W-:Y:S01]  /*0d00*/  STL [R1+0x4], R2 ;  /* 0x0000040201007387 */ /* 0x0001e20000100800 */
[C---:B------:R-:W-:Y:S01]  /*0d10*/  VIADD R156, R2.reuse, 0x18 ;  /* 0x00000018029c7836 */ /* 0x040fe20000000000 */
[----:B------:R-:W-:Y:S01]  /*0d20*/  LOP3.LUT R4, R3, 0x1ffffffe, RZ, 0xc0, !PT ;  /* 0x1ffffffe03047812 */ /* 0x000fe200078ec0ff */
[C---:B------:R-:W-:Y:S01]  /*0d30*/  VIADD R23, R2.reuse, 0x20 ;  /* 0x0000002002177836 */ /* 0x040fe20000000000 */
[----:B------:R1:W-:Y:S01]  /*0d40*/  STL [R1], R0 ;  /* 0x0000000001007387 */ /* 0x0003e20000100800 */
[----:B------:R-:W-:-:S02]  /*0d50*/  VIADD R19, R2, 0x30 ;  /* 0x0000003002137836 */ /* 0x000fc40000000000 */
[----:B------:R-:W-:Y:S02]  /*0d60*/  IMAD.IADD R4, R11, 0x1, -R4 ;  /* 0x000000010b047824 */ /* 0x000fe400078e0a04 */
[----:B------:R-:W-:Y:S01]  /*0d70*/  IMAD.IADD R16, R13, 0x1, -R16 ;  /* 0x000000010d107824 */ /* 0x000fe200078e0a10 */
[----:B0-----:R-:W-:Y:S02]  /*0d80*/  SHF.R.S32.HI R2, RZ, 0x1f, R0 ;  /* 0x0000001fff027819 */ /* 0x001fe40000011400 */
[----:B-1----:R-:W-:-:S03]  /*0d90*/  SHF.R.S32.HI R0, RZ, 0x1f, R157 ;  /* 0x0000001fff007819 */ /* 0x002fc6000001149d */
[----:B------:R0:W-:Y:S01]  /*0da0*/  STL [R1+0x28], R2 ;  /* 0x0000280201007387 */ /* 0x0001e20000100800 */
[----:B------:R-:W-:Y:S01]  /*0db0*/  SHF.R.S32.HI R0, RZ, 0x1f, R22 ;  /* 0x0000001fff007819 */ /* 0x000fe20000011416 */
[----:B------:R-:W-:Y:S01]  /*0dc0*/  IMAD R0, R4, 0x8, R5 ;  /* 0x0000000804007824 */ /* 0x000fe200078e0205 */
[----:B------:R-:W-:-:S04]  /*0dd0*/  SHF.L.U32 R17, R16, 0x3, RZ ;  /* 0x0000000310117819 */ /* 0x000fc800000006ff */
[----:B------:R1:W-:Y:S01]  /*0de0*/  STL [R1+0x34], R0 ;  /* 0x0000340001007387 */ /* 0x0003e20000100800 */
[----:B------:R-:W-:Y:S02]  /*0df0*/  SHF.R.S32.HI R3, RZ, 0x1f, R17 ;  /* 0x0000001fff037819 */ /* 0x000fe40000011411 */
[----:B------:R-:W-:Y:S02]  /*0e00*/  SHF.R.S32.HI R3, RZ, 0x1f, R156 ;  /* 0x0000001fff037819 */ /* 0x000fe4000001149c */
[----:B0-----:R-:W-:Y:S02]  /*0e10*/  SHF.R.S32.HI R2, RZ, 0x1f, R23 ;  /* 0x0000001fff027819 */ /* 0x001fe40000011417 */
[----:B------:R-:W-:Y:S02]  /*0e20*/  SHF.R.S32.HI R3, RZ, 0x1f, R19 ;  /* 0x0000001fff037819 */ /* 0x000fe40000011413 */
[----:B------:R-:W-:-:S07]  /*0e30*/  SHF.R.S32.HI R2, RZ, 0x1f, R18 ;  /* 0x0000001fff027819 */ /* 0x000fce0000011412 */
.L_x_220:
[----:B0123--:R-:W0:Y:S01]  /*0e40*/  LDC.64 R2, c[0x0][0xc88] ;  /* 0x00032200ff027b82 */ /* 0x00fe220000000a00 */
[----:B------:R-:W-:Y:S01]  /*0e50*/  ULDC.64 UR8, c[0x0][0xa28] ;  /* 0x00028a0000087ab9 */ /* 0x000fe20000000a00 */
[----:B------:R-:W-:Y:S01]  /*0e60*/  ULDC.64 UR10, c[0x0][0xa20] ;  /* 0x00028800000a7ab9 */ /* 0x000fe20000000a00 */
[----:B------:R-:W-:Y:S01]  /*0e70*/  ULDC UR4, c[0x0][0x424] ;  /* 0x0001090000047ab9 */ /* 0x000fe20000000800 */
[----:B------:R-:W-:Y:S01]  /*0e80*/  ULDC UR7, c[0x0][0x2f0] ;  /* 0x0000bc0000077ab9 */ /* 0x000fe20000000800 */
[----:B0-----:R-:W-:-:S06]  /*0e90*/  IMAD.WIDE R2, R31, 0x4, R2 ;  /* 0x000000041f027825 */ /* 0x001fcc00078e0202 */
[----:B------:R-:W2:Y:S01]  /*0ea0*/  LDG.E R2, desc[UR50][R2.64] ;  /* 0x0000003202027981 */ /* 0x000ea2000c1e1900 */
[----:B------:R-:W-:Y:S02]  /*0eb0*/  UISETP.NE.U32.AND UP0, UPT, UR8, URZ, UPT ;  /* 0x0000003f0800728c */ /* 0x000fe4000bf05070 */
[----:B------:R-:W-:Y:S02]  /*0ec0*/  UISETP.NE.U32.AND UP1, UPT, UR10, URZ, UPT ;  /* 0x0000003f0a00728c */ /* 0x000fe4000bf25070 */
[----:B------:R-:W-:Y:S02]  /*0ed0*/  UISETP.NE.AND.EX UP0, UPT, UR9, URZ, UPT, UP0 ;  /* 0x0000003f0900728c */ /* 0x000fe4000bf05300 */
[----:B------:R-:W-:-:S04]  /*0ee0*/  UISETP.NE.AND.EX UP1, UPT, UR11, URZ, UPT, UP1 ;  /* 0x0000003f0b00728c */ /* 0x000fc8000bf25310 */
[----:B------:R-:W-:Y:S02]  /*0ef0*/  PLOP3.LUT P0, PT, PT, PT, UP0, 0x80, 0x0 ;  /* 0x000000000000781c */ /* 0x000fe40003f0f008 */
[----:B------:R-:W-:Y:S02]  /*0f00*/  PLOP3.LUT P1, PT, PT, PT, UP1, 0x80, 0x0 ;  /* 0x000000000000781c */ /* 0x000fe40003f2f018 */
[----:B--2---:R-:W-:-:S13]  /*0f10*/  R2UR UR39, R2 ;  /* 0x00000000022772ca */ /* 0x004fda00000e0000 */
[----:B------:R-:W-:Y:S02]  /*0f20*/  USHF.R.S32.HI UR40, URZ, 0x1f, UR39 ;  /* 0x0000001f3f287899 */ /* 0x000fe40008011427 */
[----:B------:R-:W-:-:S04]  /*0f30*/  @UP0 ULEA UR8, UP2, UR39, UR8, 0x2 ;  /* 0x0000000827080291 */ /* 0x000fc8000f84103f */
[----:B------:R-:W-:Y:S02]  /*0f40*/  @UP0 ULEA.HI.X UR9, UR39, UR9, UR40, 0x2, UP2 ;  /* 0x0000000927090291 */ /* 0x000fe400090f1428 */
[----:B------:R-:W-:Y:S01]  /*0f50*/  @UP1 ULEA UR10, UP0, UR39, UR10, 0x2 ;  /* 0x0000000a270a1291 */ /* 0x000fe2000f80103f */
[----:B------:R-:W-:-:S03]  /*0f60*/  IMAD.U32 R2, RZ, RZ, UR8 ;  /* 0x00000008ff027e24 */ /* 0x000fc6000f8e00ff */
[----:B------:R-:W-:Y:S01]  /*0f70*/  @UP1 ULEA.HI.X UR11, UR39, UR11, UR40, 0x2, UP0 ;  /* 0x0000000b270b1291 */ /* 0x000fe200080f1428 */
[----:B------:R-:W-:Y:S01]  /*0f80*/  IMAD.U32 R3, RZ, RZ, UR9 ;  /* 0x00000009ff037e24 */ /* 0x000fe2000f8e00ff */
[----:B------:R-:W-:Y:S01]  /*0f90*/  ULDC.64 UR8, c[0x0][0x418] ;  /* 0x0001060000087ab9 */ /* 0x000fe20000000a00 */
[----:B------:R-:W-:-:S03]  /*0fa0*/  IMAD.U32 R4, RZ, RZ, UR10 ;  /* 0x0000000aff047e24 */ /* 0x000fc6000f8e00ff */
[----:B------:R-:W-:Y:S01]  /*0fb0*/  IMAD.U32 R5, RZ, RZ, UR11 ;  /* 0x0000000bff057e24 */ /* 0x000fe2000f8e00ff */
[----:B------:R-:W2:Y:S04]  /*0fc0*/  @P0 LDG.E R2, desc[UR50][R2.64] ;  /* 0x0000003202020981 */ /* 0x000ea8000c1e1900 */
[----:B------:R-:W3:Y:S01]  /*0fd0*/  @P1 LDG.E R4, desc[UR50][R4.64] ;  /* 0x0000003204041981 */ /* 0x000ee2000c1e1900 */
[----:B------:R-:W-:Y:S01]  /*0fe0*/  UISETP.NE.U32.AND UP0, UPT, UR8, URZ, UPT ;  /* 0x0000003f0800728c */ /* 0x000fe2000bf05070 */
[----:B------:R-:W-:Y:S01]  /*0ff0*/  UMOV UR49, URZ ;  /* 0x0000003f00317c82 */ /* 0x000fe20008000000 */
[----:B------:R-:W-:Y:S02]  /*1000*/  ULOP3.LUT UR8, UR5, 0xff000000, URZ, 0xc0, !UPT ;  /* 0xff00000005087892 */ /* 0x000fe4000f8ec03f */
[----:B------:R-:W-:Y:S01]  /*1010*/  UISETP.NE.AND.EX UP0, UPT, UR9, URZ, UPT, UP0 ;  /* 0x0000003f0900728c */ /* 0x000fe2000bf05300 */
[----:B------:R-:W-:-:S03]  /*1020*/  UMOV UR41, UR6 ;  /* 0x0000000600297c82 */ /* 0x000fc60008000000 */
[----:B------:R-:W-:-:S04]  /*1030*/  USEL UR4, UR4, 0x1, UP0 ;  /* 0x0000000104047887 */ /* 0x000fc80008000000 */
[----:B------:R-:W-:Y:S01]  /*1040*/  UIMAD UR4, UR4, UR7, URZ ;  /* 0x00000007040472a4 */ /* 0x000fe2000f8e023f */
[----:B--2---:R-:W-:-:S06]  /*1050*/  @P0 R2UR UR49, R2 ;  /* 0x00000000023102ca */ /* 0x004fcc00000e0000 */
[----:B---3--:R-:W-:Y:S01]  /*1060*/  @P1 R2UR UR4, R4 ;  /* 0x00000000040412ca */ /* 0x008fe200000e0000 */
[----:B----45:R-:W-:-:S14]  /*1070*/  @P1 BRA `(.L_x_183) ;  /* 0x0000000000341947 */ /* 0x030fdc0003800000 */
[----:B------:R-:W-:Y:S02]  /*1080*/  ULDC.64 UR6, c[0x0][0xa08] ;  /* 0x0002820000067ab9 */ /* 0x000fe40000000a00 */
[----:B------:R-:W-:-:S04]  /*1090*/  ISETP.NE.U32.AND P0, PT, RZ, UR6, PT ;  /* 0x00000006ff007c0c */ /* 0x000fc8000bf05070 */
[----:B------:R-:W-:-:S13]  /*10a0*/  ISETP.NE.AND.EX P0, PT, RZ, UR7, PT, P0 ;  /* 0x00000007ff007c0c */ /* 0x000fda000bf05300 */
[----:B------:R-:W-:Y:S05]  /*10b0*/  @!P0 BRA `(.L_x_183) ;  /* 0x0000000000248947 */ /* 0x000fea0003800000 */
[----:B------:R-:W-:Y:S02]  /*10c0*/  ULDC.64 UR6, c[0x0][0xa08] ;  /* 0x0002820000067ab9 */ /* 0x000fe40000000a00 */
[----:B------:R-:W-:-:S06]  /*10d0*/  UIMAD.WIDE UR6, UR39, 0x4, UR6 ;  /* 0x00000004270678a5 */ /* 0x000fcc000f8e0206 */
[----:B------:R-:W-:Y:S02]  /*10e0*/  IMAD.U32 R2, RZ, RZ, UR6 ;  /* 0x00000006ff027e24 */ /* 0x000fe4000f8e00ff */
[----:B------:R-:W-:-:S05]  /*10f0*/  IMAD.U32 R3, RZ, RZ, UR7 ;  /* 0x00000007ff037e24 */ /* 0x000fca000f8e00ff */
[----:B------:R-:W2:Y:S04]  /*1100*/  LDG.E R4, desc[UR50][R2.64] ;  /* 0x0000003202047981 */ /* 0x000ea8000c1e1900 */
[----:B-1----:R-:W3:Y:S01]  /*1110*/  LDG.E R0, desc[UR50][R2.64+0x4] ;  /* 0x0000043202007981 */ /* 0x002ee2000c1e1900 */
[----:B--2---:R-:W-:Y:S02]  /*1120*/  R2UR UR4, R4 ;  /* 0x00000000040472ca */ /* 0x004fe400000e0000 */
[----:B---3--:R-:W-:-:S13]  /*1130*/  R2UR UR6, R0 ;  /* 0x00000000000672ca */ /* 0x008fda00000e0000 */
[----:B------:R-:W-:-:S12]  /*1140*/  UIADD3 UR4, -UR4, UR6, URZ ;  /* 0x0000000604047290 */ /* 0x000fd8000fffe13f */
.L_x_183:
[----:B------:R-:W-:Y:S02]  /*1150*/  UIADD3 UR49, -UR49, UR4, URZ ;  /* 0x0000000431317290 */ /* 0x000fe4000fffe13f */
[----:B------:R-:W-:Y:S02]  /*1160*/  ULOP3.LUT UR4, UR5, 0xff0000, URZ, 0xc0, !UPT ;  /* 0x00ff000005047892 */ /* 0x000fe4000f8ec03f */
[----:B------:R-:W-:Y:S02]  /*1170*/  UISETP.GE.AND UP0, UPT, UR49, 0x1, UPT ;  /* 0x000000013100788c */ /* 0x000fe4000bf06270 */
[----:B------:R-:W-:Y:S02]  /*1180*/  UIADD3 UR6, UR49, 0x9f, URZ ;  /* 0x0000009f31067890 */ /* 0x000fe4000fffe03f */
[----:B------:R-:W-:Y:S02]  /*1190*/  USHF.R.U32.HI UR8, URZ, 0x8, UR8 ;  /* 0x000000083f087899 */ /* 0x000fe40008011608 */
[----:B------:R-:W-:Y:S01]  /*11a0*/  PLOP3.LUT P0, PT, PT, PT, UP0, 0x80, 0x0 ;  /* 0x000000000000781c */ /* 0x000fe20003f0f008 */
[----:B------:R-:W-:-:S02]  /*11b0*/  UIMAD.WIDE UR6, UR6, 0x66666667, URZ ;  /* 0x66666667060678a5 */ /* 0x000fc4000f8e023f */
[----:B------:R-:W-:Y:S02]  /*11c0*/  ULEA.HI UR8, UR4, UR8, URZ, 0x10 ;  /* 0x0000000804087291 */ /* 0x000fe4000f8f803f */
[----:B------:R-:W-:Y:S02]  /*11d0*/  USHF.R.U32.HI UR6, URZ, 0x1f, UR7 ;  /* 0x0000001f3f067899 */ /* 0x000fe40008011607 */
[----:B------:R-:W-:Y:S02]  /*11e0*/  ULOP3.LUT UR42, UR8, 0xff, URZ, 0xc0, !UPT ;  /* 0x000000ff082a7892 */ /* 0x000fe4000f8ec03f */
[----:B------:R-:W-:Y:S01]  /*11f0*/  ULOP3.LUT UR43, UR5, 0xffff, URZ, 0xc0, !UPT ;  /* 0x0000ffff052b7892 */ /* 0x000fe2000f8ec03f */
[----:B------:R-:W-:Y:S01]  /*1200*/  UMOV UR4, URZ ;  /* 0x0000003f00047c82 */ /* 0x000fe20008000000 */
[----:B------:R-:W-:Y:S02]  /*1210*/  USHF.R.U32.HI UR44, URZ, 0x10, UR8 ;  /* 0x000000103f2c7899 */ /* 0x000fe40008011608 */
[----:B------:R-:W-:Y:S01]  /*1220*/  ULEA.HI.SX32 UR9, UR7, UR6, 0x1a ;  /* 0x0000000607097291 */ /* 0x000fe2000f8fd23f */
[----:B------:R-:W-:Y:S11]  /*1230*/  @!P0 BRA `(.L_x_184) ;  /* 0x0000000000908947 */ /* 0x000ff60003800000 */
[----:B------:R-:W-:Y:S01]  /*1240*/  UISETP.NE.AND UP0, UPT, UR44, URZ, UPT ;  /* 0x0000003f2c00728c */ /* 0x000fe2000bf05270 */
[----:B------:R-:W-:-:S03]  /*1250*/  ULDC UR4, c[0x0][0x9f0] ;  /* 0x00027c0000047ab9 */ /* 0x000fc60000000800 */
[----:B------:R-:W-:-:S03]  /*1260*/  USEL UR10, UR44, UR4, UP0 ;  /* 0x000000042c0a7287 */ /* 0x000fc60008000000 */
[----:B------:R-:W-:Y:S01]  /*1270*/  UMOV UR4, URZ ;  /* 0x0000003f00047c82 */ /* 0x000fe20008000000 */
[----:B------:R-:W-:Y:S02]  /*1280*/  UIADD3 UR6, UR9, -0x1, UR10 ;  /* 0xffffffff09067890 */ /* 0x000fe4000fffe00a */
[----:B------:R-:W-:-:S04]  /*1290*/  MOV R3, UR10 ;  /* 0x0000000a00037c02 */ /* 0x000fc80008000f00 */
[-C--:B-1----:R-:W-:Y:S01]  /*12a0*/  IABS R0, R3.reuse ;  /* 0x0000000300007213 */ /* 0x082fe20000000000 */
[----:B------:R-:W-:Y:S01]  /*12b0*/  IMAD.U32 R4, RZ, RZ, UR6 ;  /* 0x00000006ff047e24 */ /* 0x000fe2000f8e00ff */
[----:B------:R-:W-:Y:S01]  /*12c0*/  IABS R5, R3 ;  /* 0x0000000300057213 */ /* 0x000fe20000000000 */
[----:B------:R-:W-:Y:S01]  /*12d0*/  ULOP3.LUT UR6, UR6, UR10, URZ, 0x3c, !UPT ;  /* 0x0000000a06067292 */ /* 0x000fe2000f8e3c3f */
[----:B------:R-:W-:Y:S02]  /*12e0*/  R2UR UR11, R0 ;  /* 0x00000000000b72ca */ /* 0x000fe400000e0000 */
[----:B------:R-:W-:-:S05]  /*12f0*/  IABS R4, R4 ;  /* 0x0000000400047213 */ /* 0x000fca0000000000 */
        /* <DEDUP_REMOVED lines=24> */
.L_x_184:
[----:B------:R-:W-:Y:S01]  /*1480*/  UIMAD UR45, UR42, UR4, URZ ;  /* 0x000000042a2d72a4 */ /* 0x000fe2000f8e023f */
[----:B-1----:R-:W-:Y:S01]  /*1490*/  IMAD.U32 R0, RZ, RZ, UR9 ;  /* 0x00000009ff007e24 */ /* 0x002fe2000f8e00ff */
[----:B------:R-:W-:Y:S01]  /*14a0*/  PLOP3.LUT P0, PT, PT, PT, PT, 0x80, 0x0 ;  /* 0x000000000000781c */ /* 0x000fe20003f0f070 */
[----:B------:R-:W-:Y:S01]  /*14b0*/  IMAD.U32 R3, RZ, RZ, UR4 ;  /* 0x00000004ff037e24 */ /* 0x000fe2000f8e00ff */
[----:B------:R-:W-:Y:S02]  /*14c0*/  CS2R R4, SRZ ;  /* 0x0000000000047805 */ /* 0x000fe4000001ff00 */
[----:B------:R-:W-:Y:S02]  /*14d0*/  CS2R R58, SRZ ;  /* 0x00000000003a7805 */ /* 0x000fe4000001ff00 */
[----:B------:R-:W-:Y:S02]  /*14e0*/  CS2R R6, SRZ ;  /* 0x0000000000067805 */ /* 0x000fe4000001ff00 */
[----:B------:R-:W-:-:S02]  /*14f0*/  CS2R R26, SRZ ;  /* 0x00000000001a7805 */ /* 0x000fc4000001ff00 */
[----:B------:R-:W-:Y:S02]  /*1500*/  VIADDMNMX R0, R3, UR45, R0, PT ;  /* 0x0000002d03007c46 */ /* 0x000fe4000b800100 */
[----:B------:R-:W-:Y:S01]  /*1510*/  CS2R R8, SRZ ;  /* 0x0000000000087805 */ /* 0x000fe2000001ff00 */
[----:B------:R-:W-:Y:S01]  /*1520*/  IMAD.MOV.U32 R36, RZ, RZ, RZ ;  /* 0x000000ffff247224 */ /* 0x000fe200078e00ff */
[----:B------:R-:W-:Y:S02]  /*1530*/  CS2R R10, SRZ ;  /* 0x00000000000a7805 */ /* 0x000fe4000001ff00 */
[----:B------:R-:W-:Y:S02]  /*1540*/  R2UR UR48, R0 ;  /* 0x00000000003072ca */ /* 0x000fe400000e0000 */
[----:B------:R-:W-:Y:S02]  /*1550*/  CS2R R38, SRZ ;  /* 0x0000000000267805 */ /* 0x000fe4000001ff00 */
[----:B------:R-:W-:-:S02]  /*1560*/  CS2R R34, SRZ ;  /* 0x0000000000227805 */ /* 0x000fc4000001ff00 */
[----:B------:R-:W-:Y:S01]  /*1570*/  MOV R33, RZ ;  /* 0x000000ff00217202 */ /* 0x000fe20000000f00 */
[----:B------:R-:W-:Y:S01]  /*1580*/  IMAD.MOV.U32 R44, RZ, RZ, RZ ;  /* 0x000000ffff2c7224 */ /* 0x000fe200078e00ff */
[----:B------:R-:W-:Y:S02]  /*1590*/  CS2R R12, SRZ ;  /* 0x00000000000c7805 */ /* 0x000fe4000001ff00 */
[----:B------:R-:W-:Y:S02]  /*15a0*/  CS2R R46, SRZ ;  /* 0x00000000002e7805 */ /* 0x000fe4000001ff00 */
[----:B------:R-:W-:Y:S01]  /*15b0*/  CS2R R42, SRZ ;  /* 0x00000000002a7805 */ /* 0x000fe2000001ff00 */
[----:B------:R-:W-:Y:S01]  /*15c0*/  IMAD.MOV.U32 R41, RZ, RZ, RZ ;  /* 0x000000ffff297224 */ /* 0x000fe200078e00ff */
[----:B------:R-:W-:Y:S01]  /*15d0*/  CS2R R14, SRZ ;  /* 0x00000000000e7805 */ /* 0x000fe2000001ff00 */
[----:B------:R-:W-:Y:S01]  /*15e0*/  IMAD.MOV.U32 R52, RZ, RZ, RZ ;  /* 0x000000ffff347224 */ /* 0x000fe200078e00ff */
[----:B------:R-:W-:-:S02]  /*15f0*/  CS2R R54, SRZ ;  /* 0x0000000000367805 */ /* 0x000fc4000001ff00 */
[----:B------:R-:W-:Y:S01]  /*1600*/  CS2R R50, SRZ ;  /* 0x0000000000327805 */ /* 0x000fe2000001ff00 */
[----:B------:R-:W-:Y:S01]  /*1610*/  UISETP.GT.AND UP0, UPT, UR48, UR45, UPT ;  /* 0x0000002d3000728c */ /* 0x000fe2000bf04270 */
[----:B------:R-:W-:-:S05]  /*1620*/  IMAD.MOV.U32 R49, RZ, RZ, RZ ;  /* 0x000000ffff317224 */ /* 0x000fca00078e00ff */
[----:B------:R-:W-:-:S13]  /*1630*/  PLOP3.LUT P1, PT, PT, PT, UP0, 0x80, 0x0 ;  /* 0x000000000000781c */ /* 0x000fda0003f2f008 */
[----:B------:R-:W-:Y:S05]  /*1640*/  @!P1 BRA `(.L_x_185) ;  /* 0x0000006c00049947 */ /* 0x000fea0003800000 */
[----:B------:R-:W0:Y:S01]  /*1650*/  S2R R2, SR_TID.X ;  /* 0x0000000000027919 */ /* 0x000e220000002100 */
[----:B------:R-:W-:Y:S01]  /*1660*/  MOV R5, 0x400 ;  /* 0x0000040000057802 */ /* 0x000fe20000000f00 */
[----:B------:R-:W1:Y:S01]  /*1670*/  S2R R24, SR_CgaCtaId ;  /* 0x0000000000187919 */ /* 0x000e620000008800 */
[----:B0-----:R-:W-:Y:S02]  /*1680*/  VIADD R20, R2, 0xffffff80 ;  /* 0xffffff8002147836 */ /* 0x001fe40000000000 */
[----:B-1----:R-:W-:-:S03]  /*1690*/  LEA R25, R24, R5, 0x18 ;  /* 0x0000000518197211 */ /* 0x002fc600078ec0ff */
[----:B------:R-:W-:-:S04]  /*16a0*/  SHF.R.S32.HI R2, RZ, 0x1f, R20 ;  /* 0x0000001fff027819 */ /* 0x000fc80000011414 */
[----:B------:R-:W-:-:S04]  /*16b0*/  LEA.HI R2, R2, R20, RZ, 0x7 ;  /* 0x0000001402027211 */ /* 0x000fc800078f38ff */
[----:B------:R-:W-:-:S05]  /*16c0*/  SHF.R.S32.HI R2, RZ, 0x7, R2 ;  /* 0x00000007ff027819 */ /* 0x000fca0000011402 */
[----:B------:R-:W0:Y:S02]  /*16d0*/  SHFL.IDX PT, R0, R2, RZ, 0x1f ;  /* 0x00001fff02007589 */ /* 0x000e2400000e0000 */
[----:B0-----:R-:W-:-:S05]  /*16e0*/  IMAD.HI R2, R0, 0x55555556, RZ ;  /* 0x5555555600027827 */ /* 0x001fca00078e02ff */
[----:B------:R-:W-:-:S05]  /*16f0*/  LEA.HI R3, R2, R2, RZ, 0x1 ;  /* 0x0000000202037211 */ /* 0x000fca00078f08ff */
[----:B------:R-:W-:Y:S02]  /*1700*/  IMAD R3, R3, -0x3, R0 ;  /* 0xfffffffd03037824 */ /* 0x000fe400078e0200 */
[----:B------:R-:W-:-:S04]  /*1710*/  VIADD R0, R25, 0xb000 ;  /* 0x0000b00019007836 */ /* 0x000fc80000000000 */
[----:B------:R-:W-:Y:S01]  /*1720*/  IMAD R3, R3, 0x1000, R0 ;  /* 0x0000100003037824 */ /* 0x000fe200078e0200 */
[----:B------:R-:W-:-:S04]  /*1730*/  LOP3.LUT P0, RZ, R0, 0x9f, RZ, 0xc0, !PT ;  /* 0x0000009f00ff7812 */ /* 0x000fc8000780c0ff */
[----:B------:R-:W-:-:S04]  /*1740*/  SHF.R.U32.HI R3, RZ, 0x4, R3 ;  /* 0x00000004ff037819 */ /* 0x000fc80000011603 */
[----:B------:R-:W-:-:S05]  /*1750*/  LOP3.LUT R26, R3, 0x3fff, RZ, 0xc0, !PT ;  /* 0x00003fff031a7812 */ /* 0x000fca00078ec0ff */
[----:B------:R-:W-:Y:S05]  /*1760*/  @!P0 BRA `(.L_x_186) ;  /* 0x0000000000408947 */ /* 0x000fea0003800000 */
[----:B------:R-:W-:Y:S01]  /*1770*/  MOV R0, 0x0 ;  /* 0x0000000000007802 */ /* 0x000fe20000000f00 */
[----:B------:R-:W-:Y:S01]  /*1780*/  ULDC.64 UR4, c[0x4][0x98] ;  /* 0x0100260000047ab9 */ /* 0x000fe20000000a00 */
[----:B------:R-:W-:Y:S01]  /*1790*/  ULDC.64 UR6, c[0x4][0x30] ;  /* 0x01000c0000067ab9 */ /* 0x000fe20000000a00 */
[----:B------:R-:W-:Y:S01]  /*17a0*/  MOV R4, UR4 ;  /* 0x0000000400047c02 */ /* 0x000fe20008000f00 */
[----:B------:R0:W1:Y:S01]  /*17b0*/  LDC.64 R2, c[0x4][R0] ;  /* 0x0100000000027b82 */ /* 0x0000620000000a00 */
[----:B------:R-:W-:Y:S01]  /*17c0*/  IMAD.U32 R5, RZ, RZ, UR5 ;  /* 0x00000005ff057e24 */ /* 0x000fe2000f8e00ff */
[----:B------:R-:W-:Y:S01]  /*17d0*/  ULDC.64 UR4, c[0x4][0xa0] ;  /* 0x0100280000047ab9 */ /* 0x000fe20000000a00 */
[----:B------:R-:W-:Y:S01]  /*17e0*/  IMAD.U32 R10, RZ, RZ, UR6 ;  /* 0x00000006ff0a7e24 */ /* 0x000fe2000f8e00ff */
[----:B------:R-:W-:Y:S01]  /*17f0*/  MOV R13, RZ ;  /* 0x000000ff000d7202 */ /* 0x000fe20000000f00 */
[----:B------:R-:W-:Y:S02]  /*1800*/  IMAD.U32 R6, RZ, RZ, UR4 ;  /* 0x00000004ff067e24 */ /* 0x000fe4000f8e00ff */
[----:B------:R-:W-:-:S02]  /*1810*/  IMAD.U32 R7, RZ, RZ, UR5 ;  /* 0x00000005ff077e24 */ /* 0x000fc4000f8e00ff */
[----:B------:R-:W-:Y:S02]  /*1820*/  IMAD.U32 R11, RZ, RZ, UR7 ;  /* 0x00000007ff0b7e24 */ /* 0x000fe4000f8e00ff */
[----:B------:R-:W-:Y:S02]  /*1830*/  IMAD.MOV.U32 R8, RZ, RZ, 0x70 ;  /* 0x00000070ff087424 */ /* 0x000fe400078e00ff */
[----:B0-----:R-:W-:-:S07]  /*1840*/  IMAD.MOV.U32 R12, RZ, RZ, 0x1 ;  /* 0x00000001ff0c7424 */ /* 0x001fce00078e00ff */
[----:B------:R-:W-:-:S07]  /*1850*/  LEPC R20, `(.L_x_186) ;  /* 0x000000001014794e */ /* 0x000fce0000000000 */
[----:B-1----:R-:W-:Y:S05]  /*1860*/  CALL.ABS.NOINC R2 ;  /* 0x0000000002007343 */ /* 0x002fea0003c00000 */
.L_x_186:
[----:B------:R-:W-:Y:S01]  /*1870*/  ULDC.64 UR6, c[0x0][0x998] ;  /* 0x0002660000067ab9 */ /* 0x000fe20000000a00 */
[----:B------:R-:W-:Y:S01]  /*1880*/  ULDC.64 UR4, c[0x0][0x990] ;  /* 0x0002640000047ab9 */ /* 0x000fe20000000a00 */
[----:B------:R-:W-:Y:S02]  /*1890*/  ISETP.NE.U32.AND P1, PT, RZ, UR6, PT ;  /* 0x00000006ff007c0c */ /* 0x000fe4000bf25070 */
[----:B------:R-:W-:Y:S02]  /*18a0*/  ISETP.NE.U32.AND P0, PT, RZ, UR4, PT ;  /* 0x00000004ff007c0c */ /* 0x000fe4000bf05070 */
[----:B------:R-:W-:Y:S02]  /*18b0*/  ISETP.NE.AND.EX P1, PT, RZ, UR7, PT, P1 ;  /* 0x00000007ff007c0c */ /* 0x000fe4000bf25310 */
[----:B------:R-:W-:-:S11]  /*18c0*/  ISETP.NE.AND.EX P0, PT, RZ, UR5, PT, P0 ;  /* 0x00000005ff007c0c */ /* 0x000fd6000bf05300 */
[----:B------:R-:W0:Y:S08]  /*18d0*/  @P1 LDC.64 R8, c[0x0][0x9b8] ;  /* 0x00026e00ff081b82 */ /* 0x000e300000000a00 */
[----:B------:R-:W1:Y:S08]  /*18e0*/  @P0 LDC.64 R6, c[0x0][0x9a8] ;  /* 0x00026a00ff060b82 */ /* 0x000e700000000a00 */
[----:B------:R-:W2:Y:S08]  /*18f0*/  @P0 LDC.64 R10, c[0x0][0x9b0] ;  /* 0x00026c00ff0a0b82 */ /* 0x000eb00000000a00 */
[----:B------:R-:W3:Y:S01]  /*1900*/  @P1 LDC.64 R12, c[0x0][0x9c0] ;  /* 0x00027000ff0c1b82 */ /* 0x000ee20000000a00 */
[----:B0-----:R-:W-:-:S02]  /*1910*/  @P1 IMAD R2, R8, UR40, RZ ;  /* 0x0000002808021c24 */ /* 0x001fc4000f8e02ff */
[----:B------:R-:W-:-:S04]  /*1920*/  @P1 IMAD.WIDE.U32 R4, R8, UR39, RZ ;  /* 0x0000002708041c25 */ /* 0x000fc8000f8e00ff */
[----:B------:R-:W-:Y:S02]  /*1930*/  @P1 IMAD R9, R9, UR39, R2 ;  /* 0x0000002709091c24 */ /* 0x000fe4000f8e0202 */
[C---:B-1----:R-:W-:Y:S02]  /*1940*/  @P0 IMAD R0, R6.reuse, UR40, RZ ;  /* 0x0000002806000c24 */ /* 0x042fe4000f8e02ff */
[----:B------:R-:W-:-:S04]  /*1950*/  @P0 IMAD.WIDE.U32 R2, R6, UR39, RZ ;  /* 0x0000002706020c25 */ /* 0x000fc8000f8e00ff */
[----:B------:R-:W-:Y:S02]  /*1960*/  @P0 IMAD R7, R7, UR39, R0 ;  /* 0x0000002707070c24 */ /* 0x000fe4000f8e0200 */
[----:B------:R-:W-:Y:S02]  /*1970*/  @P1 IMAD.IADD R5, R5, 0x1, R9 ;  /* 0x0000000105051824 */ /* 0x000fe400078e0209 */
[----:B------:R-:W-:Y:S02]  /*1980*/  @P0 IMAD.IADD R3, R3, 0x1, R7 ;  /* 0x0000000103030824 */ /* 0x000fe400078e0207 */
[----:B------:R-:W-:Y:S02]  /*1990*/  IMAD.MOV.U32 R0, RZ, RZ, 0x3f800000 ;  /* 0x3f800000ff007424 */ /* 0x000fe400078e00ff */
[----:B--2---:R-:W-:-:S04]  /*19a0*/  @P0 IMAD.WIDE.U32 R2, R10, UR43, R2 ;  /* 0x0000002b0a020c25 */ /* 0x004fc8000f8e0002 */
[----:B---3--:R-:W-:Y:S01]  /*19b0*/  @P1 IMAD.WIDE.U32 R6, R12, UR43, R4 ;  /* 0x0000002b0c061c25 */ /* 0x008fe2000f8e0004 */
[----:B------:R-:W-:-:S03]  /*19c0*/  @P0 LEA R4, P2, R2, UR4, 0x2 ;  /* 0x0000000402040c11 */ /* 0x000fc6000f8410ff */
[----:B------:R-:W-:Y:S01]  /*19d0*/  @P0 IMAD R5, R11, UR43, R3 ;  /* 0x0000002b0b050c24 */ /* 0x000fe2000f8e0203 */
[----:B------:R-:W-:Y:S01]  /*19e0*/  @P1 LEA R8, P3, R6, UR6, 0x2 ;  /* 0x0000000606081c11 */ /* 0x000fe2000f8610ff */
[----:B------:R-:W-:-:S03]  /*19f0*/  @P1 IMAD R3, R13, UR43, R7 ;  /* 0x0000002b0d031c24 */ /* 0x000fc6000f8e0207 */
[----:B------:R-:W-:Y:S02]  /*1a00*/  @P0 LEA.HI.X R5, R2, UR5, R5, 0x2, P2 ;  /* 0x0000000502050c11 */ /* 0x000fe400090f1405 */
[----:B------:R-:W-:Y:S01]  /*1a10*/  @P1 LEA.HI.X R9, R6, UR7, R3, 0x2, P3 ;  /* 0x0000000706091c11 */ /* 0x000fe200098f1403 */
[----:B------:R-:W-:-:S04]  /*1a20*/  IMAD.MOV.U32 R3, RZ, RZ, 0x3f800000 ;  /* 0x3f800000ff037424 */ /* 0x000fc800078e00ff */
[----:B------:R-:W2:Y:S04]  /*1a30*/  @P1 LDG.E R0, desc[UR50][R8.64] ;  /* 0x0000003208001981 */ /* 0x000ea8000c1e1900 */
[----:B------:R-:W2:Y:S01]  /*1a40*/  @P0 LDG.E R3, desc[UR50][R4.64] ;  /* 0x0000003204030981 */ /* 0x000ea2000c1e1900 */
[----:B------:R-:W-:-:S04]  /*1a50*/  ULEA.HI UR4, UR46, UR46, URZ, 0x1 ;  /* 0x0000002e2e047291 */ /* 0x000fc8000f8f083f */
[----:B------:R-:W-:-:S04]  /*1a60*/  ULOP3.LUT UR4, UR4, 0xfffffffe, URZ, 0xc0, !UPT ;  /* 0xfffffffe04047892 */ /* 0x000fc8000f8ec03f */
[----:B------:R-:W-:-:S06]  /*1a70*/  UIADD3 UR4, UR46, -UR4, URZ ;  /* 0x800000042e047290 */ /* 0x000fcc000fffe03f */
[----:B------:R-:W-:Y:S01]  /*1a80*/  IMAD.U32 R2, RZ, RZ, UR4 ;  /* 0x00000004ff027e24 */ /* 0x000fe2000f8e00ff */
[----:B------:R-:W-:-:S04]  /*1a90*/  ULDC UR4, c[0x0][0x9d8] ;  /* 0x0002760000047ab9 */ /* 0x000fc80000000800 */
[----:B------:R-:W-:-:S04]  /*1aa0*/  SHF.L.U32 R2, R2, 0x1f, RZ ;  /* 0x0000001f02027819 */ /* 0x000fc800000006ff */
[----:B------:R-:W0:Y:S01]  /*1ab0*/  SYNCS.PHASECHK.TRANS64.TRYWAIT P1, [R25+URZ+0x13200], R2 ;  /* 0x01320002190075a7 */ /* 0x000e22000802017f */
[----:B------:R-:W-:-:S05]  /*1ac0*/  IMAD.U32 R6, RZ, RZ, UR47 ;  /* 0x0000002fff067e24 */ /* 0x000fca000f8e00ff */
[----:B------:R-:W-:Y:S01]  /*1ad0*/  ISETP.NE.AND P0, PT, R6, 0x3, PT ;  /* 0x000000030600780c */ /* 0x000fe20003f05270 */
[----:B--2---:R-:W-:-:S04]  /*1ae0*/  FMUL.FTZ R0, R3, R0 ;  /* 0x0000000003007220 */ /* 0x004fc80000410000 */
[----:B------:R-:W-:Y:S01]  /*1af0*/  FMUL.FTZ R0, R0, UR4 ;  /* 0x0000000400007c20 */ /* 0x000fe20008410000 */
[----:B0-----:R-:W-:Y:S07]  /*1b00*/  @!P1 BRA `(.L_x_187) ;  /* 0x000000fc00049947 */ /* 0x001fee0003800000 */
.L_x_319:
[----:B------:R-:W-:Y:S05]  /*1b10*/  @!P0 BRA `(.L_x_188) ;  /* 0x0000000000048947 */ /* 0x000fea0003800000 */
[----:B------:R-:W-:Y:S01]  /*1b20*/  BPT.TRAP 0x1 ;  /* 0x000000040000795c */ /* 0x000fe20000300000 */
.L_x_188:
[----:B0-----:R-:W-:Y:S01]  /*1b30*/  IMAD.U32 R2, RZ, RZ, UR37 ;  /* 0x00000025ff027e24 */ /* 0x001fe2000f8e00ff */
[----:B------:R-:W-:-:S03]  /*1b40*/  MOV R4, UR36 ;  /* 0x0000002400047c02 */ /* 0x000fc60008000f00 */
[----:B------:R-:W-:Y:S01]  /*1b50*/  IMAD R3, R2, 0x8, R25 ;  /* 0x0000000802037824 */ /* 0x000fe200078e0219 */
[----:B------:R-:W-:-:S04]  /*1b60*/  SHF.L.U32 R4, R4, 0x1f, RZ ;  /* 0x0000001f04047819 */ /* 0x000fc800000006ff */
[----:B------:R0:W1:Y:S01]  /*1b70*/  SYNCS.PHASECHK.TRANS64.TRYWAIT P1, [R3+URZ+0x13230], R4 ;  /* 0x01323004030075a7 */ /* 0x000062000802017f */
[----:B------:R-:W-:Y:S05]  /*1b80*/  @!P0 BRA `(.L_x_189) ;  /* 0x0000000000048947 */ /* 0x000fea0003800000 */
[----:B------:R-:W-:Y:S01]  /*1b90*/  BPT.TRAP 0x1 ;  /* 0x000000040000795c */ /* 0x000fe20000300000 */
.L_x_189:
[----:B------:R-:W-:Y:S02]  /*1ba0*/  VIADD R2, R25, 0xe000 ;  /* 0x0000e00019027836 */ /* 0x000fe40000000000 */
[----:B------:R-:W-:-:S03]  /*1bb0*/  IMAD.MOV.U32 R25, RZ, RZ, RZ ;  /* 0x000000ffff197224 */ /* 0x000fc600078e00ff */
[----:B------:R-:W-:-:S04]  /*1bc0*/  SHF.R.U32.HI R2, RZ, 0x4, R2 ;  /* 0x00000004ff027819 */ /* 0x000fc80000011602 */
[----:B------:R-:W-:Y:S01]  /*1bd0*/  LOP3.LUT R2, R2, 0x3fff, RZ, 0xc0, !PT ;  /* 0x00003fff02027812 */ /* 0x000fe200078ec0ff */
[----:B-1----:R-:W-:Y:S06]  /*1be0*/  @P1 BRA `(.L_x_190) ;  /* 0x0000000000081947 */ /* 0x002fec0003800000 */
[----:B------:R-:W1:Y:S02]  /*1bf0*/  SYNCS.PHASECHK.TRANS64.TRYWAIT P1, [R3+URZ+0x13230], R4 ;  /* 0x01323004030075a7 */ /* 0x000e64000802017f */
[----:B-1----:R-:W-:Y:S05]  /*1c00*/  @!P1 BRA `(.L_x_191) ;  /* 0x000000f800d89947 */ /* 0x002fea0003800000 */
.L_x_190:
[----:B------:R-:W-:Y:S05]  /*1c10*/  WARPSYNC.ALL ;  /* 0x0000000000007948 */ /* 0x000fea0003800000 */
[----:B------:R-:W-:-:S04]  /*1c20*/  LOP3.LUT R2, R2, 0x10000, RZ, 0xfc, !PT ;  /* 0x0001000002027812 */ /* 0x000fc800078efcff */
[----:B------:R-:W-:Y:S01]  /*1c30*/  R2UR UR12, R2 ;  /* 0x00000000020c72ca */ /* 0x000fe200000e0000 */
[----:B------:R-:W-:Y:S01]  /*1c40*/  WARPGROUP.ARRIVE ;  /* 0x00000000000079c5 */ /* 0x000fe20000000000 */
[----:B------:R-:W-:Y:S01]  /*1c50*/  LOP3.LUT R26, R26, 0x10000, RZ, 0xfc, !PT ;  /* 0x000100001a1a7812 */ /* 0x000fe200078efcff */
[----:B------:R-:W-:Y:S01]  /*1c60*/  UMOV UR11, 0x80000020 ;  /* 0x80000020000b7882 */ /* 0x000fe20000000000 */
[----:B------:R-:W-:Y:S01]  /*1c70*/  UMOV UR9, 0x80000020 ;  /* 0x8000002000097882 */ /* 0x000fe20000000000 */
[----:B------:R-:W-:Y:S01]  /*1c80*/  UMOV UR7, 0x80000020 ;  /* 0x8000002000077882 */ /* 0x000fe20000000000 */
[C---:B------:R-:W-:Y:S01]  /*1c90*/  R2UR UR8, R26.reuse ;  /* 0x000000001a0872ca */ /* 0x040fe200000e0000 */
[----:B01----:R-:W-:-:S06]  /*1ca0*/  VIADD R4, R26, 0x2 ;  /* 0x000000021a047836 */ /* 0x003fcc0000000000 */
[----:B------:R-:W-:-:S04]  /*1cb0*/  UIMAD UR12, UR37, 0x280, UR12 ;  /* 0x00000280250c78a4 */ /* 0x000fc8000f8e020c */
[----:B------:R-:W-:Y:S02]  /*1cc0*/  UIADD3 UR4, UR12, 0x80, URZ ;  /* 0x000000800c047890 */ /* 0x000fe4000fffe03f */
[----:B------:R-:W-:Y:S02]  /*1cd0*/  UIADD3 UR5, UR12, 0x100, URZ ;  /* 0x000001000c057890 */ /* 0x000fe4000fffe03f */
[----:B------:R-:W-:Y:S01]  /*1ce0*/  UMOV UR10, UR12 ;  /* 0x0000000c000a7c82 */ /* 0x000fe20008000000 */
[----:B------:R-:W-:Y:S01]  /*1cf0*/  UIADD3 UR6, UR12, 0x180, URZ ;  /* 0x000001800c067890 */ /* 0x000fe2000fffe03f */
[----:B------:R-:W-:Y:S01]  /*1d00*/  QGMMA.64x32x32.F32.E4M3.E4M3 R92, gdesc[UR8], RZ, !UPT, gsb0 ;  /* 0x00600000085c79f3 */ /* 0x000fe2000c0008ff */
[----:B------:R-:W-:Y:S01]  /*1d10*/  UMOV UR10, UR4 ;  /* 0x00000004000a7c82 */ /* 0x000fe20008000000 */
[----:B------:R-:W-:Y:S01]  /*1d20*/  UMOV UR11, 0x80000020 ;  /* 0x80000020000b7882 */ /* 0x000fe20000000000 */
[----:B------:R-:W-:Y:S02]  /*1d30*/  UIADD3 UR4, UR12, 0x200, URZ ;  /* 0x000002000c047890 */ /* 0x000fe4000fffe03f */
[----:B------:R-:W-:Y:S01]  /*1d40*/  UIADD3 UR13, UR12, 0x182, URZ ;  /* 0x000001820c0d7890 */ /* 0x000fe2000fffe03f */
[----:B------:R-:W-:-:S02]  /*1d50*/  WARPGROUP.DEPBAR.LE gsb0, 0x0 ;  /* 0x00008000000079c5 */ /* 0x000fc40000010000 */
[----:B------:R-:W-:-:S06]  /*1d60*/  WARPGROUP.ARRIVE ;  /* 0x00000000000079c5 */ /* 0x000fcc0000000000 */
[----:B------:R-:W-:Y:S01]  /*1d70*/  QGMMA.64x32x32.F32.E4M3.E4M3 R76, gdesc[UR8], RZ, !UPT, gsb0 ;  /* 0x00600000084c79f3 */ /* 0x000fe2000c0008ff */
[----:B------:R-:W-:Y:S01]  /*1d80*/  UMOV UR10, UR5 ;  /* 0x00000005000a7c82 */ /* 0x000fe20008000000 */
[----:B------:R-:W-:Y:S01]  /*1d90*/  UMOV UR11, 0x80000020 ;  /* 0x80000020000b7882 */ /* 0x000fe20000000000 */
[----:B------:R-:W-:Y:S01]  /*1da0*/  UMOV UR5, 0x80000020 ;  /* 0x8000002000057882 */ /* 0x000fe20000000000 */
[----:B------:R-:W-:Y:S02]  /*1db0*/  WARPGROUP.DEPBAR.LE gsb0, 0x0 ;  /* 0x00008000000079c5 */ /* 0x000fe40000010000 */
[----:B------:R-:W-:-:S06]  /*1dc0*/  WARPGROUP.ARRIVE ;  /* 0x00000000000079c5 */ /* 0x000fcc0000000000 */
[----:B------:R-:W-:Y:S01]  /*1dd0*/  QGMMA.64x32x32.F32.E4M3.E4M3 R60, gdesc[UR8], RZ, !UPT, gsb0 ;  /* 0x00600000083c79f3 */ /* 0x000fe2000c0008ff */
[----:B------:R-:W-:Y:S01]  /*1de0*/  UMOV UR10, UR6 ;  /* 0x00000006000a7c82 */ /* 0x000fe20008000000 */
[----:B------:R-:W-:Y:S01]  /*1df0*/  UMOV UR11, 0x80000020 ;  /* 0x80000020000b7882 */ /* 0x000fe20000000000 */
[----:B------:R-:W-:Y:S01]  /*1e00*/  UIADD3 UR6, UR12, 0x2, URZ ;  /* 0x000000020c067890 */ /* 0x000fe2000fffe03f */
[----:B------:R-:W-:Y:S02]  /*1e10*/  WARPGROUP.DEPBAR.LE gsb0, 0x0 ;  /* 0x00008000000079c5 */ /* 0x000fe40000010000 */
[----:B------:R-:W-:-:S06]  /*1e20*/  WARPGROUP.ARRIVE ;  /* 0x00000000000079c5 */ /* 0x000fcc0000000000 */
[----:B------:R-:W-:Y:S01]  /*1e30*/  QGMMA.64x32x32.F32.E4M3.E4M3 R44, gdesc[UR8], RZ, !UPT, gsb0 ;  /* 0x00600000082c79f3 */ /* 0x000fe2000c0008ff */
[----:B------:R-:W-:Y:S01]  /*1e40*/  UMOV UR10, UR4 ;  /* 0x00000004000a7c82 */ /* 0x000fe20008000000 */
[----:B------:R-:W-:Y:S01]  /*1e50*/  UMOV UR11, 0x80000020 ;  /* 0x80000020000b7882 */ /* 0x000fe20000000000 */
[----:B------:R-:W-:Y:S01]  /*1e60*/  R2UR UR4, R4 ;  /* 0x00000000040472ca */ /* 0x000fe200000e0000 */
[----:B------:R-:W-:Y:S02]  /*1e70*/  WARPGROUP.DEPBAR.LE gsb0, 0x0 ;  /* 0x00008000000079c5 */ /* 0x000fe40000010000 */
[----:B------:R-:W-:-:S06]  /*1e80*/  WARPGROUP.ARRIVE ;  /* 0x00000000000079c5 */ /* 0x000fcc0000000000 */
[----:B------:R-:W-:Y:S01]  /*1e90*/  QGMMA.64x32x32.F32.E4M3.E4M3 R28, gdesc[UR8], RZ, !UPT, gsb0 ;  /* 0x00600000081c79f3 */ /* 0x000fe2000c0008ff */
[----:B------:R-:W-:Y:S02]  /*1ea0*/  UIADD3 UR10, UR12, 0x82, URZ ;  /* 0x000000820c0a7890 */ /* 0x000fe4000fffe03f */
[----:B------:R-:W-:Y:S02]  /*1eb0*/  UIADD3 UR11, UR12, 0x102, URZ ;  /* 0x000001020c0b7890 */ /* 0x000fe4000fffe03f */
[----:B------:R-:W-:Y:S01]  /*1ec0*/  UIADD3 UR12, UR12, 0x202, URZ ;  /* 0x000002020c0c7890 */ /* 0x000fe2000fffe03f */
[----:B------:R-:W-:Y:S02]  /*1ed0*/  WARPGROUP.DEPBAR.LE gsb0, 0x0 ;  /* 0x00008000000079c5 */ /* 0x000fe40000010000 */
[----:B------:R-:W-:-:S06]  /*1ee0*/  WARPGROUP.ARRIVE ;  /* 0x00000000000079c5 */ /* 0x000fcc0000000000 */
[----:B------:R-:W-:Y:S01]  /*1ef0*/  QGMMA.64x32x32.F32.E4M3.E4M3 R92, gdesc[UR4], R92, gsb0 ;  /* 0x00600000045c79f3 */ /* 0x000fe2000800085c */
[----:B------:R-:W-:Y:S01]  /*1f00*/  UMOV UR6, UR10 ;  /* 0x0000000a00067c82 */ /* 0x000fe20008000000 */
        /* <DEDUP_REMOVED lines=22> */
.L_x_192:
[----:B------:R-:W2:Y:S01]  /*2070*/  LDL R109, [R1+0x4] ;  /* 0x00000400016d7983 */ /* 0x000ea20000100800 */
[C---:B------:R-:W-:Y:S01]  /*2080*/  FMUL.FTZ R4, R0.reuse, R92 ;  /* 0x0000005c00047220 */ /* 0x040fe20000410000 */
[C---:B------:R-:W-:Y:S01]  /*2090*/  FMUL.FTZ R5, R0.reuse, R93 ;  /* 0x0000005d00057220 */ /* 0x040fe20000410000 */
[C---:B------:R-:W-:Y:S01]  /*20a0*/  FMUL.FTZ R8, R0.reuse, R96 ;  /* 0x0000006000087220 */ /* 0x040fe20000410000 */
[----:B------:R-:W-:Y:S02]  /*20b0*/  IMAD.U32 R93, RZ, RZ, UR49 ;  /* 0x00000031ff5d7e24 */ /* 0x000fe4000f8e00ff */
[C---:B------:R-:W-:Y:S01]  /*20c0*/  FMUL.FTZ R9, R0.reuse, R97 ;  /* 0x0000006100097220 */ /* 0x040fe20000410000 */
[C---:B------:R-:W-:Y:S01]  /*20d0*/  FMUL.FTZ R92, R0.reuse, R36 ;  /* 0x00000024005c7220 */ /* 0x040fe20000410000 */
[----:B------:R-:W0:Y:S01]  /*20e0*/  MUFU.TANH R4, R4 ;  /* 0x0000000400047308 */ /* 0x000e220000002400 */
[----:B------:R-:W-:Y:S01]  /*20f0*/  FMUL.FTZ R7, R0, R95 ;  /* 0x0000005f00077220 */ /* 0x000fe20000410000 */
[----:B------:R-:W-:-:S02]  /*2100*/  IMAD.U32 R95, RZ, RZ, UR48 ;  /* 0x00000030ff5f7e24 */ /* 0x000fc4000f8e00ff */
        /* <DEDUP_REMOVED lines=13> */
[----:B------:R-:W3:Y:S01]  /*21e0*/  MUFU.TANH R8, R8 ;  /* 0x0000000800087308 */ /* 0x000ee20000002400 */
[C---:B------:R-:W-:Y:S01]  /*21f0*/  FMUL.FTZ R26, R0.reuse, R106 ;  /* 0x0000006a001a7220 */ /* 0x040fe20000410000 */
[C---:B------:R-:W-:Y:S01]  /*2200*/  FMUL.FTZ R81, R0.reuse, R81 ;  /* 0x0000005100517220 */ /* 0x040fe20000410000 */
[C---:B------:R-:W-:Y:S01]  /*2210*/  FMUL.FTZ R27, R0.reuse, R107 ;  /* 0x0000006b001b7220 */ /* 0x040fe20000410000 */
[C---:B------:R-:W-:Y:S01]  /*2220*/  FMUL.FTZ R84, R0.reuse, R84 ;  /* 0x0000005400547220 */ /* 0x040fe20000410000 */
[C---:B------:R-:W-:Y:S01]  /*2230*/  FMUL.FTZ R78, R0.reuse, R78 ;  /* 0x0000004e004e7220 */ /* 0x040fe20000410000 */
[C---:B------:R-:W-:Y:S01]  /*2240*/  FMUL.FTZ R85, R0.reuse, R85 ;  /* 0x0000005500557220 */ /* 0x040fe20000410000 */
[C---:B------:R-:W-:Y:S01]  /*2250*/  FMUL.FTZ R79, R0.reuse, R79 ;  /* 0x0000004f004f7220 */ /* 0x040fe20000410000 */
[----:B------:R-:W4:Y:S01]  /*2260*/  MUFU.TANH R9, R9 ;  /* 0x0000000900097308 */ /* 0x000f220000002400 */
[C---:B------:R-:W-:Y:S01]  /*2270*/  FMUL.FTZ R88, R0.reuse, R88 ;  /* 0x0000005800587220 */ /* 0x040fe20000410000 */
[C---:B------:R-:W-:Y:S01]  /*2280*/  FMUL.FTZ R82, R0.reuse, R82 ;  /* 0x0000005200527220 */ /* 0x040fe20000410000 */
[C---:B------:R-:W-:Y:S01]  /*2290*/  FMUL.FTZ R89, R0.reuse, R89 ;  /* 0x0000005900597220 */ /* 0x040fe20000410000 */
[C---:B------:R-:W-:Y:S01]  /*22a0*/  FMUL.FTZ R83, R0.reuse, R83 ;  /* 0x0000005300537220 */ /* 0x040fe20000410000 */
[C---:B------:R-:W-:Y:S01]  /*22b0*/  FMUL.FTZ R60, R0.reuse, R60 ;  /* 0x0000003c003c7220 */ /* 0x040fe20000410000 */
[C---:B------:R-:W-:Y:S01]  /*22c0*/  FMUL.FTZ R86, R0.reuse, R86 ;  /* 0x0000005600567220 */ /* 0x040fe20000410000 */
[C---:B------:R-:W-:Y:S01]  /*22d0*/  FMUL.FTZ R61, R0.reuse, R61 ;  /* 0x0000003d003d7220 */ /* 0x040fe20000410000 */
[----:B------:R-:W5:Y:S01]  /*22e0*/  MUFU.TANH R12, R12 ;  /* 0x0000000c000c7308 */ /* 0x000f620000002400 */
        /* <DEDUP_REMOVED lines=49> */
[----:B------:R-:W-:Y:S01]  /*2600*/  ULDC UR20, c[0x0][0x988] ;  /* 0x0002620000147ab9 */ /* 0x000fe20000000800 */
[----:B------:R-:W-:Y:S01]  /*2610*/  FMUL.FTZ R99, R0, R42 ;  /* 0x0000002a00637220 */ /* 0x000fe20000410000 */
[----:B------:R-:W-:Y:S01]  /*2620*/  IMAD.U32 R98, RZ, RZ, UR20 ;  /* 0x00000014ff627e24 */ /* 0x000fe2000f8e00ff */
[----:B------:R-:W-:Y:S01]  /*2630*/  P2R R108, PR, RZ, 0x1 ;  /* 0x00000001ff6c7803 */ /* 0x000fe20000000000 */
[----:B------:R-:W-:Y:S01]  /*2640*/  VIADD R3, R3, 0x13240 ;  /* 0x0001324003037836 */ /* 0x000fe20000000000 */
[----:B------:R-:W-:Y:S01]  /*2650*/  UIADD3 UR23, UR48, -0x2, URZ ;  /* 0xfffffffe30177890 */ /* 0x000fe2000fffe03f */
[----:B------:R-:W5:Y:S03]  /*2660*/  MUFU.TANH R11, R11 ;  /* 0x0000000b000b7308 */ /* 0x000f660000002400 */
[----:B------:R-:W-:Y:S01]  /*2670*/  PRMT R24, R24, 0x654, R3 ;  /* 0x0000065418187816 */ /* 0x000fe20000000003 */
[----:B------:R-:W-:-:S03]  /*2680*/  UISETP.GE.AND UP0, UPT, UR23, UR45, UPT ;  /* 0x0000002d1700728c */ /* 0x000fc6000bf06270 */
[----:B------:R5:W-:Y:S01]  /*2690*/  SYNCS.ARRIVE.TRANS64.RED.A1T0 RZ, [R24+URZ], RZ ;  /* 0x000000ff18ff79a7 */ /* 0x000be2000810043f */
[----:B------:R-:W5:Y:S08]  /*26a0*/  MUFU.TANH R76, R76 ;  /* 0x0000004c004c7308 */ /* 0x000f700000002400 */
        /* <DEDUP_REMOVED lines=23> */
[----:B------:R-:W5:Y:S01]  /*2820*/  MUFU.TANH R68, R68 ;  /* 0x0000004400447308 */ /* 0x000f620000002400 */
[----:B--2---:R-:W-:-:S07]  /*2830*/  IADD3 R36, R93, 0xa0, -R109 ;  /* 0x000000a05d247810 */ /* 0x004fce0007ffe86d */
[----:B------:R-:W2:Y:S01]  /*2840*/  MUFU.TANH R62, R62 ;  /* 0x0000003e003e7308 */ /* 0x000ea20000002400 */
[----:B------:R-:W-:-:S05]  /*2850*/  IMAD R36, R95, -0xa0, R36 ;  /* 0xffffff605f247824 */ /* 0x000fca00078e0224 */
[C---:B------:R-:W-:Y:S02]  /*2860*/  ISETP.GT.AND P4, PT, R36.reuse, RZ, PT ;  /* 0x000000ff2400720c */ /* 0x040fe40003f84270 */
[----:B------:R-:W2:Y:S01]  /*2870*/  MUFU.TANH R69, R69 ;  /* 0x0000004500457308 */ /* 0x000ea20000002400 */
[C---:B------:R-:W-:Y:S02]  /*2880*/  ISETP.GT.AND P3, PT, R36.reuse, 0x1, PT ;  /* 0x000000012400780c */ /* 0x040fe40003f64270 */
[----:B------:R-:W-:Y:S02]  /*2890*/  ISETP.GT.AND P2, PT, R36, 0x8, PT ;  /* 0x000000082400780c */ /* 0x000fe40003f44270 */
[----:B0-----:R-:W-:Y:S02]  /*28a0*/  FSEL R4, R4, -INF , P4 ;  /* 0xff80000004047808 */ /* 0x001fe40002000000 */
[----:B-1----:R-:W-:Y:S01]  /*28b0*/  FSEL R5, R5, -INF , P3 ;  /* 0xff80000005057808 */ /* 0x002fe20001800000 */
[----:B------:R-:W0:Y:S01]  /*28c0*/  MUFU.TANH R63, R63 ;  /* 0x0000003f003f7308 */ /* 0x000e220000002400 */
[----:B------:R-:W-:-:S02]  /*28d0*/  ISETP.GT.AND P1, PT, R36, 0x9, PT ;  /* 0x000000092400780c */ /* 0x000fc40003f24270 */
[----:B---3--:R-:W-:Y:S02]  /*28e0*/  FSEL R8, R8, -INF , P2 ;  /* 0xff80000008087808 */ /* 0x008fe40001000000 */
[----:B------:R-:W-:Y:S02]  /*28f0*/  FMNMX.FTZ R93, R4, R5, !PT ;  /* 0x00000005045d7209 */ /* 0x000fe40007810000 */
[----:B------:R-:W-:Y:S01]  /*2900*/  ISETP.GT.AND P6, PT, R36, 0x10, PT ;  /* 0x000000102400780c */ /* 0x000fe20003fc4270 */
[----:B------:R-:W1:Y:S01]  /*2910*/  MUFU.TANH R72, R72 ;  /* 0x0000004800487308 */ /* 0x000e620000002400 */
[----:B----4-:R-:W-:Y:S02]  /*2920*/  FSEL R9, R9, -INF , P1 ;  /* 0xff80000009097808 */ /* 0x010fe40000800000 */
[----:B------:R-:W-:Y:S02]  /*2930*/  FMNMX.FTZ R94, R8, R93, !PT ;  /* 0x0000005d085e7209 */ /* 0x000fe40007810000 */
[----:B------:R-:W-:-:S02]  /*2940*/  ISETP.GT.AND P5, PT, R36, 0x11, PT ;  /* 0x000000112400780c */ /* 0x000fc40003fa4270 */
[----:B-----5:R-:W-:Y:S01]  /*2950*/  FSEL R12, R12, -INF , P6 ;  /* 0xff8000000c0c7808 */ /* 0x020fe20003000000 */
[----:B------:R-:W3:Y:S01]  /*2960*/  MUFU.TANH R66, R66 ;  /* 0x0000004200427308 */ /* 0x000ee20000002400 */
[----:B------:R-:W-:Y:S02]  /*2970*/  FMNMX.FTZ R93, R9, R94, !PT ;  /* 0x0000005e095d7209 */ /* 0x000fe40007810000 */
[----:B------:R-:W-:Y:S02]  /*2980*/  FSEL R6, R6, -INF , P4 ;  /* 0xff80000006067808 */ /* 0x000fe40002000000 */
[----:B------:R-:W-:Y:S02]  /*2990*/  ISETP.GT.AND P4, PT, R36, 0x18, PT ;  /* 0x000000182400780c */ /* 0x000fe40003f84270 */
[----:B------:R-:W-:Y:S01]  /*29a0*/  FSEL R13, R13, -INF , P5 ;  /* 0xff8000000d0d7808 */ /* 0x000fe20002800000 */
[----:B------:R-:W4:Y:S01]  /*29b0*/  MUFU.TANH R73, R73 ;  /* 0x0000004900497308 */ /* 0x000f220000002400 */
[----:B------:R-:W-:-:S02]  /*29c0*/  FMNMX.FTZ R94, R12, R93, !PT ;  /* 0x0000005d0c5e7209 */ /* 0x000fc40007810000 */
[----:B------:R-:W-:Y:S02]  /*29d0*/  FSEL R7, R7, -INF , P3 ;  /* 0xff80000007077808 */ /* 0x000fe40001800000 */
[----:B------:R-:W-:Y:S02]  /*29e0*/  ISETP.GT.AND P3, PT, R36, 0x19, PT ;  /* 0x000000192400780c */ /* 0x000fe40003f64270 */
[----:B------:R-:W-:Y:S01]  /*29f0*/  FSEL R20, R20, -INF , P4 ;  /* 0xff80000014147808 */ /* 0x000fe20002000000 */
[----:B------:R-:W5:Y:S01]  /*2a00*/  MUFU.TANH R67, R67 ;  /* 0x0000004300437308 */ /* 0x000f620000002400 */
[----:B------:R-:W-:Y:S02]  /*2a10*/  FMNMX.FTZ R93, R13, R94, !PT ;  /* 0x0000005e0d5d7209 */ /* 0x000fe40007810000 */
[----:B------:R-:W-:Y:S02]  /*2a20*/  FSEL R10, R10, -INF , P2 ;  /* 0xff8000000a0a7808 */ /* 0x000fe40001000000 */
[----:B------:R-:W-:-:S02]  /*2a30*/  ISETP.GT.AND P2, PT, R36, 0x20, PT ;  /* 0x000000202400780c */ /* 0x000fc40003f44270 */
[----:B------:R-:W-:Y:S01]  /*2a40*/  FSEL R21, R21, -INF , P3 ;  /* 0xff80000015157808 */ /* 0x000fe20001800000 */
[----:B------:R-:W5:Y:S01]  /*2a50*/  MUFU.TANH R44, R44 ;  /* 0x0000002c002c7308 */ /* 0x000f620000002400 */
[----:B------:R-:W-:Y:S02]  /*2a60*/  FMNMX.FTZ R94, R20, R93, !PT ;  /* 0x0000005d145e7209 */ /* 0x000fe40007810000 */
[----:B------:R-:W-:Y:S02]  /*2a70*/  FSEL R11, R11, -INF , P1 ;  /* 0xff8000000b0b7808 */ /* 0x000fe40000800000 */
[----:B------:R-:W-:Y:S02]  /*2a80*/  ISETP.GT.AND P1, PT, R36, 0x21, PT ;  /* 0x000000212400780c */ /* 0x000fe40003f24270 */
[----:B------:R-:W-:Y:S01]  /*2a90*/  FSEL R76, R76, -INF , P2 ;  /* 0xff8000004c4c7808 */ /* 0x000fe20001000000 */
[----:B------:R-:W5:Y:S01]  /*2aa0*/  MUFU.TANH R70, R70 ;  /* 0x0000004600467308 */ /* 0x000f620000002400 */
        /* <DEDUP_REMOVED lines=61> */
[----:B--2---:R-:W-:Y:S02]  /*2e80*/  FSEL R62, R62, -INF , P6 ;  /* 0xff8000003e3e7808 */ /* 0x004fe40003000000 */
[----:B------:R-:W-:Y:S02]  /*2e90*/  ISETP.GT.AND P6, PT, R36, 0x58, PT ;  /* 0x000000582400780c */ /* 0x000fe40003fc4270 */
[----:B------:R-:W-:Y:S01]  /*2ea0*/  FSEL R69, R69, -INF , P1 ;  /* 0xff80000045457808 */ /* 0x000fe20000800000 */
[----:B------:R-:W2:Y:S01]  /*2eb0*/  MUFU.TANH R57, R57 ;  /* 0x0000003900397308 */ /* 0x000ea20000002400 */
[----:B------:R-:W-:Y:S02]  /*2ec0*/  FMNMX.FTZ R94, R68, R93, !PT ;  /* 0x0000005d445e7209 */ /* 0x000fe40007810000 */
[----:B0-----:R-:W-:Y:S02]  /*2ed0*/  FSEL R63, R63, -INF , P5 ;  /* 0xff8000003f3f7808 */ /* 0x001fe40002800000 */
[----:B------:R-:W-:-:S02]  /*2ee0*/  ISETP.GT.AND P5, PT, R36, 0x59, PT ;  /* 0x000000592400780c */ /* 0x000fc40003fa4270 */
[----:B-1----:R-:W-:Y:S01]  /*2ef0*/  FSEL R72, R72, -INF , P6 ;  /* 0xff80000048487808 */ /* 0x002fe20003000000 */
[----:B------:R-:W0:Y:S01]  /*2f00*/  MUFU.TANH R51, R51 ;  /* 0x0000003300337308 */ /* 0x000e220000002400 */
[----:B------:R-:W-:Y:S02]  /*2f10*/  FMNMX.FTZ R93, R69, R94, !PT ;  /* 0x0000005e455d7209 */ /* 0x000fe40007810000 */
[----:B---3--:R-:W-:Y:S02]  /*2f20*/  FSEL R66, R66, -INF , P4 ;  /* 0xff80000042427808 */ /* 0x008fe40002000000 */
[----:B------:R-:W-:Y:S02]  /*2f30*/  ISETP.GT.AND P4, PT, R36, 0x60, PT ;  /* 0x000000602400780c */ /* 0x000fe40003f84270 */
[----:B----4-:R-:W-:Y:S01]  /*2f40*/  FSEL R73, R73, -INF , P5 ;  /* 0xff80000049497808 */ /* 0x010fe20002800000 */
[----:B------:R-:W1:Y:S01]  /*2f50*/  MUFU.TANH R28, R28 ;  /* 0x0000001c001c7308 */ /* 0x000e620000002400 */
[----:B------:R-:W-:-:S02]  /*2f60*/  FMNMX.FTZ R94, R72, R93, !PT ;  /* 0x0000005d485e7209 */ /* 0x000fc40007810000 */
[----:B-----5:R-:W-:Y:S02]  /*2f70*/  FSEL R67, R67, -INF , P3 ;  /* 0xff80000043437808 */ /* 0x020fe40001800000 */
[----:B------:R-:W-:Y:S02]  /*2f80*/  ISETP.GT.AND P3, PT, R36, 0x61, PT ;  /* 0x000000612400780c */ /* 0x000fe40003f64270 */
[----:B------:R-:W-:Y:S01]  /*2f90*/  FSEL R44, R44, -INF , P4 ;  /* 0xff8000002c2c7808 */ /* 0x000fe20002000000 */
[----:B------:R-:W3:Y:S01]  /*2fa0*/  MUFU.TANH R54, R54 ;  /* 0x0000003600367308 */ /* 0x000ee20000002400 */
[----:B------:R-:W-:Y:S02]  /*2fb0*/  FMNMX.FTZ R93, R73, R94, !PT ;  /* 0x0000005e495d7209 */ /* 0x000fe40007810000 */
[----:B------:R-:W-:Y:S02]  /*2fc0*/  FSEL R70, R70, -INF , P2 ;  /* 0xff80000046467808 */ /* 0x000fe40001000000 */
[----:B------:R-:W-:-:S02]  /*2fd0*/  ISETP.GT.AND P2, PT, R36, 0x68, PT ;  /* 0x000000682400780c */ /* 0x000fc40003f44270 */
[----:B------:R-:W-:Y:S01]  /*2fe0*/  FSEL R45, R45, -INF , P3 ;  /* 0xff8000002d2d7808 */ /* 0x000fe20001800000 */
[----:B------:R-:W4:Y:S01]  /*2ff0*/  MUFU.TANH R29, R29 ;  /* 0x0000001d001d7308 */ /* 0x000f220000002400 */
        /* <DEDUP_REMOVED lines=28> */
[----:B--2---:R-:W-:Y:S01]  /*31c0*/  FSEL R93, R57, -INF , P3 ;  /* 0xff800000395d7808 */ /* 0x004fe20001800000 */
[----:B------:R-:W2:Y:S01]  /*31d0*/  MUFU.TANH R92, R92 ;  /* 0x0000005c005c7308 */ /* 0x000ea20000002400 */
[----:B------:R-:W-:Y:S01]  /*31e0*/  FMNMX.FTZ R94, R56, R95, !PT ;  /* 0x0000005f385e7209 */ /* 0x000fe20007810000 */
[----:B------:R-:W-:Y:S01]  /*31f0*/  FMUL.FTZ R95, R0, R34 ;  /* 0x00000022005f7220 */ /* 0x000fe20000410000 */
[----:B0-----:R-:W-:Y:S02]  /*3200*/  FSEL R51, R51, -INF , P1 ;  /* 0xff80000033337808 */ /* 0x001fe40000800000 */
[----:B------:R-:W-:Y:S02]  /*3210*/  ISETP.GT.AND P1, PT, R36, 0x81, PT ;  /* 0x000000812400780c */ /* 0x000fe40003f24270 */
[----:B-1----:R-:W-:Y:S01]  /*3220*/  FSEL R28, R28, -INF , P2 ;  /* 0xff8000001c1c7808 */ /* 0x002fe20001000000 */
[----:B------:R-:W0:Y:S01]  /*3230*/  MUFU.TANH R30, R30 ;  /* 0x0000001e001e7308 */ /* 0x000e220000002400 */
[----:B------:R-:W-:-:S02]  /*3240*/  FMNMX.FTZ R57, R93, R94, !PT ;  /* 0x0000005e5d397209 */ /* 0x000fc40007810000 */
[----:B---3--:R-:W-:Y:S02]  /*3250*/  FSEL R54, R54, -INF , P6 ;  /* 0xff80000036367808 */ /* 0x008fe40003000000 */
[----:B------:R-:W-:Y:S02]  /*3260*/  ISETP.GT.AND P6, PT, R36, 0x88, PT ;  /* 0x000000882400780c */ /* 0x000fe40003fc4270 */
[----:B----4-:R-:W-:Y:S01]  /*3270*/  FSEL R29, R29, -INF , P1 ;  /* 0xff8000001d1d7808 */ /* 0x010fe20000800000 */
[----:B------:R-:W1:Y:S01]  /*3280*/  MUFU.TANH R37, R37 ;  /* 0x0000002500257308 */ /* 0x000e620000002400 */
[----:B------:R-:W-:Y:S02]  /*3290*/  FMNMX.FTZ R94, R28, R57, !PT ;  /* 0x000000391c5e7209 */ /* 0x000fe40007810000 */
[----:B-----5:R-:W-:Y:S02]  /*32a0*/  FSEL R55, R55, -INF , P5 ;  /* 0xff80000037377808 */ /* 0x020fe40002800000 */
[----:B------:R-:W-:-:S02]  /*32b0*/  ISETP.GT.AND P5, PT, R36, 0x89, PT ;  /* 0x000000892400780c */ /* 0x000fc40003fa4270 */
[----:B------:R-:W-:Y:S01]  /*32c0*/  FSEL R32, R32, -INF , P6 ;  /* 0xff80000020207808 */ /* 0x000fe20003000000 */
        /* <DEDUP_REMOVED lines=9> */
[----:B--2---:R-:W-:Y:S01]  /*3360*/  FSEL R92, R92, -INF , P4 ;  /* 0xff8000005c5c7808 */ /* 0x004fe20002000000 */
[----:B------:R-:W2:Y:S01]  /*3370*/  MUFU.TANH R41, R41 ;  /* 0x0000002900297308 */ /* 0x000ea20000002400 */
[----:B------:R-:W-:Y:S02]  /*3380*/  FMNMX.FTZ R57, R33, R94, !PT ;  /* 0x0000005e21397209 */ /* 0x000fe40007810000 */
[----:B0-----:R-:W-:Y:S02]  /*3390*/  FSEL R30, R30, -INF , P2 ;  /* 0xff8000001e1e7808 */ /* 0x001fe40001000000 */
[----:B------:R-:W-:-:S02]  /*33a0*/  ISETP.GT.AND P2, PT, R36, 0x98, PT ;  /* 0x000000982400780c */ /* 0x000fc40003f44270 */
[----:B-1----:R-:W-:Y:S01]  /*33b0*/  FSEL R37, R37, -INF , P3 ;  /* 0xff80000025257808 */ /* 0x002fe20001800000 */
[----:B------:R-:W-:Y:S01]  /*33c0*/  MUFU.TANH R95, R95 ;  /* 0x0000005f005f7308 */ /* 0x000fe20000002400 */
[----:B------:R-:W-:Y:S02]  /*33d0*/  FMNMX.FTZ R94, R92, R57, !PT ;  /* 0x000000395c5e7209 */ /* 0x000fe40007810000 */
[----:B---3--:R-:W-:Y:S02]  /*33e0*/  FSEL R31, R31, -INF , P1 ;  /* 0xff8000001f1f7808 */ /* 0x008fe40000800000 */
[----:B------:R-:W-:Y:S02]  /*33f0*/  ISETP.GT.AND P1, PT, R36, 0x99, PT ;  /* 0x000000992400780c */ /* 0x000fe40003f24270 */
[----:B----4-:R-:W-:Y:S01]  /*3400*/  FSEL R40, R40, -INF , P2 ;  /* 0xff80000028287808 */ /* 0x010fe20001000000 */
[----:B------:R-:W0:Y:S01]  /*3410*/  MUFU.TANH R97, R97 ;  /* 0x0000006100617308 */ /* 0x000e220000002400 */
[----:B------:R-:W-:-:S02]  /*3420*/  FMNMX.FTZ R57, R37, R94, !PT ;  /* 0x0000005e25397209 */ /* 0x000fc40007810000 */
[----:B--2---:R-:W-:Y:S02]  /*3430*/  FSEL R36, R41, -INF , P1 ;  /* 0xff80000029247808 */ /* 0x004fe40000800000 */
[----:B------:R-:W-:-:S03]  /*3440*/  FMNMX.FTZ R57, R40, R57, !PT ;  /* 0x0000003928397209 */ /* 0x000fc60007810000 */
[----:B------:R-:W1:Y:S01]  /*3450*/  MUFU.TANH R99, R99 ;  /* 0x0000006300637308 */ /* 0x000e620000002400 */
[----:B------:R-:W-:-:S05]  /*3460*/  FMNMX.FTZ R94, R36, R57, !PT ;  /* 0x00000039245e7209 */ /* 0x000fca0007810000 */
[----:B------:R-:W2:Y:S02]  /*3470*/  SHFL.BFLY PT, R41, R94, 0x2, 0x1f ;  /* 0x0c401f005e297f89 */ /* 0x000ea400000e0000 */
[----:B--2---:R-:W-:Y:S01]  /*3480*/  FMNMX.FTZ R96, R94, R41, !PT ;  /* 0x000000295e607209 */ /* 0x004fe20007810000 */
[----:B------:R-:W-:Y:S01]  /*3490*/  FMUL.FTZ R94, R0, R35 ;  /* 0x00000023005e7220 */ /* 0x000fe20000410000 */
[----:B------:R-:W-:-:S03]  /*34a0*/  FMNMX.FTZ R35, R6, R7, !PT ;  /* 0x0000000706237209 */ /* 0x000fc60007810000 */
[----:B------:R-:W2:Y:S01]  /*34b0*/  SHFL.BFLY PT, R57, R96, 0x1, 0x1f ;  /* 0x0c201f0060397f89 */ /* 0x000ea200000e0000 */
[----:B------:R-:W-:Y:S01]  /*34c0*/  FMNMX.FTZ R34, R10, R35, !PT ;  /* 0x000000230a227209 */ /* 0x000fe20007810000 */
[----:B------:R-:W3:Y:S03]  /*34d0*/  MUFU.TANH R94, R94 ;  /* 0x0000005e005e7308 */ /* 0x000ee60000002400 */
[----:B------:R-:W-:-:S04]  /*34e0*/  FMNMX.FTZ R35, R11, R34, !PT ;  /* 0x000000220b237209 */ /* 0x000fc80007810000 */
[----:B------:R-:W-:-:S04]  /*34f0*/  FMNMX.FTZ R38, R14, R35, !PT ;  /* 0x000000230e267209 */ /* 0x000fc80007810000 */
[----:B------:R-:W-:-:S04]  /*3500*/  FMNMX.FTZ R35, R15, R38, !PT ;  /* 0x000000260f237209 */ /* 0x000fc80007810000 */
[----:B------:R-:W-:Y:S02]  /*3510*/  FMNMX.FTZ R38, R26, R35, !PT ;  /* 0x000000231a267209 */ /* 0x000fe40007810000 */
[----:B--2---:R-:W-:Y:S01]  /*3520*/  FMNMX.FTZ R57, R96, R57, !PT ;  /* 0x0000003960397209 */ /* 0x004fe20007810000 */
[----:B------:R-:W-:Y:S01]  /*3530*/  FMUL.FTZ R96, R0, R39 ;  /* 0x0000002700607220 */ /* 0x000fe20000410000 */
[----:B------:R-:W-:Y:S02]  /*3540*/  FMNMX.FTZ R39, R27, R38, !PT ;  /* 0x000000261b277209 */ /* 0x000fe40007810000 */
[C---:B------:R-:W-:Y:S01]  /*3550*/  FSETP.NEU.FTZ.AND P0, PT, R57.reuse, -INF , PT ;  /* 0xff8000003900780b */ /* 0x040fe20003f1d000 */
[----:B------:R-:W-:-:S01]  /*3560*/  FFMA.FTZ R41, R57, R98, -8 ;  /* 0xc100000039297423 */ /* 0x000fc20000010062 */
[----:B------:R-:W-:Y:S01]  /*3570*/  FMNMX.FTZ R42, R78, R39, !PT ;  /* 0x000000274e2a7209 */ /* 0x000fe20007810000 */
[----:B------:R-:W-:Y:S01]  /*3580*/  FMUL.FTZ R98, R0, R43 ;  /* 0x0000002b00627220 */ /* 0x000fe20000410000 */
[----:B------:R-:W2:Y:S02]  /*3590*/  MUFU.TANH R96, R96 ;  /* 0x0000006000607308 */ /* 0x000ea40000002400 */
[----:B------:R-:W-:-:S02]  /*35a0*/  FMNMX.FTZ R39, R79, R42, !PT ;  /* 0x0000002a4f277209 */ /* 0x000fc40007810000 */
[----:B------:R-:W-:Y:S02]  /*35b0*/  FSEL R41, R41, RZ, P0 ;  /* 0x000000ff29297208 */ /* 0x000fe40000000000 */
[----:B------:R-:W-:Y:S02]  /*35c0*/  FMNMX.FTZ R42, R82, R39, !PT ;  /* 0x00000027522a7209 */ /* 0x000fe40007810000 */
[----:B------:R-:W-:Y:S01]  /*35d0*/  MUFU.TANH R98, R98 ;  /* 0x0000006200627308 */ /* 0x000fe20000002400 */
[----:B------:R-:W-:-:S01]  /*35e0*/  FFMA.FTZ R34, R76, UR20, -R41 ;  /* 0x000000144c227c23 */ /* 0x000fc20008010829 */
[----:B------:R-:W-:Y:S01]  /*35f0*/  FMNMX.FTZ R43, R83, R42, !PT ;  /* 0x0000002a532b7209 */ /* 0x000fe20007810000 */
[----:B------:R-:W-:-:S01]  /*3600*/  FFMA.FTZ R77, R77, UR20, -R41 ;  /* 0x000000144d4d7c23 */ /* 0x000fc20008010829 */
[--C-:B------:R-:W-:Y:S01]  /*3610*/  FFMA.FTZ R38, R80, UR20, -R41.reuse ;  /* 0x0000001450267c23 */ /* 0x100fe20008010829 */
[----:B------:R-:W-:-:S01]  /*3620*/  FFMA.FTZ R81, R81, UR20, -R41 ;  /* 0x0000001451517c23 */ /* 0x000fc20008010829 */
[----:B------:R-:W-:Y:S01]  /*3630*/  FMNMX.FTZ R76, R86, R43, !PT ;  /* 0x0000002b564c7209 */ /* 0x000fe20007810000 */
[----:B------:R-:W-:-:S01]  /*3640*/  FFMA.FTZ R42, R84, UR20, -R41 ;  /* 0x00000014542a7c23 */ /* 0x000fc20008010829 */
[----:B------:R4:W-:Y:S01]  /*3650*/  MUFU.EX2 R35, R77 ;  /* 0x0000004d00237308 */ /* 0x0009e20000000800 */
[----:B------:R-:W-:-:S01]  /*3660*/  FFMA.FTZ R85, R85, UR20, -R41 ;  /* 0x0000001455557c23 */ /* 0x000fc20008010829 */
[----:B------:R-:W-:Y:S01]  /*3670*/  FMNMX.FTZ R43, R87, R76, !PT ;  /* 0x0000004c572b7209 */ /* 0x000fe20007810000 */
[----:B------:R-:W-:-:S01]  /*3680*/  FFMA.FTZ R89, R89, UR20, -R41 ;  /* 0x0000001459597c23 */ /* 0x000fc20008010829 */
[--C-:B------:R-:W-:Y:S01]  /*3690*/  FFMA.FTZ R100, R73, UR20, -R41.reuse ;  /* 0x0000001449647c23 */ /* 0x100fe20008010829 */
[----:B0-----:R-:W-:Y:S01]  /*36a0*/  FSEL R73, R97, -INF , P4 ;  /* 0xff80000061497808 */ /* 0x001fe20002000000 */
[--C-:B------:R-:W-:Y:S01]  /*36b0*/  FFMA.FTZ R97, R44, UR20, -R41.reuse ;  /* 0x000000142c617c23 */ /* 0x100fe20008010829 */
[----:B------:R-:W-:Y:S01]  /*36c0*/  FMNMX.FTZ R76, R90, R43, !PT ;  /* 0x0000002b5a4c7209 */ /* 0x000fe20007810000 */
[----:B------:R0:W-:Y:S01]  /*36d0*/  MUFU.EX2 R39, R81 ;  /* 0x0000005100277308 */ /* 0x0001e20000000800 */
[----:B-1----:R-:W-:Y:S01]  /*36e0*/  FSEL R44, R99, -INF , P2 ;  /* 0xff800000632c7808 */ /* 0x002fe20001000000 */
[--C-:B------:R-:W-:Y:S01]  /*36f0*/  FFMA.FTZ R4, R4, UR20, -R41.reuse ;  /* 0x0000001404047c23 */ /* 0x100fe20008010829 */
[----:B----4-:R-:W-:Y:S01]  /*3700*/  FMNMX.FTZ R77, R91, R76, !PT ;  /* 0x0000004c5b4d7209 */ /* 0x010fe20007810000 */
[--C-:B------:R-:W-:Y:S01]  /*3710*/  FFMA.FTZ R76, R88, UR20, -R41.reuse ;  /* 0x00000014584c7c23 */ /* 0x100fe20008010829 */
[----:B------:R-:W-:-:S01]  /*3720*/  FFMA.FTZ R5, R5, UR20, -R41 ;  /* 0x0000001405057c23 */ /* 0x000fc20008010829 */
[--C-:B------:R-:W-:Y:S01]  /*3730*/  FFMA.FTZ R8, R8, UR20, -R41.reuse ;  /* 0x0000001408087c23 */ /* 0x100fe20008010829 */
[----:B------:R-:W-:Y:S01]  /*3740*/  FMNMX.FTZ R80, R62, R77, !PT ;  /* 0x0000004d3e507209 */ /* 0x000fe20007810000 */
[----:B------:R1:W-:Y:S01]  /*3750*/  MUFU.EX2 R43, R85 ;  /* 0x00000055002b7308 */ /* 0x0003e20000000800 */
[----:B------:R-:W-:-:S01]  /*3760*/  FFMA.FTZ R9, R9, UR20, -R41 ;  /* 0x0000001409097c23 */ /* 0x000fc20008010829 */
[--C-:B------:R-:W-:Y:S01]  /*3770*/  FFMA.FTZ R12, R12, UR20, -R41.reuse ;  /* 0x000000140c0c7c23 */ /* 0x100fe20008010829 */
[----:B------:R-:W-:Y:S01]  /*3780*/  FMNMX.FTZ R77, R63, R80, !PT ;  /* 0x000000503f4d7209 */ /* 0x000fe20007810000 */
[--C-:B------:R-:W-:Y:S01]  /*3790*/  FFMA.FTZ R13, R13, UR20, -R41.reuse ;  /* 0x000000140d0d7c23 */ /* 0x100fe20008010829 */
[----:B------:R-:W-:-:S01]  /*37a0*/  FFMA.FTZ R20, R20, UR20, -R41 ;  /* 0x0000001414147c23 */ /* 0x000fc20008010829 */
[--C-:B------:R-:W-:Y:S01]  /*37b0*/  FFMA.FTZ R21, R21, UR20, -R41.reuse ;  /* 0x0000001415157c23 */ /* 0x100fe20008010829 */
[----:B------:R-:W-:Y:S01]  /*37c0*/  FMNMX.FTZ R80, R66, R77, !PT ;  /* 0x0000004d42507209 */ /* 0x000fe20007810000 */
[--C-:B------:R-:W-:Y:S01]  /*37d0*/  FFMA.FTZ R60, R60, UR20, -R41.reuse ;  /* 0x000000143c3c7c23 */ /* 0x100fe20008010829 */
[----:B------:R4:W-:Y:S01]  /*37e0*/  MUFU.EX2 R77, R89 ;  /* 0x00000059004d7308 */ /* 0x0009e20000000800 */
[----:B------:R-:W-:-:S01]  /*37f0*/  FFMA.FTZ R61, R61, UR20, -R41 ;  /* 0x000000143d3d7c23 */ /* 0x000fc20008010829 */
[----:B0-----:R-:W-:Y:S01]  /*3800*/  FMNMX.FTZ R81, R67, R80, !PT ;  /* 0x0000005043517209 */ /* 0x001fe20007810000 */
[----:B------:R-:W-:-:S01]  /*3810*/  FFMA.FTZ R64, R64, UR20, -R41 ;  /* 0x0000001440407c23 */ /* 0x000fc20008010829 */
[--C-:B------:R-:W-:Y:S01]  /*3820*/  FFMA.FTZ R65, R65, UR20, -R41.reuse ;  /* 0x0000001441417c23 */ /* 0x100fe20008010829 */
[----:B------:R-:W-:-:S01]  /*3830*/  FFMA.FTZ R68, R68, UR20, -R41 ;  /* 0x0000001444447c23 */ /* 0x000fc20008010829 */
[----:B------:R-:W-:Y:S01]  /*3840*/  FMNMX.FTZ R80, R70, R81, !PT ;  /* 0x0000005146507209 */ /* 0x000fe20007810000 */
        /* <DEDUP_REMOVED lines=20> */
[----:B------:R-:W-:Y:S01]  /*3990*/  MUFU.EX2 R4, R4 ;  /* 0x0000000400047308 */ /* 0x000fe20000000800 */
[----:B------:R-:W-:-:S02]  /*39a0*/  ISETP.NE.AND P0, PT, R108, RZ, PT ;  /* 0x000000ff6c00720c */ /* 0x000fc40003f05270 */
[----:B------:R-:W-:-:S04]  /*39b0*/  FMNMX.FTZ R80, R50, R81, !PT ;  /* 0x0000005132507209 */ /* 0x000fc80007810000 */
[----:B------:R-:W-:Y:S01]  /*39c0*/  FMNMX.FTZ R81, R51, R80, !PT ;  /* 0x0000005033517209 */ /* 0x000fe20007810000 */
[----:B------:R-:W-:Y:S03]  /*39d0*/  MUFU.EX2 R5, R5 ;  /* 0x0000000500057308 */ /* 0x000fe60000000800 */
[----:B------:R-:W-:-:S04]  /*39e0*/  FMNMX.FTZ R80, R54, R81, !PT ;  /* 0x0000005136507209 */ /* 0x000fc80007810000 */
[----:B------:R-:W-:Y:S01]  /*39f0*/  FMNMX.FTZ R81, R55, R80, !PT ;  /* 0x0000005037517209 */ /* 0x000fe20007810000 */
[----:B------:R-:W-:Y:S03]  /*3a00*/  MUFU.EX2 R8, R8 ;  /* 0x0000000800087308 */ /* 0x000fe60000000800 */
[----:B------:R-:W-:-:S04]  /*3a10*/  FMNMX.FTZ R80, R58, R81, !PT ;  /* 0x000000513a507209 */ /* 0x000fc80007810000 */
[----:B------:R-:W-:Y:S01]  /*3a20*/  FMNMX.FTZ R81, R59, R80, !PT ;  /* 0x000000503b517209 */ /* 0x000fe20007810000 */
[----:B------:R-:W0:Y:S01]  /*3a30*/  MUFU.EX2 R9, R9 ;  /* 0x0000000900097308 */ /* 0x000e220000000800 */
[----:B------:R-:W-:Y:S02]  /*3a40*/  FSEL R80, R95, -INF , P6 ;  /* 0xff8000005f507808 */ /* 0x000fe40003000000 */
[----:B------:R-:W-:Y:S02]  /*3a50*/  FMNMX.FTZ R84, R30, R81, !PT ;  /* 0x000000511e547209 */ /* 0x000fe40007810000 */
[----:B---3--:R-:W-:Y:S02]  /*3a60*/  FSEL R81, R94, -INF , P5 ;  /* 0xff8000005e517808 */ /* 0x008fe40002800000 */
[----:B-1----:R-:W-:Y:S01]  /*3a70*/  FMNMX.FTZ R85, R31, R84, !PT ;  /* 0x000000541f557209 */ /* 0x002fe20007810000 */
[----:B------:R-:W-:Y:S03]  /*3a80*/  MUFU.EX2 R12, R12 ;  /* 0x0000000c000c7308 */ /* 0x000fe60000000800 */
[----:B------:R-:W-:-:S04]  /*3a90*/  FMNMX.FTZ R84, R80, R85, !PT ;  /* 0x0000005550547209 */ /* 0x000fc80007810000 */
[----:B------:R-:W-:Y:S01]  /*3aa0*/  FMNMX.FTZ R88, R81, R84, !PT ;  /* 0x0000005451587209 */ /* 0x000fe20007810000 */
[----:B------:R-:W-:Y:S01]  /*3ab0*/  MUFU.EX2 R13, R13 ;  /* 0x0000000d000d7308 */ /* 0x000fe20000000800 */
[----:B--2---:R-:W-:Y:S02]  /*3ac0*/  FSEL R84, R96, -INF , P3 ;  /* 0xff80000060547808 */ /* 0x004fe40001800000 */
[----:B----4-:R-:W-:Y:S02]  /*3ad0*/  FMNMX.FTZ R89, R73, R88, !PT ;  /* 0x0000005849597209 */ /* 0x010fe40007810000 */
[----:B0-----:R-:W-:Y:S02]  /*3ae0*/  F2FP.SATFINITE.E4M3.F32.PACK_AB_MERGE_C R152, R9, R8, RZ ;  /* 0x000000080998723e */ /* 0x001fe400048070ff */
[----:B------:R-:W-:Y:S01]  /*3af0*/  FMNMX.FTZ R95, R84, R89, !PT ;  /* 0x00000059545f7209 */ /* 0x000fe20007810000 */
[----:B------:R-:W-:Y:S01]  /*3b00*/  MUFU.EX2 R88, R97 ;  /* 0x0000006100587308 */ /* 0x000fe20000000800 */
[----:B------:R-:W-:-:S02]  /*3b10*/  FSEL R89, R98, -INF , P1 ;  /* 0xff80000062597808 */ /* 0x000fc40000800000 */
[----:B------:R-:W-:Y:S02]  /*3b20*/  FMNMX.FTZ R94, R44, R95, !PT ;  /* 0x0000005f2c5e7209 */ /* 0x000fe40007810000 */
[----:B------:R-:W-:Y:S02]  /*3b30*/  F2FP.SATFINITE.E4M3.F32.PACK_AB_MERGE_C R152, R5, R4, R152 ;  /* 0x000000040598723e */ /* 0x000fe40004807098 */
[----:B------:R-:W-:Y:S01]  /*3b40*/  FMNMX.FTZ R95, R89, R94, !PT ;  /* 0x0000005e595f7209 */ /* 0x000fe20007810000 */
[----:B------:R-:W-:-:S01]  /*3b50*/  FFMA.FTZ R94, R56, UR20, -R41 ;  /* 0x00000014385e7c23 */ /* 0x000fc20008010829 */
[----:B------:R-:W-:Y:S01]  /*3b60*/  FFMA.FTZ R41, R36, UR20, -R41 ;  /* 0x0000001424297c23 */ /* 0x000fe20008010829 */
[----:B------:R-:W-:Y:S02]  /*3b70*/  MUFU.EX2 R20, R20 ;  /* 0x0000001400147308 */ /* 0x000fe40000000800 */
[----:B------:R-:W0:Y:S06]  /*3b80*/  SHFL.BFLY PT, R96, R95, 0x2, 0x1f ;  /* 0x0c401f005f607f89 */ /* 0x000e2c00000e0000 */
[----:B------:R-:W1:Y:S08]  /*3b90*/  MUFU.EX2 R21, R21 ;  /* 0x0000001500157308 */ /* 0x000e700000000800 */
[----:B------:R-:W-:Y:S08]  /*3ba0*/  MUFU.EX2 R34, R34 ;  /* 0x0000002200227308 */ /* 0x000ff00000000800 */
[----:B------:R-:W2:Y:S01]  /*3bb0*/  MUFU.EX2 R38, R38 ;  /* 0x0000002600267308 */ /* 0x000ea20000000800 */
[----:B-1----:R-:W-:-:S02]  /*3bc0*/  F2FP.SATFINITE.E4M3.F32.PACK_AB_MERGE_C R154, R21, R20, RZ ;  /* 0x00000014159a723e */ /* 0x002fc400048070ff */
[----:B0-----:R-:W-:Y:S02]  /*3bd0*/  FMNMX.FTZ R96, R95, R96, !PT ;  /* 0x000000605f607209 */ /* 0x001fe40007810000 */
[----:B------:R-:W-:-:S03]  /*3be0*/  F2FP.SATFINITE.E4M3.F32.PACK_AB_MERGE_C R154, R13, R12, R154 ;  /* 0x0000000c0d9a723e */ /* 0x000fc6000480709a */
[----:B------:R-:W0:Y:S01]  /*3bf0*/  SHFL.BFLY PT, R95, R96, 0x1, 0x1f ;  /* 0x0c201f00605f7f89 */ /* 0x000e2200000e0000 */
[----:B------:R-:W-:Y:S08]  /*3c00*/  MUFU.EX2 R42, R42 ;  /* 0x0000002a002a7308 */ /* 0x000ff00000000800 */
[----:B------:R-:W1:Y:S01]  /*3c10*/  MUFU.EX2 R76, R76 ;  /* 0x0000004c004c7308 */ /* 0x000e620000000800 */
[----:B--2---:R-:W-:-:S04]  /*3c20*/  F2FP.SATFINITE.E4M3.F32.PACK_AB_MERGE_C R148, R39, R38, RZ ;  /* 0x000000262794723e */ /* 0x004fc800048070ff */
[----:B------:R-:W-:-:S03]  /*3c30*/  F2FP.SATFINITE.E4M3.F32.PACK_AB_MERGE_C R148, R35, R34, R148 ;  /* 0x000000222394723e */ /* 0x000fc60004807094 */
[----:B------:R-:W-:Y:S01]  /*3c40*/  MUFU.EX2 R60, R60 ;  /* 0x0000003c003c7308 */ /* 0x000fe20000000800 */
[----:B0-----:R-:W-:-:S07]  /*3c50*/  FMNMX.FTZ R56, R96, R95, !PT ;  /* 0x0000005f60387209 */ /* 0x001fce0007810000 */
[----:B------:R-:W-:Y:S01]  /*3c60*/  MUFU.EX2 R61, R61 ;  /* 0x0000003d003d7308 */ /* 0x000fe20000000800 */
[----:B------:R-:W-:Y:S02]  /*3c70*/  MOV R95, UR20 ;  /* 0x00000014005f7c02 */ /* 0x000fe40008000f00 */
[C---:B------:R-:W-:Y:S02]  /*3c80*/  FSETP.NEU.FTZ.AND P1, PT, R56.reuse, -INF , PT ;  /* 0xff8000003800780b */ /* 0x040fe40003f3d000 */
[----:B-1----:R-:W-:Y:S01]  /*3c90*/  F2FP.SATFINITE.E4M3.F32.PACK_AB_MERGE_C R150, R77, R76, RZ ;  /* 0x0000004c4d96723e */ /* 0x002fe200048070ff */
[----:B------:R-:W-:Y:S02]  /*3ca0*/  FFMA.FTZ R95, R56, R95, -8 ;  /* 0xc1000000385f7423 */ /* 0x000fe4000001005f */
[----:B------:R-:W-:Y:S01]  /*3cb0*/  MUFU.EX2 R64, R64 ;  /* 0x0000004000407308 */ /* 0x000fe20000000800 */
[----:B------:R-:W-:Y:S02]  /*3cc0*/  F2FP.SATFINITE.E4M3.F32.PACK_AB_MERGE_C R150, R43, R42, R150 ;  /* 0x0000002a2b96723e */ /* 0x000fe40004807096 */
[----:B------:R-:W-:-:S02]  /*3cd0*/  FSEL R36, R95, RZ, P1 ;  /* 0x000000ff5f247208 */ /* 0x000fc40000800000 */
[----:B------:R-:W-:-:S03]  /*3ce0*/  PLOP3.LUT P1, PT, PT, PT, UP0, 0x80, 0x0 ;  /* 0x000000000000781c */ /* 0x000fc60003f2f008 */
[--C-:B------:R-:W-:Y:S01]  /*3cf0*/  FFMA.FTZ R6, R6, UR20, -R36.reuse ;  /* 0x0000001406067c23 */ /* 0x100fe20008010824 */
        /* <DEDUP_REMOVED lines=9> */
[--C-:B------:R-:W-:Y:S01]  /*3d90*/  FFMA.FTZ R14, R78, UR20, -R36.reuse ;  /* 0x000000144e0e7c23 */ /* 0x100fe20008010824 */
[----:B------:R-:W-:-:S01]  /*3da0*/  FFMA.FTZ R83, R90, UR20, -R36 ;  /* 0x000000145a537c23 */ /* 0x000fc20008010824 */
[--C-:B------:R-:W-:Y:S01]  /*3db0*/  FFMA.FTZ R78, R87, UR20, -R36.reuse ;  /* 0x00000014574e7c23 */ /* 0x100fe20008010824 */
[----:B------:R-:W-:-:S01]  /*3dc0*/  FFMA.FTZ R90, R67, UR20, -R36 ;  /* 0x00000014435a7c23 */ /* 0x000fc20008010824 */
[----:B------:R-:W0:Y:S01]  /*3dd0*/  MUFU.EX2 R7, R7 ;  /* 0x0000000700077308 */ /* 0x000e220000000800 */
[----:B------:R-:W-:-:S01]  /*3de0*/  FFMA.FTZ R26, R26, UR20, -R36 ;  /* 0x000000141a1a7c23 */ /* 0x000fc20008010824 */
[--C-:B------:R-:W-:Y:S01]  /*3df0*/  FFMA.FTZ R87, R66, UR20, -R36.reuse ;  /* 0x0000001442577c23 */ /* 0x100fe20008010824 */
[----:B------:R-:W-:-:S01]  /*3e00*/  FFMA.FTZ R67, R71, UR20, -R36 ;  /* 0x0000001447437c23 */ /* 0x000fc20008010824 */
[--C-:B------:R-:W-:Y:S01]  /*3e10*/  FFMA.FTZ R66, R70, UR20, -R36.reuse ;  /* 0x0000001446427c23 */ /* 0x100fe20008010824 */
[----:B------:R-:W-:-:S01]  /*3e20*/  FFMA.FTZ R71, R75, UR20, -R36 ;  /* 0x000000144b477c23 */ /* 0x000fc20008010824 */
[----:B------:R-:W-:Y:S01]  /*3e30*/  FFMA.FTZ R70, R74, UR20, -R36 ;  /* 0x000000144a467c23 */ /* 0x000fe20008010824 */
[----:B------:R-:W-:-:S01]  /*3e40*/  FADD.FTZ R75, R4, R5 ;  /* 0x00000005044b7221 */ /* 0x000fc20000010000 */
[----:B------:R-:W1:Y:S01]  /*3e50*/  MUFU.EX2 R95, R95 ;  /* 0x0000005f005f7308 */ /* 0x000e620000000800 */
[----:B------:R-:W-:-:S01]  /*3e60*/  FFMA.FTZ R97, R27, UR20, -R36 ;  /* 0x000000141b617c23 */ /* 0x000fc20008010824 */
[----:B------:R-:W-:Y:S01]  /*3e70*/  FFMA.FTZ R27, R86, UR20, -R36 ;  /* 0x00000014561b7c23 */ /* 0x000fe20008010824 */
[----:B------:R-:W-:-:S01]  /*3e80*/  FADD.FTZ R98, R8, R75 ;  /* 0x0000004b08627221 */ /* 0x000fc20000010000 */
[--C-:B------:R-:W-:Y:S01]  /*3e90*/  FFMA.FTZ R86, R91, UR20, -R36.reuse ;  /* 0x000000145b567c23 */ /* 0x100fe20008010824 */
[----:B------:R-:W-:-:S01]  /*3ea0*/  FFMA.FTZ R24, R47, UR20, -R36 ;  /* 0x000000142f187c23 */ /* 0x000fc20008010824 */
[----:B------:R-:W-:Y:S01]  /*3eb0*/  FFMA.FTZ R46, R46, UR20, -R36 ;  /* 0x000000142e2e7c23 */ /* 0x000fe20008010824 */
[----:B------:R-:W-:-:S01]  /*3ec0*/  FADD.FTZ R91, R9, R98 ;  /* 0x00000062095b7221 */ /* 0x000fc20000010000 */
[----:B------:R-:W2:Y:S01]  /*3ed0*/  MUFU.EX2 R96, R96 ;  /* 0x0000006000607308 */ /* 0x000ea20000000800 */
[----:B0-----:R-:W-:-:S01]  /*3ee0*/  FADD.FTZ R74, R6, R7 ;  /* 0x00000007064a7221 */ /* 0x001fc20000010000 */
[--C-:B------:R-:W-:Y:S01]  /*3ef0*/  FFMA.FTZ R62, R62, UR20, -R36.reuse ;  /* 0x000000143e3e7c23 */ /* 0x100fe20008010824 */
[----:B------:R-:W-:-:S01]  /*3f00*/  FFMA.FTZ R63, R63, UR20, -R36 ;  /* 0x000000143f3f7c23 */ /* 0x000fc20008010824 */
[--C-:B------:R-:W-:Y:S01]  /*3f10*/  FFMA.FTZ R55, R55, UR20, -R36.reuse ;  /* 0x0000001437377c23 */ /* 0x100fe20008010824 */
[----:B------:R-:W-:-:S01]  /*3f20*/  FFMA.FTZ R54, R54, UR20, -R36 ;  /* 0x0000001436367c23 */ /* 0x000fc20008010824 */
[--C-:B------:R-:W-:Y:S01]  /*3f30*/  FFMA.FTZ R58, R58, UR20, -R36.reuse ;  /* 0x000000143a3a7c23 */ /* 0x100fe20008010824 */
[----:B------:R-:W-:-:S01]  /*3f40*/  FFMA.FTZ R59, R59, UR20, -R36 ;  /* 0x000000143b3b7c23 */ /* 0x000fc20008010824 */
[----:B------:R-:W0:Y:S01]  /*3f50*/  MUFU.EX2 R10, R10 ;  /* 0x0000000a000a7308 */ /* 0x000e220000000800 */
[----:B-1----:R-:W-:-:S01]  /*3f60*/  FADD.FTZ R75, R95, R74 ;  /* 0x0000004a5f4b7221 */ /* 0x002fc20000010000 */
[----:B------:R-:W-:Y:S01]  /*3f70*/  FADD.FTZ R74, R12, R91 ;  /* 0x0000005b0c4a7221 */ /* 0x000fe20000010000 */
[----:B------:R-:W-:-:S01]  /*3f80*/  FFMA.FTZ R80, R80, UR20, -R36 ;  /* 0x0000001450507c23 */ /* 0x000fc20008010824 */
[--C-:B------:R-:W-:Y:S01]  /*3f90*/  FFMA.FTZ R81, R81, UR20, -R36.reuse ;  /* 0x0000001451517c23 */ /* 0x100fe20008010824 */
[----:B------:R-:W-:-:S01]  /*3fa0*/  FFMA.FTZ R73, R73, UR20, -R36 ;  /* 0x0000001449497c23 */ /* 0x000fc20008010824 */
[----:B------:R-:W-:Y:S01]  /*3fb0*/  FADD.FTZ R47, R13, R74 ;  /* 0x0000004a0d2f7221 */ /* 0x000fe20000010000 */
[----:B------:R-:W-:-:S01]  /*3fc0*/  FFMA.FTZ R74, R50, UR20, -R36 ;  /* 0x00000014324a7c23 */ /* 0x000fc20008010824 */
[----:B------:R-:W1:Y:S01]  /*3fd0*/  MUFU.EX2 R11, R11 ;  /* 0x0000000b000b7308 */ /* 0x000e620000000800 */
[----:B--2---:R-:W-:-:S01]  /*3fe0*/  FADD.FTZ R75, R96, R75 ;  /* 0x0000004b604b7221 */ /* 0x004fc20000010000 */
[----:B------:R-:W-:Y:S01]  /*3ff0*/  FADD.FTZ R50, R20, R47 ;  /* 0x0000002f14327221 */ /* 0x000fe20000010000 */
[----:B------:R-:W-:-:S01]  /*4000*/  FFMA.FTZ R47, R51, UR20, -R36 ;  /* 0x00000014332f7c23 */ /* 0x000fc20008010824 */
[----:B------:R-:W-:Y:S01]  /*4010*/  F2FP.SATFINITE.E4M3.F32.PACK_AB_MERGE_C R153, R96, R95, RZ ;  /* 0x0000005f6099723e */ /* 0x000fe200048070ff */
[----:B------:R-:W-:-:S01]  /*4020*/  FFMA.FTZ R84, R84, UR20, -R36 ;  /* 0x0000001454547c23 */ /* 0x000fc20008010824 */
[----:B------:R-:W-:Y:S01]  /*4030*/  FADD.FTZ R51, R21, R50 ;  /* 0x0000003215337221 */ /* 0x000fe20000010000 */
[----:B------:R-:W-:-:S01]  /*4040*/  FFMA.FTZ R44, R44, UR20, -R36 ;  /* 0x000000142c2c7c23 */ /* 0x000fc20008010824 */
[----:B------:R-:W-:Y:S01]  /*4050*/  MUFU.EX2 R26, R26 ;  /* 0x0000001a001a7308 */ /* 0x000fe20000000800 */
[----:B0-----:R-:W-:-:S01]  /*4060*/  FADD.FTZ R98, R10, R75 ;  /* 0x0000004b0a627221 */ /* 0x001fc20000010000 */
[----:B------:R-:W-:Y:S01]  /*4070*/  FADD.FTZ R50, R34, R51 ;  /* 0x0000003322327221 */ /* 0x000fe20000010000 */
[----:B------:R-:W-:-:S01]  /*4080*/  FFMA.FTZ R51, R30, UR20, -R36 ;  /* 0x000000141e337c23 */ /* 0x000fc20008010824 */
[----:B------:R-:W-:Y:S01]  /*4090*/  F2FP.SATFINITE.E4M3.F32.PACK_AB_MERGE_C R153, R7, R6, R153 ;  /* 0x000000060799723e */ /* 0x000fe20004807099 */
[----:B------:R-:W-:-:S03]  /*40a0*/  IMAD.MOV.U32 R34, RZ, RZ, R25 ;  /* 0x000000ffff227224 */ /* 0x000fc600078e0019 */
[----:B------:R-:W0:Y:S01]  /*40b0*/  MUFU.EX2 R97, R97 ;  /* 0x0000006100617308 */ /* 0x000e220000000800 */
[----:B-1----:R-:W-:-:S07]  /*40c0*/  FADD.FTZ R75, R11, R98 ;  /* 0x000000620b4b7221 */ /* 0x002fce0000010000 */
[----:B------:R-:W1:Y:S08]  /*40d0*/  MUFU.EX2 R14, R14 ;  /* 0x0000000e000e7308 */ /* 0x000e700000000800 */
[----:B------:R-:W2:Y:S01]  /*40e0*/  MUFU.EX2 R15, R15 ;  /* 0x0000000f000f7308 */ /* 0x000ea20000000800 */
[----:B0-----:R-:W-:-:S04]  /*40f0*/  F2FP.SATFINITE.E4M3.F32.PACK_AB_MERGE_C R155, R97, R26, RZ ;  /* 0x0000001a619b723e */ /* 0x001fc800048070ff */
[----:B------:R-:W-:-:S03]  /*4100*/  F2FP.SATFINITE.E4M3.F32.PACK_AB_MERGE_C R155, R11, R10, R155 ;  /* 0x0000000a0b9b723e */ /* 0x000fc6000480709b */
[----:B------:R-:W0:Y:S08]  /*4110*/  MUFU.EX2 R79, R79 ;  /* 0x0000004f004f7308 */ /* 0x000e300000000800 */
[----:B------:R3:W-:Y:S08]  /*4120*/  MUFU.EX2 R3, R46 ;  /* 0x0000002e00037308 */ /* 0x0007f00000000800 */
[----:B------:R-:W4:Y:S01]  /*4130*/  MUFU.EX2 R82, R82 ;  /* 0x0000005200527308 */ /* 0x000f220000000800 */
[----:B---3--:R-:W-:-:S04]  /*4140*/  FADD.FTZ R46, R26, R75 ;  /* 0x0000004b1a2e7221 */ /* 0x008fc80000010000 */
[----:B------:R-:W-:-:S03]  /*4150*/  FADD.FTZ R75, R97, R46 ;  /* 0x0000002e614b7221 */ /* 0x000fc60000010000 */
[----:B------:R-:W-:Y:S01]  /*4160*/  MUFU.EX2 R27, R27 ;  /* 0x0000001b001b7308 */ /* 0x000fe20000000800 */
[----:B-1----:R-:W-:-:S01]  /*4170*/  FADD.FTZ R98, R14, R75 ;  /* 0x0000004b0e627221 */ /* 0x002fc20000010000 */
[----:B------:R-:W-:Y:S01]  /*4180*/  FADD.FTZ R75, R35, R50 ;  /* 0x00000032234b7221 */ /* 0x000fe20000010000 */
[----:B------:R-:W-:-:S01]  /*4190*/  FFMA.FTZ R50, R31, UR20, -R36 ;  /* 0x000000141f327c23 */ /* 0x000fc20008010824 */
[----:B------:R-:W-:Y:S01]  /*41a0*/  FFMA.FTZ R36, R89, UR20, -R36 ;  /* 0x0000001459247c23 */ /* 0x000fe20008010824 */
[----:B--2---:R-:W-:-:S01]  /*41b0*/  FADD.FTZ R98, R15, R98 ;  /* 0x000000620f627221 */ /* 0x004fc20000010000 */
[----:B------:R-:W-:Y:S01]  /*41c0*/  FADD.FTZ R30, R38, R75 ;  /* 0x0000004b261e7221 */ /* 0x000fe20000010000 */
[----:B------:R-:W-:Y:S01]  /*41d0*/  IMAD.MOV.U32 R35, RZ, RZ, R25 ;  /* 0x000000ffff237224 */ /* 0x000fe200078e0019 */
[----:B------:R-:W-:Y:S01]  /*41e0*/  MUFU.EX2 R78, R78 ;  /* 0x0000004e004e7308 */ /* 0x000fe20000000800 */
[----:B0-----:R-:W-:-:S01]  /*41f0*/  FADD.FTZ R31, R79, R98 ;  /* 0x000000624f1f7221 */ /* 0x001fc20000010000 */
[----:B------:R-:W-:Y:S01]  /*4200*/  FADD.FTZ R75, R39, R30 ;  /* 0x0000001e274b7221 */ /* 0x000fe20000010000 */
[----:B----4-:R-:W-:-:S03]  /*4210*/  F2FP.SATFINITE.E4M3.F32.PACK_AB_MERGE_C R149, R82, R79, RZ ;  /* 0x0000004f5295723e */ /* 0x010fc600048070ff */
[----:B------:R-:W-:Y:S01]  /*4220*/  FADD.FTZ R98, R42, R75 ;  /* 0x0000004b2a627221 */ /* 0x000fe20000010000 */
[----:B------:R-:W-:Y:S01]  /*4230*/  F2FP.SATFINITE.E4M3.F32.PACK_AB_MERGE_C R149, R15, R14, R149 ;  /* 0x0000000e0f95723e */ /* 0x000fe20004807095 */
[----:B------:R-:W-:Y:S01]  /*4240*/  MUFU.EX2 R83, R83 ;  /* 0x0000005300537308 */ /* 0x000fe20000000800 */
[--C-:B------:R-:W-:Y:S02]  /*4250*/  IMAD.MOV.U32 R42, RZ, RZ, R25.reuse ;  /* 0x000000ffff2a7224 */ /* 0x100fe400078e0019 */
[----:B------:R-:W-:Y:S01]  /*4260*/  FADD.FTZ R75, R43, R98 ;  /* 0x000000622b4b7221 */ /* 0x000fe20000010000 */
[----:B------:R-:W-:-:S03]  /*4270*/  IMAD.MOV.U32 R43, RZ, RZ, R25 ;  /* 0x000000ffff2b7224 */ /* 0x000fc600078e0019 */
[----:B------:R-:W-:Y:S01]  /*4280*/  FADD.FTZ R98, R76, R75 ;  /* 0x0000004b4c627221 */ /* 0x000fe20000010000 */
[----:B------:R-:W0:Y:S03]  /*4290*/  MUFU.EX2 R86, R86 ;  /* 0x0000005600567308 */ /* 0x000e260000000800 */
[----:B------:R-:W-:-:S04]  /*42a0*/  FADD.FTZ R9, R77, R98 ;  /* 0x000000624d097221 */ /* 0x000fc80000010000 */
[----:B------:R-:W-:Y:S01]  /*42b0*/  FADD.FTZ R20, R60, R9 ;  /* 0x000000093c147221 */ /* 0x000fe20000010000 */
[----:B------:R1:W-:Y:S03]  /*42c0*/  MUFU.EX2 R46, R74 ;  /* 0x0000004a002e7308 */ /* 0x0003e60000000800 */
[----:B------:R-:W-:-:S04]  /*42d0*/  FADD.FTZ R9, R61, R20 ;  /* 0x000000143d097221 */ /* 0x000fc80000010000 */
[----:B------:R-:W-:Y:S01]  /*42e0*/  FADD.FTZ R20, R64, R9 ;  /* 0x0000000940147221 */ /* 0x000fe20000010000 */
[----:B------:R-:W2:Y:S01]  /*42f0*/  MUFU.EX2 R62, R62 ;  /* 0x0000003e003e7308 */ /* 0x000ea20000000800 */
[----:B-1----:R-:W-:-:S01]  /*4300*/  FADD.FTZ R74, R82, R31 ;  /* 0x0000001f524a7221 */ /* 0x002fc20000010000 */
[----:B0-----:R-:W-:-:S03]  /*4310*/  F2FP.SATFINITE.E4M3.F32.PACK_AB_MERGE_C R151, R86, R83, RZ ;  /* 0x000000535697723e */ /* 0x001fc600048070ff */
[----:B------:R-:W-:Y:S01]  /*4320*/  FADD.FTZ R31, R27, R74 ;  /* 0x0000004a1b1f7221 */ /* 0x000fe20000010000 */
[C---:B------:R-:W-:Y:S01]  /*4330*/  F2FP.SATFINITE.E4M3.F32.PACK_AB_MERGE_C R151, R78.reuse, R27, R151 ;  /* 0x0000001b4e97723e */ /* 0x040fe20004807097 */
[----:B------:R-:W-:Y:S01]  /*4340*/  IMAD.MOV.U32 R27, RZ, RZ, R25 ;  /* 0x000000ffff1b7224 */ /* 0x000fe200078e0019 */
[----:B------:R-:W0:Y:S01]  /*4350*/  MUFU.EX2 R63, R63 ;  /* 0x0000003f003f7308 */ /* 0x000e220000000800 */
[----:B------:R-:W-:-:S04]  /*4360*/  FADD.FTZ R74, R78, R31 ;  /* 0x0000001f4e4a7221 */ /* 0x000fc80000010000 */
[----:B------:R-:W-:-:S03]  /*4370*/  FADD.FTZ R75, R83, R74 ;  /* 0x0000004a534b7221 */ /* 0x000fc60000010000 */
[----:B------:R-:W1:Y:S01]  /*4380*/  MUFU.EX2 R87, R87 ;  /* 0x0000005700577308 */ /* 0x000e620000000800 */
[----:B------:R-:W-:-:S04]  /*4390*/  FADD.FTZ R75, R86, R75 ;  /* 0x0000004b564b7221 */ /* 0x000fc80000010000 */
[----:B--2---:R-:W-:-:S03]  /*43a0*/  FADD.FTZ R38, R62, R75 ;  /* 0x0000004b3e267221 */ /* 0x004fc60000010000 */
[----:B------:R-:W2:Y:S01]  /*43b0*/  MUFU.EX2 R65, R65 ;  /* 0x0000004100417308 */ /* 0x000ea20000000800 */
[----:B0-----:R-:W-:-:S07]  /*43c0*/  FADD.FTZ R38, R63, R38 ;  /* 0x000000263f267221 */ /* 0x001fce0000010000 */
[----:B------:R-:W0:Y:S01]  /*43d0*/  MUFU.EX2 R90, R90 ;  /* 0x0000005a005a7308 */ /* 0x000e220000000800 */
[----:B-1----:R-:W-:-:S01]  /*43e0*/  FADD.FTZ R9, R87, R38 ;  /* 0x0000002657097221 */ /* 0x002fc20000010000 */
[----:B------:R-:W-:-:S06]  /*43f0*/  MOV R38, R25 ;  /* 0x0000001900267202 */ /* 0x000fcc0000000f00 */
[----:B------:R-:W1:Y:S01]  /*4400*/  MUFU.EX2 R68, R68 ;  /* 0x0000004400447308 */ /* 0x000e620000000800 */
[----:B--2---:R-:W-:-:S01]  /*4410*/  FADD.FTZ R39, R65, R20 ;  /* 0x0000001441277221 */ /* 0x004fc20000010000 */
[----:B------:R-:W-:-:S04]  /*4420*/  F2FP.SATFINITE.E4M3.F32.PACK_AB_MERGE_C R136, R65, R64, RZ ;  /* 0x000000404188723e */ /* 0x000fc800048070ff */
[----:B------:R-:W-:Y:S02]  /*4430*/  F2FP.SATFINITE.E4M3.F32.PACK_AB_MERGE_C R136, R61, R60, R136 ;  /* 0x0000003c3d88723e */ /* 0x000fe40004807088 */
[----:B------:R-:W-:Y:S01]  /*4440*/  MUFU.EX2 R66, R66 ;  /* 0x0000004200427308 */ /* 0x000fe20000000800 */
[----:B0-----:R-:W-:-:S04]  /*4450*/  F2FP.SATFINITE.E4M3.F32.PACK_AB_MERGE_C R87, R90, R87, RZ ;  /* 0x000000575a57723e */ /* 0x001fc800048070ff */
[----:B------:R-:W-:-:S03]  /*4460*/  F2FP.SATFINITE.E4M3.F32.PACK_AB_MERGE_C R137, R63, R62, R87 ;  /* 0x0000003e3f89723e */ /* 0x000fc60004807057 */
[----:B------:R-:W0:Y:S01]  /*4470*/  MUFU.EX2 R69, R69 ;  /* 0x0000004500457308 */ /* 0x000e220000000800 */
[----:B-1----:R-:W-:-:S07]  /*4480*/  FADD.FTZ R20, R68, R39 ;  /* 0x0000002744147221 */ /* 0x002fce0000010000 */
[----:B------:R-:W-:Y:S08]  /*4490*/  MUFU.EX2 R67, R67 ;  /* 0x0000004300437308 */ /* 0x000ff00000000800 */
[----:B------:R-:W1:Y:S01]  /*44a0*/  MUFU.EX2 R72, R72 ;  /* 0x0000004800487308 */ /* 0x000e620000000800 */
[----:B0-----:R-:W-:-:S07]  /*44b0*/  FADD.FTZ R39, R69, R20 ;  /* 0x0000001445277221 */ /* 0x001fce0000010000 */
[----:B------:R-:W-:Y:S08]  /*44c0*/  MUFU.EX2 R70, R70 ;  /* 0x0000004600467308 */ /* 0x000ff00000000800 */
[----:B------:R-:W0:Y:S01]  /*44d0*/  MUFU.EX2 R85, R100 ;  /* 0x0000006400557308 */ /* 0x000e220000000800 */
[----:B-1----:R-:W-:-:S01]  /*44e0*/  FADD.FTZ R4, R72, R39 ;  /* 0x0000002748047221 */ /* 0x002fc20000010000 */
[----:B------:R-:W-:-:S06]  /*44f0*/  IMAD.MOV.U32 R39, RZ, RZ, R25 ;  /* 0x000000ffff277224 */ /* 0x000fcc00078e0019 */
[----:B------:R-:W1:Y:S08]  /*4500*/  MUFU.EX2 R71, R71 ;  /* 0x0000004700477308 */ /* 0x000e700000000800 */
[----:B------:R2:W-:Y:S01]  /*4510*/  MUFU.EX2 R31, R55 ;  /* 0x00000037001f7308 */ /* 0x0005e20000000800 */
[C---:B0-----:R-:W-:Y:S01]  /*4520*/  F2FP.SATFINITE.E4M3.F32.PACK_AB_MERGE_C R72, R85.reuse, R72, RZ ;  /* 0x000000485548723e */ /* 0x041fe200048070ff */
[----:B------:R-:W-:-:S03]  /*4530*/  FADD.FTZ R85, R85, R4 ;  /* 0x0000000455557221 */ /* 0x000fc60000010000 */
[----:B------:R-:W-:Y:S01]  /*4540*/  F2FP.SATFINITE.E4M3.F32.PACK_AB_MERGE_C R138, R69, R68, R72 ;  /* 0x00000044458a723e */ /* 0x000fe20004807048 */
[----:B------:R-:W-:-:S02]  /*4550*/  FADD.FTZ R4, R88, R85 ;  /* 0x0000005558047221 */ /* 0x000fc40000010000 */
[----:B------:R-:W0:Y:S01]  /*4560*/  MUFU.EX2 R45, R45 ;  /* 0x0000002d002d7308 */ /* 0x000e220000000800 */
[----:B--2---:R-:W-:-:S04]  /*4570*/  FADD.FTZ R55, R90, R9 ;  /* 0x000000095a377221 */ /* 0x004fc80000010000 */
[----:B------:R-:W-:Y:S01]  /*4580*/  FADD.FTZ R26, R66, R55 ;  /* 0x00000037421a7221 */ /* 0x000fe20000010000 */
[----:B------:R-:W-:Y:S02]  /*4590*/  MOV R55, R25 ;  /* 0x0000001900377202 */ /* 0x000fe40000000f00 */
[----:B------:R-:W2:Y:S01]  /*45a0*/  MUFU.EX2 R24, R24 ;  /* 0x0000001800187308 */ /* 0x000ea20000000800 */
[----:B------:R-:W-:-:S01]  /*45b0*/  FADD.FTZ R5, R67, R26 ;  /* 0x0000001a43057221 */ /* 0x000fc20000010000 */
[----:B------:R-:W-:-:S03]  /*45c0*/  IMAD.MOV.U32 R26, RZ, RZ, R25 ;  /* 0x000000ffff1a7224 */ /* 0x000fc600078e0019 */
[----:B------:R-:W-:Y:S01]  /*45d0*/  FADD.FTZ R12, R70, R5 ;  /* 0x00000005460c7221 */ /* 0x000fe20000010000 */
[C---:B-1----:R-:W-:Y:S02]  /*45e0*/  F2FP.SATFINITE.E4M3.F32.PACK_AB_MERGE_C R70, R71.reuse, R70, RZ ;  /* 0x000000464746723e */ /* 0x042fe400048070ff */
[----:B------:R-:W1:Y:S01]  /*45f0*/  MUFU.EX2 R48, R48 ;  /* 0x0000003000307308 */ /* 0x000e620000000800 */
[----:B------:R-:W-:-:S01]  /*4600*/  FADD.FTZ R12, R71, R12 ;  /* 0x0000000c470c7221 */ /* 0x000fc20000010000 */
[----:B0-----:R-:W-:Y:S01]  /*4610*/  FADD.FTZ R7, R45, R4 ;  /* 0x000000042d077221 */ /* 0x001fe20000010000 */
[----:B------:R-:W-:Y:S02]  /*4620*/  F2FP.SATFINITE.E4M3.F32.PACK_AB_MERGE_C R139, R67, R66, R70 ;  /* 0x00000042438b723e */ /* 0x000fe40004807046 */
[----:B------:R-:W-:-:S03]  /*4630*/  FADD.FTZ R5, R3, R12 ;  /* 0x0000000c03057221 */ /* 0x000fc60000010000 */
[----:B------:R-:W0:Y:S01]  /*4640*/  MUFU.EX2 R49, R49 ;  /* 0x0000003100317308 */ /* 0x000e220000000800 */
[----:B--2---:R-:W-:-:S04]  /*4650*/  FADD.FTZ R5, R24, R5 ;  /* 0x0000000518057221 */ /* 0x004fc80000010000 */
[----:B------:R-:W-:-:S03]  /*4660*/  FADD.FTZ R6, R46, R5 ;  /* 0x000000052e067221 */ /* 0x000fc60000010000 */
[----:B------:R-:W2:Y:S01]  /*4670*/  MUFU.EX2 R47, R47 ;  /* 0x0000002f002f7308 */ /* 0x000ea20000000800 */
[----:B-1----:R-:W-:-:S07]  /*4680*/  FADD.FTZ R4, R48, R7 ;  /* 0x0000000730047221 */ /* 0x002fce0000010000 */
[----:B------:R-:W1:Y:S01]  /*4690*/  MUFU.EX2 R52, R52 ;  /* 0x0000003400347308 */ /* 0x000e620000000800 */
[C---:B0-----:R-:W-:Y:S01]  /*46a0*/  F2FP.SATFINITE.E4M3.F32.PACK_AB_MERGE_C R48, R49.reuse, R48, RZ ;  /* 0x000000303130723e */ /* 0x041fe200048070ff */
[----:B------:R-:W-:-:S03]  /*46b0*/  FADD.FTZ R49, R49, R4 ;  /* 0x0000000431317221 */ /* 0x000fc60000010000 */
[----:B------:R-:W-:Y:S01]  /*46c0*/  F2FP.SATFINITE.E4M3.F32.PACK_AB_MERGE_C R140, R45, R88, R48 ;  /* 0x000000582d8c723e */ /* 0x000fe20004807030 */
[--C-:B------:R-:W-:Y:S02]  /*46d0*/  IMAD.MOV.U32 R45, RZ, RZ, R25.reuse ;  /* 0x000000ffff2d7224 */ /* 0x100fe400078e0019 */
[----:B------:R0:W3:Y:S01]  /*46e0*/  MUFU.EX2 R30, R54 ;  /* 0x00000036001e7308 */ /* 0x0000e20000000800 */
[C---:B--2---:R-:W-:Y:S01]  /*46f0*/  F2FP.SATFINITE.E4M3.F32.PACK_AB_MERGE_C R46, R47.reuse, R46, RZ ;  /* 0x0000002e2f2e723e */ /* 0x044fe200048070ff */
[----:B------:R-:W-:Y:S01]  /*4700*/  FADD.FTZ R47, R47, R6 ;  /* 0x000000062f2f7221 */ /* 0x000fe20000010000 */
[--C-:B------:R-:W-:Y:S02]  /*4710*/  IMAD.MOV.U32 R48, RZ, RZ, R25.reuse ;  /* 0x000000ffff307224 */ /* 0x100fe400078e0019 */
[----:B------:R-:W-:Y:S01]  /*4720*/  F2FP.SATFINITE.E4M3.F32.PACK_AB_MERGE_C R141, R24, R3, R46 ;  /* 0x00000003188d723e */ /* 0x000fe2000480702e */
[----:B------:R-:W-:Y:S01]  /*4730*/  IMAD.MOV.U32 R24, RZ, RZ, R25 ;  /* 0x000000ffff187224 */ /* 0x000fe200078e0019 */
[----:B------:R-:W-:Y:S01]  /*4740*/  MOV R46, R25 ;  /* 0x00000019002e7202 */ /* 0x000fe20000000f00 */
[----:B------:R-:W2:Y:S01]  /*4750*/  MUFU.EX2 R53, R53 ;  /* 0x0000003500357308 */ /* 0x000ea20000000800 */
[----:B-1----:R-:W-:-:S01]  /*4760*/  FADD.FTZ R4, R52, R49 ;  /* 0x0000003134047221 */ /* 0x002fc20000010000 */
[----:B------:R-:W-:-:S02]  /*4770*/  IMAD.MOV.U32 R49, RZ, RZ, R25 ;  /* 0x000000ffff317224 */ /* 0x000fc400078e0019 */
[----:B0-----:R-:W-:-:S04]  /*4780*/  IMAD.MOV.U32 R54, RZ, RZ, R25 ;  /* 0x000000ffff367224 */ /* 0x001fc800078e0019 */
[----:B------:R-:W0:Y:S01]  /*4790*/  MUFU.EX2 R94, R94 ;  /* 0x0000005e005e7308 */ /* 0x000e220000000800 */
[----:B---3--:R-:W-:-:S01]  /*47a0*/  FADD.FTZ R6, R30, R47 ;  /* 0x0000002f1e067221 */ /* 0x008fc20000010000 */
[----:B------:R-:W-:-:S03]  /*47b0*/  IMAD.MOV.U32 R47, RZ, RZ, R25 ;  /* 0x000000ffff2f7224 */ /* 0x000fc600078e0019 */
[----:B------:R-:W-:-:S03]  /*47c0*/  FADD.FTZ R7, R31, R6 ;  /* 0x000000061f077221 */ /* 0x000fc60000010000 */
[----:B------:R-:W1:Y:S01]  /*47d0*/  MUFU.EX2 R8, R58 ;  /* 0x0000003a00087308 */ /* 0x000e620000000800 */
[----:B--2---:R-:W-:-:S07]  /*47e0*/  FADD.FTZ R5, R53, R4 ;  /* 0x0000000435057221 */ /* 0x004fce0000010000 */
[----:B------:R-:W2:Y:S01]  /*47f0*/  MUFU.EX2 R93, R93 ;  /* 0x0000005d005d7308 */ /* 0x000ea20000000800 */
[----:B0-----:R-:W-:-:S07]  /*4800*/  FADD.FTZ R4, R94, R5 ;  /* 0x000000055e047221 */ /* 0x001fce0000010000 */
[----:B------:R-:W0:Y:S01]  /*4810*/  MUFU.EX2 R21, R59 ;  /* 0x0000003b00157308 */ /* 0x000e220000000800 */
[----:B-1----:R-:W-:-:S07]  /*4820*/  FADD.FTZ R6, R8, R7 ;  /* 0x0000000708067221 */ /* 0x002fce0000010000 */
[----:B------:R-:W1:Y:S01]  /*4830*/  MUFU.EX2 R28, R28 ;  /* 0x0000001c001c7308 */ /* 0x000e620000000800 */
[C---:B--2---:R-:W-:Y:S01]  /*4840*/  F2FP.SATFINITE.E4M3.F32.PACK_AB_MERGE_C R94, R93.reuse, R94, RZ ;  /* 0x0000005e5d5e723e */ /* 0x044fe200048070ff */
[----:B------:R-:W-:-:S03]  /*4850*/  FADD.FTZ R93, R93, R4 ;  /* 0x000000045d5d7221 */ /* 0x000fc60000010000 */
[----:B------:R-:W-:Y:S01]  /*4860*/  F2FP.SATFINITE.E4M3.F32.PACK_AB_MERGE_C R142, R53, R52, R94 ;  /* 0x00000034358e723e */ /* 0x000fe2000480705e */
[----:B------:R-:W-:Y:S02]  /*4870*/  IMAD.MOV.U32 R53, RZ, RZ, R25 ;  /* 0x000000ffff357224 */ /* 0x000fe400078e0019 */
[----:B------:R2:W3:Y:S01]  /*4880*/  MUFU.EX2 R9, R51 ;  /* 0x0000003300097308 */ /* 0x0004e20000000800 */
[----:B0-----:R-:W-:-:S01]  /*4890*/  FADD.FTZ R6, R21, R6 ;  /* 0x0000000615067221 */ /* 0x001fc20000010000 */
[----:B------:R-:W-:Y:S01]  /*48a0*/  F2FP.SATFINITE.E4M3.F32.PACK_AB_MERGE_C R8, R21, R8, RZ ;  /* 0x000000081508723e */ /* 0x000fe200048070ff */
[----:B------:R-:W-:-:S03]  /*48b0*/  IMAD.MOV.U32 R52, RZ, RZ, R25 ;  /* 0x000000ffff347224 */ /* 0x000fc600078e0019 */
[----:B------:R-:W-:Y:S01]  /*48c0*/  F2FP.SATFINITE.E4M3.F32.PACK_AB_MERGE_C R143, R31, R30, R8 ;  /* 0x0000001e1f8f723e */ /* 0x000fe20004807008 */
[----:B------:R-:W-:Y:S01]  /*48d0*/  IMAD.MOV.U32 R31, RZ, RZ, R25 ;  /* 0x000000ffff1f7224 */ /* 0x000fe200078e0019 */
[----:B------:R-:W0:Y:S01]  /*48e0*/  MUFU.EX2 R29, R29 ;  /* 0x0000001d001d7308 */ /* 0x000e220000000800 */
[----:B-1----:R-:W-:-:S01]  /*48f0*/  FADD.FTZ R4, R28, R93 ;  /* 0x0000005d1c047221 */ /* 0x002fc20000010000 */
[----:B------:R-:W-:Y:S01]  /*4900*/  MOV R30, R25 ;  /* 0x00000019001e7202 */ /* 0x000fe20000000f00 */
[----:B--2---:R-:W-:-:S05]  /*4910*/  IMAD.MOV.U32 R51, RZ, RZ, R25 ;  /* 0x000000ffff337224 */ /* 0x004fca00078e0019 */
[----:B------:R-:W1:Y:S01]  /*4920*/  MUFU.EX2 R50, R50 ;  /* 0x0000003200327308 */ /* 0x000e620000000800 */
[----:B---3--:R-:W-:-:S07]  /*4930*/  FADD.FTZ R5, R9, R6 ;  /* 0x0000000609057221 */ /* 0x008fce0000010000 */
[----:B------:R-:W2:Y:S01]  /*4940*/  MUFU.EX2 R32, R32 ;  /* 0x0000002000207308 */ /* 0x000ea20000000800 */
[----:B0-----:R-:W-:-:S07]  /*4950*/  FADD.FTZ R7, R29, R4 ;  /* 0x000000041d077221 */ /* 0x001fce0000010000 */
[----:B------:R-:W0:Y:S01]  /*4960*/  MUFU.EX2 R80, R80 ;  /* 0x0000005000507308 */ /* 0x000e220000000800 */
[----:B-1----:R-:W-:-:S07]  /*4970*/  FADD.FTZ R11, R50, R5 ;  /* 0x00000005320b7221 */ /* 0x002fce0000010000 */
[----:B------:R-:W1:Y:S01]  /*4980*/  MUFU.EX2 R33, R33 ;  /* 0x0000002100217308 */ /* 0x000e620000000800 */
[----:B--2---:R-:W-:-:S07]  /*4990*/  FADD.FTZ R4, R32, R7 ;  /* 0x0000000720047221 */ /* 0x004fce0000010000 */
[----:B------:R-:W2:Y:S01]  /*49a0*/  MUFU.EX2 R81, R81 ;  /* 0x0000005100517308 */ /* 0x000ea20000000800 */
[----:B0-----:R-:W-:-:S07]  /*49b0*/  FADD.FTZ R6, R80, R11 ;  /* 0x0000000b50067221 */ /* 0x001fce0000010000 */
[----:B------:R-:W0:Y:S01]  /*49c0*/  MUFU.EX2 R92, R92 ;  /* 0x0000005c005c7308 */ /* 0x000e220000000800 */
[C---:B-1----:R-:W-:Y:S01]  /*49d0*/  F2FP.SATFINITE.E4M3.F32.PACK_AB_MERGE_C R32, R33.reuse, R32, RZ ;  /* 0x000000202120723e */ /* 0x042fe200048070ff */
[----:B------:R-:W-:-:S03]  /*49e0*/  FADD.FTZ R33, R33, R4 ;  /* 0x0000000421217221 */ /* 0x000fc60000010000 */
[----:B------:R-:W-:Y:S01]  /*49f0*/  F2FP.SATFINITE.E4M3.F32.PACK_AB_MERGE_C R144, R29, R28, R32 ;  /* 0x0000001c1d90723e */ /* 0x000fe20004807020 */
[----:B------:R-:W-:Y:S02]  /*4a00*/  IMAD.MOV.U32 R29, RZ, RZ, R25 ;  /* 0x000000ffff1d7224 */ /* 0x000fe400078e0019 */
[----:B------:R-:W1:Y:S01]  /*4a10*/  MUFU.EX2 R73, R73 ;  /* 0x0000004900497308 */ /* 0x000e620000000800 */
[----:B--2---:R-:W-:-:S01]  /*4a20*/  FADD.FTZ R6, R81, R6 ;  /* 0x0000000651067221 */ /* 0x004fc20000010000 */
[----:B------:R-:W-:Y:S01]  /*4a30*/  F2FP.SATFINITE.E4M3.F32.PACK_AB_MERGE_C R80, R81, R80, RZ ;  /* 0x000000505150723e */ /* 0x000fe200048070ff */
[--C-:B------:R-:W-:Y:S02]  /*4a40*/  IMAD.MOV.U32 R28, RZ, RZ, R25.reuse ;  /* 0x000000ffff1c7224 */ /* 0x100fe400078e0019 */
[--C-:B------:R-:W-:Y:S01]  /*4a50*/  IMAD.MOV.U32 R32, RZ, RZ, R25.reuse ;  /* 0x000000ffff207224 */ /* 0x100fe200078e0019 */
[----:B------:R-:W-:Y:S01]  /*4a60*/  F2FP.SATFINITE.E4M3.F32.PACK_AB_MERGE_C R145, R50, R9, R80 ;  /* 0x000000093291723e */ /* 0x000fe20004807050 */
[----:B------:R-:W-:Y:S01]  /*4a70*/  IMAD.MOV.U32 R50, RZ, RZ, R25 ;  /* 0x000000ffff327224 */ /* 0x000fe200078e0019 */
[----:B------:R-:W2:Y:S01]  /*4a80*/  MUFU.EX2 R37, R37 ;  /* 0x0000002500257308 */ /* 0x000ea20000000800 */
[----:B0-----:R-:W-:-:S01]  /*4a90*/  FADD.FTZ R4, R92, R33 ;  /* 0x000000215c047221 */ /* 0x001fc20000010000 */
[----:B------:R-:W-:-:S06]  /*4aa0*/  IMAD.MOV.U32 R33, RZ, RZ, R25 ;  /* 0x000000ffff217224 */ /* 0x000fcc00078e0019 */
[----:B------:R-:W0:Y:S01]  /*4ab0*/  MUFU.EX2 R84, R84 ;  /* 0x0000005400547308 */ /* 0x000e220000000800 */
[----:B-1----:R-:W-:-:S07]  /*4ac0*/  FADD.FTZ R3, R73, R6 ;  /* 0x0000000649037221 */ /* 0x002fce0000010000 */
[----:B------:R-:W-:Y:S01]  /*4ad0*/  MUFU.EX2 R40, R40 ;  /* 0x0000002800287308 */ /* 0x000fe20000000800 */
[----:B--2---:R-:W-:-:S07]  /*4ae0*/  FADD.FTZ R7, R37, R4 ;  /* 0x0000000425077221 */ /* 0x004fce0000010000 */
[----:B------:R-:W1:Y:S01]  /*4af0*/  MUFU.EX2 R41, R41 ;  /* 0x0000002900297308 */ /* 0x000e620000000800 */
[----:B0-----:R-:W-:-:S07]  /*4b00*/  FADD.FTZ R3, R84, R3 ;  /* 0x0000000354037221 */ /* 0x001fce0000010000 */
[----:B------:R-:W0:Y:S08]  /*4b10*/  MUFU.EX2 R44, R44 ;  /* 0x0000002c002c7308 */ /* 0x000e300000000800 */
[----:B------:R2:W3:Y:S01]  /*4b20*/  MUFU.EX2 R5, R36 ;  /* 0x0000002400057308 */ /* 0x0004e20000000800 */
[----:B-1----:R-:W-:Y:S01]  /*4b30*/  F2FP.SATFINITE.E4M3.F32.PACK_AB_MERGE_C R6, R41, R40, RZ ;  /* 0x000000282906723e */ /* 0x002fe200048070ff */
[----:B------:R-:W-:-:S03]  /*4b40*/  FADD.FTZ R40, R40, R7 ;  /* 0x0000000728287221 */ /* 0x000fc60000010000 */
[----:B------:R-:W-:Y:S01]  /*4b50*/  F2FP.SATFINITE.E4M3.F32.PACK_AB_MERGE_C R146, R37, R92, R6 ;  /* 0x0000005c2592723e */ /* 0x000fe20004807006 */
[----:B------:R-:W-:Y:S02]  /*4b60*/  IMAD.MOV.U32 R37, RZ, RZ, R25 ;  /* 0x000000ffff257224 */ /* 0x000fe400078e0019 */
[----:B0-----:R-:W-:Y:S01]  /*4b70*/  FADD.FTZ R4, R44, R3 ;  /* 0x000000032c047221 */ /* 0x001fe20000010000 */
[----:B------:R-:W-:-:S01]  /*4b80*/  FADD.FTZ R3, R41, R40 ;  /* 0x0000002829037221 */ /* 0x000fc20000010000 */
[--C-:B--2---:R-:W-:Y:S02]  /*4b90*/  IMAD.MOV.U32 R36, RZ, RZ, R25.reuse ;  /* 0x000000ffff247224 */ /* 0x104fe400078e0019 */
[--C-:B------:R-:W-:Y:S02]  /*4ba0*/  IMAD.MOV.U32 R41, RZ, RZ, R25.reuse ;  /* 0x000000ffff297224 */ /* 0x100fe400078e0019 */
[--C-:B------:R-:W-:Y:S01]  /*4bb0*/  IMAD.MOV.U32 R40, RZ, RZ, R25.reuse ;  /* 0x000000ffff287224 */ /* 0x100fe200078e0019 */
[C---:B---3--:R-:W-:Y:S01]  /*4bc0*/  F2FP.SATFINITE.E4M3.F32.PACK_AB_MERGE_C R8, R5.reuse, R44, RZ ;  /* 0x0000002c0508723e */ /* 0x048fe200048070ff */
[----:B------:R-:W-:Y:S01]  /*4bd0*/  FADD.FTZ R4, R5, R4 ;  /* 0x0000000405047221 */ /* 0x000fe20000010000 */
[----:B------:R-:W-:-:S02]  /*4be0*/  IMAD.MOV.U32 R44, RZ, RZ, R25 ;  /* 0x000000ffff2c7224 */ /* 0x000fc400078e0019 */
[----:B------:R-:W-:Y:S01]  /*4bf0*/  F2FP.SATFINITE.E4M3.F32.PACK_AB_MERGE_C R147, R84, R73, R8 ;  /* 0x000000495493723e */ /* 0x000fe20004807008 */
[----:B------:R-:W-:Y:S06]  /*4c00*/  @!P1 BRA `(.L_x_193) ;  /* 0x0000002c00709947 */ /* 0x000fec0003800000 */
        /* <DEDUP_REMOVED lines=18> */
[----:B------:R-:W-:Y:S01]  /*4d30*/  UMOV UR26, UR36 ;  /* 0x00000024001a7c82 */ /* 0x000fe20008000000 */
[----:B------:R-:W-:Y:S01]  /*4d40*/  UMOV UR25, UR37 ;  /* 0x0000002500197c82 */ /* 0x000fe20008000000 */
[----:B------:R-:W-:-:S05]  /*4d50*/  ULDC UR20, c[0x0][0x988] ;  /* 0x0002620000147ab9 */ /* 0x000fca0000000800 */
.L_x_204:
[----:B------:R-:W-:-:S04]  /*4d60*/  UISETP.NE.AND UP0, UPT, UR25, 0x1, UPT ;  /* 0x000000011900788c */ /* 0x000fc8000bf05270 */
[----:B------:R-:W-:-:S04]  /*4d70*/  USEL UR36, URZ, 0x1, UP0 ;  /* 0x000000013f247887 */ /* 0x000fc80008000000 */
[----:B------:R-:W-:Y:S01]  /*4d80*/  ULOP3.LUT UR36, UR26, UR36, URZ, 0x3c, !UPT ;  /* 0x000000241a247292 */ /* 0x000fe2000f8e3c3f */
[----:B------:R-:W-:Y:S11]  /*4d90*/  @!P0 BRA `(.L_x_194) ;  /* 0x0000000000048947 */ /* 0x000ff60003800000 */
[----:B------:R-:W-:Y:S01]  /*4da0*/  BPT.TRAP 0x1 ;  /* 0x000000040000795c */ /* 0x000fe20000300000 */
.L_x_194:
[----:B------:R-:W0:Y:S01]  /*4db0*/  S2UR UR21, SR_CgaCtaId ;  /* 0x00000000001579c3 */ /* 0x000e220000008800 */
[----:B------:R-:W-:Y:S01]  /*4dc0*/  UIADD3 UR37, UR25, 0x1, URZ ;  /* 0x0000000119257890 */ /* 0x000fe2000fffe03f */
[----:B------:R-:W-:Y:S01]  /*4dd0*/  IMAD.U32 R7, RZ, RZ, UR36 ;  /* 0x00000024ff077e24 */ /* 0x000fe2000f8e00ff */
[----:B------:R-:W-:Y:S02]  /*4de0*/  UMOV UR24, 0x400 ;  /* 0x0000040000187882 */ /* 0x000fe40000000000 */
[----:B------:R-:W-:Y:S02]  /*4df0*/  UISETP.NE.AND UP0, UPT, UR37, 0x2, UPT ;  /* 0x000000022500788c */ /* 0x000fe4000bf05270 */
[----:B------:R-:W-:Y:S02]  /*4e00*/  SHF.L.U32 R7, R7, 0x1f, RZ ;  /* 0x0000001f07077819 */ /* 0x000fe400000006ff */
[----:B------:R-:W-:Y:S02]  /*4e10*/  USEL UR37, UR37, URZ, UP0 ;  /* 0x0000003f25257287 */ /* 0x000fe40008000000 */
[----:B0-----:R-:W-:-:S04]  /*4e20*/  ULEA UR24, UR21, UR24, 0x18 ;  /* 0x0000001815187291 */ /* 0x001fc8000f8ec03f */
[----:B------:R-:W-:-:S09]  /*4e30*/  ULEA UR22, UR37, UR24, 0x3 ;  /* 0x0000001825167291 */ /* 0x000fd2000f8e183f */
[----:B------:R0:W1:Y:S01]  /*4e40*/  SYNCS.PHASECHK.TRANS64.TRYWAIT P1, [UR22+0x13230], R7 ;  /* 0x01323007ff0075a7 */ /* 0x0000620008020156 */
[----:B------:R-:W-:Y:S05]  /*4e50*/  @!P0 BRA `(.L_x_195) ;  /* 0x0000000000048947 */ /* 0x000fea0003800000 */
[----:B------:R-:W-:Y:S01]  /*4e60*/  BPT.TRAP 0x1 ;  /* 0x000000040000795c */ /* 0x000fe20000300000 */
.L_x_195:
[----:B-1----:R-:W-:Y:S05]  /*4e70*/  @P1 BRA `(.L_x_196) ;  /* 0x0000000000081947 */ /* 0x002fea0003800000 */
[----:B------:R-:W1:Y:S02]  /*4e80*/  SYNCS.PHASECHK.TRANS64.TRYWAIT P1, [UR22+0x13230], R7 ;  /* 0x01323007ff0075a7 */ /* 0x000e640008020156 */
[----:B-1----:R-:W-:Y:S05]  /*4e90*/  @!P1 BRA `(.L_x_197) ;  /* 0x000000c800489947 */ /* 0x002fea0003800000 */
.L_x_196:
[----:B------:R-:W-:Y:S01]  /*4ea0*/  R2UR UR27, R2 ;  /* 0x00000000021b72ca */ /* 0x000fe200000e0000 */
[----:B------:R-:W-:Y:S01]  /*4eb0*/  WARPGROUP.ARRIVE ;  /* 0x00000000000079c5 */ /* 0x000fe20000000000 */
[----:B------:R-:W-:Y:S01]  /*4ec0*/  UMOV UR11, 0x80000020 ;  /* 0x80000020000b7882 */ /* 0x000fe20000000000 */
[----:B------:R-:W-:Y:S01]  /*4ed0*/  UMOV UR12, UR8 ;  /* 0x00000008000c7c82 */ /* 0x000fe20008000000 */
[----:B------:R-:W-:Y:S01]  /*4ee0*/  UMOV UR13, UR9 ;  /* 0x00000009000d7c82 */ /* 0x000fe20008000000 */
[----:B------:R-:W-:Y:S01]  /*4ef0*/  UMOV UR15, 0x80000020 ;  /* 0x80000020000f7882 */ /* 0x000fe20000000000 */
[----:B------:R-:W-:Y:S01]  /*4f00*/  UMOV UR16, UR8 ;  /* 0x0000000800107c82 */ /* 0x000fe20008000000 */
[----:B------:R-:W-:Y:S01]  /*4f10*/  UMOV UR17, UR9 ;  /* 0x0000000900117c82 */ /* 0x000fe20008000000 */
[----:B------:R-:W-:Y:S01]  /*4f20*/  UMOV UR19, 0x80000020 ;  /* 0x8000002000137882 */ /* 0x000fe20000000000 */
[----:B------:R-:W-:-:S04]  /*4f30*/  UMOV UR7, 0x80000020 ;  /* 0x8000002000077882 */ /* 0x000fc80000000000 */
[----:B------:R-:W-:-:S04]  /*4f40*/  UIMAD UR27, UR37, 0x280, UR27 ;  /* 0x00000280251b78a4 */ /* 0x000fc8000f8e021b */
[----:B------:R-:W-:Y:S02]  /*4f50*/  UIADD3 UR14, UR27, 0x80, URZ ;  /* 0x000000801b0e7890 */ /* 0x000fe4000fffe03f */
[----:B------:R-:W-:Y:S02]  /*4f60*/  UIADD3 UR18, UR27, 0x100, URZ ;  /* 0x000001001b127890 */ /* 0x000fe4000fffe03f */
[----:B------:R-:W-:Y:S01]  /*4f70*/  UMOV UR10, UR27 ;  /* 0x0000001b000a7c82 */ /* 0x000fe20008000000 */
[----:B------:R-:W-:Y:S01]  /*4f80*/  UIADD3 UR6, UR27, 0x200, URZ ;  /* 0x000002001b067890 */ /* 0x000fe2000fffe03f */
[----:B------:R-:W-:Y:S01]  /*4f90*/  QGMMA.64x32x32.F32.E4M3.E4M3 R120, gdesc[UR8], RZ, !UPT, gsb0 ;  /* 0x00600000087879f3 */ /* 0x000fe2000c0008ff */
[----:B------:R-:W-:Y:S01]  /*4fa0*/  UIADD3 UR10, UR27, 0x180, URZ ;  /* 0x000001801b0a7890 */ /* 0x000fe2000fffe03f */
        /* <DEDUP_REMOVED lines=29> */
[----:B------:R-:W-:Y:S01]  /*5180*/  UIADD3 UR27, UR27, 0x202, URZ ;  /* 0x000002021b1b7890 */ /* 0x000fe2000fffe03f */
        /* <DEDUP_REMOVED lines=17> */
.L_x_198:
[----:B------:R-:W-:Y:S01]  /*52a0*/  ULEA UR11, UR25, UR24, 0x3 ;  /* 0x00000018190b7291 */ /* 0x000fe2000f8e183f */
[----:B01----:R-:W-:-:S05]  /*52b0*/  IMAD.U32 R7, RZ, RZ, UR26 ;  /* 0x0000001aff077e24 */ /* 0x003fca000f8e00ff */
[----:B------:R-:W-:-:S04]  /*52c0*/  SHF.L.U32 R7, R7, 0x1f, RZ ;  /* 0x0000001f07077819 */ /* 0x000fc800000006ff */
[----:B------:R0:W1:Y:S01]  /*52d0*/  SYNCS.PHASECHK.TRANS64.TRYWAIT P1, [UR11+0x13250], R7 ;  /* 0x01325007ff0075a7 */ /* 0x000062000802014b */
[----:B------:R-:W-:Y:S05]  /*52e0*/  @!P0 BRA `(.L_x_199) ;  /* 0x0000000000048947 */ /* 0x000fea0003800000 */
[----:B------:R-:W-:Y:S01]  /*52f0*/  BPT.TRAP 0x1 ;  /* 0x000000040000795c */ /* 0x000fe20000300000 */
.L_x_199:
[----:B-1----:R-:W-:Y:S05]  /*5300*/  @P1 BRA `(.L_x_200) ;  /* 0x0000000000081947 */ /* 0x002fea0003800000 */
[----:B------:R-:W1:Y:S02]  /*5310*/  SYNCS.PHASECHK.TRANS64.TRYWAIT P1, [UR11+0x13250], R7 ;  /* 0x01325007ff0075a7 */ /* 0x000e64000802014b */
[----:B-1----:R-:W-:Y:S05]  /*5320*/  @!P1 BRA `(.L_x_201) ;  /* 0x000000c4003c9947 */ /* 0x002fea0003800000 */
.L_x_200:
        /* <DEDUP_REMOVED lines=32> */
.L_x_202:
[C---:B01----:R-:W-:Y:S01]  /*5530*/  FMUL.FTZ R7, R0.reuse, R120 ;  /* 0x0000007800077220 */ /* 0x043fe20000410000 */
[C---:B------:R-:W-:Y:S01]  /*5540*/  FMUL.FTZ R10, R0.reuse, R122 ;  /* 0x0000007a000a7220 */ /* 0x040fe20000410000 */
[C---:B------:R-:W-:Y:S01]  /*5550*/  FMUL.FTZ R8, R0.reuse, R121 ;  /* 0x0000007900087220 */ /* 0x040fe20000410000 */
        /* <DEDUP_REMOVED lines=58> */
[C---:B------:R-:W-:Y:S01]  /*5900*/  FMUL.FTZ R74, R0.reuse, R74 ;  /* 0x0000004a004a7220 */ /* 0x040fe20000410000 */
        /* <DEDUP_REMOVED lines=42> */
[----:B------:R-:W-:-:S04]  /*5bb0*/  UIADD3 UR22, UR22, 0x13240, URZ ;  /* 0x0001324016167890 */ /* 0x000fc8000fffe03f */
[----:B------:R-:W-:Y:S02]  /*5bc0*/  UPRMT UR22, UR21, 0x654, UR22 ;  /* 0x0000065415167896 */ /* 0x000fe40008000016 */
[----:B------:R-:W1:Y:S01]  /*5bd0*/  MUFU.TANH R123, R123 ;  /* 0x0000007b007b7308 */ /* 0x000e620000002400 */
[----:B--2---:R-:W-:-:S06]  /*5be0*/  FMNMX.FTZ R128, R120, R129, !PT ;  /* 0x0000008178807209 */ /* 0x004fcc0007810000 */
[----:B------:R-:W-:Y:S01]  /*5bf0*/  SYNCS.ARRIVE.TRANS64.RED.A1T0 RZ, [UR22], RZ ;  /* 0x000000ffffff79a7 */ /* 0x000fe20008100416 */
        /* <DEDUP_REMOVED lines=131> */
[----:B--2---:R-:W-:Y:S02]  /*6430*/  FMNMX.FTZ R128, R70, R127, !PT ;  /* 0x0000007f46807209 */ /* 0x004fe40007810000 */
[----:B0-----:R-:W-:-:S05]  /*6440*/  FMNMX.FTZ R127, R69, R56, !PT ;  /* 0x00000038457f7209 */ /* 0x001fca0007810000 */
[----:B------:R-:W0:Y:S01]  /*6450*/  SHFL.BFLY PT, R56, R127, 0x2, 0x1f ;  /* 0x0c401f007f387f89 */ /* 0x000e2200000e0000 */
[----:B-1----:R-:W-:-:S05]  /*6460*/  FMNMX.FTZ R128, R71, R128, !PT ;  /* 0x0000008047807209 */ /* 0x002fca0007810000 */
[----:B------:R-:W1:Y:S01]  /*6470*/  SHFL.BFLY PT, R57, R128, 0x2, 0x1f ;  /* 0x0c401f0080397f89 */ /* 0x000e6200000e0000 */
[----:B0-----:R-:W-:-:S05]  /*6480*/  FMNMX.FTZ R129, R127, R56, !PT ;  /* 0x000000387f817209 */ /* 0x001fca0007810000 */
[----:B------:R-:W0:Y:S01]  /*6490*/  SHFL.BFLY PT, R56, R129, 0x1, 0x1f ;  /* 0x0c201f0081387f89 */ /* 0x000e2200000e0000 */
[----:B-1----:R-:W-:Y:S01]  /*64a0*/  FMNMX.FTZ R130, R128, R57, !PT ;  /* 0x0000003980827209 */ /* 0x002fe20007810000 */
[----:B------:R-:W-:-:S04]  /*64b0*/  IMAD.U32 R128, RZ, RZ, UR20 ;  /* 0x00000014ff807e24 */ /* 0x000fc8000f8e00ff */
[----:B------:R-:W1:Y:S01]  /*64c0*/  SHFL.BFLY PT, R131, R130, 0x1, 0x1f ;  /* 0x0c201f0082837f89 */ /* 0x000e6200000e0000 */
[----:B0-----:R-:W-:-:S05]  /*64d0*/  FMNMX.FTZ R57, R129, R56, !PT ;  /* 0x0000003881397209 */ /* 0x001fca0007810000 */
[C---:B------:R-:W-:Y:S01]  /*64e0*/  FFMA.FTZ R127, R57.reuse, R128, -8 ;  /* 0xc1000000397f7423 */ /* 0x040fe20000010080 */
[----:B------:R-:W-:-:S01]  /*64f0*/  FADD.FTZ R6, -R57, R6 ;  /* 0x0000000639067221 */ /* 0x000fc20000010100 */
[----:B-1----:R-:W-:Y:S02]  /*6500*/  FMNMX.FTZ R56, R130, R131, !PT ;  /* 0x0000008382387209 */ /* 0x002fe40007810000 */
[----:B------:R-:W-:-:S01]  /*6510*/  FFMA.FTZ R128, R68, UR20, -R127 ;  /* 0x0000001444807c23 */ /* 0x000fc2000801087f */
[--C-:B------:R-:W-:Y:S01]  /*6520*/  FFMA.FTZ R7, R7, UR20, -R127.reuse ;  /* 0x0000001407077c23 */ /* 0x100fe2000801087f */
        /* <DEDUP_REMOVED lines=37> */
[----:B------:R-:W-:Y:S01]  /*6780*/  FFMA.FTZ R68, R69, UR20, -R127 ;  /* 0x0000001445447c23 */ /* 0x000fe2000801087f */
[----:B------:R-:W-:Y:S01]  /*6790*/  MOV R127, UR20 ;  /* 0x00000014007f7c02 */ /* 0x000fe20008000f00 */
[----:B------:R-:W-:Y:S01]  /*67a0*/  FADD.FTZ R5, -R56, R5 ;  /* 0x0000000538057221 */ /* 0x000fe20000010100 */
[----:B------:R-:W-:Y:S01]  /*67b0*/  FMUL.FTZ R6, R6, UR20 ;  /* 0x0000001406067c20 */ /* 0x000fe20008410000 */
[----:B------:R-:W-:Y:S02]  /*67c0*/  MUFU.EX2 R7, R7 ;  /* 0x0000000700077308 */ /* 0x000fe40000000800 */
[----:B------:R-:W-:-:S01]  /*67d0*/  FFMA.FTZ R127, R56, R127, -8 ;  /* 0xc1000000387f7423 */ /* 0x000fc2000001007f */
[----:B------:R-:W-:-:S03]  /*67e0*/  FMUL.FTZ R5, R5, UR20 ;  /* 0x0000001405057c20 */ /* 0x000fc60008410000 */
        /* <DEDUP_REMOVED lines=18> */
[----:B------:R-:W1:Y:S01]  /*6910*/  MUFU.EX2 R10, R10 ;  /* 0x0000000a000a7308 */ /* 0x000e620000000800 */
[----:B0-----:R-:W-:-:S01]  /*6920*/  FFMA.FTZ R3, R6, R3, R7 ;  /* 0x0000000306037223 */ /* 0x001fc20000010007 */
        /* <DEDUP_REMOVED lines=15> */
[----:B-1----:R-:W-:-:S01]  /*6a20*/  FFMA.FTZ R4, R5, R4, R10 ;  /* 0x0000000405047223 */ /* 0x002fc2000001000a */
        /* <DEDUP_REMOVED lines=9> */
[----:B------:R-:W-:-:S05]  /*6ac0*/  FFMA.FTZ R71, R71, UR20, -R127 ;  /* 0x0000001447477c23 */ /* 0x000fca000801087f */
[----:B------:R-:W1:Y:S01]  /*6ad0*/  MUFU.EX2 R13, R13 ;  /* 0x0000000d000d7308 */ /* 0x000e620000000800 */
[----:B0-----:R-:W-:-:S07]  /*6ae0*/  FADD.FTZ R4, R9, R4 ;  /* 0x0000000409047221 */ /* 0x001fce0000010000 */
[----:B------:R-:W-:Y:S08]  /*6af0*/  MUFU.EX2 R12, R12 ;  /* 0x0000000c000c7308 */ /* 0x000ff00000000800 */
[----:B------:R-:W0:Y:S08]  /*6b00*/  MUFU.EX2 R14, R14 ;  /* 0x0000000e000e7308 */ /* 0x000e300000000800 */
[----:B------:R2:W-:Y:S08]  /*6b10*/  MUFU.EX2 R69, R128 ;  /* 0x0000008000457308 */ /* 0x0005f00000000800 */
[----:B------:R-:W-:Y:S01]  /*6b20*/  MUFU.EX2 R15, R15 ;  /* 0x0000000f000f7308 */ /* 0x000fe20000000800 */
[----:B--2---:R-:W-:-:S01]  /*6b30*/  FFMA.FTZ R128, R98, UR20, -R127 ;  /* 0x0000001462807c23 */ /* 0x004fc2000801087f */
[----:B------:R-:W-:Y:S01]  /*6b40*/  FFMA.FTZ R98, R82, UR20, -R127 ;  /* 0x0000001452627c23 */ /* 0x000fe2000801087f */
[----:B-1----:R-:W-:-:S05]  /*6b50*/  FADD.FTZ R127, R13, R4 ;  /* 0x000000040d7f7221 */ /* 0x002fca0000010000 */
[----:B------:R-:W1:Y:S08]  /*6b60*/  MUFU.EX2 R21, R21 ;  /* 0x0000001500157308 */ /* 0x000e700000000800 */
[----:B------:R-:W2:Y:S08]  /*6b70*/  MUFU.EX2 R20, R20 ;  /* 0x0000001400147308 */ /* 0x000eb00000000800 */
[----:B------:R3:W-:Y:S08]  /*6b80*/  MUFU.EX2 R82, R128 ;  /* 0x0000008000527308 */ /* 0x0007f00000000800 */
[----:B------:R-:W4:Y:S01]  /*6b90*/  MUFU.EX2 R120, R120 ;  /* 0x0000007800787308 */ /* 0x000f220000000800 */
[----:B---3--:R-:W-:-:S04]  /*6ba0*/  FADD.FTZ R128, R8, R3 ;  /* 0x0000000308807221 */ /* 0x008fc80000010000 */
[----:B------:R-:W-:Y:S01]  /*6bb0*/  FADD.FTZ R3, R11, R128 ;  /* 0x000000800b037221 */ /* 0x000fe20000010000 */
[----:B0-----:R-:W-:-:S02]  /*6bc0*/  FADD.FTZ R128, R14, R127 ;  /* 0x0000007f0e807221 */ /* 0x001fc40000010000 */
[----:B------:R-:W0:Y:S01]  /*6bd0*/  MUFU.EX2 R121, R121 ;  /* 0x0000007900797308 */ /* 0x000e220000000800 */
[----:B------:R-:W-:-:S01]  /*6be0*/  FADD.FTZ R4, R12, R3 ;  /* 0x000000030c047221 */ /* 0x000fc20000010000 */
[----:B-1----:R-:W-:-:S03]  /*6bf0*/  FADD.FTZ R127, R21, R128 ;  /* 0x00000080157f7221 */ /* 0x002fc60000010000 */
[----:B------:R-:W-:-:S03]  /*6c00*/  FADD.FTZ R3, R15, R4 ;  /* 0x000000040f037221 */ /* 0x000fc60000010000 */
[----:B------:R-:W1:Y:S01]  /*6c10*/  MUFU.EX2 R123, R123 ;  /* 0x0000007b007b7308 */ /* 0x000e620000000800 */
[----:B--2---:R-:W-:-:S01]  /*6c20*/  FADD.FTZ R4, R20, R3 ;  /* 0x0000000314047221 */ /* 0x004fc20000010000 */
[----:B----4-:R-:W-:-:S06]  /*6c30*/  FADD.FTZ R128, R120, R127 ;  /* 0x0000007f78807221 */ /* 0x010fcc0000010000 */
        /* <DEDUP_REMOVED lines=55> */
[----:B0-----:R-:W-:-:S04]  /*6fb0*/  FADD.FTZ R127, R95, R128 ;  /* 0x000000805f7f7221 */ /* 0x001fc80000010000 */
[----:B------:R-:W-:-:S03]  /*6fc0*/  FADD.FTZ R128, R82, R127 ;  /* 0x0000007f52807221 */ /* 0x000fc60000010000 */
        /* <DEDUP_REMOVED lines=67> */
[----:B-1----:R-:W-:-:S04]  /*7400*/  FADD.FTZ R4, R65, R4 ;  /* 0x0000000441047221 */ /* 0x002fc80000010000 */
[----:B------:R-:W-:-:S03]  /*7410*/  FADD.FTZ R127, R69, R4 ;  /* 0x00000004457f7221 */ /* 0x000fc60000010000 */
[----:B------:R-:W1:Y:S01]  /*7420*/  MUFU.EX2 R68, R68 ;  /* 0x0000004400447308 */ /* 0x000e620000000800 */
[----:B--2---:R-:W-:-:S07]  /*7430*/  FADD.FTZ R3, R67, R128 ;  /* 0x0000008043037221 */ /* 0x004fce0000010000 */
[----:B------:R-:W2:Y:S01]  /*7440*/  MUFU.EX2 R71, R71 ;  /* 0x0000004700477308 */ /* 0x000ea20000000800 */
[----:B0-----:R-:W-:-:S01]  /*7450*/  FADD.FTZ R4, R70, R3 ;  /* 0x0000000346047221 */ /* 0x001fc20000010000 */
[----:B-1----:R-:W-:-:S03]  /*7460*/  FADD.FTZ R3, R68, R127 ;  /* 0x0000007f44037221 */ /* 0x002fc60000010000 */
[----:B--2---:R-:W-:Y:S01]  /*7470*/  FADD.FTZ R4, R71, R4 ;  /* 0x0000000447047221 */ /* 0x004fe20000010000 */
[----:B------:R-:W-:Y:S06]  /*7480*/  @!P0 BRA `(.L_x_203) ;  /* 0x0000000000048947 */ /* 0x000fec0003800000 */
[----:B------:R-:W-:Y:S01]  /*7490*/  BPT.TRAP 0x1 ;  /* 0x000000040000795c */ /* 0x000fe20000300000 */
.L_x_203:
        /* <DEDUP_REMOVED lines=40> */
[----:B------:R-:W-:Y:S01]  /*7720*/  FMUL.FTZ R49, R49, R6 ;  /* 0x0000000631317220 */ /* 0x000fe20000410000 */
        /* <DEDUP_REMOVED lines=40> */
[----:B------:R-:W-:Y:S01]  /*79b0*/  F2FP.SATFINITE.E4M3.F32.PACK_AB_MERGE_C R147, R67, R66, R70 ;  /* 0x000000424393723e */ /* 0x000fe20004807046 */
[----:B------:R-:W-:Y:S06]  /*79c0*/  @P1 BRA `(.L_x_204) ;  /* 0xffffffd000e41947 */ /* 0x000fec000383ffff */
.L_x_193:
[----:B------:R-:W-:Y:S06]  /*79d0*/  BAR.ARV 0x8, 0x200 ;  /* 0x0208000000007b1d */ /* 0x000fec0000002000 */
[----:B------:R-:W-:Y:S05]  /*79e0*/  @!P0 BRA `(.L_x_205) ;  /* 0x0000000000048947 */ /* 0x000fea0003800000 */
[----:B------:R-:W-:Y:S01]  /*79f0*/  BPT.TRAP 0x1 ;  /* 0x000000040000795c */ /* 0x000fe20000300000 */
.L_x_205:
[----:B------:R-:W0:Y:S01]  /*7a00*/  S2UR UR8, SR_CgaCtaId ;  /* 0x00000000000879c3 */ /* 0x000e220000008800 */
[----:B------:R-:W-:Y:S01]  /*7a10*/  UMOV UR4, 0x400 ;  /* 0x0000040000047882 */ /* 0x000fe20000000000 */
[----:B------:R-:W-:-:S05]  /*7a20*/  IMAD.U32 R0, RZ, RZ, UR36 ;  /* 0x00000024ff007e24 */ /* 0x000fca000f8e00ff */
[----:B------:R-:W-:Y:S01]  /*7a30*/  SHF.L.U32 R0, R0, 0x1f, RZ ;  /* 0x0000001f00007819 */ /* 0x000fe200000006ff */
[----:B0-----:R-:W-:-:S04]  /*7a40*/  ULEA UR4, UR8, UR4, 0x18 ;  /* 0x0000000408047291 */ /* 0x001fc8000f8ec03f */
[----:B------:R-:W-:-:S09]  /*7a50*/  ULEA UR5, UR37, UR4, 0x3 ;  /* 0x0000000425057291 */ /* 0x000fd2000f8e183f */
[----:B------:R0:W1:Y:S01]  /*7a60*/  SYNCS.PHASECHK.TRANS64.TRYWAIT P1, [UR5+0x13250], R0 ;  /* 0x01325000ff0075a7 */ /* 0x0000620008020145 */
[----:B------:R-:W-:Y:S05]  /*7a70*/  @!P0 BRA `(.L_x_206) ;  /* 0x0000000000048947 */ /* 0x000fea0003800000 */
[----:B------:R-:W-:Y:S01]  /*7a80*/  BPT.TRAP 0x1 ;  /* 0x000000040000795c */ /* 0x000fe20000300000 */
.L_x_206:
[----:B-1----:R-:W-:Y:S05]  /*7a90*/  @P1 BRA `(.L_x_207) ;  /* 0x0000000000081947 */ /* 0x002fea0003800000 */
[----:B------:R-:W1:Y:S02]  /*7aa0*/  SYNCS.PHASECHK.TRANS64.TRYWAIT P1, [UR5+0x13250], R0 ;  /* 0x01325000ff0075a7 */ /* 0x000e640008020145 */
[----:B-1----:R-:W-:Y:S05]  /*7ab0*/  @!P1 BRA `(.L_x_208) ;  /* 0x0000009c00709947 */ /* 0x002fea0003800000 */
.L_x_207:
[----:B------:R-:W-:Y:S01]  /*7ac0*/  UIADD3 UR4, UR4, 0x1000, URZ ;  /* 0x0000100004047890 */ /* 0x000fe2000fffe03f */
[----:B------:R-:W-:Y:S01]  /*7ad0*/  WARPGROUP.ARRIVE ;  /* 0x00000000000079c5 */ /* 0x000fe20000000000 */
[----:B------:R-:W-:Y:S01]  /*7ae0*/  ULDC.64 UR10, c[0x0][0x9a0] ;  /* 0x00026800000a7ab9 */ /* 0x000fe20000000a00 */
[----:B------:R-:W-:Y:S01]  /*7af0*/  UMOV UR7, 0xc0000010 ;  /* 0xc000001000077882 */ /* 0x000fe20000000000 */
[----:B------:R-:W-:Y:S01]  /*7b00*/  USHF.R.U32.HI UR4, URZ, 0x4, UR4 ;  /* 0x000000043f047899 */ /* 0x000fe20008011604 */
[----:B------:R-:W-:-:S03]  /*7b10*/  ISETP.NE.U32.AND P1, PT, RZ, UR10, PT ;  /* 0x0000000aff007c0c */ /* 0x000fc6000bf25070 */
[----:B------:R-:W-:Y:S01]  /*7b20*/  ULOP3.LUT UR4, UR4, 0x3fff, URZ, 0xc0, !UPT ;  /* 0x00003fff04047892 */ /* 0x000fe2000f8ec03f */
[----:B------:R-:W-:-:S03]  /*7b30*/  ISETP.NE.AND.EX P1, PT, RZ, UR11, PT, P1 ;  /* 0x0000000bff007c0c */ /* 0x000fc6000bf25310 */
[----:B------:R-:W-:-:S04]  /*7b40*/  ULOP3.LUT UR4, UR4, 0x10000, URZ, 0xfc, !UPT ;  /* 0x0001000004047892 */ /* 0x000fc8000f8efc3f */
[----:B------:R-:W-:-:S06]  /*7b50*/  UIMAD UR4, UR37, 0x280, UR4 ;  /* 0x00000280250478a4 */ /* 0x000fcc000f8e0204 */
[----:B------:R-:W0:Y:S01]  /*7b60*/  @P1 LDC.64 R6, c[0x0][0x9c8] ;  /* 0x00027200ff061b82 */ /* 0x000e220000000a00 */
[----:B------:R-:W-:Y:S02]  /*7b70*/  UMOV UR6, UR4 ;  /* 0x0000000400067c82 */ /* 0x000fe40008000000 */
[----:B------:R-:W-:Y:S05]  /*7b80*/  QGMMA.64x64x32.F32.E4M3.E4M3 R24, R152, gdesc[UR4], R24, gsb0 ;  /* 0x00e0000498187df3 */ /* 0x000fea0008000818 */
[----:B------:R-:W2:Y:S01]  /*7b90*/  @P1 LDC.64 R8, c[0x0][0x9d0] ;  /* 0x00027400ff081b82 */ /* 0x000ea20000000a00 */
[----:B01----:R-:W-:-:S04]  /*7ba0*/  @P1 IMAD R0, R6, UR40, RZ ;  /* 0x0000002806001c24 */ /* 0x003fc8000f8e02ff */
[----:B------:R-:W-:Y:S02]  /*7bb0*/  @P1 IMAD R5, R7, UR39, R0 ;  /* 0x0000002707051c24 */ /* 0x000fe4000f8e0200 */
[----:B------:R-:W-:-:S04]  /*7bc0*/  @P1 IMAD.WIDE.U32 R6, R6, UR39, RZ ;  /* 0x0000002706061c25 */ /* 0x000fc8000f8e00ff */
[----:B------:R-:W-:Y:S02]  /*7bd0*/  @P1 IMAD.IADD R7, R7, 0x1, R5 ;  /* 0x0000000107071824 */ /* 0x000fe400078e0205 */
[----:B------:R-:W-:Y:S02]  /*7be0*/  IMAD.MOV.U32 R0, RZ, RZ, 0x3f800000 ;  /* 0x3f800000ff007424 */ /* 0x000fe400078e00ff */
[----:B--2---:R-:W-:-:S04]  /*7bf0*/  @P1 IMAD.WIDE.U32 R6, R8, UR43, R6 ;  /* 0x0000002b08061c25 */ /* 0x004fc8000f8e0006 */
[----:B------:R-:W-:Y:S01]  /*7c00*/  @P1 IMAD R5, R9, UR43, R7 ;  /* 0x0000002b09051c24 */ /* 0x000fe2000f8e0207 */
[----:B------:R-:W-:-:S04]  /*7c10*/  @P1 LEA R8, P2, R6, UR10, 0x2 ;  /* 0x0000000a06081c11 */ /* 0x000fc8000f8410ff */
[----:B------:R-:W-:Y:S01]  /*7c20*/  @P1 LEA.HI.X R9, R6, UR11, R5, 0x2, P2 ;  /* 0x0000000b06091c11 */ /* 0x000fe200090f1405 */
[----:B------:R-:W-:-:S04]  /*7c30*/  UIADD3 UR6, UR4, 0x80, URZ ;  /* 0x0000008004067890 */ /* 0x000fc8000fffe03f */
[----:B------:R0:W2:Y:S01]  /*7c40*/  @P1 LDG.E R0, desc[UR50][R8.64] ;  /* 0x0000003208001981 */ /* 0x0000a2000c1e1900 */
        /* <DEDUP_REMOVED lines=11> */
[----:B------:R-:W1:Y:S04]  /*7d00*/  SHFL.BFLY PT, R2, R3, 0x2, 0x1f ;  /* 0x0c401f0003027f89 */ /* 0x000e6800000e0000 */
[----:B------:R-:W3:Y:S01]  /*7d10*/  SHFL.BFLY PT, R7, R4, 0x2, 0x1f ;  /* 0x0c401f0004077f89 */ /* 0x000ee200000e0000 */
[----:B------:R-:W-:Y:S02]  /*7d20*/  WARPGROUP.DEPBAR.LE gsb0, 0x0 ;  /* 0x00008000000079c5 */ /* 0x000fe40000010000 */
[----:B------:R-:W-:-:S06]  /*7d30*/  WARPGROUP.ARRIVE ;  /* 0x00000000000079c5 */ /* 0x000fcc0000000000 */
[----:B------:R-:W-:Y:S01]  /*7d40*/  QGMMA.64x64x32.F32.E4M3.E4M3 R24, R140, gdesc[UR4], R24, gsb0 ;  /* 0x00e000048c187df3 */ /* 0x000fe20008000818 */
[----:B-1----:R-:W-:-:S01]  /*7d50*/  FADD.FTZ R2, R2, R3 ;  /* 0x0000000302027221 */ /* 0x002fc20000010000 */
[----:B------:R-:W-:Y:S01]  /*7d60*/  UIADD3 UR4, UR4, 0x200, URZ ;  /* 0x0000020004047890 */ /* 0x000fe2000fffe03f */
[----:B---3--:R-:W-:-:S01]  /*7d70*/  FADD.FTZ R7, R7, R4 ;  /* 0x0000000407077221 */ /* 0x008fc20000010000 */
[----:B------:R-:W-:Y:S02]  /*7d80*/  UMOV UR7, 0xc0000010 ;  /* 0xc000001000077882 */ /* 0x000fe40000000000 */
[----:B------:R-:W1:Y:S03]  /*7d90*/  SHFL.BFLY PT, R5, R2, 0x1, 0x1f ;  /* 0x0c201f0002057f89 */ /* 0x000e6600000e0000 */
[----:B------:R-:W-:Y:S01]  /*7da0*/  UMOV UR6, UR4 ;  /* 0x0000000400067c82 */ /* 0x000fe20008000000 */
[----:B------:R-:W0:Y:S01]  /*7db0*/  SHFL.BFLY PT, R6, R7, 0x1, 0x1f ;  /* 0x0c201f0007067f89 */ /* 0x000e2200000e0000 */
[----:B------:R-:W-:-:S02]  /*7dc0*/  IMAD.MOV.U32 R3, RZ, RZ, RZ ;  /* 0x000000ffff037224 */ /* 0x000fc400078e00ff */
[----:B-1----:R-:W-:Y:S01]  /*7dd0*/  FADD.FTZ R5, R2, R5 ;  /* 0x0000000502057221 */ /* 0x002fe20000010000 */
[----:B0-----:R-:W-:-:S04]  /*7de0*/  FADD.FTZ R8, R7, R6 ;  /* 0x0000000607087221 */ /* 0x001fc80000010000 */
[C---:B------:R-:W-:Y:S01]  /*7df0*/  FSETP.NE.FTZ.AND P1, PT, R5.reuse, RZ, PT ;  /* 0x000000ff0500720b */ /* 0x040fe20003f35000 */
[----:B------:R-:W-:Y:S01]  /*7e00*/  FMUL.FTZ R9, R5, 0.00390625 ;  /* 0x3b80000005097820 */ /* 0x000fe20000410000 */
[----:B------:R-:W-:Y:S01]  /*7e10*/  FMUL.FTZ R6, R8, 0.00390625 ;  /* 0x3b80000008067820 */ /* 0x000fe20000410000 */
[----:B------:R-:W-:Y:S02]  /*7e20*/  WARPGROUP.DEPBAR.LE gsb0, 0x0 ;  /* 0x00008000000079c5 */ /* 0x000fe40000010000 */
[----:B------:R-:W-:-:S06]  /*7e30*/  WARPGROUP.ARRIVE ;  /* 0x00000000000079c5 */ /* 0x000fcc0000000000 */
[----:B------:R-:W-:Y:S01]  /*7e40*/  QGMMA.64x64x32.F32.E4M3.E4M3 R24, R144, gdesc[UR4], R24, gsb0 ;  /* 0x00e0000490187df3 */ /* 0x000fe20008000818 */
[----:B------:R-:W-:Y:S02]  /*7e50*/  FSETP.NE.FTZ.AND P2, PT, R9, RZ, PT ;  /* 0x000000ff0900720b */ /* 0x000fe40003f55000 */
[----:B------:R-:W-:Y:S01]  /*7e60*/  FSETP.NE.FTZ.AND P3, PT, R6, RZ, PT ;  /* 0x000000ff0600720b */ /* 0x000fe20003f75000 */
[----:B------:R-:W-:Y:S01]  /*7e70*/  @P1 MUFU.RCP R3, R5 ;  /* 0x0000000500031308 */ /* 0x000fe20000001000 */
[----:B------:R-:W-:Y:S02]  /*7e80*/  FSETP.NE.FTZ.AND P1, PT, R8, RZ, PT ;  /* 0x000000ff0800720b */ /* 0x000fe40003f35000 */
[----:B------:R-:W-:-:S07]  /*7e90*/  MOV R7, RZ ;  /* 0x000000ff00077202 */ /* 0x000fce0000000f00 */
[----:B------:R-:W0:Y:S08]  /*7ea0*/  @P2 MUFU.LG2 R4, R9 ;  /* 0x0000000900042308 */ /* 0x000e300000000c00 */
[----:B------:R-:W1:Y:S08]  /*7eb0*/  @P3 MUFU.LG2 R6, R6 ;  /* 0x0000000600063308 */ /* 0x000e700000000c00 */
[----:B------:R-:W3:Y:S01]  /*7ec0*/  @P1 MUFU.RCP R7, R8 ;  /* 0x0000000800071308 */ /* 0x000ee20000001000 */
[----:B------:R-:W-:-:S02]  /*7ed0*/  IMAD.U32 R2, RZ, RZ, UR20 ;  /* 0x00000014ff027e24 */ /* 0x000fc4000f8e00ff */
[----:B------:R-:W-:Y:S02]  /*7ee0*/  IMAD.U32 R10, RZ, RZ, UR20 ;  /* 0x00000014ff0a7e24 */ /* 0x000fe4000f8e00ff */
[----:B0-----:R-:W-:Y:S01]  /*7ef0*/  @P2 FMUL.FTZ R5, R4, 0.69314718246459960938 ;  /* 0x3f31721804052820 */ /* 0x001fe20000410000 */
[----:B------:R-:W-:Y:S01]  /*7f00*/  @P2 FMUL.FTZ R2, R2, 0.69314718246459960938 ;  /* 0x3f31721802022820 */ /* 0x000fe20000410000 */
[----:B------:R-:W-:Y:S01]  /*7f10*/  @P3 FMUL.FTZ R10, R10, 0.69314718246459960938 ;  /* 0x3f3172180a0a3820 */ /* 0x000fe20000410000 */
[----:B-1----:R-:W-:Y:S01]  /*7f20*/  @P3 FMUL.FTZ R9, R6, 0.69314718246459960938 ;  /* 0x3f31721806093820 */ /* 0x002fe20000410000 */
[----:B------:R-:W-:Y:S02]  /*7f30*/  IMAD.MOV.U32 R58, RZ, RZ, -0x800000 ;  /* 0xff800000ff3a7424 */ /* 0x000fe400078e00ff */
[----:B--2---:R-:W-:Y:S01]  /*7f40*/  FMUL.FTZ R3, R3, R0 ;  /* 0x0000000003037220 */ /* 0x004fe20000410000 */
[----:B------:R-:W-:Y:S02]  /*7f50*/  IMAD.MOV.U32 R59, RZ, RZ, -0x800000 ;  /* 0xff800000ff3b7424 */ /* 0x000fe400078e00ff */
[----:B------:R-:W-:Y:S01]  /*7f60*/  @P2 FFMA.FTZ R58, R2, R57, R5 ;  /* 0x00000039023a2223 */ /* 0x000fe20000010005 */
[----:B------:R-:W-:-:S01]  /*7f70*/  @P3 FFMA.FTZ R59, R10, R56, R9 ;  /* 0x000000380a3b3223 */ /* 0x000fc20000010009 */
[----:B---3--:R-:W-:Y:S01]  /*7f80*/  FMUL.FTZ R0, R7, R0 ;  /* 0x0000000007007220 */ /* 0x008fe20000410000 */
[----:B------:R-:W-:-:S02]  /*7f90*/  WARPGROUP.DEPBAR.LE gsb0, 0x0 ;  /* 0x00008000000079c5 */ /* 0x000fc40000010000 */
[----:B------:R-:W-:Y:S05]  /*7fa0*/  @!P0 BRA `(.L_x_209) ;  /* 0x0000000000048947 */ /* 0x000fea0003800000 */
[----:B------:R-:W-:Y:S01]  /*7fb0*/  BPT.TRAP 0x1 ;  /* 0x000000040000795c */ /* 0x000fe20000300000 */
.L_x_209:
[----:B------:R-:W-:Y:S01]  /*7fc0*/  UIADD3 UR4, UR5, 0x13260, URZ ;  /* 0x0001326005047890 */ /* 0x000fe2000fffe03f */
[-C--:B------:R-:W-:Y:S01]  /*7fd0*/  FMUL.FTZ R5, R24, R3.reuse ;  /* 0x0000000318057220 */ /* 0x080fe20000410000 */
[----:B------:R-:W-:Y:S01]  /*7fe0*/  UIADD3 UR37, UR37, 0x1, URZ ;  /* 0x0000000125257890 */ /* 0x000fe2000fffe03f */
[-C--:B------:R-:W-:Y:S01]  /*7ff0*/  FMUL.FTZ R7, R29, R3.reuse ;  /* 0x000000031d077220 */ /* 0x080fe20000410000 */
[----:B------:R-:W-:Y:S01]  /*8000*/  UPRMT UR4, UR8, 0x654, UR4 ;  /* 0x0000065408047896 */ /* 0x000fe20008000004 */
[-C--:B------:R-:W-:Y:S01]  /*8010*/  FMUL.FTZ R10, R32, R3.reuse ;  /* 0x00000003200a7220 */ /* 0x080fe20000410000 */
[----:B------:R-:W-:Y:S01]  /*8020*/  UISETP.NE.AND UP0, UPT, UR37, 0x2, UPT ;  /* 0x000000022500788c */ /* 0x000fe2000bf05270 */
[-C--:B------:R-:W-:Y:S01]  /*8030*/  FMUL.FTZ R11, R37, R3.reuse ;  /* 0x00000003250b7220 */ /* 0x080fe20000410000 */
[-C--:B------:R-:W-:Y:S01]  /*8040*/  FMUL.FTZ R12, R40, R3.reuse ;  /* 0x00000003280c7220 */ /* 0x080fe20000410000 */
[-C--:B------:R-:W-:Y:S01]  /*8050*/  FMUL.FTZ R13, R45, R3.reuse ;  /* 0x000000032d0d7220 */ /* 0x080fe20000410000 */
[-C--:B------:R-:W-:Y:S01]  /*8060*/  FMUL.FTZ R14, R48, R3.reuse ;  /* 0x00000003300e7220 */ /* 0x080fe20000410000 */
[-C--:B------:R-:W-:Y:S01]  /*8070*/  FMUL.FTZ R15, R53, R3.reuse ;  /* 0x00000003350f7220 */ /* 0x080fe20000410000 */
[-C--:B------:R-:W-:Y:S01]  /*8080*/  FMUL.FTZ R4, R28, R3.reuse ;  /* 0x000000031c047220 */ /* 0x080fe20000410000 */
[----:B------:R-:W-:Y:S01]  /*8090*/  SYNCS.ARRIVE.TRANS64.RED.A1T0 RZ, [UR4], RZ ;  /* 0x000000ffffff79a7 */ /* 0x000fe20008100404 */
[----:B------:R-:W-:Y:S01]  /*80a0*/  USEL UR4, URZ, 0x1, UP0 ;  /* 0x000000013f047887 */ /* 0x000fe20008000000 */
[-C--:B------:R-:W-:Y:S01]  /*80b0*/  FMUL.FTZ R8, R25, R3.reuse ;  /* 0x0000000319087220 */ /* 0x080fe20000410000 */
[-C--:B------:R-:W-:Y:S01]  /*80c0*/  FMUL.FTZ R36, R36, R3.reuse ;  /* 0x0000000324247220 */ /* 0x080fe20000410000 */
        /* <DEDUP_REMOVED lines=21> */
[----:B------:R-:W-:Y:S01]  /*8220*/  FMUL.FTZ R51, R51, R0 ;  /* 0x0000000033337220 */ /* 0x000fe20000410000 */
[----:B------:R-:W-:-:S02]  /*8230*/  UIADD3 UR46, UR46, 0x1, URZ ;  /* 0x000000012e2e7890 */ /* 0x000fc4000fffe03f */
[----:B------:R-:W-:Y:S02]  /*8240*/  USEL UR37, UR37, URZ, UP0 ;  /* 0x0000003f25257287 */ /* 0x000fe40008000000 */
[----:B------:R-:W-:-:S12]  /*8250*/  ULOP3.LUT UR36, UR36, UR4, URZ, 0x3c, !UPT ;  /* 0x0000000424247292 */ /* 0x000fd8000f8e3c3f */
.L_x_185:
[----:B------:R-:W0:Y:S01]  /*8260*/  S2R R3, SR_CgaCtaId ;  /* 0x0000000000037919 */ /* 0x000e220000008800 */
[----:B------:R-:W-:Y:S01]  /*8270*/  MOV R0, 0x400 ;  /* 0x0000040000007802 */ /* 0x000fe20000000f00 */
[----:B------:R-:W-:Y:S01]  /*8280*/  UISETP.NE.AND UP0, UPT, UR44, URZ, UPT ;  /* 0x0000003f2c00728c */ /* 0x000fe2000bf05270 */
[----:B------:R-:W-:Y:S01]  /*8290*/  BSSY B0, `(.L_x_210) ;  /* 0x00002ab000007945 */ /* 0x000fe20003800000 */
[----:B------:R-:W-:Y:S09]  /*82a0*/  BAR.SYNC.DEFER_BLOCKING 0x5, 0x200 ;  /* 0x0148000000007b1d */ /* 0x000ff20000010000 */
[----:B------:R-:W-:Y:S01]  /*82b0*/  @!UP0 ULDC UR44, c[0x0][0xad4] ;  /* 0x0002b500002c8ab9 */ /* 0x000fe20000000800 */
[----:B0-----:R-:W-:-:S05]  /*82c0*/  LEA R0, R3, R0, 0x18 ;  /* 0x0000000003007211 */ /* 0x001fca00078ec0ff */
[----:B------:R-:W0:Y:S02]  /*82d0*/  LDS.128 R28, [R0+0x132d0] ;  /* 0x0132d000001c7984 */ /* 0x000e240000000c00 */
[----:B0-----:R-:W-:Y:S02]  /*82e0*/  R2UR UR6, R29 ;  /* 0x000000001d0672ca */ /* 0x001fe400000e0000 */
[----:B------:R-:W-:Y:S01]  /*82f0*/  R2UR UR5, R30 ;  /* 0x000000001e0572ca */ /* 0x000fe200000e0000 */
[----:B------:R-:W-:Y:S06]  /*8300*/  BAR.ARV 0x4, 0x200 ;  /* 0x0108000000007b1d */ /* 0x000fec0000002000 */
[----:B------:R-:W-:Y:S08]  /*8310*/  @P0 BRA `(.L_x_211) ;  /* 0x0000001c00dc0947 */ /* 0x000ff00003800000 */
[----:B------:R-:W0:Y:S01]  /*8320*/  S2R R20, SR_TID.X ;  /* 0x0000000000147919 */ /* 0x000e220000002100 */
[----:B------:R-:W-:Y:S01]  /*8330*/  ULDC.64 UR8, c[0x4][0x38] ;  /* 0x01000e0000087ab9 */ /* 0x000fe20000000a00 */
[----:B------:R-:W2:Y:S01]  /*8340*/  LDL R24, [R1+0x38] ;  /* 0x0000380001187983 */ /* 0x000ea20000100800 */
[----:B------:R-:W1:Y:S01]  /*8350*/  S2R R25, SR_SWINHI ;  /* 0x0000000000197919 */ /* 0x000e620000002f00 */
[----:B------:R-:W-:Y:S01]  /*8360*/  USHF.L.U32 UR4, UR39, 0x2, URZ ;  /* 0x0000000227047899 */ /* 0x000fe2000800063f */
[----:B------:R-:W-:Y:S01]  /*8370*/  ULDC.64 UR10, c[0x0][0xc00] ;  /* 0x00030000000a7ab9 */ /* 0x000fe20000000a00 */
[----:B------:R-:W3:Y:S01]  /*8380*/  LDL R69, [R1+0x34] ;  /* 0x0000340001457983 */ /* 0x000ee20000100800 */
[----:B0-----:R-:W-:-:S05]  /*8390*/  IMAD.SHL.U32 R2, R20, 0x4, RZ ;  /* 0x0000000414027824 */ /* 0x001fca00078e00ff */
[----:B------:R-:W-:Y:S01]  /*83a0*/  LOP3.LUT R2, R2, 0xc, RZ, 0xc0, !PT ;  /* 0x0000000c02027812 */ /* 0x000fe200078ec0ff */
[----:B------:R-:W-:Y:S03]  /*83b0*/  BAR.SYNC.DEFER_BLOCKING 0x1, 0x180 ;  /* 0x0046000000007b1d */ /* 0x000fe60000010000 */
[----:B------:R-:W-:-:S05]  /*83c0*/  IADD3 R2, P0, R2, UR8, RZ ;  /* 0x0000000802027c10 */ /* 0x000fca000ff1e0ff */
[----:B------:R-:W-:-:S05]  /*83d0*/  IMAD.X R3, RZ, RZ, UR9, P0 ;  /* 0x00000009ff037e24 */ /* 0x000fca00080e06ff */
[----:B------:R2:W4:Y:S01]  /*83e0*/  LDG.E.CONSTANT R21, desc[UR50][R2.64] ;  /* 0x0000003202157981 */ /* 0x000522000c1e9900 */
[----:B------:R-:W-:-:S04]  /*83f0*/  LOP3.LUT P0, R20, R20, 0x3, RZ, 0xc0, !PT ;  /* 0x0000000314147812 */ /* 0x000fc8000780c0ff */
[----:B------:R-:W-:-:S04]  /*8400*/  ISETP.EQ.OR P0, PT, R20, 0x3, !P0 ;  /* 0x000000031400780c */ /* 0x000fc80004702670 */
[----:B------:R-:W-:Y:S02]  /*8410*/  SEL R76, R14, R49, P0 ;  /* 0x000000310e4c7207 */ /* 0x000fe40000000000 */
[----:B------:R-:W-:Y:S02]  /*8420*/  SEL R72, R49, R14, P0 ;  /* 0x0000000e31487207 */ /* 0x000fe40000000000 */
[----:B------:R-:W-:Y:S02]  /*8430*/  MOV R48, R0 ;  /* 0x0000000000307202 */ /* 0x000fe40000000f00 */
[----:B-1----:R-:W-:Y:S02]  /*8440*/  MOV R49, R25 ;  /* 0x0000001900317202 */ /* 0x002fe40000000f00 */
        /* <DEDUP_REMOVED lines=28> */
[----:B------:R-:W-:Y:S01]  /*8610*/  SEL R34, R55, R54, P0 ;  /* 0x0000003637227207 */ /* 0x000fe20000000000 */
[----:B------:R-:W-:Y:S02]  /*8620*/  USHF.L.U64.HI UR12, UR39, 0x2, UR40 ;  /* 0x00000002270c7899 */ /* 0x000fe40008010228 */
[----:B------:R-:W-:-:S04]  /*8630*/  UIADD3 UR7, UP0, UR4, UR10, URZ ;  /* 0x0000000a04077290 */ /* 0x000fc8000ff1e03f */
[----:B------:R-:W-:Y:S01]  /*8640*/  UIADD3.X UR8, UR12, UR11, URZ, UP0, !UPT ;  /* 0x0000000b0c087290 */ /* 0x000fe200087fe43f */
[----:B--2---:R-:W-:-:S03]  /*8650*/  IMAD.WIDE R2, R24, 0x2, R48 ;  /* 0x0000000218027825 */ /* 0x004fc600078e0230 */
[C---:B------:R-:W-:Y:S02]  /*8660*/  IADD3 R11, P2, R2.reuse, 0x40, RZ ;  /* 0x00000040020b7810 */ /* 0x040fe40007f5e0ff */
[C---:B------:R-:W-:Y:S02]  /*8670*/  IADD3 R9, P3, R2.reuse, 0x20, RZ ;  /* 0x0000002002097810 */ /* 0x040fe40007f7e0ff */
[C---:B------:R-:W-:Y:S02]  /*8680*/  IADD3 R30, P1, R2.reuse, 0x60, RZ ;  /* 0x00000060021e7810 */ /* 0x040fe40007f3e0ff */
[----:B------:R-:W-:Y:S02]  /*8690*/  LOP3.LUT R7, R2, 0x380, RZ, 0xc0, !PT ;  /* 0x0000038002077812 */ /* 0x000fe400078ec0ff */
[----:B------:R-:W-:Y:S02]  /*86a0*/  LOP3.LUT R4, R11, 0x380, RZ, 0xc0, !PT ;  /* 0x000003800b047812 */ /* 0x000fe400078ec0ff */
[----:B------:R-:W-:-:S02]  /*86b0*/  LOP3.LUT R8, R9, 0x380, RZ, 0xc0, !PT ;  /* 0x0000038009087812 */ /* 0x000fc400078ec0ff */
[----:B------:R-:W-:Y:S02]  /*86c0*/  LOP3.LUT R13, R30, 0x380, RZ, 0xc0, !PT ;  /* 0x000003801e0d7812 */ /* 0x000fe400078ec0ff */
[----:B------:R-:W-:Y:S02]  /*86d0*/  SHF.R.U64 R7, R7, 0x3, RZ ;  /* 0x0000000307077819 */ /* 0x000fe400000012ff */
[----:B------:R-:W-:Y:S02]  /*86e0*/  SHF.R.U64 R4, R4, 0x3, RZ ;  /* 0x0000000304047819 */ /* 0x000fe400000012ff */
[----:B------:R-:W-:Y:S02]  /*86f0*/  SHF.R.U64 R8, R8, 0x3, RZ ;  /* 0x0000000308087819 */ /* 0x000fe400000012ff */
[----:B------:R-:W-:Y:S02]  /*8700*/  SHF.R.U64 R13, R13, 0x3, RZ ;  /* 0x000000030d0d7819 */ /* 0x000fe400000012ff */
[----:B------:R-:W-:-:S02]  /*8710*/  LOP3.LUT R2, R7, R2, RZ, 0x3c, !PT ;  /* 0x0000000207027212 */ /* 0x000fc400078e3cff */
[----:B------:R-:W-:Y:S01]  /*8720*/  LOP3.LUT R6, R4, R11, RZ, 0x3c, !PT ;  /* 0x0000000b04067212 */ /* 0x000fe200078e3cff */
[--C-:B------:R-:W-:Y:S01]  /*8730*/  IMAD.X R7, RZ, RZ, R3.reuse, P2 ;  /* 0x000000ffff077224 */ /* 0x100fe200010e0603 */
[----:B------:R-:W-:Y:S01]  /*8740*/  LOP3.LUT R8, R8, R9, RZ, 0x3c, !PT ;  /* 0x0000000908087212 */ /* 0x000fe200078e3cff */
[----:B------:R-:W-:Y:S01]  /*8750*/  IMAD.X R9, RZ, RZ, R3, P3 ;  /* 0x000000ffff097224 */ /* 0x000fe200018e0603 */
[----:B------:R-:W-:Y:S02]  /*8760*/  LOP3.LUT R4, R13, R30, RZ, 0x3c, !PT ;  /* 0x0000001e0d047212 */ /* 0x000fe400078e3cff */
[-C--:B------:R-:W-:Y:S02]  /*8770*/  IADD3.X R5, RZ, R3.reuse, RZ, P1, !PT ;  /* 0x00000003ff057210 */ /* 0x080fe40000ffe4ff */
[----:B------:R-:W-:Y:S02]  /*8780*/  MOV R30, R2 ;  /* 0x00000002001e7202 */ /* 0x000fe40000000f00 */
[----:B------:R-:W-:-:S02]  /*8790*/  SEL R24, R54, R55, P0 ;  /* 0x0000003736187207 */ /* 0x000fc40000000000 */
[----:B------:R-:W-:Y:S02]  /*87a0*/  MOV R64, R4 ;  /* 0x0000000400407202 */ /* 0x000fe40000000f00 */
[----:B----4-:R-:W-:Y:S01]  /*87b0*/  LOP3.LUT R3, R21, 0x2, RZ, 0x3c, !PT ;  /* 0x0000000215037812 */ /* 0x010fe200078e3cff */
[----:B------:R-:W-:Y:S01]  /*87c0*/  SHFL.IDX PT, R52, R98, R21, 0x1c1f ;  /* 0x001c1f1562347589 */ /* 0x000fe200000e0000 */
[----:B------:R-:W-:-:S03]  /*87d0*/  MOV R66, R6 ;  /* 0x0000000600427202 */ /* 0x000fc60000000f00 */
[----:B------:R-:W0:Y:S01]  /*87e0*/  SHFL.IDX PT, R53, R94, R3, 0x1c1f ;  /* 0x001c1f035e357589 */ /* 0x000e2200000e0000 */
[----:B------:R-:W-:-:S03]  /*87f0*/  MOV R67, R8 ;  /* 0x0000000800437202 */ /* 0x000fc60000000f00 */
[----:B------:R-:W-:Y:S04]  /*8800*/  SHFL.IDX PT, R38, R70, R21, 0x1c1f ;  /* 0x001c1f1546267589 */ /* 0x000fe800000e0000 */
[----:B------:R-:W1:Y:S04]  /*8810*/  SHFL.IDX PT, R39, R62, R3, 0x1c1f ;  /* 0x001c1f033e277589 */ /* 0x000e6800000e0000 */
[----:B------:R-:W-:Y:S04]  /*8820*/  SHFL.IDX PT, R56, R56, R21, 0x1c1f ;  /* 0x001c1f1538387589 */ /* 0x000fe800000e0000 */
[----:B------:R-:W2:Y:S04]  /*8830*/  SHFL.IDX PT, R57, R88, R3, 0x1c1f ;  /* 0x001c1f0358397589 */ /* 0x000ea800000e0000 */
[----:B------:R-:W-:Y:S04]  /*8840*/  SHFL.IDX PT, R32, R32, R21, 0x1c1f ;  /* 0x001c1f1520207589 */ /* 0x000fe800000e0000 */
[----:B------:R-:W4:Y:S04]  /*8850*/  SHFL.IDX PT, R33, R44, R3, 0x1c1f ;  /* 0x001c1f032c217589 */ /* 0x000f2800000e0000 */
[----:B------:R-:W-:Y:S04]  /*8860*/  SHFL.IDX PT, R2, R100, R21, 0x1c1f ;  /* 0x001c1f1564027589 */ /* 0x000fe800000e0000 */
[----:B------:R-:W-:Y:S04]  /*8870*/  SHFL.IDX PT, R42, R84, R21, 0x1c1f ;  /* 0x001c1f15542a7589 */ /* 0x000fe800000e0000 */
[----:B------:R-:W3:Y:S04]  /*8880*/  SHFL.IDX PT, R5, R96, R3, 0x1c1f ;  /* 0x001c1f0360057589 */ /* 0x000ee800000e0000 */
[----:B------:R-:W-:Y:S04]  /*8890*/  SHFL.IDX PT, R10, R10, R21, 0x1c1f ;  /* 0x001c1f150a0a7589 */ /* 0x000fe800000e0000 */
[----:B------:R-:W3:Y:S04]  /*88a0*/  SHFL.IDX PT, R43, R80, R3, 0x1c1f ;  /* 0x001c1f03502b7589 */ /* 0x000ee800000e0000 */
[----:B------:R-:W-:Y:S04]  /*88b0*/  SHFL.IDX PT, R28, R28, R21, 0x1c1f ;  /* 0x001c1f151c1c7589 */ /* 0x000fe800000e0000 */
[----:B------:R-:W3:Y:S04]  /*88c0*/  SHFL.IDX PT, R13, R68, R3, 0x1c1f ;  /* 0x001c1f03440d7589 */ /* 0x000ee800000e0000 */
[----:B------:R-:W3:Y:S04]  /*88d0*/  SHFL.IDX PT, R29, R36, R3, 0x1c1f ;  /* 0x001c1f03241d7589 */ /* 0x000ee800000e0000 */
[----:B------:R-:W-:Y:S04]  /*88e0*/  SHFL.IDX PT, R4, R92, R21, 0x1c1f ;  /* 0x001c1f155c047589 */ /* 0x000fe800000e0000 */
[----:B------:R-:W-:Y:S04]  /*88f0*/  SHFL.IDX PT, R46, R76, R21, 0x1c1f ;  /* 0x001c1f154c2e7589 */ /* 0x000fe800000e0000 */
[----:B------:R-:W3:Y:S04]  /*8900*/  SHFL.IDX PT, R7, R90, R3, 0x1c1f ;  /* 0x001c1f035a077589 */ /* 0x000ee800000e0000 */
[----:B------:R-:W-:Y:S04]  /*8910*/  SHFL.IDX PT, R12, R12, R21, 0x1c1f ;  /* 0x001c1f150c0c7589 */ /* 0x000fe800000e0000 */
[----:B------:R-:W3:Y:S04]  /*8920*/  SHFL.IDX PT, R47, R72, R3, 0x1c1f ;  /* 0x001c1f03482f7589 */ /* 0x000ee800000e0000 */
[----:B------:R-:W3:Y:S04]  /*8930*/  SHFL.IDX PT, R15, R60, R3, 0x1c1f ;  /* 0x001c1f033c0f7589 */ /* 0x000ee800000e0000 */
[----:B------:R-:W-:Y:S04]  /*8940*/  SHFL.IDX PT, R6, R86, R21, 0x1c1f ;  /* 0x001c1f1556067589 */ /* 0x000fe800000e0000 */
[----:B------:R-:W3:Y:S04]  /*8950*/  SHFL.IDX PT, R9, R82, R3, 0x1c1f ;  /* 0x001c1f0352097589 */ /* 0x000ee800000e0000 */
[----:B------:R-:W-:Y:S04]  /*8960*/  SHFL.IDX PT, R14, R14, R21, 0x1c1f ;  /* 0x001c1f150e0e7589 */ /* 0x000fe800000e0000 */
[----:B------:R1:W3:Y:S04]  /*8970*/  SHFL.IDX PT, R25, R40, R3, 0x1c1f ;  /* 0x001c1f0328197589 */ /* 0x0002e800000e0000 */
[----:B------:R-:W-:Y:S04]  /*8980*/  SHFL.IDX PT, R8, R78, R21, 0x1c1f ;  /* 0x001c1f154e087589 */ /* 0x000fe800000e0000 */
[----:B------:R-:W-:Y:S04]  /*8990*/  SHFL.IDX PT, R24, R24, R21, 0x1c1f ;  /* 0x001c1f1518187589 */ /* 0x000fe800000e0000 */
[----:B------:R-:W3:Y:S04]  /*89a0*/  SHFL.IDX PT, R11, R74, R3, 0x1c1f ;  /* 0x001c1f034a0b7589 */ /* 0x000ee800000e0000 */
[----:B------:R-:W-:Y:S04]  /*89b0*/  SHFL.IDX PT, R26, R26, R21, 0x1c1f ;  /* 0x001c1f151a1a7589 */ /* 0x000fe800000e0000 */
[----:B------:R3:W-:Y:S04]  /*89c0*/  SHFL.IDX PT, R27, R34, R3, 0x1c1f ;  /* 0x001c1f03221b7589 */ /* 0x0007e800000e0000 */
[----:B------:R-:W3:Y:S01]  /*89d0*/  SHFL.IDX PT, R63, R20, R3, 0x1c1f ;  /* 0x001c1f03143f7589 */ /* 0x000ee200000e0000 */
[----:B0-----:R-:W-:-:S02]  /*89e0*/  SEL R50, R52, R53, P0 ;  /* 0x0000003534327207 */ /* 0x001fc40000000000 */
[----:B-1----:R-:W-:Y:S02]  /*89f0*/  SEL R40, R38, R39, P0 ;  /* 0x0000002726287207 */ /* 0x002fe40000000000 */
[----:B------:R-:W-:Y:S02]  /*8a00*/  SEL R52, R53, R52, P0 ;  /* 0x0000003435347207 */ /* 0x000fe40000000000 */
[----:B--2---:R-:W-:Y:S02]  /*8a10*/  SEL R54, R56, R57, P0 ;  /* 0x0000003938367207 */ /* 0x004fe40000000000 */
[----:B------:R-:W-:Y:S02]  /*8a20*/  SEL R38, R39, R38, P0 ;  /* 0x0000002627267207 */ /* 0x000fe40000000000 */
[----:B----4-:R-:W-:Y:S02]  /*8a30*/  SEL R36, R32, R33, P0 ;  /* 0x0000002120247207 */ /* 0x010fe40000000000 */
[----:B---3--:R-:W-:-:S02]  /*8a40*/  SEL R51, R2, R5, P0 ;  /* 0x0000000502337207 */ /* 0x008fc40000000000 */
        /* <DEDUP_REMOVED lines=25> */
[----:B------:R-:W-:Y:S02]  /*8be0*/  F2FP.BF16.F32.PACK_AB R4, R51, R50 ;  /* 0x000000323304723e */ /* 0x000fe400000010ff */
[----:B------:R-:W-:Y:S02]  /*8bf0*/  F2FP.BF16.F32.PACK_AB R5, R41, R40 ;  /* 0x000000282905723e */ /* 0x000fe400000010ff */
[----:B------:R-:W-:Y:S02]  /*8c00*/  F2FP.BF16.F32.PACK_AB R6, R53, R52 ;  /* 0x000000343506723e */ /* 0x000fe400000010ff */
[----:B------:R-:W-:Y:S02]  /*8c10*/  F2FP.BF16.F32.PACK_AB R7, R39, R38 ;  /* 0x000000262707723e */ /* 0x000fe400000010ff */
[----:B------:R-:W-:-:S02]  /*8c20*/  F2FP.BF16.F32.PACK_AB R8, R55, R54 ;  /* 0x000000363708723e */ /* 0x000fc400000010ff */
[----:B------:R-:W-:Y:S02]  /*8c30*/  F2FP.BF16.F32.PACK_AB R9, R37, R36 ;  /* 0x000000242509723e */ /* 0x000fe400000010ff */
        /* <DEDUP_REMOVED lines=9> */
[----:B------:R-:W-:Y:S01]  /*8cd0*/  F2FP.BF16.F32.PACK_AB R27, R3, R2 ;  /* 0x00000002031b723e */ /* 0x000fe200000010ff */
[----:B------:R-:W-:Y:S04]  /*8ce0*/  STSM.16.M88.4 [R30], R4 ;  /* 0x000000041e007844 */ /* 0x000fe80000000200 */
[----:B------:R-:W-:Y:S04]  /*8cf0*/  STSM.16.M88.4 [R67], R8 ;  /* 0x0000000843007844 */ /* 0x000fe80000000200 */
[----:B------:R-:W-:Y:S04]  /*8d00*/  STSM.16.M88.4 [R66], R12 ;  /* 0x0000000c42007844 */ /* 0x000fe80000000200 */
[----:B------:R0:W-:Y:S01]  /*8d10*/  STSM.16.M88.4 [R64], R24 ;  /* 0x0000001840007844 */ /* 0x0001e20000000200 */
[----:B------:R-:W-:Y:S01]  /*8d20*/  BAR.SYNC.DEFER_BLOCKING 0x1, 0x180 ;  /* 0x0046000000007b1d */ /* 0x000fe20000010000 */
[----:B------:R-:W-:-:S04]  /*8d30*/  ISETP.NE.U32.AND P1, PT, RZ, UR10, PT ;  /* 0x0000000aff007c0c */ /* 0x000fc8000bf25070 */
[----:B------:R-:W-:Y:S01]  /*8d40*/  ISETP.NE.AND.EX P0, PT, RZ, UR11, PT, P1 ;  /* 0x0000000bff007c0c */ /* 0x000fe2000bf05310 */
[----:B------:R-:W-:Y:S02]  /*8d50*/  IMAD.U32 R62, RZ, RZ, UR7 ;  /* 0x00000007ff3e7e24 */ /* 0x000fe4000f8e00ff */
[----:B------:R-:W-:Y:S01]  /*8d60*/  IMAD.U32 R63, RZ, RZ, UR8 ;  /* 0x00000008ff3f7e24 */ /* 0x000fe2000f8e00ff */
[----:B------:R-:W-:Y:S01]  /*8d70*/  ULDC.64 UR8, c[0x0][0xc08] ;  /* 0x0003020000087ab9 */ /* 0x000fe20000000a00 */
[----:B0-----:R-:W0:Y:S08]  /*8d80*/  LDC R64, c[0x0][0xbe8] ;  /* 0x0002fa00ff407b82 */ /* 0x001e300000000800 */
[----:B------:R-:W2:Y:S01]  /*8d90*/  @P0 LDG.E R65, desc[UR50][R62.64] ;  /* 0x000000323e410981 */ /* 0x000ea2000c1e1900 */
[----:B------:R-:W-:-:S04]  /*8da0*/  UISETP.NE.U32.AND UP0, UPT, UR8, URZ, UPT ;  /* 0x0000003f0800728c */ /* 0x000fc8000bf05070 */
[----:B------:R-:W-:Y:S01]  /*8db0*/  UISETP.NE.AND.EX UP0, UPT, UR9, URZ, UPT, UP0 ;  /* 0x0000003f0900728c */ /* 0x000fe2000bf05300 */
[----:B0-----:R-:W-:-:S10]  /*8dc0*/  ISETP.NE.AND P1, PT, R64, 0x1, PT ;  /* 0x000000014000780c */ /* 0x001fd40003f25270 */
[----:B------:R-:W-:-:S04]  /*8dd0*/  @UP0 UIADD3 UR8, UP1, UR4, UR8, URZ ;  /* 0x0000000804080290 */ /* 0x000fc8000ff3e03f */
[----:B------:R-:W-:Y:S01]  /*8de0*/  @UP0 UIADD3.X UR9, UR12, UR9, URZ, UP1, !UPT ;  /* 0x000000090c090290 */ /* 0x000fe20008ffe43f */
[----:B------:R-:W0:Y:S01]  /*8df0*/  @P1 LDC R6, c[0x0][0xbec] ;  /* 0x0002fb00ff061b82 */ /* 0x000e220000000800 */
[----:B------:R-:W-:Y:S01]  /*8e00*/  UISETP.GT.AND UP1, UPT, UR44, 0x1, UPT ;  /* 0x000000012c00788c */ /* 0x000fe2000bf24270 */
[----:B------:R-:W-:-:S06]  /*8e10*/  UMOV UR16, 0x9b8 ;  /* 0x000009b800107882 */ /* 0x000fcc0000000000 */
[----:B------:R-:W1:Y:S01]  /*8e20*/  @P1 LDC R11, c[0x0][0xbf0] ;  /* 0x0002fc00ff0b1b82 */ /* 0x000e620000000800 */
[----:B------:R-:W-:Y:S01]  /*8e30*/  USEL UR16, UR16, 0x978, UP1 ;  /* 0x0000097810107887 */ /* 0x000fe20008800000 */
[----:B------:R-:W-:Y:S01]  /*8e40*/  PLOP3.LUT P4, PT, PT, PT, UP0, 0x80, 0x0 ;  /* 0x000000000000781c */ /* 0x000fe20003f8f008 */
[----:B------:R-:W-:Y:S01]  /*8e50*/  UISETP.NE.U32.AND UP0, UPT, UR10, URZ, UPT ;  /* 0x0000003f0a00728c */ /* 0x000fe2000bf05070 */
[----:B------:R-:W-:Y:S01]  /*8e60*/  IMAD.U32 R13, RZ, RZ, UR41 ;  /* 0x00000029ff0d7e24 */ /* 0x000fe2000f8e00ff */
[----:B------:R-:W-:Y:S01]  /*8e70*/  ULDC UR4, c[0x0][0xa88] ;  /* 0x0002a20000047ab9 */ /* 0x000fe20000000800 */
[----:B------:R-:W-:Y:S01]  /*8e80*/  IMAD.U32 R4, RZ, RZ, UR8 ;  /* 0x00000008ff047e24 */ /* 0x000fe2000f8e00ff */
[----:B------:R-:W-:Y:S01]  /*8e90*/  UISETP.NE.AND.EX UP0, UPT, UR11, URZ, UPT, UP0 ;  /* 0x0000003f0b00728c */ /* 0x000fe2000bf05300 */
[----:B------:R-:W-:Y:S01]  /*8ea0*/  IMAD.U32 R9, RZ, RZ, UR4 ;  /* 0x00000004ff097e24 */ /* 0x000fe2000f8e00ff */
[----:B------:R-:W-:Y:S01]  /*8eb0*/  MOV R5, UR9 ;  /* 0x0000000900057c02 */ /* 0x000fe20008000f00 */
[----:B------:R-:W-:Y:S01]  /*8ec0*/  UMOV UR4, URZ ;  /* 0x0000003f00047c82 */ /* 0x000fe20008000000 */
[----:B------:R-:W-:Y:S01]  /*8ed0*/  USEL UR7, UR42, URZ, UP1 ;  /* 0x0000003f2a077287 */ /* 0x000fe20008800000 */
[----:B------:R-:W-:Y:S01]  /*8ee0*/  IMAD R13, R13, 0xc0, R69 ;  /* 0x000000c00d0d7824 */ /* 0x000fe200078e0245 */
[----:B------:R-:W-:Y:S01]  /*8ef0*/  ULDC.64 UR10, c[0x0][UR16+0x218] ;  /* 0x00008600100a7abb */ /* 0x000fe20008000a00 */
[----:B------:R-:W-:Y:S01]  /*8f00*/  ULDC.64 UR14, c[0x0][UR16+0x228] ;  /* 0x00008a00100e7abb */ /* 0x000fe20008000a00 */
[----:B------:R-:W-:Y:S01]  /*8f10*/  USEL UR39, UR39, URZ, !UP0 ;  /* 0x0000003f27277287 */ /* 0x000fe2000c000000 */
[----:B------:R0:W5:Y:S01]  /*8f20*/  @P4 LDG.E R9, desc[UR50][R4.64] ;  /* 0x0000003204094981 */ /* 0x000162000c1e1900 */
[----:B------:R-:W-:Y:S01]  /*8f30*/  ULDC.64 UR12, c[0x0][UR16+0x220] ;  /* 0x00008800100c7abb */ /* 0x000fe20008000a00 */
[----:B------:R-:W-:-:S02]  /*8f40*/  UIMAD.WIDE.U32 UR8, UR10, UR43, URZ ;  /* 0x0000002b0a0872a5 */ /* 0x000fc4000f8e003f */
[----:B------:R-:W-:Y:S02]  /*8f50*/  UIMAD.WIDE.U32 UR18, UR14, UR7, URZ ;  /* 0x000000070e1272a5 */ /* 0x000fe4000f8e003f */
[----:B------:R-:W-:Y:S02]  /*8f60*/  UIMAD UR10, UR11, UR43, URZ ;  /* 0x0000002b0b0a72a4 */ /* 0x000fe4000f8e023f */
[----:B------:R-:W-:Y:S01]  /*8f70*/  UIMAD UR14, UR15, UR7, URZ ;  /* 0x000000070f0e72a4 */ /* 0x000fe2000f8e023f */
[----:B0-----:R-:W-:Y:S01]  /*8f80*/  @P1 IMAD.HI.U32 R4, R13, R6, RZ ;  /* 0x000000060d041227 */ /* 0x001fe200078e00ff */
[----:B------:R-:W-:Y:S02]  /*8f90*/  USEL UR40, UR40, URZ, !UP0 ;  /* 0x0000003f28287287 */ /* 0x000fe4000c000000 */
[----:B------:R-:W-:Y:S01]  /*8fa0*/  UIMAD UR7, UR13, UR39, URZ ;  /* 0x000000270d0772a4 */ /* 0x000fe2000f8e023f */
[----:B------:R-:W-:Y:S01]  /*8fb0*/  IMAD.MOV.U32 R7, RZ, RZ, R13 ;  /* 0x000000ffff077224 */ /* 0x000fe200078e000d */
[----:B------:R-:W-:Y:S01]  /*8fc0*/  UIADD3 UR9, UR9, UR10, URZ ;  /* 0x0000000a09097290 */ /* 0x000fe2000fffe03f */
[----:B-1----:R-:W-:Y:S01]  /*8fd0*/  @P1 SHF.R.U32.HI R7, RZ, R11, R4 ;  /* 0x0000000bff071219 */ /* 0x002fe20000011604 */
[----:B------:R-:W-:-:S02]  /*8fe0*/  UIMAD.WIDE.U32 UR10, UR12, UR39, URZ ;  /* 0x000000270c0a72a5 */ /* 0x000fc4000f8e003f */
[----:B------:R-:W-:Y:S02]  /*8ff0*/  UIMAD UR7, UR12, UR40, UR7 ;  /* 0x000000280c0772a4 */ /* 0x000fe4000f8e0207 */
[----:B------:R-:W-:Y:S01]  /*9000*/  UIADD3 UR14, UR19, UR14, URZ ;  /* 0x0000000e130e7290 */ /* 0x000fe2000fffe03f */
[----:B------:R-:W-:Y:S01]  /*9010*/  IMAD.U32 R4, RZ, RZ, UR18 ;  /* 0x00000012ff047e24 */ /* 0x000fe2000f8e00ff */
[----:B------:R-:W-:Y:S01]  /*9020*/  UIADD3 UR7, UR11, UR7, URZ ;  /* 0x000000070b077290 */ /* 0x000fe2000fffe03f */
[--C-:B------:R-:W-:Y:S02]  /*9030*/  IMAD.MOV R11, RZ, RZ, -R7.reuse ;  /* 0x000000ffff0b7224 */ /* 0x100fe400078e0a07 */
[----:B------:R-:W-:Y:S01]  /*9040*/  IMAD.U32 R5, RZ, RZ, UR19 ;  /* 0x00000013ff057e24 */ /* 0x000fe2000f8e00ff */
[----:B------:R-:W-:Y:S01]  /*9050*/  SHF.R.S32.HI R5, RZ, 0x1f, R7 ;  /* 0x0000001fff057819 */ /* 0x000fe20000011407 */
[----:B------:R-:W-:Y:S02]  /*9060*/  IMAD R11, R64, R11, R13 ;  /* 0x0000000b400b7224 */ /* 0x000fe400078e020d */
[----:B------:R-:W-:-:S03]  /*9070*/  IMAD.U32 R8, RZ, RZ, UR14 ;  /* 0x0000000eff087e24 */ /* 0x000fc6000f8e00ff */
[----:B------:R-:W-:Y:S02]  /*9080*/  SHF.R.S32.HI R6, RZ, 0x1f, R11 ;  /* 0x0000001fff067819 */ /* 0x000fe4000001140b */
[----:B--2---:R-:W-:-:S13]  /*9090*/  @P0 R2UR UR4, R65 ;  /* 0x00000000410402ca */ /* 0x004fda00000e0000 */
[----:B------:R-:W-:Y:S02]  /*90a0*/  UIADD3 UR8, UP0, UP2, UR10, UR8, UR4 ;  /* 0x000000080a087290 */ /* 0x000fe4000fa1e004 */
[----:B------:R-:W-:Y:S01]  /*90b0*/  USHF.R.S32.HI UR12, URZ, 0x1f, UR4 ;  /* 0x0000001f3f0c7899 */ /* 0x000fe20008011404 */
[----:B------:R-:W-:Y:S01]  /*90c0*/  ULDC.64 UR10, c[0x0][0xba8] ;  /* 0x0002ea00000a7ab9 */ /* 0x000fe20000000a00 */
[----:B------:R-:W-:Y:S02]  /*90d0*/  @!UP1 ULDC UR10, c[0x0][0xb50] ;  /* 0x0002d400000a9ab9 */ /* 0x000fe40000000800 */
[----:B------:R-:W-:Y:S01]  /*90e0*/  UIADD3.X UR7, UR7, UR9, UR12, UP0, UP2 ;  /* 0x0000000907077290 */ /* 0x000fe200087e440c */
[----:B------:R-:W-:Y:S01]  /*90f0*/  IADD3 R4, P2, P3, R7, UR8, R4 ;  /* 0x0000000807047c10 */ /* 0x000fe2000fb5e004 */
[----:B------:R-:W-:Y:S01]  /*9100*/  @!UP1 ULDC UR11, c[0x0][0xb54] ;  /* 0x0002d500000b9ab9 */ /* 0x000fe20000000800 */
[----:B------:R-:W-:Y:S02]  /*9110*/  ULDC.64 UR8, c[0x0][UR16+0x210] ;  /* 0x0000840010087abb */ /* 0x000fe40008000a00 */
[----:B------:R-:W-:Y:S01]  /*9120*/  IMAD R7, R11, UR9, RZ ;  /* 0x000000090b077c24 */ /* 0x000fe2000f8e02ff */
[----:B------:R-:W-:-:S03]  /*9130*/  IADD3.X R5, R5, UR7, R8, P2, P3 ;  /* 0x0000000705057c10 */ /* 0x000fc600097e6408 */
[----:B------:R-:W-:Y:S02]  /*9140*/  IMAD R7, R6, UR8, R7 ;  /* 0x0000000806077c24 */ /* 0x000fe4000f8e0207 */
[----:B------:R-:W-:-:S05]  /*9150*/  IMAD.WIDE.U32 R4, R11, UR8, R4 ;  /* 0x000000080b047c25 */ /* 0x000fca000f8e0004 */
[----:B------:R-:W-:Y:S02]  /*9160*/  IADD3 R5, R5, R7, RZ ;  /* 0x0000000705057210 */ /* 0x000fe40007ffe0ff */
[----:B------:R-:W-:Y:S01]  /*9170*/  LEA R8, P2, R4, UR10, 0x2 ;  /* 0x0000000a04087c11 */ /* 0x000fe2000f8410ff */
[----:B------:R-:W-:-:S03]  /*9180*/  IMAD.U32 R11, RZ, RZ, UR41 ;  /* 0x00000029ff0b7e24 */ /* 0x000fc6000f8e00ff */
[----:B------:R-:W-:Y:S01]  /*9190*/  LEA.HI.X R10, R4, UR11, R5, 0x2, P2 ;  /* 0x0000000b040a7c11 */ /* 0x000fe200090f1405 */
[----:B------:R-:W-:Y:S08]  /*91a0*/  @P4 BRA `(.L_x_212) ;  /* 0x0000000000104947 */ /* 0x000ff00003800000 */
[----:B------:R-:W-:Y:S05]  /*91b0*/  @!P0 BRA `(.L_x_212) ;  /* 0x00000000000c8947 */ /* 0x000fea0003800000 */
[----:B------:R-:W2:Y:S04]  /*91c0*/  LDG.E R4, desc[UR50][R62.64] ;  /* 0x000000323e047981 */ /* 0x000ea8000c1e1900 */
[----:B-----5:R-:W2:Y:S02]  /*91d0*/  LDG.E R9, desc[UR50][R62.64+0x4] ;  /* 0x000004323e097981 */ /* 0x020ea4000c1e1900 */
[----:B--2---:R-:W-:-:S07]  /*91e0*/  IMAD.IADD R9, R9, 0x1, -R4 ;  /* 0x0000000109097824 */ /* 0x004fce00078e0a04 */
.L_x_212:
[----:B------:R-:W2:Y:S01]  /*91f0*/  LDL R14, [R1+0x30] ;  /* 0x00003000010e7983 */ /* 0x000ea20000100800 */
[----:B------:R-:W0:Y:S03]  /*9200*/  S2R R4, SR_TID.X ;  /* 0x0000000000047919 */ /* 0x000e260000002100 */
[----:B------:R-:W-:Y:S04]  /*9210*/  SHFL.IDX PT, R5, R10, RZ, 0x1c1f ;  /* 0x001c1fff0a057589 */ /* 0x000fe800000e0000 */
[----:B------:R-:W-:Y:S04]  /*9220*/  SHFL.IDX PT, R6, R8, 0x1, 0x1c1f ;  /* 0x003c1f0008067f89 */ /* 0x000fe800000e0000 */
[----:B------:R-:W-:Y:S01]  /*9230*/  SHFL.IDX PT, R7, R10, 0x1, 0x1c1f ;  /* 0x003c1f000a077f89 */ /* 0x000fe200000e0000 */
[----:B0-----:R-:W-:-:S05]  /*9240*/  VIADD R15, R4, 0xffffff80 ;  /* 0xffffff80040f7836 */ /* 0x001fca0000000000 */
[----:B------:R-:W-:-:S04]  /*9250*/  SHF.R.S32.HI R12, RZ, 0x1f, R15 ;  /* 0x0000001fff0c7819 */ /* 0x000fc8000001140f */
[----:B------:R-:W-:Y:S01]  /*9260*/  LEA.HI R12, R12, R15, RZ, 0x7 ;  /* 0x0000000f0c0c7211 */ /* 0x000fe200078f38ff */
[----:B------:R-:W0:Y:S03]  /*9270*/  SHFL.IDX PT, R4, R8, RZ, 0x1c1f ;  /* 0x001c1fff08047589 */ /* 0x000e2600000e0000 */
[----:B------:R-:W-:Y:S01]  /*9280*/  LOP3.LUT R12, R12, 0xffffff80, RZ, 0xc0, !PT ;  /* 0xffffff800c0c7812 */ /* 0x000fe200078ec0ff */
[----:B-----5:R-:W-:-:S04]  /*9290*/  IMAD R30, R9, R64, RZ ;  /* 0x00000040091e7224 */ /* 0x020fc800078e02ff */
[----:B------:R-:W-:Y:S01]  /*92a0*/  IMAD.IADD R12, R15, 0x1, -R12 ;  /* 0x000000010f0c7824 */ /* 0x000fe200078e0a0c */
[----:B------:R-:W-:-:S04]  /*92b0*/  PLOP3.LUT P3, PT, PT, PT, UP1, 0x80, 0x0 ;  /* 0x000000000000781c */ /* 0x000fc80003f6f018 */
[----:B------:R-:W-:Y:S01]  /*92c0*/  LOP3.LUT P0, RZ, R12, 0x3, RZ, 0xc0, !PT ;  /* 0x000000030cff7812 */ /* 0x000fe2000780c0ff */
[----:B--2---:R-:W-:-:S04]  /*92d0*/  IMAD R11, R11, 0xc0, R14 ;  /* 0x000000c00b0b7824 */ /* 0x004fc800078e020e */
[C---:B------:R-:W-:Y:S01]  /*92e0*/  VIADD R9, R11.reuse, 0x8 ;  /* 0x000000080b097836 */ /* 0x040fe20000000000 */
[----:B------:R-:W-:-:S04]  /*92f0*/  ISETP.GE.OR P2, PT, R11, R30, P0 ;  /* 0x0000001e0b00720c */ /* 0x000fc80000746670 */
[----:B------:R-:W-:-:S09]  /*9300*/  ISETP.GE.OR P0, PT, R9, R30, P0 ;  /* 0x0000001e0900720c */ /* 0x000fd20000706670 */
[----:B0-----:R0:W-:Y:S01]  /*9310*/  @!P2 ST.E desc[UR50][R4.64], R58 ;  /* 0x0000003a0400a985 */ /* 0x0011e2000c101932 */
[----:B------:R-:W-:-:S03]  /*9320*/  ISETP.GE.AND P2, PT, R11, R30, PT ;  /* 0x0000001e0b00720c */ /* 0x000fc60003f46270 */
[----:B------:R0:W-:Y:S01]  /*9330*/  @!P0 ST.E desc[UR50][R6.64], R59 ;  /* 0x0000003b06008985 */ /* 0x0001e2000c101932 */
[----:B------:R-:W-:Y:S01]  /*9340*/  ISETP.GE.AND P0, PT, R9, R30, PT ;  /* 0x0000001e0900720c */ /* 0x000fe20003f06270 */
[----:B------:R-:W-:-:S12]  /*9350*/  @P3 BRA `(.L_x_213) ;  /* 0x0000000400cc3947 */ /* 0x000fd80003800000 */
[----:B------:R-:W1:Y:S01]  /*9360*/  S2R R12, SR_TID.X ;  /* 0x00000000000c7919 */ /* 0x000e620000002100 */
[----:B------:R-:W2:Y:S01]  /*9370*/  @P1 LDC R29, c[0x0][0xbf0] ;  /* 0x0002fc00ff1d1b82 */ /* 0x000ea20000000800 */
[----:B------:R-:W-:Y:S01]  /*9380*/  ULDC.64 UR10, c[0x0][0xaa0] ;  /* 0x0002a800000a7ab9 */ /* 0x000fe20000000a00 */
[----:B-1----:R-:W-:-:S05]  /*9390*/  VIADD R12, R12, 0xffffff80 ;  /* 0xffffff800c0c7836 */ /* 0x002fca0000000000 */
[----:B------:R-:W-:-:S04]  /*93a0*/  SHF.R.S32.HI R62, RZ, 0x1f, R12 ;  /* 0x0000001fff3e7819 */ /* 0x000fc8000001140c */
[----:B------:R-:W-:-:S04]  /*93b0*/  LEA.HI R62, R62, R12, RZ, 0x3 ;  /* 0x0000000c3e3e7211 */ /* 0x000fc800078f18ff */
[----:B------:R-:W-:-:S04]  /*93c0*/  SHF.R.S32.HI R62, RZ, 0x3, R62 ;  /* 0x00000003ff3e7819 */ /* 0x000fc8000001143e */
[----:B------:R-:W-:-:S05]  /*93d0*/  LEA R3, R62, R17, 0x6 ;  /* 0x000000113e037211 */ /* 0x000fca00078e30ff */
[----:B------:R-:W-:-:S03]  /*93e0*/  IMAD.WIDE R48, R3, 0x2, R48 ;  /* 0x0000000203307825 */ /* 0x000fc600078e0230 */
[C---:B------:R-:W-:Y:S02]  /*93f0*/  IADD3 R9, P0, R48.reuse, 0x1800, RZ ;  /* 0x0000180030097810 */ /* 0x040fe40007f1e0ff */
[C---:B------:R-:W-:Y:S02]  /*9400*/  IADD3 R13, P2, R48.reuse, 0x3000, RZ ;  /* 0x00003000300d7810 */ /* 0x040fe40007f5e0ff */
[----:B0-----:R-:W-:Y:S02]  /*9410*/  LOP3.LUT R5, R48, 0x380, RZ, 0xc0, !PT ;  /* 0x0000038030057812 */ /* 0x001fe400078ec0ff */
[----:B------:R-:W-:Y:S02]  /*9420*/  LOP3.LUT R8, R9, 0x380, RZ, 0xc0, !PT ;  /* 0x0000038009087812 */ /* 0x000fe400078ec0ff */
[----:B------:R-:W-:Y:S02]  /*9430*/  LOP3.LUT R12, R13, 0x380, RZ, 0xc0, !PT ;  /* 0x000003800d0c7812 */ /* 0x000fe400078ec0ff */
[----:B------:R-:W-:-:S02]  /*9440*/  SHF.R.U64 R5, R5, 0x3, RZ ;  /* 0x0000000305057819 */ /* 0x000fc400000012ff */
[----:B------:R-:W-:Y:S02]  /*9450*/  SHF.R.U64 R8, R8, 0x3, RZ ;  /* 0x0000000308087819 */ /* 0x000fe400000012ff */
[----:B------:R-:W-:Y:S02]  /*9460*/  SHF.R.U64 R12, R12, 0x3, RZ ;  /* 0x000000030c0c7819 */ /* 0x000fe400000012ff */
[----:B------:R-:W-:Y:S01]  /*9470*/  LOP3.LUT R4, R5, R48, RZ, 0x3c, !PT ;  /* 0x0000003005047212 */ /* 0x000fe200078e3cff */
[--C-:B------:R-:W-:Y:S01]  /*9480*/  IMAD.MOV.U32 R5, RZ, RZ, R49.reuse ;  /* 0x000000ffff057224 */ /* 0x100fe200078e0031 */
[----:B------:R-:W-:Y:S01]  /*9490*/  LOP3.LUT R8, R8, R9, RZ, 0x3c, !PT ;  /* 0x0000000908087212 */ /* 0x000fe200078e3cff */
[--C-:B------:R-:W-:Y:S01]  /*94a0*/  IMAD.X R9, RZ, RZ, R49.reuse, P0 ;  /* 0x000000ffff097224 */ /* 0x100fe200000e0631 */
[----:B------:R-:W-:Y:S01]  /*94b0*/  LOP3.LUT R12, R12, R13, RZ, 0x3c, !PT ;  /* 0x0000000d0c0c7212 */ /* 0x000fe200078e3cff */
[----:B------:R-:W-:Y:S02]  /*94c0*/  IMAD.X R13, RZ, RZ, R49, P2 ;  /* 0x000000ffff0d7224 */ /* 0x000fe400010e0631 */
[----:B------:R-:W3:Y:S04]  /*94d0*/  LD.E.128 R4, desc[UR50][R4.64] ;  /* 0x0000003204047980 */ /* 0x000ee8000c101d00 */
[----:B------:R-:W4:Y:S04]  /*94e0*/  LD.E.128 R8, desc[UR50][R8.64] ;  /* 0x0000003208087980 */ /* 0x000f28000c101d00 */
[----:B------:R-:W4:Y:S01]  /*94f0*/  LD.E.128 R12, desc[UR50][R12.64] ;  /* 0x000000320c0c7980 */ /* 0x000f22000c101d00 */
[----:B------:R-:W-:-:S04]  /*9500*/  IADD3 R3, P0, R48, 0x4800, RZ ;  /* 0x0000480030037810 */ /* 0x000fc80007f1e0ff */
[----:B------:R-:W-:Y:S01]  /*9510*/  LOP3.LUT R2, R3, 0x380, RZ, 0xc0, !PT ;  /* 0x0000038003027812 */ /* 0x000fe200078ec0ff */
[----:B------:R-:W-:Y:S01]  /*9520*/  UIMAD UR7, UR12, UR10, URZ ;  /* 0x0000000a0c0772a4 */ /* 0x000fe2000f8e023f */
[----:B------:R-:W-:Y:S02]  /*9530*/  IMAD.U32 R21, RZ, RZ, UR41 ;  /* 0x00000029ff157e24 */ /* 0x000fe4000f8e00ff */
[----:B------:R-:W-:Y:S01]  /*9540*/  SHF.R.U64 R2, R2, 0x3, RZ ;  /* 0x0000000302027819 */ /* 0x000fe200000012ff */
[----:B------:R-:W-:Y:S01]  /*9550*/  UIMAD.WIDE.U32 UR8, UR4, UR10, URZ ;  /* 0x0000000a040872a5 */ /* 0x000fe2000f8e003f */
[----:B------:R-:W-:Y:S01]  /*9560*/  IMAD.X R25, RZ, RZ, R49, P0 ;  /* 0x000000ffff197224 */ /* 0x000fe200000e0631 */
[----:B------:R-:W-:Y:S01]  /*9570*/  ULDC.64 UR12, c[0x0][0xaf0] ;  /* 0x0002bc00000c7ab9 */ /* 0x000fe20000000a00 */
[----:B------:R-:W-:Y:S02]  /*9580*/  LOP3.LUT R24, R2, R3, RZ, 0x3c, !PT ;  /* 0x0000000302187212 */ /* 0x000fe400078e3cff */
[----:B------:R-:W0:Y:S01]  /*9590*/  @P1 LDC R3, c[0x0][0xbec] ;  /* 0x0002fb00ff031b82 */ /* 0x000e220000000800 */
[----:B------:R-:W-:Y:S01]  /*95a0*/  UIMAD UR7, UR4, UR11, UR7 ;  /* 0x0000000b040772a4 */ /* 0x000fe2000f8e0207 */
[----:B------:R-:W-:-:S02]  /*95b0*/  IMAD R2, R16, 0x30, R62 ;  /* 0x0000003010027824 */ /* 0x000fc400078e023e */
[----:B------:R-:W-:Y:S01]  /*95c0*/  ULDC.64 UR10, c[0x0][0xae8] ;  /* 0x0002ba00000a7ab9 */ /* 0x000fe20000000a00 */
[----:B------:R-:W-:Y:S01]  /*95d0*/  UIADD3 UR9, UR9, UR7, URZ ;  /* 0x0000000709097290 */ /* 0x000fe2000fffe03f */
[----:B------:R-:W-:Y:S01]  /*95e0*/  IMAD R28, R21, 0xc0, R2 ;  /* 0x000000c0151c7824 */ /* 0x000fe200078e0202 */
[----:B------:R-:W-:Y:S01]  /*95f0*/  USHF.R.S32.HI UR4, URZ, 0x1f, UR39 ;  /* 0x0000001f3f047899 */ /* 0x000fe20008011427 */
[----:B------:R-:W5:Y:S01]  /*9600*/  LD.E.128 R24, desc[UR50][R24.64] ;  /* 0x0000003218187980 */ /* 0x000f62000c101d00 */
[----:B------:R-:W-:Y:S01]  /*9610*/  UIMAD.WIDE.U32 UR8, UR43, UR10, UR8 ;  /* 0x0000000a2b0872a5 */ /* 0x000fe2000f8e0008 */
[----:B------:R-:W-:Y:S01]  /*9620*/  IMAD.MOV.U32 R21, RZ, RZ, R28 ;  /* 0x000000ffff157224 */ /* 0x000fe200078e001c */
[----:B------:R-:W-:Y:S01]  /*9630*/  UIMAD UR4, UR4, UR12, URZ ;  /* 0x0000000c040472a4 */ /* 0x000fe2000f8e023f */
[----:B------:R-:W-:Y:S01]  /*9640*/  @!PT LDS RZ, [RZ] ;  /* 0x00000000fffff984 */ /* 0x000fe20000000800 */
[----:B------:R-:W-:Y:S01]  /*9650*/  @!PT LDS RZ, [RZ] ;  /* 0x00000000fffff984 */ /* 0x000fe20000000800 */
[----:B------:R-:W-:Y:S01]  /*9660*/  @!PT LDS RZ, [RZ] ;  /* 0x00000000fffff984 */ /* 0x000fe20000000800 */
[----:B------:R-:W-:Y:S01]  /*9670*/  @!PT LDS RZ, [RZ] ;  /* 0x00000000fffff984 */ /* 0x000fe20000000800 */
[----:B------:R1:W-:Y:S06]  /*9680*/  MEMBAR.ALL.CTA ;  /* 0x0000000000007992 */ /* 0x0003ec0000008000 */
[----:B-1----:R-:W1:Y:S01]  /*9690*/  FENCE.VIEW.ASYNC.S ;  /* 0x00000000000073c6 */ /* 0x002e620000000000 */
[----:B------:R-:W-:Y:S01]  /*96a0*/  UIMAD UR9, UR43, UR11, UR9 ;  /* 0x0000000b2b0972a4 */ /* 0x000fe2000f8e0209 */
[----:B------:R-:W-:Y:S01]  /*96b0*/  VIADD R0, R0, 0x13220 ;  /* 0x0001322000007836 */ /* 0x000fe20000000000 */
[----:B------:R-:W-:-:S02]  /*96c0*/  UIMAD UR4, UR39, UR13, UR4 ;  /* 0x0000000d270472a4 */ /* 0x000fc4000f8e0204 */
[----:B------:R-:W-:Y:S01]  /*96d0*/  UIMAD.WIDE.U32 UR8, UR39, UR12, UR8 ;  /* 0x0000000c270872a5 */ /* 0x000fe2000f8e0008 */
[----:B------:R-:W-:Y:S01]  /*96e0*/  ULDC.64 UR10, c[0x0][0xae0] ;  /* 0x0002b800000a7ab9 */ /* 0x000fe20000000a00 */
[----:B------:R-:W-:Y:S02]  /*96f0*/  PRMT R0, RZ, 0x654, R0 ;  /* 0x00000654ff007816 */ /* 0x000fe40000000000 */
[----:B------:R-:W-:Y:S01]  /*9700*/  UIADD3 UR4, UR9, UR4, URZ ;  /* 0x0000000409047290 */ /* 0x000fe2000fffe03f */
[----:B0-----:R-:W-:-:S04]  /*9710*/  @P1 IMAD.HI.U32 R2, R28, R3, RZ ;  /* 0x000000031c021227 */ /* 0x001fc800078e00ff */
[----:B------:R-:W-:Y:S01]  /*9720*/  IMAD.U32 R3, RZ, RZ, UR9 ;  /* 0x00000009ff037e24 */ /* 0x000fe2000f8e00ff */
[----:B--2---:R-:W-:Y:S01]  /*9730*/  @P1 SHF.R.U32.HI R21, RZ, R29, R2 ;  /* 0x0000001dff151219 */ /* 0x004fe20000011602 */
[----:B------:R-:W-:Y:S01]  /*9740*/  IMAD.U32 R2, RZ, RZ, UR8 ;  /* 0x00000008ff027e24 */ /* 0x000fe2000f8e00ff */
[----:B------:R-:W-:Y:S01]  /*9750*/  ULDC.64 UR8, c[0x0][0xad8] ;  /* 0x0002b60000087ab9 */ /* 0x000fe20000000a00 */
[----:B------:R-:W-:Y:S01]  /*9760*/  IMAD.U32 R3, RZ, RZ, UR4 ;  /* 0x00000004ff037e24 */ /* 0x000fe2000f8e00ff */
[----:B------:R-:W-:Y:S01]  /*9770*/  SHF.R.S32.HI R20, RZ, 0x1f, R21 ;  /* 0x0000001fff147819 */ /* 0x000fe20000011415 */
[----:B------:R-:W-:Y:S01]  /*9780*/  ULDC UR4, c[0x0][0xac8] ;  /* 0x0002b20000047ab9 */ /* 0x000fe20000000800 */
[C---:B------:R-:W-:Y:S01]  /*9790*/  IADD3 R29, -R21.reuse, RZ, RZ ;  /* 0x000000ff151d7210 */ /* 0x040fe20007ffe1ff */
[----:B------:R-:W-:Y:S01]  /*97a0*/  IMAD.WIDE.U32 R2, R21, UR10, R2 ;  /* 0x0000000a15027c25 */ /* 0x000fe2000f8e0002 */
[----:B-1----:R2:W-:Y:S03]  /*97b0*/  SYNCS.ARRIVE.TRANS64.RED.A1T0 RZ, [R0+URZ], RZ ;  /* 0x000000ff00ff79a7 */ /* 0x0025e6000810043f */
[----:B------:R-:W-:-:S02]  /*97c0*/  IMAD R20, R20, UR10, RZ ;  /* 0x0000000a14147c24 */ /* 0x000fc4000f8e02ff */
[----:B------:R-:W-:Y:S02]  /*97d0*/  IMAD R29, R64, R29, R28 ;  /* 0x0000001d401d7224 */ /* 0x000fe400078e021c */
[----:B------:R-:W-:-:S03]  /*97e0*/  IMAD R33, R21, UR11, R20 ;  /* 0x0000000b15217c24 */ /* 0x000fc6000f8e0214 */
[----:B------:R-:W-:Y:S01]  /*97f0*/  SHF.R.S32.HI R20, RZ, 0x1f, R29 ;  /* 0x0000001fff147819 */ /* 0x000fe2000001141d */
[----:B------:R-:W-:Y:S02]  /*9800*/  IMAD.IADD R3, R3, 0x1, R33 ;  /* 0x0000000103037824 */ /* 0x000fe400078e0221 */
[----:B------:R-:W-:Y:S02]  /*9810*/  IMAD.U32 R33, RZ, RZ, UR41 ;  /* 0x00000029ff217e24 */ /* 0x000fe4000f8e00ff */
[----:B------:R-:W-:Y:S02]  /*9820*/  IMAD R20, R20, UR8, RZ ;  /* 0x0000000814147c24 */ /* 0x000fe4000f8e02ff */
[----:B------:R-:W-:-:S04]  /*9830*/  IMAD.WIDE.U32 R2, R29, UR8, R2 ;  /* 0x000000081d027c25 */ /* 0x000fc8000f8e0002 */
[----:B------:R-:W-:Y:S01]  /*9840*/  IMAD R21, R29, UR9, R20 ;  /* 0x000000091d157c24 */ /* 0x000fe2000f8e0214 */
[----:B------:R-:W-:Y:S01]  /*9850*/  ULDC.64 UR8, c[0x0][0xa80] ;  /* 0x0002a00000087ab9 */ /* 0x000fe20000000a00 */
[----:B------:R-:W-:Y:S01]  /*9860*/  IMAD R33, R33, 0xc0, R62 ;  /* 0x000000c021217824 */ /* 0x000fe200078e023e */
[C---:B------:R-:W-:Y:S01]  /*9870*/  LEA R32, P0, R2.reuse, UR8, 0x1 ;  /* 0x0000000802207c11 */ /* 0x040fe2000f8008ff */
[----:B------:R-:W-:Y:S01]  /*9880*/  IMAD.IADD R3, R3, 0x1, R21 ;  /* 0x0000000103037824 */ /* 0x000fe200078e0215 */
[----:B------:R-:W-:Y:S01]  /*9890*/  SHF.R.S32.HI R62, RZ, 0x1f, R17 ;  /* 0x0000001fff3e7819 */ /* 0x000fe20000011411 */
[----:B------:R-:W-:Y:S02]  /*98a0*/  VIADD R21, R33, 0x60 ;  /* 0x0000006021157836 */ /* 0x000fe40000000000 */
[----:B------:R-:W0:Y:S01]  /*98b0*/  SHFL.IDX PT, R20, R32, 0x1, 0x181f ;  /* 0x00381f0020147f89 */ /* 0x000e2200000e0000 */
[----:B------:R-:W-:Y:S02]  /*98c0*/  LEA.HI.X R34, R2, UR9, R3, 0x1, P0 ;  /* 0x0000000902227c11 */ /* 0x000fe400080f0c03 */
[----:B------:R-:W-:Y:S01]  /*98d0*/  ISETP.GE.AND P0, PT, R17, UR4, PT ;  /* 0x0000000411007c0c */ /* 0x000fe2000bf06270 */
[----:B------:R-:W1:Y:S01]  /*98e0*/  SHFL.IDX PT, R2, R32, RZ, 0x181f ;  /* 0x00181fff20027589 */ /* 0x000e6200000e0000 */
[----:B------:R-:W-:-:S02]  /*98f0*/  IADD3 R3, R33, 0x30, RZ ;  /* 0x0000003021037810 */ /* 0x000fc40007ffe0ff */
[-C--:B------:R-:W-:Y:S01]  /*9900*/  ISETP.GE.OR P1, PT, R33, R30.reuse, P0 ;  /* 0x0000001e2100720c */ /* 0x080fe20000726670 */
[----:B------:R-:W2:Y:S01]  /*9910*/  SHFL.IDX PT, R28, R32, 0x2, 0x181f ;  /* 0x00581f00201c7f89 */ /* 0x000ea200000e0000 */
[-C--:B------:R-:W-:Y:S01]  /*9920*/  ISETP.GE.OR P2, PT, R3, R30.reuse, P0 ;  /* 0x0000001e0300720c */ /* 0x080fe20000746670 */
[----:B------:R-:W-:Y:S01]  /*9930*/  VIADD R33, R33, 0x90 ;  /* 0x0000009021217836 */ /* 0x000fe20000000000 */
[-C--:B------:R-:W-:Y:S01]  /*9940*/  ISETP.GE.OR P3, PT, R21, R30.reuse, P0 ;  /* 0x0000001e1500720c */ /* 0x080fe20000766670 */
[----:B------:R-:W2:Y:S03]  /*9950*/  SHFL.IDX PT, R36, R34, RZ, 0x181f ;  /* 0x00181fff22247589 */ /* 0x000ea600000e0000 */
[----:B------:R-:W-:Y:S01]  /*9960*/  ISETP.GE.OR P0, PT, R33, R30, P0 ;  /* 0x0000001e2100720c */ /* 0x000fe20000706670 */
[----:B------:R-:W2:Y:S04]  /*9970*/  SHFL.IDX PT, R38, R34, 0x1, 0x181f ;  /* 0x00381f0022267f89 */ /* 0x000ea800000e0000 */
[----:B------:R-:W2:Y:S02]  /*9980*/  SHFL.IDX PT, R40, R34, 0x2, 0x181f ;  /* 0x00581f0022287f89 */ /* 0x000ea400000e0000 */
[----:B0-----:R-:W-:-:S02]  /*9990*/  @!P2 LEA R20, P5, R17, R20, 0x1 ;  /* 0x000000141114a211 */ /* 0x001fc400078a08ff */
[----:B------:R-:W0:Y:S01]  /*99a0*/  SHFL.IDX PT, R32, R32, 0x3, 0x181f ;  /* 0x00781f0020207f89 */ /* 0x000e2200000e0000 */
[----:B-1----:R-:W-:-:S03]  /*99b0*/  @!P1 LEA R2, P4, R17, R2, 0x1 ;  /* 0x0000000211029211 */ /* 0x002fc600078808ff */
[----:B------:R-:W1:Y:S01]  /*99c0*/  SHFL.IDX PT, R34, R34, 0x3, 0x181f ;  /* 0x00781f0022227f89 */ /* 0x000e6200000e0000 */
[C---:B--2---:R-:W-:Y:S02]  /*99d0*/  @!P3 LEA R28, P6, R17.reuse, R28, 0x1 ;  /* 0x0000001c111cb211 */ /* 0x044fe400078c08ff */
[C-C-:B------:R-:W-:Y:S02]  /*99e0*/  @!P1 LEA.HI.X R3, R17.reuse, R36, R62.reuse, 0x1, P4 ;  /* 0x0000002411039211 */ /* 0x140fe400020f0c3e */
[C-C-:B------:R-:W-:Y:S02]  /*99f0*/  @!P2 LEA.HI.X R21, R17.reuse, R38, R62.reuse, 0x1, P5 ;  /* 0x000000261115a211 */ /* 0x140fe400028f0c3e */
[----:B------:R-:W-:Y:S01]  /*9a00*/  @!P3 LEA.HI.X R29, R17, R40, R62, 0x1, P6 ;  /* 0x00000028111db211 */ /* 0x000fe200030f0c3e */
[----:B---3--:R2:W-:Y:S04]  /*9a10*/  @!P1 ST.E.128 desc[UR50][R2.64], R4 ;  /* 0x0000000402009985 */ /* 0x0085e8000c101d32 */
[----:B----4-:R2:W-:Y:S04]  /*9a20*/  @!P2 ST.E.128 desc[UR50][R20.64], R8 ;  /* 0x000000081400a985 */ /* 0x0105e8000c101d32 */
[----:B------:R2:W-:Y:S01]  /*9a30*/  @!P3 ST.E.128 desc[UR50][R28.64], R12 ;  /* 0x0000000c1c00b985 */ /* 0x0005e2000c101d32 */
[----:B01----:R-:W-:Y:S05]  /*9a40*/  @P0 BRA `(.L_x_214) ;  /* 0x0000001000bc0947 */ /* 0x003fea0003800000 */
[----:B--2---:R-:W-:-:S04]  /*9a50*/  LEA R2, P0, R17, R32, 0x1 ;  /* 0x0000002011027211 */ /* 0x004fc800078008ff */
[----:B------:R-:W-:-:S05]  /*9a60*/  LEA.HI.X R3, R17, R34, R62, 0x1, P0 ;  /* 0x0000002211037211 */ /* 0x000fca00000f0c3e */
[----:B-----5:R3:W-:Y:S01]  /*9a70*/  ST.E.128 desc[UR50][R2.64], R24 ;  /* 0x0000001802007985 */ /* 0x0207e2000c101d32 */
[----:B------:R-:W-:Y:S05]  /*9a80*/  BRA `(.L_x_214) ;  /* 0x0000001000ac7947 */ /* 0x000fea0003800000 */
.L_x_213:
[----:B------:R1:W5:Y:S01]  /*9a90*/  LDL R62, [R1+0x4] ;  /* 0x00000400013e7983 */ /* 0x0003620000100800 */
[----:B------:R-:W-:Y:S01]  /*9aa0*/  ULDC.64 UR10, c[0x0][0xb08] ;  /* 0x0002c200000a7ab9 */ /* 0x000fe20000000a00 */
[----:B0-----:R-:W0:Y:S02]  /*9ab0*/  @P1 LDC R4, c[0x0][0xbec] ;  /* 0x0002fb00ff041b82 */ /* 0x001e240000000800 */
[----:B------:R1:W5:Y:S04]  /*9ac0*/  LDL R59, [R1+0x28] ;  /* 0x00002800013b7983 */ /* 0x0003680000100800 */
[----:B------:R1:W5:Y:S01]  /*9ad0*/  LDL R58, [R1] ;  /* 0x00000000013a7983 */ /* 0x0003620000100800 */
[----:B------:R-:W-:Y:S01]  /*9ae0*/  UIMAD UR7, UR12, UR10, URZ ;  /* 0x0000000a0c0772a4 */ /* 0x000fe2000f8e023f */
[----:B------:R-:W2:Y:S01]  /*9af0*/  @P1 LDC R5, c[0x0][0xbf0] ;  /* 0x0002fc00ff051b82 */ /* 0x000ea20000000800 */
[----:B------:R-:W-:Y:S01]  /*9b00*/  UIMAD.WIDE.U32 UR8, UR4, UR10, URZ ;  /* 0x0000000a040872a5 */ /* 0x000fe2000f8e003f */
[----:B------:R-:W-:Y:S01]  /*9b10*/  IMAD.MOV.U32 R7, RZ, RZ, R13 ;  /* 0x000000ffff077224 */ /* 0x000fe200078e000d */
[----:B------:R-:W-:Y:S01]  /*9b20*/  UIMAD UR7, UR4, UR11, UR7 ;  /* 0x0000000b040772a4 */ /* 0x000fe2000f8e0207 */
[----:B------:R-:W-:Y:S01]  /*9b30*/  BSSY B1, `(.L_x_215) ;  /* 0x0000050000017945 */ /* 0x000fe20003800000 */
[----:B------:R-:W-:Y:S01]  /*9b40*/  USHF.R.S32.HI UR4, URZ, 0x1f, UR39 ;  /* 0x0000001f3f047899 */ /* 0x000fe20008011427 */
[----:B------:R-:W-:Y:S01]  /*9b50*/  SHF.R.S32.HI R26, RZ, 0x1f, R18 ;  /* 0x0000001fff1a7819 */ /* 0x000fe20000011412 */
[----:B------:R-:W-:Y:S01]  /*9b60*/  UIADD3 UR9, UR9, UR7, URZ ;  /* 0x0000000709097290 */ /* 0x000fe2000fffe03f */
[----:B------:R-:W-:Y:S01]  /*9b70*/  SHF.R.S32.HI R27, RZ, 0x1f, R19 ;  /* 0x0000001fff1b7819 */ /* 0x000fe20000011413 */
[----:B------:R-:W-:Y:S01]  /*9b80*/  ULDC.64 UR10, c[0x0][0xb38] ;  /* 0x0002ce00000a7ab9 */ /* 0x000fe20000000a00 */
[----:B------:R-:W-:Y:S01]  /*9b90*/  SHF.R.S32.HI R30, RZ, 0x1f, R22 ;  /* 0x0000001fff1e7819 */ /* 0x000fe20000011416 */
[----:B------:R-:W-:Y:S01]  /*9ba0*/  UIMAD.WIDE.U32 UR8, UR43, UR10, UR8 ;  /* 0x0000000a2b0872a5 */ /* 0x000fe2000f8e0008 */
[----:B------:R-:W-:-:S02]  /*9bb0*/  SHF.R.S32.HI R48, RZ, 0x1f, R23 ;  /* 0x0000001fff307819 */ /* 0x000fc40000011417 */
[----:B------:R-:W-:Y:S01]  /*9bc0*/  SHF.R.S32.HI R25, RZ, 0x1f, R156 ;  /* 0x0000001fff197819 */ /* 0x000fe2000001149c */
[----:B------:R-:W-:Y:S01]  /*9bd0*/  UIMAD UR9, UR43, UR11, UR9 ;  /* 0x0000000b2b0972a4 */ /* 0x000fe2000f8e0209 */
[----:B0-----:R-:W-:Y:S01]  /*9be0*/  @P1 IMAD.HI.U32 R4, R13, R4, RZ ;  /* 0x000000040d041227 */ /* 0x001fe200078e00ff */
[----:B------:R-:W-:Y:S01]  /*9bf0*/  SHF.R.S32.HI R49, RZ, 0x1f, R157 ;  /* 0x0000001fff317819 */ /* 0x000fe2000001149d */
[----:B------:R-:W-:Y:S02]  /*9c00*/  ULDC.64 UR10, c[0x0][0xb40] ;  /* 0x0002d000000a7ab9 */ /* 0x000fe40000000a00 */
[----:B------:R-:W-:Y:S02]  /*9c10*/  UIMAD UR4, UR4, UR10, URZ ;  /* 0x0000000a040472a4 */ /* 0x000fe4000f8e023f */
[----:B------:R-:W-:Y:S02]  /*9c20*/  UIMAD.WIDE.U32 UR8, UR39, UR10, UR8 ;  /* 0x0000000a270872a5 */ /* 0x000fe4000f8e0008 */
[----:B------:R-:W-:Y:S01]  /*9c30*/  UIMAD UR4, UR39, UR11, UR4 ;  /* 0x0000000b270472a4 */ /* 0x000fe2000f8e0204 */
[----:B--2---:R-:W-:-:S02]  /*9c40*/  @P1 SHF.R.U32.HI R7, RZ, R5, R4 ;  /* 0x00000005ff071219 */ /* 0x004fc40000011604 */
[----:B------:R-:W-:Y:S01]  /*9c50*/  ULDC.64 UR10, c[0x0][0xb48] ;  /* 0x0002d200000a7ab9 */ /* 0x000fe20000000a00 */
[----:B------:R-:W-:Y:S01]  /*9c60*/  UIADD3 UR9, UR9, UR4, URZ ;  /* 0x0000000409097290 */ /* 0x000fe2000fffe03f */
[--C-:B------:R-:W-:Y:S01]  /*9c70*/  SHF.R.S32.HI R4, RZ, 0x1f, R7.reuse ;  /* 0x0000001fff047819 */ /* 0x100fe20000011407 */
[----:B------:R-:W-:Y:S02]  /*9c80*/  IMAD.MOV R9, RZ, RZ, -R7 ;  /* 0x000000ffff097224 */ /* 0x000fe400078e0a07 */
[----:B------:R-:W-:Y:S02]  /*9c90*/  UIMAD.WIDE.U32 UR8, UR42, UR10, UR8 ;  /* 0x0000000a2a0872a5 */ /* 0x000fe4000f8e0008 */
[----:B------:R-:W-:Y:S02]  /*9ca0*/  IMAD R9, R64, R9, R13 ;  /* 0x0000000940097224 */ /* 0x000fe400078e020d */
[----:B------:R-:W-:Y:S02]  /*9cb0*/  UIMAD UR42, UR42, UR11, UR9 ;  /* 0x0000000b2a2a72a4 */ /* 0x000fe4000f8e0209 */
[----:B------:R-:W-:Y:S01]  /*9cc0*/  MOV R5, UR9 ;  /* 0x0000000900057c02 */ /* 0x000fe20008000f00 */
[----:B------:R-:W-:-:S02]  /*9cd0*/  ULDC.64 UR10, c[0x0][0xb30] ;  /* 0x0002cc00000a7ab9 */ /* 0x000fc40000000a00 */
[----:B------:R-:W-:Y:S02]  /*9ce0*/  IMAD R6, R4, UR10, RZ ;  /* 0x0000000a04067c24 */ /* 0x000fe4000f8e02ff */
[----:B------:R-:W-:Y:S01]  /*9cf0*/  IMAD.U32 R4, RZ, RZ, UR8 ;  /* 0x00000008ff047e24 */ /* 0x000fe2000f8e00ff */
[----:B------:R-:W-:Y:S01]  /*9d00*/  ULDC.64 UR8, c[0x0][0xb28] ;  /* 0x0002ca0000087ab9 */ /* 0x000fe20000000a00 */
[----:B------:R-:W-:Y:S02]  /*9d10*/  IMAD.U32 R5, RZ, RZ, UR42 ;  /* 0x0000002aff057e24 */ /* 0x000fe4000f8e00ff */
[C---:B------:R-:W-:Y:S01]  /*9d20*/  IMAD R11, R7.reuse, UR11, R6 ;  /* 0x0000000b070b7c24 */ /* 0x040fe2000f8e0206 */
[----:B------:R-:W-:Y:S01]  /*9d30*/  SHF.R.S32.HI R6, RZ, 0x1f, R9 ;  /* 0x0000001fff067819 */ /* 0x000fe20000011409 */
[----:B------:R-:W-:-:S04]  /*9d40*/  IMAD.WIDE.U32 R4, R7, UR10, R4 ;  /* 0x0000000a07047c25 */ /* 0x000fc8000f8e0004 */
[----:B------:R-:W-:Y:S02]  /*9d50*/  IMAD R6, R6, UR8, RZ ;  /* 0x0000000806067c24 */ /* 0x000fe4000f8e02ff */
[----:B------:R-:W-:Y:S02]  /*9d60*/  IMAD.IADD R5, R5, 0x1, R11 ;  /* 0x0000000105057824 */ /* 0x000fe400078e020b */
[C---:B------:R-:W-:Y:S02]  /*9d70*/  IMAD R7, R9.reuse, UR9, R6 ;  /* 0x0000000909077c24 */ /* 0x040fe4000f8e0206 */
[----:B------:R-:W-:Y:S01]  /*9d80*/  IMAD.WIDE.U32 R4, R9, UR8, R4 ;  /* 0x0000000809047c25 */ /* 0x000fe2000f8e0004 */
[----:B------:R-:W-:-:S03]  /*9d90*/  ULDC.64 UR8, c[0x0][0xb00] ;  /* 0x0002c00000087ab9 */ /* 0x000fc60000000a00 */
[----:B------:R-:W-:Y:S01]  /*9da0*/  VIADD R6, R0, 0x13220 ;  /* 0x0001322000067836 */ /* 0x000fe20000000000 */
[----:B------:R-:W-:Y:S01]  /*9db0*/  LEA R0, P1, R4, UR8, 0x2 ;  /* 0x0000000804007c11 */ /* 0x000fe2000f8210ff */
[----:B------:R-:W-:-:S03]  /*9dc0*/  IMAD.IADD R5, R5, 0x1, R7 ;  /* 0x0000000105057824 */ /* 0x000fc600078e0207 */
[----:B------:R-:W-:Y:S02]  /*9dd0*/  PRMT R6, RZ, 0x654, R6 ;  /* 0x00000654ff067816 */ /* 0x000fe40000000006 */
[----:B------:R-:W-:Y:S02]  /*9de0*/  LEA.HI.X R24, R4, UR9, R5, 0x2, P1 ;  /* 0x0000000904187c11 */ /* 0x000fe400088f1405 */
[----:B------:R0:W-:Y:S03]  /*9df0*/  SYNCS.ARRIVE.TRANS64.RED.A1T0 RZ, [R6+URZ], RZ ;  /* 0x000000ff06ff79a7 */ /* 0x0001e6000810043f */
[----:B------:R1:W2:Y:S04]  /*9e00*/  SHFL.IDX PT, R7, R24, RZ, 0x1c1f ;  /* 0x001c1fff18077589 */ /* 0x0002a800000e0000 */
[----:B0-----:R1:W0:Y:S01]  /*9e10*/  SHFL.IDX PT, R6, R0, RZ, 0x1c1f ;  /* 0x001c1fff00067589 */ /* 0x00122200000e0000 */
[----:B------:R-:W-:Y:S05]  /*9e20*/  @P2 BRA `(.L_x_216) ;  /* 0x0000000000802947 */ /* 0x000fea0003800000 */
[----:B------:R-:W-:Y:S02]  /*9e30*/  ULDC UR4, c[0x0][0xac8] ;  /* 0x0002b20000047ab9 */ /* 0x000fe40000000800 */
[----:B-----5:R-:W-:Y:S02]  /*9e40*/  ISETP.GE.AND P3, PT, R62, UR4, PT ;  /* 0x000000043e007c0c */ /* 0x020fe4000bf66270 */
[----:B------:R-:W-:Y:S02]  /*9e50*/  ISETP.GE.AND P1, PT, R58, UR4, PT ;  /* 0x000000043a007c0c */ /* 0x000fe4000bf26270 */
[----:B------:R-:W-:Y:S02]  /*9e60*/  ISETP.GE.AND P5, PT, R157, UR4, PT ;  /* 0x000000049d007c0c */ /* 0x000fe4000bfa6270 */
[----:B------:R-:W-:-:S07]  /*9e70*/  ISETP.GE.AND P4, PT, R156, UR4, PT ;  /* 0x000000049c007c0c */ /* 0x000fce000bf86270 */
[----:B0-2---:R-:W-:Y:S02]  /*9e80*/  @!P3 IMAD.WIDE R4, R62, 0x4, R6 ;  /* 0x000000043e04b825 */ /* 0x005fe400078e0206 */
[CC--:B------:R-:W-:Y:S02]  /*9e90*/  @!P1 LEA R8, P6, R58.reuse, R6.reuse, 0x2 ;  /* 0x000000063a089211 */ /* 0x0c0fe400078c10ff */
[----:B------:R-:W-:Y:S01]  /*9ea0*/  @!P5 LEA R10, P2, R157, R6, 0x2 ;  /* 0x000000069d0ad211 */ /* 0x000fe200078410ff */
[----:B------:R0:W-:Y:S01]  /*9eb0*/  @!P3 ST.E.64 desc[UR50][R4.64], R50 ;  /* 0x000000320400b985 */ /* 0x0001e2000c101b32 */
[----:B------:R-:W-:Y:S02]  /*9ec0*/  ISETP.GE.AND P3, PT, R23, UR4, PT ;  /* 0x0000000417007c0c */ /* 0x000fe4000bf66270 */
[-C--:B------:R-:W-:Y:S02]  /*9ed0*/  @!P1 LEA.HI.X R9, R58, R7.reuse, R59, 0x2, P6 ;  /* 0x000000073a099211 */ /* 0x080fe400030f143b */
[----:B------:R-:W-:-:S02]  /*9ee0*/  @!P5 LEA.HI.X R11, R157, R7, R49, 0x2, P2 ;  /* 0x000000079d0bd211 */ /* 0x000fc400010f1431 */
[----:B------:R-:W-:Y:S01]  /*9ef0*/  ISETP.GE.AND P2, PT, R22, UR4, PT ;  /* 0x0000000416007c0c */ /* 0x000fe2000bf46270 */
[----:B------:R2:W-:Y:S01]  /*9f00*/  @!P1 ST.E.64 desc[UR50][R8.64], R52 ;  /* 0x0000003408009985 */ /* 0x0005e2000c101b32 */
[-C--:B------:R-:W-:Y:S02]  /*9f10*/  @!P4 LEA R12, P1, R156, R6.reuse, 0x2 ;  /* 0x000000069c0cc211 */ /* 0x080fe400078210ff */
[----:B------:R-:W-:Y:S01]  /*9f20*/  ISETP.GE.AND P6, PT, R19, UR4, PT ;  /* 0x0000000413007c0c */ /* 0x000fe2000bfc6270 */
[----:B------:R3:W-:Y:S01]  /*9f30*/  @!P5 ST.E.64 desc[UR50][R10.64], R54 ;  /* 0x000000360a00d985 */ /* 0x0007e2000c101b32 */
[----:B------:R-:W-:Y:S02]  /*9f40*/  ISETP.GE.AND P5, PT, R18, UR4, PT ;  /* 0x0000000412007c0c */ /* 0x000fe4000bfa6270 */
[----:B------:R-:W-:Y:S02]  /*9f50*/  @!P4 LEA.HI.X R13, R156, R7, R25, 0x2, P1 ;  /* 0x000000079c0dc211 */ /* 0x000fe400008f1419 */
[----:B------:R-:W-:-:S03]  /*9f60*/  @!P3 LEA R14, P1, R23, R6, 0x2 ;  /* 0x00000006170eb211 */ /* 0x000fc600078210ff */
[----:B------:R3:W-:Y:S01]  /*9f70*/  @!P4 ST.E.64 desc[UR50][R12.64], R56 ;  /* 0x000000380c00c985 */ /* 0x0007e2000c101b32 */
[----:B------:R-:W-:Y:S02]  /*9f80*/  @!P3 LEA.HI.X R15, R23, R7, R48, 0x2, P1 ;  /* 0x00000007170fb211 */ /* 0x000fe400008f1430 */
[----:B0-----:R-:W-:-:S03]  /*9f90*/  @!P2 LEA R4, P1, R22, R6, 0x2 ;  /* 0x000000061604a211 */ /* 0x001fc600078210ff */
[----:B------:R3:W-:Y:S01]  /*9fa0*/  @!P3 ST.E.64 desc[UR50][R14.64], R60 ;  /* 0x0000003c0e00b985 */ /* 0x0007e2000c101b32 */
[CC--:B--2---:R-:W-:Y:S02]  /*9fb0*/  @!P6 LEA R8, P3, R19.reuse, R6.reuse, 0x2 ;  /* 0x000000061308e211 */ /* 0x0c4fe400078610ff */
[----:B------:R-:W-:Y:S02]  /*9fc0*/  @!P5 LEA R6, P4, R18, R6, 0x2 ;  /* 0x000000061206d211 */ /* 0x000fe400078810ff */
[-C--:B------:R-:W-:Y:S02]  /*9fd0*/  @!P2 LEA.HI.X R5, R22, R7.reuse, R30, 0x2, P1 ;  /* 0x000000071605a211 */ /* 0x080fe400008f141e */
[-C--:B------:R-:W-:Y:S02]  /*9fe0*/  @!P6 LEA.HI.X R9, R19, R7.reuse, R27, 0x2, P3 ;  /* 0x000000071309e211 */ /* 0x080fe400018f141b */
[----:B------:R-:W-:Y:S01]  /*9ff0*/  @!P5 LEA.HI.X R7, R18, R7, R26, 0x2, P4 ;  /* 0x000000071207d211 */ /* 0x000fe200020f141a */
[----:B------:R3:W-:Y:S04]  /*a000*/  @!P2 ST.E.64 desc[UR50][R4.64], R42 ;  /* 0x0000002a0400a985 */ /* 0x0007e8000c101b32 */
[----:B------:R3:W-:Y:S04]  /*a010*/  @!P6 ST.E.64 desc[UR50][R8.64], R44 ;  /* 0x0000002c0800e985 */ /* 0x0007e8000c101b32 */
[----:B------:R3:W-:Y:S02]  /*a020*/  @!P5 ST.E.64 desc[UR50][R6.64], R46 ;  /* 0x0000002e0600d985 */ /* 0x0007e4000c101b32 */
.L_x_216:
[----:B------:R-:W-:Y:S05]  /*a030*/  BSYNC B1 ;  /* 0x0000000000017941 */ /* 0x000fea0003800000 */
.L_x_215:
[----:B--23--:R4:W2:Y:S04]  /*a040*/  SHFL.IDX PT, R7, R24, 0x1, 0x1c1f ;  /* 0x003c1f0018077f89 */ /* 0x00c8a800000e0000 */
[----:B0-----:R4:W0:Y:S01]  /*a050*/  SHFL.IDX PT, R6, R0, 0x1, 0x1c1f ;  /* 0x003c1f0000067f89 */ /* 0x00182200000e0000 */
[----:B------:R-:W-:Y:S05]  /*a060*/  @P0 BRA `(.L_x_214) ;  /* 0x0000000c00340947 */ /* 0x000fea0003800000 */
[----:B------:R-:W-:Y:S02]  /*a070*/  ULDC UR4, c[0x0][0xac8] ;  /* 0x0002b20000047ab9 */ /* 0x000fe40000000800 */
[----:B-----5:R-:W-:Y:S02]  /*a080*/  ISETP.GE.AND P1, PT, R62, UR4, PT ;  /* 0x000000043e007c0c */ /* 0x020fe4000bf26270 */
[----:B------:R-:W-:Y:S02]  /*a090*/  ISETP.GE.AND P4, PT, R58, UR4, PT ;  /* 0x000000043a007c0c */ /* 0x000fe4000bf86270 */
[----:B------:R-:W-:Y:S02]  /*a0a0*/  ISETP.GE.AND P5, PT, R157, UR4, PT ;  /* 0x000000049d007c0c */ /* 0x000fe4000bfa6270 */
[----:B------:R-:W-:Y:S02]  /*a0b0*/  ISETP.GE.AND P3, PT, R156, UR4, PT ;  /* 0x000000049c007c0c */ /* 0x000fe4000bf66270 */
[----:B------:R-:W-:-:S05]  /*a0c0*/  ISETP.GE.AND P2, PT, R23, UR4, PT ;  /* 0x0000000417007c0c */ /* 0x000fca000bf46270 */
[----:B0-2---:R-:W-:Y:S02]  /*a0d0*/  @!P1 IMAD.WIDE R4, R62, 0x4, R6 ;  /* 0x000000043e049825 */ /* 0x005fe400078e0206 */
[CC--:B------:R-:W-:Y:S02]  /*a0e0*/  @!P4 LEA R8, P0, R58.reuse, R6.reuse, 0x2 ;  /* 0x000000063a08c211 */ /* 0x0c0fe400078010ff */
[----:B------:R-:W-:Y:S01]  /*a0f0*/  @!P5 LEA R10, P6, R157, R6, 0x2 ;  /* 0x000000069d0ad211 */ /* 0x000fe200078c10ff */
[----:B------:R0:W-:Y:S01]  /*a100*/  @!P1 ST.E.64 desc[UR50][R4.64], R40 ;  /* 0x0000002804009985 */ /* 0x0001e2000c101b32 */
[-C--:B------:R-:W-:Y:S02]  /*a110*/  @!P4 LEA.HI.X R9, R58, R7.reuse, R59, 0x2, P0 ;  /* 0x000000073a09c211 */ /* 0x080fe400000f143b */
[----:B------:R-:W-:Y:S02]  /*a120*/  ISETP.GE.AND P1, PT, R22, UR4, PT ;  /* 0x0000000416007c0c */ /* 0x000fe4000bf26270 */
[----:B------:R-:W-:Y:S01]  /*a130*/  ISETP.GE.AND P0, PT, R19, UR4, PT ;  /* 0x0000000413007c0c */ /* 0x000fe2000bf06270 */
[----:B------:R2:W-:Y:S01]  /*a140*/  @!P4 ST.E.64 desc[UR50][R8.64], R38 ;  /* 0x000000260800c985 */ /* 0x0005e2000c101b32 */
[----:B------:R-:W-:-:S02]  /*a150*/  @!P5 LEA.HI.X R11, R157, R7, R49, 0x2, P6 ;  /* 0x000000079d0bd211 */ /* 0x000fc400030f1431 */
[CC--:B------:R-:W-:Y:S02]  /*a160*/  @!P3 LEA R12, P6, R156.reuse, R6.reuse, 0x2 ;  /* 0x000000069c0cb211 */ /* 0x0c0fe400078c10ff */
[CC--:B------:R-:W-:Y:S01]  /*a170*/  @!P2 LEA R14, P4, R23.reuse, R6.reuse, 0x2 ;  /* 0x00000006170ea211 */ /* 0x0c0fe200078810ff */
[----:B------:R2:W-:Y:S01]  /*a180*/  @!P5 ST.E.64 desc[UR50][R10.64], R36 ;  /* 0x000000240a00d985 */ /* 0x0005e2000c101b32 */
[-C--:B------:R-:W-:Y:S02]  /*a190*/  @!P3 LEA.HI.X R13, R156, R7.reuse, R25, 0x2, P6 ;  /* 0x000000079c0db211 */ /* 0x080fe400030f1419 */
[----:B------:R-:W-:Y:S02]  /*a1a0*/  @!P2 LEA.HI.X R15, R23, R7, R48, 0x2, P4 ;  /* 0x00000007170fa211 */ /* 0x000fe400020f1430 */
[-C--:B0-----:R-:W-:Y:S01]  /*a1b0*/  @!P1 LEA R4, P5, R22, R6.reuse, 0x2 ;  /* 0x0000000616049211 */ /* 0x081fe200078a10ff */
[----:B------:R2:W-:Y:S01]  /*a1c0*/  @!P3 ST.E.64 desc[UR50][R12.64], R32 ;  /* 0x000000200c00b985 */ /* 0x0005e2000c101b32 */
[----:B-1--4-:R-:W-:-:S02]  /*a1d0*/  @!P0 LEA R24, P6, R19, R6, 0x2 ;  /* 0x0000000613188211 */ /* 0x012fc400078c10ff */
[-C--:B------:R-:W-:Y:S01]  /*a1e0*/  @!P1 LEA.HI.X R5, R22, R7.reuse, R30, 0x2, P5 ;  /* 0x0000000716059211 */ /* 0x080fe200028f141e */
[----:B------:R2:W-:Y:S01]  /*a1f0*/  @!P2 ST.E.64 desc[UR50][R14.64], R34 ;  /* 0x000000220e00a985 */ /* 0x0005e2000c101b32 */
[----:B------:R-:W-:-:S03]  /*a200*/  @!P0 LEA.HI.X R25, R19, R7, R27, 0x2, P6 ;  /* 0x0000000713198211 */ /* 0x000fc600030f141b */
[----:B------:R2:W-:Y:S04]  /*a210*/  @!P1 ST.E.64 desc[UR50][R4.64], R28 ;  /* 0x0000001c04009985 */ /* 0x0005e8000c101b32 */
[----:B------:R2:W-:Y:S01]  /*a220*/  @!P0 ST.E.64 desc[UR50][R24.64], R20 ;  /* 0x0000001418008985 */ /* 0x0005e2000c101b32 */
[----:B------:R-:W-:-:S13]  /*a230*/  ISETP.GE.AND P0, PT, R18, UR4, PT ;  /* 0x0000000412007c0c */ /* 0x000fda000bf06270 */
[----:B--2---:R-:W-:Y:S05]  /*a240*/  @P0 BRA `(.L_x_214) ;  /* 0x0000000800bc0947 */ /* 0x004fea0003800000 */
[----:B------:R-:W-:-:S04]  /*a250*/  LEA R4, P0, R18, R6, 0x2 ;  /* 0x0000000612047211 */ /* 0x000fc800078010ff */
[----:B------:R-:W-:-:S05]  /*a260*/  LEA.HI.X R5, R18, R7, R26, 0x2, P0 ;  /* 0x0000000712057211 */ /* 0x000fca00000f141a */
[----:B------:R0:W-:Y:S01]  /*a270*/  ST.E.64 desc[UR50][R4.64], R2 ;  /* 0x0000000204007985 */ /* 0x0001e2000c101b32 */
[----:B------:R-:W-:Y:S05]  /*a280*/  BRA `(.L_x_214) ;  /* 0x0000000800ac7947 */ /* 0x000fea0003800000 */
.L_x_211:
[----:B------:R-:W-:Y:S02]  /*a290*/  ULDC.64 UR8, c[0x0][0xc00] ;  /* 0x0003000000087ab9 */ /* 0x000fe40000000a00 */
[----:B------:R-:W-:-:S04]  /*a2a0*/  UISETP.NE.U32.AND UP0, UPT, UR8, URZ, UPT ;  /* 0x0000003f0800728c */ /* 0x000fc8000bf05070 */
[----:B------:R-:W-:-:S03]  /*a2b0*/  UISETP.NE.AND.EX UP0, UPT, UR9, URZ, UPT, UP0 ;  /* 0x0000003f0900728c */ /* 0x000fc6000bf05300 */
[----:B------:R-:W-:Y:S02]  /*a2c0*/  ULDC.64 UR8, c[0x0][0xc00] ;  /* 0x0003000000087ab9 */ /* 0x000fe40000000a00 */
[----:B------:R-:W-:Y:S01]  /*a2d0*/  UIMAD.WIDE UR8, UR39, 0x4, UR8 ;  /* 0x00000004270878a5 */ /* 0x000fe2000f8e0208 */
[----:B------:R-:W-:-:S05]  /*a2e0*/  PLOP3.LUT P1, PT, PT, PT, UP0, 0x80, 0x0 ;  /* 0x000000000000781c */ /* 0x000fca0003f2f008 */
[----:B------:R-:W-:Y:S02]  /*a2f0*/  IMAD.U32 R2, RZ, RZ, UR8 ;  /* 0x00000008ff027e24 */ /* 0x000fe4000f8e00ff */
[----:B------:R-:W-:Y:S01]  /*a300*/  IMAD.U32 R3, RZ, RZ, UR9 ;  /* 0x00000009ff037e24 */ /* 0x000fe2000f8e00ff */
[----:B------:R-:W-:Y:S02]  /*a310*/  ULDC.64 UR8, c[0x0][0xc08] ;  /* 0x0003020000087ab9 */ /* 0x000fe40000000a00 */
[----:B------:R-:W-:-:S03]  /*a320*/  UISETP.NE.U32.AND UP1, UPT, UR8, URZ, UPT ;  /* 0x0000003f0800728c */ /* 0x000fc6000bf25070 */
[----:B------:R-:W2:Y:S01]  /*a330*/  @P1 LDG.E R6, desc[UR50][R2.64] ;  /* 0x0000003202061981 */ /* 0x000ea2000c1e1900 */
[----:B------:R-:W-:Y:S01]  /*a340*/  UISETP.NE.AND.EX UP1, UPT, UR9, URZ, UPT, UP1 ;  /* 0x0000003f0900728c */ /* 0x000fe2000bf25310 */
[----:B------:R-:W-:Y:S01]  /*a350*/  ULDC UR4, c[0x0][0xa88] ;  /* 0x0002a20000047ab9 */ /* 0x000fe20000000800 */
[----:B------:R-:W0:Y:S01]  /*a360*/  S2R R7, SR_TID.X ;  /* 0x0000000000077919 */ /* 0x000e220000002100 */
[----:B------:R-:W-:-:S03]  /*a370*/  MOV R0, UR4 ;  /* 0x0000000400007c02 */ /* 0x000fc60008000f00 */
[----:B------:R-:W-:-:S05]  /*a380*/  PLOP3.LUT P2, PT, PT, PT, UP1, 0x80, 0x0 ;  /* 0x000000000000781c */ /* 0x000fca0003f4f018 */
[----:B------:R-:W-:Y:S02]  /*a390*/  @UP1 ULDC.64 UR8, c[0x0][0xc08] ;  /* 0x0003020000081ab9 */ /* 0x000fe40000000a00 */
[----:B------:R-:W-:-:S06]  /*a3a0*/  @UP1 UIMAD.WIDE UR8, UR39, 0x4, UR8 ;  /* 0x00000004270818a5 */ /* 0x000fcc000f8e0208 */
[----:B------:R-:W-:Y:S02]  /*a3b0*/  IMAD.U32 R4, RZ, RZ, UR8 ;  /* 0x00000008ff047e24 */ /* 0x000fe4000f8e00ff */
[----:B------:R-:W-:-:S05]  /*a3c0*/  IMAD.U32 R5, RZ, RZ, UR9 ;  /* 0x00000009ff057e24 */ /* 0x000fca000f8e00ff */
[----:B------:R1:W5:Y:S01]  /*a3d0*/  @P2 LDG.E R0, desc[UR50][R4.64] ;  /* 0x0000003204002981 */ /* 0x000362000c1e1900 */
[----:B------:R-:W-:Y:S01]  /*a3e0*/  UMOV UR4, URZ ;  /* 0x0000003f00047c82 */ /* 0x000fe20008000000 */
[----:B0-----:R-:W-:-:S05]  /*a3f0*/  VIADD R8, R7, 0xffffff80 ;  /* 0xffffff8007087836 */ /* 0x001fca0000000000 */
[----:B------:R-:W-:Y:S02]  /*a400*/  ISETP.GT.AND P0, PT, R8, 0xbf, PT ;  /* 0x000000bf0800780c */ /* 0x000fe40003f04270 */
[----:B--2---:R-:W-:-:S13]  /*a410*/  @P1 R2UR UR4, R6 ;  /* 0x00000000060412ca */ /* 0x004fda00000e0000 */
[----:B------:R-:W-:Y:S01]  /*a420*/  USHF.R.S32.HI UR16, URZ, 0x1f, UR4 ;  /* 0x0000001f3f107899 */ /* 0x000fe20008011404 */
[----:B-1----:R-:W-:Y:S11]  /*a430*/  @P2 BRA `(.L_x_217) ;  /* 0x0000000000102947 */ /* 0x002ff60003800000 */
[----:B------:R-:W-:Y:S05]  /*a440*/  @!P1 BRA `(.L_x_217) ;  /* 0x00000000000c9947 */ /* 0x000fea0003800000 */
[----:B------:R-:W2:Y:S04]  /*a450*/  LDG.E R5, desc[UR50][R2.64] ;  /* 0x0000003202057981 */ /* 0x000ea8000c1e1900 */
[----:B-----5:R-:W2:Y:S02]  /*a460*/  LDG.E R0, desc[UR50][R2.64+0x4] ;  /* 0x0000043202007981 */ /* 0x020ea4000c1e1900 */
[----:B--2---:R-:W-:-:S07]  /*a470*/  IMAD.IADD R0, R0, 0x1, -R5 ;  /* 0x0000000100007824 */ /* 0x004fce00078e0a05 */
.L_x_217:
[----:B------:R-:W-:Y:S01]  /*a480*/  USEL UR39, UR39, URZ, !UP0 ;  /* 0x0000003f27277287 */ /* 0x000fe2000c000000 */
[----:B------:R-:W-:Y:S01]  /*a490*/  BSSY B1, `(.L_x_218) ;  /* 0x0000038000017945 */ /* 0x000fe20003800000 */
[----:B------:R-:W-:-:S03]  /*a4a0*/  USEL UR40, UR40, URZ, !UP0 ;  /* 0x0000003f28287287 */ /* 0x000fc6000c000000 */
[----:B------:R-:W-:Y:S09]  /*a4b0*/  @P0 BRA `(.L_x_219) ;  /* 0x0000000000d40947 */ /* 0x000ff20003800000 */
[----:B------:R-:W0:Y:S01]  /*a4c0*/  LDC R9, c[0x0][0xbe8] ;  /* 0x0002fa00ff097b82 */ /* 0x000e220000000800 */
[----:B------:R-:W-:-:S04]  /*a4d0*/  IMAD.U32 R2, RZ, RZ, UR41 ;  /* 0x00000029ff027e24 */ /* 0x000fc8000f8e00ff */
[----:B------:R-:W-:-:S04]  /*a4e0*/  IMAD R2, R2, 0xc0, R7 ;  /* 0x000000c002027824 */ /* 0x000fc800078e0207 */
[----:B------:R-:W-:Y:S02]  /*a4f0*/  VIADD R4, R2, 0xffffff80 ;  /* 0xffffff8002047836 */ /* 0x000fe40000000000 */
[----:B0----5:R-:W-:-:S05]  /*a500*/  IMAD R3, R0, R9, RZ ;  /* 0x0000000900037224 */ /* 0x021fca00078e02ff */
[----:B------:R-:W-:-:S13]  /*a510*/  ISETP.GE.AND P0, PT, R4, R3, PT ;  /* 0x000000030400720c */ /* 0x000fda0003f06270 */
[----:B------:R-:W-:Y:S05]  /*a520*/  @P0 BRA `(.L_x_219) ;  /* 0x0000000000b80947 */ /* 0x000fea0003800000 */
[----:B------:R-:W-:Y:S01]  /*a530*/  ISETP.NE.AND P0, PT, R9, 0x1, PT ;  /* 0x000000010900780c */ /* 0x000fe20003f05270 */
[----:B------:R-:W-:Y:S01]  /*a540*/  UISETP.GT.AND UP2, UPT, UR44, 0x1, UPT ;  /* 0x000000012c00788c */ /* 0x000fe2000bf44270 */
[----:B------:R-:W-:Y:S01]  /*a550*/  MOV R5, R4 ;  /* 0x0000000400057202 */ /* 0x000fe20000000f00 */
[----:B------:R-:W-:Y:S02]  /*a560*/  UMOV UR7, 0x9b8 ;  /* 0x000009b800077882 */ /* 0x000fe40000000000 */
[----:B------:R-:W-:Y:S02]  /*a570*/  USEL UR17, UR7, 0x978, UP2 ;  /* 0x0000097807117887 */ /* 0x000fe40009000000 */
[----:B------:R-:W-:-:S06]  /*a580*/  USEL UR19, UR42, URZ, UP2 ;  /* 0x0000003f2a137287 */ /* 0x000fcc0009000000 */
[----:B------:R-:W0:Y:S04]  /*a590*/  @P0 LDC R3, c[0x0][0xbec] ;  /* 0x0002fb00ff030b82 */ /* 0x000e280000000800 */
[----:B------:R-:W-:Y:S01]  /*a5a0*/  ULDC.64 UR10, c[0x0][UR17+0x220] ;  /* 0x00008800110a7abb */ /* 0x000fe20008000a00 */
[----:B------:R-:W-:Y:S01]  /*a5b0*/  ULDC.64 UR8, c[0x0][UR17+0x218] ;  /* 0x0000860011087abb */ /* 0x000fe20008000a00 */
[----:B------:R-:W-:Y:S01]  /*a5c0*/  ULDC.64 UR12, c[0x0][UR17+0x228] ;  /* 0x00008a00110c7abb */ /* 0x000fe20008000a00 */
[----:B------:R-:W-:Y:S01]  /*a5d0*/  UIMAD UR7, UR11, UR39, URZ ;  /* 0x000000270b0772a4 */ /* 0x000fe2000f8e023f */
[----:B------:R-:W1:Y:S01]  /*a5e0*/  @P0 LDC R7, c[0x0][0xbf0] ;  /* 0x0002fc00ff070b82 */ /* 0x000e620000000800 */
[----:B------:R-:W-:Y:S02]  /*a5f0*/  UIMAD.WIDE.U32 UR14, UR8, UR43, URZ ;  /* 0x0000002b080e72a5 */ /* 0x000fe4000f8e003f */
[----:B------:R-:W-:-:S02]  /*a600*/  UIMAD UR18, UR9, UR43, URZ ;  /* 0x0000002b091272a4 */ /* 0x000fc4000f8e023f */
[----:B------:R-:W-:Y:S02]  /*a610*/  UIMAD.WIDE.U32 UR8, UR10, UR39, URZ ;  /* 0x000000270a0872a5 */ /* 0x000fe4000f8e003f */
[----:B------:R-:W-:Y:S02]  /*a620*/  UIMAD.WIDE.U32 UR20, UR12, UR19, URZ ;  /* 0x000000130c1472a5 */ /* 0x000fe4000f8e003f */
[----:B------:R-:W-:Y:S02]  /*a630*/  UIMAD UR12, UR13, UR19, URZ ;  /* 0x000000130d0c72a4 */ /* 0x000fe4000f8e023f */
[----:B------:R-:W-:Y:S02]  /*a640*/  UIMAD UR7, UR10, UR40, UR7 ;  /* 0x000000280a0772a4 */ /* 0x000fe4000f8e0207 */
[----:B------:R-:W-:Y:S02]  /*a650*/  UIADD3 UR14, UP0, UP1, UR8, UR14, UR4 ;  /* 0x0000000e080e7290 */ /* 0x000fe4000f91e004 */
[----:B------:R-:W-:Y:S01]  /*a660*/  UIADD3 UR8, UR12, UR21, URZ ;  /* 0x000000150c087290 */ /* 0x000fe2000fffe03f */
[----:B0-----:R-:W-:Y:S01]  /*a670*/  @P0 IMAD.HI.U32 R2, R4, R3, RZ ;  /* 0x0000000304020227 */ /* 0x001fe200078e00ff */
[----:B------:R-:W-:-:S02]  /*a680*/  UIADD3 UR11, UR18, UR15, URZ ;  /* 0x0000000f120b7290 */ /* 0x000fc4000fffe03f */
[----:B------:R-:W-:Y:S01]  /*a690*/  UIADD3 UR7, UR9, UR7, URZ ;  /* 0x0000000709077290 */ /* 0x000fe2000fffe03f */
[----:B------:R-:W-:Y:S02]  /*a6a0*/  IMAD.U32 R3, RZ, RZ, UR21 ;  /* 0x00000015ff037e24 */ /* 0x000fe4000f8e00ff */
[----:B------:R-:W-:Y:S01]  /*a6b0*/  IMAD.U32 R6, RZ, RZ, UR8 ;  /* 0x00000008ff067e24 */ /* 0x000fe2000f8e00ff */
[----:B------:R-:W-:Y:S01]  /*a6c0*/  UIADD3.X UR7, UR7, UR11, UR16, UP0, UP1 ;  /* 0x0000000b07077290 */ /* 0x000fe200087e2410 */
[----:B-1----:R-:W-:Y:S01]  /*a6d0*/  @P0 SHF.R.U32.HI R5, RZ, R7, R2 ;  /* 0x00000007ff050219 */ /* 0x002fe20000011602 */
[----:B------:R-:W-:Y:S01]  /*a6e0*/  IMAD.U32 R2, RZ, RZ, UR20 ;  /* 0x00000014ff027e24 */ /* 0x000fe2000f8e00ff */
[----:B------:R-:W-:Y:S01]  /*a6f0*/  ULDC.64 UR8, c[0x0][UR17+0x210] ;  /* 0x0000840011087abb */ /* 0x000fe20008000a00 */
[----:B------:R-:W-:Y:S01]  /*a700*/  ULDC.64 UR10, c[0x0][0xba8] ;  /* 0x0002ea00000a7ab9 */ /* 0x000fe20000000a00 */
[----:B------:R-:W-:Y:S01]  /*a710*/  @!UP2 ULDC UR10, c[0x0][0xb50] ;  /* 0x0002d400000aaab9 */ /* 0x000fe20000000800 */
[--C-:B------:R-:W-:Y:S01]  /*a720*/  IMAD.MOV R7, RZ, RZ, -R5.reuse ;  /* 0x000000ffff077224 */ /* 0x100fe200078e0a05 */
[----:B------:R-:W-:Y:S01]  /*a730*/  IADD3 R2, P0, P1, R5, UR14, R2 ;  /* 0x0000000e05027c10 */ /* 0x000fe2000f91e002 */
[----:B------:R-:W-:Y:S01]  /*a740*/  @!UP2 ULDC UR11, c[0x0][0xb54] ;  /* 0x0002d500000baab9 */ /* 0x000fe20000000800 */
[----:B------:R-:W-:Y:S01]  /*a750*/  SHF.R.S32.HI R5, RZ, 0x1f, R5 ;  /* 0x0000001fff057819 */ /* 0x000fe20000011405 */
[----:B------:R-:W-:-:S03]  /*a760*/  IMAD R7, R9, R7, R4 ;  /* 0x0000000709077224 */ /* 0x000fc600078e0204 */
[----:B------:R-:W-:Y:S01]  /*a770*/  IADD3.X R3, R5, UR7, R6, P0, P1 ;  /* 0x0000000705037c10 */ /* 0x000fe200087e2406 */
[C---:B------:R-:W-:Y:S01]  /*a780*/  IMAD R9, R7.reuse, UR9, RZ ;  /* 0x0000000907097c24 */ /* 0x040fe2000f8e02ff */
[----:B------:R-:W-:Y:S01]  /*a790*/  SHF.R.S32.HI R4, RZ, 0x1f, R7 ;  /* 0x0000001fff047819 */ /* 0x000fe20000011407 */
[----:B------:R-:W-:-:S04]  /*a7a0*/  IMAD.WIDE.U32 R2, R7, UR8, R2 ;  /* 0x0000000807027c25 */ /* 0x000fc8000f8e0002 */
[----:B------:R-:W-:Y:S01]  /*a7b0*/  IMAD R9, R4, UR8, R9 ;  /* 0x0000000804097c24 */ /* 0x000fe2000f8e0209 */
[----:B------:R-:W-:-:S03]  /*a7c0*/  LEA R4, P0, R2, UR10, 0x2 ;  /* 0x0000000a02047c11 */ /* 0x000fc6000f8010ff */
[----:B------:R-:W-:-:S05]  /*a7d0*/  IMAD.IADD R3, R3, 0x1, R9 ;  /* 0x0000000103037824 */ /* 0x000fca00078e0209 */
[----:B------:R-:W-:Y:S01]  /*a7e0*/  LEA.HI.X R5, R2, UR11, R3, 0x2, P0 ;  /* 0x0000000b02057c11 */ /* 0x000fe200080f1403 */
[----:B------:R-:W-:-:S05]  /*a7f0*/  IMAD.MOV.U32 R3, RZ, RZ, -0x800000 ;  /* 0xff800000ff037424 */ /* 0x000fca00078e00ff */
[----:B------:R0:W-:Y:S02]  /*a800*/  STG.E desc[UR50][R4.64], R3 ;  /* 0x0000000304007986 */ /* 0x0001e4000c101932 */
.L_x_219:
[----:B------:R-:W-:Y:S05]  /*a810*/  BSYNC B1 ;  /* 0x0000000000017941 */ /* 0x000fea0003800000 */
.L_x_218:
[----:B------:R-:W-:-:S06]  /*a820*/  UISETP.GT.AND UP0, UPT, UR44, 0x1, UPT ;  /* 0x000000012c00788c */ /* 0x000fcc000bf04270 */
[----:B------:R-:W-:-:S13]  /*a830*/  PLOP3.LUT P0, PT, PT, PT, UP0, 0x80, 0x0 ;  /* 0x000000000000781c */ /* 0x000fda0003f0f008 */
[----:B------:R-:W-:Y:S05]  /*a840*/  @P0 BRA `(.L_x_214) ;  /* 0x00000004003c0947 */ /* 0x000fea0003800000 */
[----:B------:R-:W1:Y:S01]  /*a850*/  LDC R11, c[0x0][0xbe8] ;  /* 0x0002fa00ff0b7b82 */ /* 0x000e620000000800 */
[----:B------:R-:W-:Y:S01]  /*a860*/  SHF.R.S32.HI R6, RZ, 0x1f, R8 ;  /* 0x0000001fff067819 */ /* 0x000fe20000011408 */
[----:B------:R-:W-:Y:S01]  /*a870*/  ULDC.64 UR10, c[0x0][0xaa0] ;  /* 0x0002a800000a7ab9 */ /* 0x000fe20000000a00 */
[----:B0-----:R-:W-:Y:S01]  /*a880*/  MOV R5, UR41 ;  /* 0x0000002900057c02 */ /* 0x001fe20008000f00 */
[----:B------:R-:W-:Y:S01]  /*a890*/  UIMAD UR7, UR16, UR10, URZ ;  /* 0x0000000a100772a4 */ /* 0x000fe2000f8e023f */
[----:B------:R-:W-:Y:S01]  /*a8a0*/  LEA.HI R6, R6, R8, RZ, 0x3 ;  /* 0x0000000806067211 */ /* 0x000fe200078f18ff */
[----:B------:R-:W-:Y:S01]  /*a8b0*/  UIMAD.WIDE.U32 UR8, UR4, UR10, URZ ;  /* 0x0000000a040872a5 */ /* 0x000fe2000f8e003f */
[----:B------:R-:W-:Y:S01]  /*a8c0*/  IMAD.U32 R30, RZ, RZ, UR41 ;  /* 0x00000029ff1e7e24 */ /* 0x000fe2000f8e00ff */
[----:B------:R-:W-:Y:S01]  /*a8d0*/  UIMAD UR7, UR4, UR11, UR7 ;  /* 0x0000000b040772a4 */ /* 0x000fe2000f8e0207 */
[----:B------:R-:W-:Y:S02]  /*a8e0*/  SHF.R.S32.HI R6, RZ, 0x3, R6 ;  /* 0x00000003ff067819 */ /* 0x000fe40000011406 */
[----:B------:R-:W-:Y:S01]  /*a8f0*/  ULDC.64 UR10, c[0x0][0xae8] ;  /* 0x0002ba00000a7ab9 */ /* 0x000fe20000000a00 */
[----:B------:R-:W-:Y:S01]  /*a900*/  UIADD3 UR9, UR9, UR7, URZ ;  /* 0x0000000709097290 */ /* 0x000fe2000fffe03f */
[----:B------:R-:W-:Y:S01]  /*a910*/  SHF.R.S32.HI R13, RZ, 0x1f, R17 ;  /* 0x0000001fff0d7819 */ /* 0x000fe20000011411 */
[----:B------:R-:W-:-:S02]  /*a920*/  IMAD R2, R16, 0x30, R6 ;  /* 0x0000003010027824 */ /* 0x000fc400078e0206 */
[----:B------:R-:W-:Y:S01]  /*a930*/  UIMAD.WIDE.U32 UR8, UR43, UR10, UR8 ;  /* 0x0000000a2b0872a5 */ /* 0x000fe2000f8e0008 */
[----:B------:R-:W-:Y:S02]  /*a940*/  IMAD R30, R30, 0xc0, R6 ;  /* 0x000000c01e1e7824 */ /* 0x000fe400078e0206 */
[----:B------:R-:W-:Y:S01]  /*a950*/  IMAD R4, R5, 0xc0, R2 ;  /* 0x000000c005047824 */ /* 0x000fe200078e0202 */
[----:B------:R-:W-:-:S03]  /*a960*/  UIMAD UR9, UR43, UR11, UR9 ;  /* 0x0000000b2b0972a4 */ /* 0x000fc6000f8e0209 */
[----:B------:R-:W-:Y:S01]  /*a970*/  ULDC.64 UR10, c[0x0][0xaf0] ;  /* 0x0002bc00000a7ab9 */ /* 0x000fe20000000a00 */
[----:B-1----:R-:W-:Y:S01]  /*a980*/  ISETP.NE.AND P0, PT, R11, 0x1, PT ;  /* 0x000000010b00780c */ /* 0x002fe20003f05270 */
[----:B------:R-:W-:Y:S01]  /*a990*/  UIMAD UR40, UR40, UR10, URZ ;  /* 0x0000000a282872a4 */ /* 0x000fe2000f8e023f */
[----:B------:R-:W-:Y:S01]  /*a9a0*/  IMAD.MOV.U32 R5, RZ, RZ, R4 ;  /* 0x000000ffff057224 */ /* 0x000fe200078e0004 */
[----:B------:R-:W-:Y:S02]  /*a9b0*/  UIMAD.WIDE.U32 UR8, UR39, UR10, UR8 ;  /* 0x0000000a270872a5 */ /* 0x000fe4000f8e0008 */
[----:B------:R-:W-:-:S03]  /*a9c0*/  UIMAD UR4, UR39, UR11, UR40 ;  /* 0x0000000b270472a4 */ /* 0x000fc6000f8e0228 */
[----:B------:R-:W-:Y:S01]  /*a9d0*/  ULDC.64 UR10, c[0x0][0xae0] ;  /* 0x0002b800000a7ab9 */ /* 0x000fe20000000a00 */
[----:B------:R-:W-:-:S04]  /*a9e0*/  UIADD3 UR4, UR9, UR4, URZ ;  /* 0x0000000409047290 */ /* 0x000fc8000fffe03f */
[----:B------:R-:W0:Y:S08]  /*a9f0*/  @P0 LDC R3, c[0x0][0xbec] ;  /* 0x0002fb00ff030b82 */ /* 0x000e300000000800 */
[----:B------:R-:W1:Y:S01]  /*aa00*/  @P0 LDC R7, c[0x0][0xbf0] ;  /* 0x0002fc00ff070b82 */ /* 0x000e620000000800 */
[----:B0-----:R-:W-:-:S04]  /*aa10*/  @P0 IMAD.HI.U32 R2, R4, R3, RZ ;  /* 0x0000000304020227 */ /* 0x001fc800078e00ff */
[----:B------:R-:W-:Y:S02]  /*aa20*/  IMAD.U32 R3, RZ, RZ, UR9 ;  /* 0x00000009ff037e24 */ /* 0x000fe4000f8e00ff */
[----:B------:R-:W-:Y:S01]  /*aa30*/  IMAD.U32 R3, RZ, RZ, UR4 ;  /* 0x00000004ff037e24 */ /* 0x000fe2000f8e00ff */
[----:B------:R-:W-:Y:S01]  /*aa40*/  ULDC UR4, c[0x0][0xac8] ;  /* 0x0002b20000047ab9 */ /* 0x000fe20000000800 */
[----:B-1----:R-:W-:-:S04]  /*aa50*/  @P0 SHF.R.U32.HI R5, RZ, R7, R2 ;  /* 0x00000007ff050219 */ /* 0x002fc80000011602 */
[--C-:B------:R-:W-:Y:S01]  /*aa60*/  SHF.R.S32.HI R2, RZ, 0x1f, R5.reuse ;  /* 0x0000001fff027819 */ /* 0x100fe20000011405 */
[----:B------:R-:W-:-:S04]  /*aa70*/  IMAD.MOV R7, RZ, RZ, -R5 ;  /* 0x000000ffff077224 */ /* 0x000fc800078e0a05 */
[----:B------:R-:W-:Y:S02]  /*aa80*/  IMAD R7, R11, R7, R4 ;  /* 0x000000070b077224 */ /* 0x000fe400078e0204 */
[----:B------:R-:W-:Y:S02]  /*aa90*/  IMAD R4, R2, UR10, RZ ;  /* 0x0000000a02047c24 */ /* 0x000fe4000f8e02ff */
[----:B------:R-:W-:Y:S01]  /*aaa0*/  IMAD.U32 R2, RZ, RZ, UR8 ;  /* 0x00000008ff027e24 */ /* 0x000fe2000f8e00ff */
[----:B------:R-:W-:Y:S01]  /*aab0*/  ULDC.64 UR8, c[0x0][0xad8] ;  /* 0x0002b60000087ab9 */ /* 0x000fe20000000a00 */
        /* <DEDUP_REMOVED lines=8> */
[----:B-----5:R-:W-:Y:S01]  /*ab40*/  IMAD R11, R0, R11, RZ ;  /* 0x0000000b000b7224 */ /* 0x020fe200078e02ff */
[----:B------:R-:W-:Y:S01]  /*ab50*/  IADD3 R3, R3, R5, RZ ;  /* 0x0000000503037210 */ /* 0x000fe20007ffe0ff */
[----:B------:R-:W-:Y:S01]  /*ab60*/  VIADD R0, R30, 0x30 ;  /* 0x000000301e007836 */ /* 0x000fe20000000000 */
[----:B------:R-:W-:-:S04]  /*ab70*/  LEA R4, P0, R2, UR8, 0x1 ;  /* 0x0000000802047c11 */ /* 0x000fc8000f8008ff */
[----:B------:R-:W-:Y:S01]  /*ab80*/  LEA.HI.X R8, R2, UR9, R3, 0x1, P0 ;  /* 0x0000000902087c11 */ /* 0x000fe200080f0c03 */
[----:B------:R-:W0:Y:S01]  /*ab90*/  SHFL.IDX PT, R6, R4, RZ, 0x181f ;  /* 0x00181fff04067589 */ /* 0x000e2200000e0000 */
[----:B------:R-:W-:Y:S01]  /*aba0*/  ISETP.GE.AND P0, PT, R17, UR4, PT ;  /* 0x0000000411007c0c */ /* 0x000fe2000bf06270 */
[C---:B------:R-:W-:Y:S02]  /*abb0*/  VIADD R2, R30.reuse, 0x60 ;  /* 0x000000601e027836 */ /* 0x040fe40000000000 */
[----:B------:R-:W1:Y:S01]  /*abc0*/  SHFL.IDX PT, R14, R4, 0x1, 0x181f ;  /* 0x00381f00040e7f89 */ /* 0x000e6200000e0000 */
[CC--:B------:R-:W-:Y:S01]  /*abd0*/  ISETP.GE.OR P3, PT, R30.reuse, R11.reuse, P0 ;  /* 0x0000000b1e00720c */ /* 0x0c0fe20000766670 */
[----:B------:R-:W-:Y:S01]  /*abe0*/  VIADD R3, R30, 0x90 ;  /* 0x000000901e037836 */ /* 0x000fe20000000000 */
[-C--:B------:R-:W-:Y:S01]  /*abf0*/  ISETP.GE.OR P2, PT, R0, R11.reuse, P0 ;  /* 0x0000000b0000720c */ /* 0x080fe20000746670 */
[----:B------:R-:W2:Y:S01]  /*ac00*/  SHFL.IDX PT, R24, R4, 0x2, 0x181f ;  /* 0x00581f0004187f89 */ /* 0x000ea200000e0000 */
[----:B------:R-:W-:-:S02]  /*ac10*/  ISETP.GE.OR P1, PT, R2, R11, P0 ;  /* 0x0000000b0200720c */ /* 0x000fc40000726670 */
[----:B------:R-:W-:Y:S01]  /*ac20*/  ISETP.GE.OR P0, PT, R3, R11, P0 ;  /* 0x0000000b0300720c */ /* 0x000fe20000706670 */
[----:B------:R-:W3:Y:S04]  /*ac30*/  SHFL.IDX PT, R10, R8, RZ, 0x181f ;  /* 0x00181fff080a7589 */ /* 0x000ee800000e0000 */
[----:B------:R1:W4:Y:S04]  /*ac40*/  SHFL.IDX PT, R28, R4, 0x3, 0x181f ;  /* 0x00781f00041c7f89 */ /* 0x00032800000e0000 */
[----:B------:R-:W4:Y:S04]  /*ac50*/  SHFL.IDX PT, R12, R8, 0x1, 0x181f ;  /* 0x00381f00080c7f89 */ /* 0x000f2800000e0000 */
[----:B------:R-:W4:Y:S01]  /*ac60*/  SHFL.IDX PT, R20, R8, 0x2, 0x181f ;  /* 0x00581f0008147f89 */ /* 0x000f2200000e0000 */
[----:B0-----:R-:W-:-:S03]  /*ac70*/  @!P3 LEA R2, P6, R17, R6, 0x1 ;  /* 0x000000061102b211 */ /* 0x001fc600078c08ff */
[----:B------:R4:W0:Y:S01]  /*ac80*/  SHFL.IDX PT, R26, R8, 0x3, 0x181f ;  /* 0x00781f00081a7f89 */ /* 0x00082200000e0000 */
[C---:B-1----:R-:W-:Y:S02]  /*ac90*/  @!P2 LEA R4, P5, R17.reuse, R14, 0x1 ;  /* 0x0000000e1104a211 */ /* 0x042fe400078a08ff */
[C---:B--2---:R-:W-:Y:S02]  /*aca0*/  @!P1 LEA R6, P4, R17.reuse, R24, 0x1 ;  /* 0x0000001811069211 */ /* 0x044fe400078808ff */
[C---:B---3--:R-:W-:Y:S02]  /*acb0*/  @!P3 LEA.HI.X R3, R17.reuse, R10, R13, 0x1, P6 ;  /* 0x0000000a1103b211 */ /* 0x048fe400030f0c0d */
[----:B----4-:R-:W-:-:S03]  /*acc0*/  @!P0 LEA R8, P6, R17, R28, 0x1 ;  /* 0x0000001c11088211 */ /* 0x010fc600078c08ff */
[----:B------:R1:W-:Y:S01]  /*acd0*/  @!P3 ST.E.128 desc[UR50][R2.64], RZ ;  /* 0x000000ff0200b985 */ /* 0x0003e2000c101d32 */
[C-C-:B------:R-:W-:Y:S02]  /*ace0*/  @!P2 LEA.HI.X R5, R17.reuse, R12, R13.reuse, 0x1, P5 ;  /* 0x0000000c1105a211 */ /* 0x140fe400028f0c0d */
[----:B------:R-:W-:-:S03]  /*acf0*/  @!P1 LEA.HI.X R7, R17, R20, R13, 0x1, P4 ;  /* 0x0000001411079211 */ /* 0x000fc600020f0c0d */
[----:B------:R1:W-:Y:S01]  /*ad00*/  @!P2 ST.E.128 desc[UR50][R4.64], RZ ;  /* 0x000000ff0400a985 */ /* 0x0003e2000c101d32 */
[----:B0-----:R-:W-:-:S03]  /*ad10*/  @!P0 LEA.HI.X R9, R17, R26, R13, 0x1, P6 ;  /* 0x0000001a11098211 */ /* 0x001fc600030f0c0d */
[----:B------:R1:W-:Y:S04]  /*ad20*/  @!P1 ST.E.128 desc[UR50][R6.64], RZ ;  /* 0x000000ff06009985 */ /* 0x0003e8000c101d32 */
[----:B------:R1:W-:Y:S02]  /*ad30*/  @!P0 ST.E.128 desc[UR50][R8.64], RZ ;  /* 0x000000ff08008985 */ /* 0x0003e4000c101d32 */
.L_x_214:
[----:B------:R-:W-:Y:S05]  /*ad40*/  BSYNC B0 ;  /* 0x0000000000007941 */ /* 0x000fea0003800000 */
.L_x_210:
[----:B------:R-:W-:Y:S02]  /*ad50*/  ULDC UR4, c[0x0][0xc3c] ;  /* 0x00030f0000047ab9 */ /* 0x000fe40000000800 */
[----:B------:R-:W-:-:S13]  /*ad60*/  ISETP.GE.AND P0, PT, R31, UR4, PT ;  /* 0x000000041f007c0c */ /* 0x000fda000bf06270 */
[----:B------:R-:W-:Y:S05]  /*ad70*/  @!P0 BRA `(.L_x_220) ;  /* 0xffffff6000308947 */ /* 0x000fea000383ffff */
[----:B------:R-:W-:Y:S05]  /*ad80*/  EXIT ;  /* 0x000000000000794d */ /* 0x000fea0003800000 */
.L_x_181:
[----:B------:R-:W-:-:S08]  /*ad90*/  NOP ;  /* 0x0000000000007918 */ /* 0x000fd00000000000 */
[----:B------:R-:W0:-:S00]  /*ada0*/  USETMAXREG.DEALLOC.CTAPOOL 0x20 ;  /* 0x00000020000079c8 */ /* 0x000e0000080e0500 */
[----:B0-----:R-:W2:Y:S01]  /*adb0*/  LDL.LU R3, [R1+0x8] ;  /* 0x0000080001037983 */ /* 0x001ea20000300800 */
[----:B------:R-:W-:-:S06]  /*adc0*/  LOP3.LUT R0, R0, 0x3, RZ, 0xc0, !PT ;  /* 0x0000000300007812 */ /* 0x000fcc00078ec0ff */
[----:B------:R-:W0:Y:S02]  /*add0*/  SHFL.IDX PT, R0, R0, RZ, 0x1f ;  /* 0x00001fff00007589 */ /* 0x000e2400000e0000 */
[----:B0-----:R-:W-:-:S13]  /*ade0*/  ISETP.NE.AND P0, PT, R0, RZ, PT ;  /* 0x000000ff0000720c */ /* 0x001fda0003f05270 */
[----:B------:R-:W-:Y:S01]  /*adf0*/  @P0 BAR.SYNC.DEFER_BLOCKING 0x5, 0x200 ;  /* 0x0148000000000b1d */ /* 0x000fe20000010000 */
[----:B--2---:R-:W-:-:S04]  /*ae00*/  LOP3.LUT R3, R3, 0xffffffdf, RZ, 0xc0, !PT ;  /* 0xffffffdf03037812 */ /* 0x004fc800078ec0ff */
[----:B------:R-:W-:-:S05]  /*ae10*/  @P0 LOP3.LUT R3, R3, 0x20, RZ, 0xfc, !PT ;  /* 0x0000002003030812 */ /* 0x000fca00078efcff */
[----:B------:R0:W-:Y:S02]  /*ae20*/  STL [R1+0x8], R3 ;  /* 0x0000080301007387 */ /* 0x0001e40000100800 */
[----:B0-----:R-:W-:-:S04]  /*ae30*/  @P0 MOV R3, 0x400 ;  /* 0x0000040000030802 */ /* 0x001fc80000000f00 */
[----:B------:R-:W-:-:S05]  /*ae40*/  @P0 LEA R2, R2, R3, 0x18 ;  /* 0x0000000302020211 */ /* 0x000fca00078ec0ff */
[----:B------:R-:W0:Y:S04]  /*ae50*/  @P0 LDS.128 R4, [R2+0x132d0] ;  /* 0x0132d00002040984 */ /* 0x000e280000000c00 */
[----:B0-----:R0:W-:Y:S01]  /*ae60*/  @P0 STL.64 [R1+0x10], R4 ;  /* 0x0000100401000387 */ /* 0x0011e20000100a00 */
[----:B------:R-:W-:-:S03]  /*ae70*/  IMAD.MOV.U32 R0, RZ, RZ, R7 ;  /* 0x000000ffff007224 */ /* 0x000fc600078e0007 */
[----:B------:R0:W-:Y:S02]  /*ae80*/  @P0 STL [R1+0x18], R6 ;  /* 0x0000180601000387 */ /* 0x0001e40000100800 */
[----:B------:R-:W-:Y:S01]  /*ae90*/  @P0 R2UR UR40, R0 ;  /* 0x00000000002802ca */ /* 0x000fe200000e0000 */
[----:B------:R-:W-:Y:S06]  /*aea0*/  @P0 BAR.ARV 0x4, 0x200 ;  /* 0x0108000000000b1d */ /* 0x000fec0000002000 */
[----:B------:R-:W-:Y:S08]  /*aeb0*/  @P0 BRA `(.L_x_221) ;  /* 0x0000000800c80947 */ /* 0x000ff00003800000 */
[----:B0-----:R-:W0:Y:S01]  /*aec0*/  S2R R4, SR_TID.X ;  /* 0x0000000000047919 */ /* 0x001e220000002100 */
[----:B------:R-:W-:Y:S01]  /*aed0*/  ULDC UR4, c[0x0][0xc3c] ;  /* 0x00030f0000047ab9 */ /* 0x000fe20000000800 */
[----:B------:R-:W-:Y:S01]  /*aee0*/  IMAD.MOV.U32 R0, RZ, RZ, RZ ;  /* 0x000000ffff007224 */ /* 0x000fe200078e00ff */
[----:B------:R-:W-:Y:S02]  /*aef0*/  MOV R9, RZ ;  /* 0x000000ff00097202 */ /* 0x000fe40000000f00 */
[----:B0-----:R-:W-:-:S04]  /*af00*/  LOP3.LUT R7, R4, 0x1f, RZ, 0xc0, !PT ;  /* 0x0000001f04077812 */ /* 0x001fc800078ec0ff */
[----:B------:R-:W-:-:S04]  /*af10*/  ISETP.NE.AND P0, PT, R7, 0x1f, PT ;  /* 0x0000001f0700780c */ /* 0x000fc80003f05270 */
[----:B------:R-:W-:-:S13]  /*af20*/  ISETP.GE.OR P1, PT, R7, UR4, !P0 ;  /* 0x0000000407007c0c */ /* 0x000fda000c726670 */
[----:B------:R-:W0:Y:S08]  /*af30*/  @!P1 LDC.64 R4, c[0x0][0xc80] ;  /* 0x00032000ff049b82 */ /* 0x000e300000000a00 */
[----:B------:R-:W1:Y:S01]  /*af40*/  @!P1 LDC.64 R2, c[0x0][0xc78] ;  /* 0x00031e00ff029b82 */ /* 0x000e620000000a00 */
[----:B0-----:R-:W-:-:S05]  /*af50*/  @!P1 IMAD.WIDE.U32 R4, R7, 0x4, R4 ;  /* 0x0000000407049825 */ /* 0x001fca00078e0004 */
[----:B------:R-:W2:Y:S01]  /*af60*/  @!P1 LDG.E R0, desc[UR50][R4.64] ;  /* 0x0000003204009981 */ /* 0x000ea2000c1e1900 */
[----:B-1----:R-:W-:-:S05]  /*af70*/  @!P1 IMAD.WIDE.U32 R2, R7, 0x4, R2 ;  /* 0x0000000407029825 */ /* 0x002fca00078e0002 */
[----:B------:R-:W2:Y:S01]  /*af80*/  @!P1 LDG.E R9, desc[UR50][R2.64] ;  /* 0x0000003202099981 */ /* 0x000ea2000c1e1900 */
[C---:B------:R-:W-:Y:S02]  /*af90*/  ISETP.NE.AND P1, PT, R7.reuse, RZ, PT ;  /* 0x000000ff0700720c */ /* 0x040fe40003f25270 */
[C---:B------:R-:W-:Y:S02]  /*afa0*/  ISETP.GE.U32.AND P2, PT, R7.reuse, 0x2, PT ;  /* 0x000000020700780c */ /* 0x040fe40003f46070 */
[C---:B------:R-:W-:Y:S02]  /*afb0*/  ISETP.GE.U32.AND P3, PT, R7.reuse, 0x4, PT ;  /* 0x000000040700780c */ /* 0x040fe40003f66070 */
[C---:B------:R-:W-:Y:S02]  /*afc0*/  ISETP.GE.U32.AND P4, PT, R7.reuse, 0x8, PT ;  /* 0x000000080700780c */ /* 0x040fe40003f86070 */
[----:B------:R-:W-:Y:S01]  /*afd0*/  ISETP.GE.U32.AND P5, PT, R7, 0x10, PT ;  /* 0x000000100700780c */ /* 0x000fe20003fa6070 */
[----:B------:R-:W-:Y:S01]  /*afe0*/  UMOV UR4, URZ ;  /* 0x0000003f00047c82 */ /* 0x000fe20008000000 */
[----:B--2---:R-:W-:-:S05]  /*aff0*/  IMAD R6, R0, R9, RZ ;  /* 0x0000000900067224 */ /* 0x004fca00078e02ff */
[----:B------:R-:W0:Y:S02]  /*b000*/  SHFL.UP PT, R8, R6, 0x1, RZ ;  /* 0x0420000006087989 */ /* 0x000e2400000e00ff */
[----:B0-----:R-:W-:-:S05]  /*b010*/  SEL R11, R8, RZ, P1 ;  /* 0x000000ff080b7207 */ /* 0x001fca0000800000 */
[----:B------:R-:W-:-:S05]  /*b020*/  IMAD.IADD R11, R6, 0x1, R11 ;  /* 0x00000001060b7824 */ /* 0x000fca00078e020b */
        /* <DEDUP_REMOVED lines=9> */
[----:B------:R-:W0:Y:S01]  /*b0c0*/  SHFL.UP PT, R2, R4, 0x10, RZ ;  /* 0x0600000004027989 */ /* 0x000e2200000e00ff */
[----:B------:R-:W1:Y:S01]  /*b0d0*/  S2R R6, SR_CTAID.X ;  /* 0x0000000000067919 */ /* 0x000e620000002500 */
[----:B0-----:R-:W-:Y:S02]  /*b0e0*/  SEL R5, R2, RZ, P5 ;  /* 0x000000ff02057207 */ /* 0x001fe40002800000 */
[----:B------:R-:W0:Y:S03]  /*b0f0*/  LDC R2, c[0x0][0xc38] ;  /* 0x00030e00ff027b82 */ /* 0x000e260000000800 */
[----:B------:R-:W-:-:S05]  /*b100*/  IMAD.IADD R5, R4, 0x1, R5 ;  /* 0x0000000104057824 */ /* 0x000fca00078e0205 */
[----:B------:R-:W0:Y:S02]  /*b110*/  SHFL.IDX PT, R11, R5, 0x1f, 0x1f ;  /* 0x03e01f00050b7f89 */ /* 0x000e2400000e0000 */
[----:B0-----:R-:W-:-:S05]  /*b120*/  IMAD R11, R11, R2, RZ ;  /* 0x000000020b0b7224 */ /* 0x001fca00078e02ff */
[----:B-1----:R-:W-:Y:S01]  /*b130*/  ISETP.GT.AND P6, PT, R11, R6, PT ;  /* 0x000000060b00720c */ /* 0x002fe20003fc4270 */
[----:B------:R-:W-:-:S12]  /*b140*/  IMAD.MOV.U32 R8, RZ, RZ, R11 ;  /* 0x000000ffff087224 */ /* 0x000fd800078e000b */
[----:B------:R-:W-:Y:S05]  /*b150*/  @P6 BRA `(.L_x_222) ;  /* 0x00000000009c6947 */ /* 0x000fea0003800000 */
[----:B------:R-:W-:Y:S01]  /*b160*/  MOV R11, R8 ;  /* 0x00000008000b7202 */ /* 0x000fe20000000f00 */
[----:B------:R-:W-:Y:S01]  /*b170*/  UMOV UR4, URZ ;  /* 0x0000003f00047c82 */ /* 0x000fe20008000000 */
[----:B------:R-:W-:-:S05]  /*b180*/  ULDC UR5, c[0x0][0xc3c] ;  /* 0x00030f0000057ab9 */ /* 0x000fca0000000800 */
.L_x_224:
[----:B------:R-:W-:-:S04]  /*b190*/  UIADD3 UR4, UR4, 0x1f, URZ ;  /* 0x0000001f04047890 */ /* 0x000fc8000fffe03f */
[----:B------:R-:W-:-:S06]  /*b1a0*/  UISETP.GE.AND UP0, UPT, UR4, UR5, UPT ;  /* 0x000000050400728c */ /* 0x000fcc000bf06270 */
[----:B------:R-:W-:-:S13]  /*b1b0*/  PLOP3.LUT P6, PT, PT, PT, UP0, 0x40, 0x0 ;  /* 0x000000000000781c */ /* 0x000fda0003fce808 */
[----:B------:R-:W-:Y:S05]  /*b1c0*/  @!P6 BRA `(.L_x_223) ;  /* 0x0000000400c8e947 */ /* 0x000fea0003800000 */
[----:B------:R-:W-:Y:S02]  /*b1d0*/  VIADD R9, R7, UR4 ;  /* 0x0000000407097c36 */ /* 0x000fe40008000000 */
[----:B------:R-:W-:-:S03]  /*b1e0*/  IMAD.MOV.U32 R0, RZ, RZ, RZ ;  /* 0x000000ffff007224 */ /* 0x000fc600078e00ff */
[----:B------:R-:W-:-:S13]  /*b1f0*/  ISETP.GE.OR P6, PT, R9, UR5, !P0 ;  /* 0x0000000509007c0c */ /* 0x000fda000c7c6670 */
[----:B------:R-:W0:Y:S08]  /*b200*/  @!P6 LDC.64 R4, c[0x0][0xc80] ;  /* 0x00032000ff04eb82 */ /* 0x000e300000000a00 */
[----:B------:R-:W1:Y:S01]  /*b210*/  @!P6 LDC.64 R2, c[0x0][0xc78] ;  /* 0x00031e00ff02eb82 */ /* 0x000e620000000a00 */
[----:B0-----:R-:W-:-:S05]  /*b220*/  @!P6 IMAD.WIDE R4, R9, 0x4, R4 ;  /* 0x000000040904e825 */ /* 0x001fca00078e0204 */
[----:B------:R-:W2:Y:S01]  /*b230*/  @!P6 LDG.E R0, desc[UR50][R4.64] ;  /* 0x000000320400e981 */ /* 0x000ea2000c1e1900 */
[----:B-1----:R-:W-:-:S04]  /*b240*/  @!P6 IMAD.WIDE R2, R9, 0x4, R2 ;  /* 0x000000040902e825 */ /* 0x002fc800078e0202 */
[----:B------:R-:W-:-:S06]  /*b250*/  IMAD.MOV.U32 R9, RZ, RZ, RZ ;  /* 0x000000ffff097224 */ /* 0x000fcc00078e00ff */
[----:B------:R-:W2:Y:S02]  /*b260*/  @!P6 LDG.E R9, desc[UR50][R2.64] ;  /* 0x000000320209e981 */ /* 0x000ea4000c1e1900 */
        /* <DEDUP_REMOVED lines=11> */
[----:B0-----:R-:W-:-:S04]  /*b320*/  SEL R3, R2, RZ, P4 ;  /* 0x000000ff02037207 */ /* 0x001fc80002000000 */
[----:B------:R-:W-:-:S05]  /*b330*/  IADD3 R3, R10, R3, RZ ;  /* 0x000000030a037210 */ /* 0x000fca0007ffe0ff */
[----:B------:R-:W0:Y:S02]  /*b340*/  SHFL.UP PT, R2, R3, 0x10, RZ ;  /* 0x0600000003027989 */ /* 0x000e2400000e00ff */
[----:B0-----:R-:W-:-:S05]  /*b350*/  SEL R2, R2, RZ, P5 ;  /* 0x000000ff02027207 */ /* 0x001fca0002800000 */
[----:B------:R-:W-:Y:S02]  /*b360*/  IMAD.IADD R5, R3, 0x1, R2 ;  /* 0x0000000103057824 */ /* 0x000fe400078e0202 */
[----:B------:R-:W0:Y:S03]  /*b370*/  LDC R2, c[0x0][0xc38] ;  /* 0x00030e00ff027b82 */ /* 0x000e260000000800 */
[----:B------:R-:W0:Y:S02]  /*b380*/  SHFL.IDX PT, R15, R5, 0x1f, 0x1f ;  /* 0x03e01f00050f7f89 */ /* 0x000e2400000e0000 */
[----:B0-----:R-:W-:-:S04]  /*b390*/  IMAD R8, R15, R2, RZ ;  /* 0x000000020f087224 */ /* 0x001fc800078e02ff */
[----:B------:R-:W-:-:S05]  /*b3a0*/  IMAD.IADD R11, R8, 0x1, R11 ;  /* 0x00000001080b7824 */ /* 0x000fca00078e020b */
[----:B------:R-:W-:-:S13]  /*b3b0*/  ISETP.GT.AND P6, PT, R11, R6, PT ;  /* 0x000000060b00720c */ /* 0x000fda0003fc4270 */
[----:B------:R-:W-:Y:S05]  /*b3c0*/  @!P6 BRA `(.L_x_224) ;  /* 0xfffffffc0070e947 */ /* 0x000fea000383ffff */
.L_x_222:
[----:B------:R-:W-:-:S04]  /*b3d0*/  IMAD.IADD R10, R11, 0x1, -R8 ;  /* 0x000000010b0a7824 */ /* 0x000fc800078e0a08 */
[----:B------:R-:W-:-:S05]  /*b3e0*/  IMAD R3, R5, R2, R10 ;  /* 0x0000000205037224 */ /* 0x000fca00078e020a */
[----:B------:R-:W-:-:S13]  /*b3f0*/  ISETP.GT.AND P0, PT, R3, R6, PT ;  /* 0x000000060300720c */ /* 0x000fda0003f04270 */
[----:B------:R-:W-:Y:S02]  /*b400*/  VOTEU.ANY UR5, UPT, !P0 ;  /* 0x0000000000057886 */ /* 0x000fe400040e0100 */
[----:B------:R-:W-:Y:S02]  /*b410*/  UPOPC UR40, UR5 ;  /* 0x00000005002872bf */ /* 0x000fe40008000000 */
[----:B------:R-:W-:-:S04]  /*b420*/  ISETP.NE.AND P0, PT, RZ, UR5, PT ;  /* 0x00000005ff007c0c */ /* 0x000fc8000bf05270 */
[----:B------:R-:W-:Y:S02]  /*b430*/  IMAD.U32 R11, RZ, RZ, UR40 ;  /* 0x00000028ff0b7e24 */ /* 0x000fe4000f8e00ff */
[----:B------:R-:W-:-:S03]  /*b440*/  IMAD.U32 R12, RZ, RZ, UR40 ;  /* 0x00000028ff0c7e24 */ /* 0x000fc6000f8e00ff */
[----:B------:R0:W1:Y:S04]  /*b450*/  SHFL.IDX PT, R0, R0, R11, 0x1f ;  /* 0x00001f0b00007589 */ /* 0x00006800000e0000 */
[----:B------:R2:W3:Y:S01]  /*b460*/  SHFL.IDX PT, R9, R9, R12, 0x1f ;  /* 0x00001f0c09097589 */ /* 0x0004e200000e0000 */
[----:B0-----:R-:W-:Y:S01]  /*b470*/  IMAD.MOV.U32 R11, RZ, RZ, RZ ;  /* 0x000000ffff0b7224 */ /* 0x001fe200078e00ff */
[----:B-1----:R-:W-:-:S04]  /*b480*/  IABS R8, R0 ;  /* 0x0000000000087213 */ /* 0x002fc80000000000 */
[----:B------:R-:W0:Y:S08]  /*b490*/  I2F.RP R4, R8 ;  /* 0x0000000800047306 */ /* 0x000e300000209400 */
[----:B0-----:R-:W0:Y:S02]  /*b4a0*/  MUFU.RCP R4, R4 ;  /* 0x0000000400047308 */ /* 0x001e240000001000 */
[----:B0-----:R-:W-:-:S06]  /*b4b0*/  VIADD R3, R4, 0xffffffe ;  /* 0x0ffffffe04037836 */ /* 0x001fcc0000000000 */
[----:B------:R-:W0:Y:S02]  /*b4c0*/  F2I.FTZ.U32.TRUNC.NTZ R3, R3 ;  /* 0x0000000300037305 */ /* 0x000e24000021f000 */
[----:B0-----:R-:W-:Y:S01]  /*b4d0*/  IADD3 R13, RZ, -R3, RZ ;  /* 0x80000003ff0d7210 */ /* 0x001fe20007ffe0ff */
[----:B--23--:R-:W-:Y:S06]  /*b4e0*/  @!P0 BRA `(.L_x_225) ;  /* 0x00000000000c8947 */ /* 0x00cfec0003800000 */
[----:B------:R-:W-:-:S06]  /*b4f0*/  UIADD3 UR5, UR40, -0x1, URZ ;  /* 0xffffffff28057890 */ /* 0x000fcc000fffe03f */
[----:B------:R-:W-:-:S05]  /*b500*/  IMAD.U32 R4, RZ, RZ, UR5 ;  /* 0x00000005ff047e24 */ /* 0x000fca000f8e00ff */
[----:B------:R0:W1:Y:S02]  /*b510*/  SHFL.IDX PT, R11, R5, R4, 0x1f ;  /* 0x00001f04050b7589 */ /* 0x00006400000e0000 */
.L_x_225:
[----:B01----:R-:W-:Y:S01]  /*b520*/  IMAD R5, R11, R2, R10 ;  /* 0x000000020b057224 */ /* 0x003fe200078e020a */
[----:B------:R-:W-:Y:S01]  /*b530*/  IABS R12, R0 ;  /* 0x00000000000c7213 */ /* 0x000fe20000000000 */
[----:B------:R-:W-:Y:S01]  /*b540*/  IMAD.MOV.U32 R11, RZ, RZ, R13 ;  /* 0x000000ffff0b7224 */ /* 0x000fe200078e000d */
[----:B------:R-:W-:Y:S01]  /*b550*/  IABS R4, R9 ;  /* 0x0000000900047213 */ /* 0x000fe20000000000 */
[----:B------:R-:W-:Y:S01]  /*b560*/  IMAD.MOV.U32 R2, RZ, RZ, RZ ;  /* 0x000000ffff027224 */ /* 0x000fe200078e00ff */
[----:B------:R0:W-:Y:S01]  /*b570*/  STL [R1+0x10], R5 ;  /* 0x0000100501007387 */ /* 0x0001e20000100800 */
[----:B------:R-:W-:Y:S01]  /*b580*/  IMAD R11, R11, R8, RZ ;  /* 0x000000080b0b7224 */ /* 0x000fe200078e02ff */
[----:B------:R-:W1:Y:S01]  /*b590*/  I2F.RP R10, R4 ;  /* 0x00000004000a7306 */ /* 0x000e620000209400 */
[----:B------:R-:W-:Y:S01]  /*b5a0*/  IMAD.MOV R12, RZ, RZ, -R12 ;  /* 0x000000ffff0c7224 */ /* 0x000fe200078e0a0c */
[----:B------:R-:W-:Y:S01]  /*b5b0*/  UIADD3 UR40, UR40, UR4, URZ ;  /* 0x0000000428287290 */ /* 0x000fe2000fffe03f */
[----:B------:R-:W-:-:S04]  /*b5c0*/  IMAD.HI.U32 R2, R3, R11, R2 ;  /* 0x0000000b03027227 */ /* 0x000fc800078e0002 */
[----:B0-----:R-:W-:-:S05]  /*b5d0*/  IMAD.IADD R5, R6, 0x1, -R5 ;  /* 0x0000000106057824 */ /* 0x001fca00078e0a05 */
[----:B------:R-:W-:Y:S01]  /*b5e0*/  IABS R6, R5 ;  /* 0x0000000500067213 */ /* 0x000fe20000000000 */
[----:B-1----:R-:W0:Y:S03]  /*b5f0*/  MUFU.RCP R10, R10 ;  /* 0x0000000a000a7308 */ /* 0x002e260000001000 */
[----:B------:R-:W-:Y:S01]  /*b600*/  MOV R3, R6 ;  /* 0x0000000600037202 */ /* 0x000fe20000000f00 */
[----:B------:R-:W-:-:S04]  /*b610*/  IMAD.MOV.U32 R6, RZ, RZ, R12 ;  /* 0x000000ffff067224 */ /* 0x000fc800078e000c */
[----:B------:R-:W-:-:S04]  /*b620*/  IMAD.HI.U32 R2, R2, R3, RZ ;  /* 0x0000000302027227 */ /* 0x000fc800078e00ff */
[----:B------:R-:W-:Y:S01]  /*b630*/  IMAD R3, R2, R6, R3 ;  /* 0x0000000602037224 */ /* 0x000fe200078e0203 */
[----:B------:R-:W-:-:S04]  /*b640*/  LOP3.LUT R6, R5, R0, RZ, 0x3c, !PT ;  /* 0x0000000005067212 */ /* 0x000fc800078e3cff */
[----:B------:R-:W-:Y:S01]  /*b650*/  ISETP.GT.U32.AND P1, PT, R8, R3, PT ;  /* 0x000000030800720c */ /* 0x000fe20003f24070 */
[----:B0-----:R-:W-:Y:S01]  /*b660*/  VIADD R11, R10, 0xffffffe ;  /* 0x0ffffffe0a0b7836 */ /* 0x001fe20000000000 */
[----:B------:R-:W-:-:S11]  /*b670*/  ISETP.GE.AND P2, PT, R6, RZ, PT ;  /* 0x000000ff0600720c */ /* 0x000fd60003f46270 */
[----:B------:R-:W-:Y:S02]  /*b680*/  @!P1 IMAD.IADD R3, R3, 0x1, -R8 ;  /* 0x0000000103039824 */ /* 0x000fe400078e0a08 */
[----:B------:R-:W-:Y:S01]  /*b690*/  @!P1 VIADD R2, R2, 0x1 ;  /* 0x0000000102029836 */ /* 0x000fe20000000000 */
[----:B------:R-:W-:Y:S02]  /*b6a0*/  ISETP.NE.AND P1, PT, R0, RZ, PT ;  /* 0x000000ff0000720c */ /* 0x000fe40003f25270 */
[----:B------:R-:W-:Y:S02]  /*b6b0*/  ISETP.GE.U32.AND P0, PT, R3, R8, PT ;  /* 0x000000080300720c */ /* 0x000fe40003f06070 */
[----:B------:R-:W0:Y:S11]  /*b6c0*/  F2I.FTZ.U32.TRUNC.NTZ R3, R11 ;  /* 0x0000000b00037305 */ /* 0x000e36000021f000 */
[----:B------:R-:W-:-:S04]  /*b6d0*/  @P0 VIADD R2, R2, 0x1 ;  /* 0x0000000102020836 */ /* 0x000fc80000000000 */
[----:B------:R-:W-:Y:S01]  /*b6e0*/  IMAD.MOV.U32 R8, RZ, RZ, R2 ;  /* 0x000000ffff087224 */ /* 0x000fe200078e0002 */
[----:B------:R-:W-:Y:S02]  /*b6f0*/  IABS R2, R9 ;  /* 0x0000000900027213 */ /* 0x000fe40000000000 */
[----:B0-----:R-:W-:Y:S01]  /*b700*/  IADD3 R13, RZ, -R3, RZ ;  /* 0x80000003ff0d7210 */ /* 0x001fe20007ffe0ff */
[----:B------:R-:W-:Y:S01]  /*b710*/  @!P2 IMAD.MOV R8, RZ, RZ, -R8 ;  /* 0x000000ffff08a224 */ /* 0x000fe200078e0a08 */
[----:B------:R-:W-:Y:S01]  /*b720*/  @!P1 LOP3.LUT R8, RZ, R0, RZ, 0x33, !PT ;  /* 0x00000000ff089212 */ /* 0x000fe200078e33ff */
[----:B------:R-:W-:Y:S02]  /*b730*/  IMAD.MOV R10, RZ, RZ, -R2 ;  /* 0x000000ffff0a7224 */ /* 0x000fe400078e0a02 */
[----:B------:R-:W-:Y:S01]  /*b740*/  IMAD R11, R13, R4, RZ ;  /* 0x000000040d0b7224 */ /* 0x000fe200078e02ff */
[----:B------:R-:W-:Y:S01]  /*b750*/  IABS R6, R8 ;  /* 0x0000000800067213 */ /* 0x000fe20000000000 */
[----:B------:R-:W-:-:S04]  /*b760*/  IMAD.MOV.U32 R2, RZ, RZ, RZ ;  /* 0x000000ffff027224 */ /* 0x000fc800078e00ff */
[----:B------:R-:W-:-:S04]  /*b770*/  IMAD.HI.U32 R2, R3, R11, R2 ;  /* 0x0000000b03027227 */ /* 0x000fc800078e0002 */
[----:B------:R-:W-:Y:S02]  /*b780*/  IMAD.MOV.U32 R3, RZ, RZ, R6 ;  /* 0x000000ffff037224 */ /* 0x000fe400078e0006 */
[----:B------:R-:W-:Y:S02]  /*b790*/  IMAD.MOV.U32 R6, RZ, RZ, R10 ;  /* 0x000000ffff067224 */ /* 0x000fe400078e000a */
[----:B------:R-:W-:-:S04]  /*b7a0*/  IMAD.HI.U32 R2, R2, R3, RZ ;  /* 0x0000000302027227 */ /* 0x000fc800078e00ff */
[----:B------:R-:W-:Y:S02]  /*b7b0*/  IMAD R3, R2, R6, R3 ;  /* 0x0000000602037224 */ /* 0x000fe400078e0203 */
[----:B------:R-:W-:-:S03]  /*b7c0*/  IMAD R6, R0, R8, RZ ;  /* 0x0000000800067224 */ /* 0x000fc600078e02ff */
[----:B------:R-:W-:-:S13]  /*b7d0*/  ISETP.GT.U32.AND P1, PT, R4, R3, PT ;  /* 0x000000030400720c */ /* 0x000fda0003f24070 */
[----:B------:R-:W-:Y:S01]  /*b7e0*/  @!P1 IMAD.IADD R3, R3, 0x1, -R4 ;  /* 0x0000000103039824 */ /* 0x000fe200078e0a04 */
[----:B------:R-:W-:Y:S02]  /*b7f0*/  @!P1 IADD3 R2, R2, 0x1, RZ ;  /* 0x0000000102029810 */ /* 0x000fe40007ffe0ff */
[----:B------:R-:W-:Y:S02]  /*b800*/  ISETP.NE.AND P1, PT, R9, RZ, PT ;  /* 0x000000ff0900720c */ /* 0x000fe40003f25270 */
[----:B------:R-:W-:Y:S02]  /*b810*/  ISETP.GE.U32.AND P0, PT, R3, R4, PT ;  /* 0x000000040300720c */ /* 0x000fe40003f06070 */
[----:B------:R-:W-:-:S04]  /*b820*/  LOP3.LUT R3, R8, R9, RZ, 0x3c, !PT ;  /* 0x0000000908037212 */ /* 0x000fc800078e3cff */
[----:B------:R-:W-:-:S07]  /*b830*/  ISETP.GE.AND P2, PT, R3, RZ, PT ;  /* 0x000000ff0300720c */ /* 0x000fce0003f46270 */
[----:B------:R-:W-:-:S06]  /*b840*/  @P0 VIADD R2, R2, 0x1 ;  /* 0x0000000102020836 */ /* 0x000fcc0000000000 */
[----:B------:R-:W-:Y:S01]  /*b850*/  @!P2 IMAD.MOV R2, RZ, RZ, -R2 ;  /* 0x000000ffff02a224 */ /* 0x000fe200078e0a02 */
[----:B------:R-:W-:-:S05]  /*b860*/  @!P1 LOP3.LUT R2, RZ, R9, RZ, 0x33, !PT ;  /* 0x00000009ff029212 */ /* 0x000fca00078e33ff */
[----:B------:R-:W-:-:S04]  /*b870*/  IMAD.MOV R4, RZ, RZ, -R2 ;  /* 0x000000ffff047224 */ /* 0x000fc800078e0a02 */
[C---:B------:R-:W-:Y:S02]  /*b880*/  IMAD R0, R9.reuse, R4, R8 ;  /* 0x0000000409007224 */ /* 0x040fe400078e0208 */
[----:B------:R-:W-:Y:S02]  /*b890*/  IMAD R9, R9, 0x1000000, R2 ;  /* 0x0100000009097824 */ /* 0x000fe400078e0202 */
[----:B------:R-:W-:Y:S02]  /*b8a0*/  IMAD.IADD R2, R5, 0x1, -R6 ;  /* 0x0000000105027824 */ /* 0x000fe400078e0a06 */
[----:B------:R-:W-:-:S05]  /*b8b0*/  IMAD R0, R0, 0x10000, R9 ;  /* 0x0001000000007824 */ /* 0x000fca00078e0209 */
[----:B------:R0:W-:Y:S04]  /*b8c0*/  STL [R1+0x18], R0 ;  /* 0x0000180001007387 */ /* 0x0001e80000100800 */
[----:B------:R0:W-:Y:S01]  /*b8d0*/  STL [R1+0x14], R2 ;  /* 0x0000140201007387 */ /* 0x0001e20000100800 */
[----:B------:R-:W-:Y:S05]  /*b8e0*/  BRA `(.L_x_226) ;  /* 0x0000000000107947 */ /* 0x000fea0003800000 */
.L_x_223:
[----:B------:R1:W-:Y:S01]  /*b8f0*/  STL [R1+0x10], R6 ;  /* 0x0000100601007387 */ /* 0x0003e20000100800 */
[----:B------:R-:W-:-:S03]  /*b900*/  ULDC UR40, c[0x0][0xc3c] ;  /* 0x00030f0000287ab9 */ /* 0x000fc60000000800 */
[----:B------:R1:W-:Y:S04]  /*b910*/  STL [R1+0x14], RZ ;  /* 0x000014ff01007387 */ /* 0x0003e80000100800 */
[----:B------:R1:W-:Y:S02]  /*b920*/  STL [R1+0x18], RZ ;  /* 0x000018ff01007387 */ /* 0x0003e40000100800 */
.L_x_226:
[----:B------:R-:W2:Y:S04]  /*b930*/  LDL R8, [R1+0x10] ;  /* 0x0000100001087983 */ /* 0x000ea80000100800 */
[----:B------:R-:W2:Y:S04]  /*b940*/  LDL R9, [R1+0x14] ;  /* 0x0000140001097983 */ /* 0x000ea80000100800 */
[----:B------:R-:W2:Y:S01]  /*b950*/  LDL R10, [R1+0x18] ;  /* 0x00001800010a7983 */ /* 0x000ea20000100800 */
[----:B------:R-:W-:Y:S02]  /*b960*/  ISETP.NE.AND P0, PT, R7, RZ, PT ;  /* 0x000000ff0700720c */ /* 0x000fe40003f05270 */
[----:B0-----:R-:W-:-:S11]  /*b970*/  MOV R2, UR40 ;  /* 0x0000002800027c02 */ /* 0x001fd60008000f00 */
[----:B------:R-:W0:Y:S01]  /*b980*/  @!P0 S2R R3, SR_CgaCtaId ;  /* 0x0000000000038919 */ /* 0x000e220000008800 */
[----:B------:R-:W-:Y:S01]  /*b990*/  @!P0 MOV R0, 0x400 ;  /* 0x0000040000008802 */ /* 0x000fe20000000f00 */
[----:B------:R-:W-:-:S03]  /*b9a0*/  @!P0 IMAD.MOV.U32 R11, RZ, RZ, R2 ;  /* 0x000000ffff0b8224 */ /* 0x000fc600078e0002 */
[----:B0-----:R-:W-:-:S05]  /*b9b0*/  @!P0 LEA R0, R3, R0, 0x18 ;  /* 0x0000000003008211 */ /* 0x001fca00078ec0ff */
[----:B--2---:R2:W-:Y:S01]  /*b9c0*/  @!P0 STS.128 [R0+0x132d0], R8 ;  /* 0x0132d00800008388 */ /* 0x0045e20000000c00 */
[----:B------:R-:W-:Y:S06]  /*b9d0*/  BAR.ARV 0x5, 0x200 ;  /* 0x0148000000007b1d */ /* 0x000fec0000002000 */
.L_x_221:
[----:B--2---:R-:W-:Y:S01]  /*b9e0*/  IMAD.MOV.U32 R0, RZ, RZ, 0x1 ;  /* 0x00000001ff007424 */ /* 0x004fe200078e00ff */
[----:B------:R-:W-:Y:S01]  /*b9f0*/  ULDC UR4, c[0x0][0xc3c] ;  /* 0x00030f0000047ab9 */ /* 0x000fe20000000800 */
[----:B------:R-:W-:Y:S01]  /*ba00*/  IMAD.MOV.U32 R27, RZ, RZ, RZ ;  /* 0x000000ffff1b7224 */ /* 0x000fe200078e00ff */
[----:B------:R-:W-:Y:S02]  /*ba10*/  UISETP.GE.AND UP0, UPT, UR40, UR4, UPT ;  /* 0x000000042800728c */ /* 0x000fe4000bf06270 */
[----:B------:R2:W-:Y:S04]  /*ba20*/  STL [R1], R0 ;  /* 0x0000000001007387 */ /* 0x0005e80000100800 */
[----:B------:R2:W-:Y:S01]  /*ba30*/  STL [R1+0x3c], RZ ;  /* 0x00003cff01007387 */ /* 0x0005e20000100800 */
[----:B------:R-:W-:-:S13]  /*ba40*/  PLOP3.LUT P0, PT, PT, PT, UP0, 0x80, 0x0 ;  /* 0x000000000000781c */ /* 0x000fda0003f0f008 */
[----:B--2---:R-:W-:Y:S05]  /*ba50*/  @P0 BRA `(.L_x_227) ;  /* 0x0000005800200947 */ /* 0x004fea0003800000 */
[----:B------:R-:W2:Y:S01]  /*ba60*/  S2R R10, SR_TID.X ;  /* 0x00000000000a7919 */ /* 0x000ea20000002100 */
[----:B------:R-:W3:Y:S01]  /*ba70*/  S2UR UR4, SR_CgaCtaId ;  /* 0x00000000000479c3 */ /* 0x000ee20000008800 */
[----:B------:R-:W-:Y:S01]  /*ba80*/  MOV R16, 0x400 ;  /* 0x0000040000107802 */ /* 0x000fe20000000f00 */
[----:B------:R-:W-:Y:S01]  /*ba90*/  IMAD.MOV.U32 R27, RZ, RZ, RZ ;  /* 0x000000ffff1b7224 */ /* 0x000fe200078e00ff */
[----:B------:R-:W-:Y:S02]  /*baa0*/  ULOP3.LUT UR44, UR38, 0x2, URZ, 0xfc, !UPT ;  /* 0x00000002262c7892 */ /* 0x000fe4000f8efc3f */
[----:B------:R-:W-:Y:S01]  /*bab0*/  ULOP3.LUT UR45, UR38, 0x1, URZ, 0xfc, !UPT ;  /* 0x00000001262d7892 */ /* 0x000fe2000f8efc3f */
[----:B------:R-:W-:Y:S01]  /*bac0*/  ULDC UR46, c[0x0][0xc] ;  /* 0x00000300002e7ab9 */ /* 0x000fe20000000800 */
[C---:B--2---:R-:W-:Y:S01]  /*bad0*/  IMAD.SHL.U32 R3, R10.reuse, 0x40, RZ ;  /* 0x000000400a037824 */ /* 0x044fe200078e00ff */
[----:B0-----:R-:W-:Y:S01]  /*bae0*/  SHF.R.U32.HI R5, RZ, 0x1, R10 ;  /* 0x00000001ff057819 */ /* 0x001fe2000001160a */
[C---:B------:R-:W-:Y:S01]  /*baf0*/  IMAD.SHL.U32 R2, R10.reuse, 0x20, RZ ;  /* 0x000000200a027824 */ /* 0x040fe200078e00ff */
[C---:B------:R-:W-:Y:S01]  /*bb00*/  SHF.L.U32 R4, R10.reuse, 0x3, RZ ;  /* 0x000000030a047819 */ /* 0x040fe200000006ff */
[C---:B------:R-:W-:Y:S01]  /*bb10*/  IMAD.SHL.U32 R9, R10.reuse, 0x4, RZ ;  /* 0x000000040a097824 */ /* 0x040fe200078e00ff */
[----:B------:R-:W-:Y:S01]  /*bb20*/  LOP3.LUT R0, R3, 0x180, RZ, 0xc0, !PT ;  /* 0x0000018003007812 */ /* 0x000fe200078ec0ff */
[----:B------:R-:W-:Y:S01]  /*bb30*/  IMAD.SHL.U32 R8, R10, 0x2, RZ ;  /* 0x000000020a087824 */ /* 0x000fe200078e00ff */
[----:B-1----:R-:W-:-:S02]  /*bb40*/  LOP3.LUT R6, R2, 0x80, RZ, 0xc0, !PT ;  /* 0x0000008002067812 */ /* 0x002fc400078ec0ff */
[----:B------:R-:W-:Y:S01]  /*bb50*/  LOP3.LUT R5, R0, 0x30, R5, 0xf8, !PT ;  /* 0x0000003000057812 */ /* 0x000fe200078ef805 */
[----:B------:R-:W-:Y:S01]  /*bb60*/  IMAD.SHL.U32 R0, R10, 0x10, RZ ;  /* 0x000000100a007824 */ /* 0x000fe200078e00ff */
[----:B------:R-:W-:Y:S02]  /*bb70*/  LOP3.LUT R6, R6, 0x10, R10, 0xf8, !PT ;  /* 0x0000001006067812 */ /* 0x000fe400078ef80a */
[----:B------:R-:W-:Y:S02]  /*bb80*/  LOP3.LUT R4, R5, 0x30, R4, 0x78, !PT ;  /* 0x0000003005047812 */ /* 0x000fe400078e7804 */
[----:B------:R-:W-:Y:S02]  /*bb90*/  LOP3.LUT R7, R0, 0x600, RZ, 0xc0, !PT ;  /* 0x0000060000077812 */ /* 0x000fe400078ec0ff */
[----:B------:R-:W-:Y:S02]  /*bba0*/  LOP3.LUT R6, R6, 0x10, R9, 0x78, !PT ;  /* 0x0000001006067812 */ /* 0x000fe400078e7809 */
[----:B------:R-:W-:-:S02]  /*bbb0*/  LOP3.LUT R7, R7, 0x60, R2, 0xf8, !PT ;  /* 0x0000006007077812 */ /* 0x000fc400078ef802 */
[----:B------:R-:W-:Y:S02]  /*bbc0*/  LOP3.LUT R3, R4, 0x640, R3, 0xf8, !PT ;  /* 0x0000064004037812 */ /* 0x000fe400078ef803 */
[----:B------:R-:W-:Y:S02]  /*bbd0*/  LOP3.LUT R7, R7, 0x100, R2, 0xf8, !PT ;  /* 0x0000010007077812 */ /* 0x000fe400078ef802 */
[----:B------:R-:W-:Y:S01]  /*bbe0*/  LOP3.LUT R5, R0, 0x1b0, RZ, 0xc0, !PT ;  /* 0x000001b000057812 */ /* 0x000fe200078ec0ff */
[----:B------:R0:W-:Y:S01]  /*bbf0*/  STL [R1+0x30], R3 ;  /* 0x0000300301007387 */ /* 0x0001e20000100800 */
[----:B------:R-:W-:Y:S01]  /*bc00*/  LOP3.LUT R4, R7, R6, RZ, 0xfc, !PT ;  /* 0x0000000607047212 */ /* 0x000fe200078efcff */
[----:B------:R-:W-:Y:S01]  /*bc10*/  IMAD.MOV.U32 R6, RZ, RZ, 0x1 ;  /* 0x00000001ff067424 */ /* 0x000fe200078e00ff */
[----:B------:R-:W-:-:S03]  /*bc20*/  LOP3.LUT R5, R5, 0x30, R8, 0x78, !PT ;  /* 0x0000003005057812 */ /* 0x000fc600078e7808 */
[----:B------:R3:W-:Y:S01]  /*bc30*/  STL [R1+0x2c], R4 ;  /* 0x00002c0401007387 */ /* 0x0007e20000100800 */
[----:B0-----:R-:W-:-:S03]  /*bc40*/  LOP3.LUT R3, R10, 0x7f, RZ, 0xc0, !PT ;  /* 0x0000007f0a037812 */ /* 0x001fc600078ec0ff */
[----:B------:R0:W-:Y:S01]  /*bc50*/  STL [R1+0x3c], RZ ;  /* 0x00003cff01007387 */ /* 0x0001e20000100800 */
[----:B------:R-:W-:-:S03]  /*bc60*/  SHF.R.U32.HI R3, RZ, 0x2, R3 ;  /* 0x00000002ff037819 */ /* 0x000fc60000011603 */
[----:B------:R0:W-:Y:S01]  /*bc70*/  STL [R1], R6 ;  /* 0x0000000601007387 */ /* 0x0001e20000100800 */
[----:B---3--:R-:W-:Y:S01]  /*bc80*/  IMAD.U32 R4, RZ, RZ, UR4 ;  /* 0x00000004ff047e24 */ /* 0x008fe2000f8e00ff */
[----:B------:R-:W-:Y:S02]  /*bc90*/  LOP3.LUT R3, R3, 0x60, R2, 0xf8, !PT ;  /* 0x0000006003037812 */ /* 0x000fe400078ef802 */
[----:B------:R-:W-:Y:S02]  /*bca0*/  LOP3.LUT R2, R5, 0x640, R0, 0xf8, !PT ;  /* 0x0000064005027812 */ /* 0x000fe400078ef800 */
[----:B------:R0:W-:Y:S01]  /*bcb0*/  STL [R1+0x24], R4 ;  /* 0x0000240401007387 */ /* 0x0001e20000100800 */
[----:B------:R-:W-:Y:S02]  /*bcc0*/  LEA R16, R4, R16, 0x18 ;  /* 0x0000001004107211 */ /* 0x000fe400078ec0ff */
[----:B------:R-:W-:Y:S01]  /*bcd0*/  LOP3.LUT R3, R3, 0x80, RZ, 0xfc, !PT ;  /* 0x0000008003037812 */ /* 0x000fe200078efcff */
[----:B------:R0:W-:Y:S02]  /*bce0*/  STL [R1+0x28], R2 ;  /* 0x0000280201007387 */ /* 0x0001e40000100800 */
[----:B------:R-:W-:-:S05]  /*bcf0*/  IMAD.IADD R0, R16, 0x1, R2 ;  /* 0x0000000110007824 */ /* 0x000fca00078e0202 */
[----:B------:R0:W-:Y:S02]  /*bd00*/  STL [R1+0x38], R0 ;  /* 0x0000380001007387 */ /* 0x0001e40000100800 */
.L_x_301:
[----:B------:R-:W-:Y:S01]  /*bd10*/  ULDC.64 UR4, c[0x0][0xc88] ;  /* 0x0003220000047ab9 */ /* 0x000fe20000000a00 */
[----:B------:R-:W-:Y:S01]  /*bd20*/  ULDC.64 UR8, c[0x0][0xa18] ;  /* 0x0002860000087ab9 */ /* 0x000fe20000000a00 */
[----:B------:R-:W-:Y:S01]  /*bd30*/  UIMAD.WIDE UR4, UR40, 0x4, UR4 ;  /* 0x00000004280478a5 */ /* 0x000fe2000f8e0204 */
[----:B------:R-:W-:Y:S01]  /*bd40*/  ULDC.64 UR10, c[0x0][0xa28] ;  /* 0x00028a00000a7ab9 */ /* 0x000fe20000000a00 */
[----:B------:R-:W-:Y:S01]  /*bd50*/  ULDC.64 UR6, c[0x0][0xa00] ;  /* 0x0002800000067ab9 */ /* 0x000fe20000000a00 */
[----:B--2---:R-:W-:Y:S01]  /*bd60*/  IMAD.MOV.U32 R22, RZ, RZ, RZ ;  /* 0x000000ffff167224 */ /* 0x004fe200078e00ff */
[----:B-1----:R-:W1:Y:S02]  /*bd70*/  LDC R8, c[0x0][0x424] ;  /* 0x00010900ff087b82 */ /* 0x002e640000000800 */
[----:B0--3--:R-:W-:Y:S01]  /*bd80*/  MOV R2, UR4 ;  /* 0x0000000400027c02 */ /* 0x009fe20008000f00 */
[----:B------:R-:W-:-:S05]  /*bd90*/  IMAD.U32 R3, RZ, RZ, UR5 ;  /* 0x00000005ff037e24 */ /* 0x000fca000f8e00ff */
[----:B------:R-:W2:Y:S01]  /*bda0*/  LDG.E R2, desc[UR50][R2.64] ;  /* 0x0000003202027981 */ /* 0x000ea2000c1e1900 */
[----:B------:R-:W-:Y:S01]  /*bdb0*/  UISETP.NE.U32.AND UP1, UPT, UR8, URZ, UPT ;  /* 0x0000003f0800728c */ /* 0x000fe2000bf25070 */
[----:B------:R-:W0:Y:S01]  /*bdc0*/  LDC R7, c[0x0][0x2f0] ;  /* 0x0000bc00ff077b82 */ /* 0x000e220000000800 */
[----:B------:R-:W-:Y:S02]  /*bdd0*/  UISETP.NE.U32.AND UP0, UPT, UR10, URZ, UPT ;  /* 0x0000003f0a00728c */ /* 0x000fe4000bf05070 */
[----:B------:R-:W-:Y:S02]  /*bde0*/  UISETP.NE.AND.EX UP1, UPT, UR9, URZ, UPT, UP1 ;  /* 0x0000003f0900728c */ /* 0x000fe4000bf25310 */
[----:B------:R-:W-:Y:S02]  /*bdf0*/  UISETP.NE.U32.AND UP2, UPT, UR6, URZ, UPT ;  /* 0x0000003f0600728c */ /* 0x000fe4000bf45070 */
[----:B------:R-:W-:Y:S02]  /*be00*/  UISETP.NE.AND.EX UP0, UPT, UR11, URZ, UPT, UP0 ;  /* 0x0000003f0b00728c */ /* 0x000fe4000bf05300 */
[----:B------:R-:W-:Y:S01]  /*be10*/  UISETP.NE.AND.EX UP4, UPT, UR7, URZ, UPT, UP2 ;  /* 0x0000003f0700728c */ /* 0x000fe2000bf85320 */
[----:B------:R-:W-:-:S03]  /*be20*/  PLOP3.LUT P1, PT, PT, PT, UP1, 0x80, 0x0 ;  /* 0x000000000000781c */ /* 0x000fc60003f2f018 */
[----:B------:R-:W-:Y:S01]  /*be30*/  PLOP3.LUT P0, PT, PT, PT, UP0, 0x80, 0x0 ;  /* 0x000000000000781c */ /* 0x000fe20003f0f008 */
[----:B------:R-:W-:Y:S01]  /*be40*/  UMOV UR39, URZ ;  /* 0x0000003f00277c82 */ /* 0x000fe20008000000 */
[----:B------:R-:W-:Y:S01]  /*be50*/  PLOP3.LUT P2, PT, PT, PT, UP4, 0x80, 0x0 ;  /* 0x000000000000781c */ /* 0x000fe20003f4f048 */
[----:B------:R-:W-:Y:S01]  /*be60*/  UP2UR UR36, UPR, URZ, 0x10 ;  /* 0x000000103f247883 */ /* 0x000fe20008000000 */
[----:B--2---:R-:W-:-:S13]  /*be70*/  R2UR UR43, R2 ;  /* 0x00000000022b72ca */ /* 0x004fda00000e0000 */
[----:B------:R-:W-:Y:S02]  /*be80*/  USHF.R.S32.HI UR42, URZ, 0x1f, UR43 ;  /* 0x0000001f3f2a7899 */ /* 0x000fe4000801142b */
[----:B------:R-:W-:Y:S02]  /*be90*/  USHF.L.U32 UR48, UR43, 0x2, URZ ;  /* 0x000000022b307899 */ /* 0x000fe4000800063f */
[----:B------:R-:W-:Y:S02]  /*bea0*/  USHF.L.U64.HI UR37, UR43, 0x2, UR42 ;  /* 0x000000022b257899 */ /* 0x000fe4000801022a */
[----:B------:R-:W-:Y:S02]  /*beb0*/  UIADD3 UR5, UP2, UR48, UR6, URZ ;  /* 0x0000000630057290 */ /* 0x000fe4000ff5e03f */
[----:B------:R-:W-:Y:S02]  /*bec0*/  @UP1 UIADD3 UR6, UP3, UR48, UR8, URZ ;  /* 0x0000000830061290 */ /* 0x000fe4000ff7e03f */
[----:B------:R-:W-:-:S02]  /*bed0*/  UIADD3.X UR8, UR37, UR7, URZ, UP2, !UPT ;  /* 0x0000000725087290 */ /* 0x000fc400097fe43f */
[----:B------:R-:W-:Y:S01]  /*bee0*/  @UP1 UIADD3.X UR7, UR37, UR9, URZ, UP3, !UPT ;  /* 0x0000000925071290 */ /* 0x000fe20009ffe43f */
[----:B------:R-:W-:Y:S01]  /*bef0*/  IMAD.U32 R2, RZ, RZ, UR5 ;  /* 0x00000005ff027e24 */ /* 0x000fe2000f8e00ff */
[----:B------:R-:W-:Y:S01]  /*bf00*/  @UP0 ULEA UR4, UP1, UR43, UR10, 0x2 ;  /* 0x0000000a2b040291 */ /* 0x000fe2000f82103f */
[----:B------:R-:W-:Y:S02]  /*bf10*/  IMAD.U32 R4, RZ, RZ, UR6 ;  /* 0x00000006ff047e24 */ /* 0x000fe4000f8e00ff */
[----:B------:R-:W-:Y:S01]  /*bf20*/  IMAD.U32 R3, RZ, RZ, UR8 ;  /* 0x00000008ff037e24 */ /* 0x000fe2000f8e00ff */
[----:B------:R-:W-:Y:S01]  /*bf30*/  @UP0 ULEA.HI.X UR5, UR43, UR11, UR42, 0x2, UP1 ;  /* 0x0000000b2b050291 */ /* 0x000fe200088f142a */
[----:B------:R-:W-:-:S03]  /*bf40*/  IMAD.U32 R5, RZ, RZ, UR7 ;  /* 0x00000007ff057e24 */ /* 0x000fc6000f8e00ff */
[----:B------:R-:W2:Y:S04]  /*bf50*/  @P2 LDG.E R0, desc[UR50][R2.64] ;  /* 0x0000003202002981 */ /* 0x000ea8000c1e1900 */
[----:B------:R3:W4:Y:S02]  /*bf60*/  @P1 LDG.E R6, desc[UR50][R4.64] ;  /* 0x0000003204061981 */ /* 0x000724000c1e1900 */
[----:B---3--:R-:W-:Y:S01]  /*bf70*/  MOV R4, UR4 ;  /* 0x0000000400047c02 */ /* 0x008fe20008000f00 */
[----:B------:R-:W-:-:S05]  /*bf80*/  IMAD.U32 R5, RZ, RZ, UR5 ;  /* 0x00000005ff057e24 */ /* 0x000fca000f8e00ff */
[----:B-----5:R3:W5:Y:S01]  /*bf90*/  @P0 LDG.E R22, desc[UR50][R4.64] ;  /* 0x0000003204160981 */ /* 0x020762000c1e1900 */
[----:B------:R-:W-:Y:S01]  /*bfa0*/  PLOP3.LUT P2, PT, PT, PT, UP4, 0x80, 0x0 ;  /* 0x000000000000781c */ /* 0x000fe20003f4f048 */
[----:B---3--:R-:W3:Y:S02]  /*bfb0*/  LDC.64 R4, c[0x0][0x418] ;  /* 0x00010600ff047b82 */ /* 0x008ee40000000a00 */
[----:B---3--:R-:W-:-:S04]  /*bfc0*/  ISETP.NE.U32.AND P0, PT, R4, RZ, PT ;  /* 0x000000ff0400720c */ /* 0x008fc80003f05070 */
[----:B------:R-:W-:-:S06]  /*bfd0*/  ISETP.NE.AND.EX P0, PT, R5, RZ, PT, P0 ;  /* 0x000000ff0500720c */ /* 0x000fcc0003f05300 */
[----:B--2---:R-:W-:Y:S02]  /*bfe0*/  @P2 R2UR UR39, R0 ;  /* 0x00000000002722ca */ /* 0x004fe400000e0000 */
[----:B----4-:R-:W-:Y:S01]  /*bff0*/  @P1 R2UR UR41, R6 ;  /* 0x00000000062912ca */ /* 0x010fe200000e0000 */
[----:B-----5:R2:W-:Y:S01]  /*c000*/  STL [R1+0xc], R22 ;  /* 0x00000c1601007387 */ /* 0x0205e20000100800 */
[----:B01----:R-:W-:-:S13]  /*c010*/  @P1 BRA `(.L_x_228) ;  /* 0x0000000000241947 */ /* 0x003fda0003800000 */
[----:B------:R-:W-:Y:S01]  /*c020*/  UISETP.NE.AND UP0, UPT, UR36, URZ, UPT ;  /* 0x0000003f2400728c */ /* 0x000fe2000bf05270 */
[----:B------:R-:W-:-:S05]  /*c030*/  ULDC UR41, c[0x0][0x288] ;  /* 0x0000a20000297ab9 */ /* 0x000fca0000000800 */
[----:B------:R-:W-:-:S13]  /*c040*/  PLOP3.LUT P1, PT, PT, PT, UP0, 0x40, 0x0 ;  /* 0x000000000000781c */ /* 0x000fda0003f2e808 */
[----:B------:R-:W-:Y:S05]  /*c050*/  @P1 BRA `(.L_x_228) ;  /* 0x0000000000141947 */ /* 0x000fea0003800000 */
[----:B------:R-:W3:Y:S04]  /*c060*/  LDG.E R4, desc[UR50][R2.64] ;  /* 0x0000003202047981 */ /* 0x000ee8000c1e1900 */
[----:B------:R-:W4:Y:S01]  /*c070*/  LDG.E R0, desc[UR50][R2.64+0x4] ;  /* 0x0000043202007981 */ /* 0x000f22000c1e1900 */
[----:B---3--:R-:W-:Y:S02]  /*c080*/  R2UR UR4, R4 ;  /* 0x00000000040472ca */ /* 0x008fe400000e0000 */
[----:B----4-:R-:W-:-:S13]  /*c090*/  R2UR UR41, R0 ;  /* 0x00000000002972ca */ /* 0x010fda00000e0000 */
[----:B------:R-:W-:-:S12]  /*c0a0*/  UIADD3 UR41, -UR4, UR41, URZ ;  /* 0x0000002904297290 */ /* 0x000fd8000fffe13f */
.L_x_228:
[----:B------:R-:W-:Y:S01]  /*c0b0*/  ULDC.64 UR4, c[0x0][0xa20] ;  /* 0x0002880000047ab9 */ /* 0x000fe20000000a00 */
[----:B------:R-:W-:Y:S01]  /*c0c0*/  SEL R8, R8, 0x1, P0 ;  /* 0x0000000108087807 */ /* 0x000fe20000000000 */
[----:B------:R-:W-:Y:S01]  /*c0d0*/  IMAD.U32 R29, RZ, RZ, UR43 ;  /* 0x0000002bff1d7e24 */ /* 0x000fe2000f8e00ff */
[----:B------:R-:W-:-:S03]  /*c0e0*/  ISETP.NE.U32.AND P1, PT, RZ, UR4, PT ;  /* 0x00000004ff007c0c */ /* 0x000fc6000bf25070 */
[----:B------:R-:W-:Y:S01]  /*c0f0*/  IMAD R18, R8, R7, RZ ;  /* 0x0000000708127224 */ /* 0x000fe200078e02ff */
[----:B------:R-:W-:-:S13]  /*c100*/  ISETP.NE.AND.EX P1, PT, RZ, UR5, PT, P1 ;  /* 0x00000005ff007c0c */ /* 0x000fda000bf25310 */
[----:B------:R-:W-:Y:S05]  /*c110*/  @!P1 BRA `(.L_x_229) ;  /* 0x0000000000189947 */ /* 0x000fea0003800000 */
[----:B------:R-:W-:-:S04]  /*c120*/  UIADD3 UR4, UP0, UR48, UR4, URZ ;  /* 0x0000000430047290 */ /* 0x000fc8000ff1e03f */
[----:B------:R-:W-:Y:S02]  /*c130*/  UIADD3.X UR5, UR37, UR5, URZ, UP0, !UPT ;  /* 0x0000000525057290 */ /* 0x000fe400087fe43f */
[----:B------:R-:W-:-:S04]  /*c140*/  IMAD.U32 R2, RZ, RZ, UR4 ;  /* 0x00000004ff027e24 */ /* 0x000fc8000f8e00ff */
[----:B------:R-:W-:-:S05]  /*c150*/  IMAD.U32 R3, RZ, RZ, UR5 ;  /* 0x00000005ff037e24 */ /* 0x000fca000f8e00ff */
[----:B------:R0:W5:Y:S01]  /*c160*/  LDG.E R18, desc[UR50][R2.64] ;  /* 0x0000003202127981 */ /* 0x000162000c1e1900 */
[----:B------:R-:W-:Y:S05]  /*c170*/  BRA `(.L_x_230) ;  /* 0x0000000000247947 */ /* 0x000fea0003800000 */
.L_x_229:
[----:B------:R-:W-:Y:S02]  /*c180*/  ULDC.64 UR4, c[0x0][0xa08] ;  /* 0x0002820000047ab9 */ /* 0x000fe40000000a00 */
[----:B------:R-:W-:-:S04]  /*c190*/  ISETP.NE.U32.AND P0, PT, RZ, UR4, PT ;  /* 0x00000004ff007c0c */ /* 0x000fc8000bf05070 */
[----:B------:R-:W-:-:S13]  /*c1a0*/  ISETP.NE.AND.EX P0, PT, RZ, UR5, PT, P0 ;  /* 0x00000005ff007c0c */ /* 0x000fda000bf05300 */
[----:B------:R-:W-:Y:S05]  /*c1b0*/  @!P0 BRA `(.L_x_230) ;  /* 0x0000000000148947 */ /* 0x000fea0003800000 */
[----:B------:R-:W0:Y:S02]  /*c1c0*/  LDC.64 R2, c[0x0][0xa08] ;  /* 0x00028200ff027b82 */ /* 0x000e240000000a00 */
[----:B0-----:R-:W-:-:S05]  /*c1d0*/  IMAD.WIDE R2, R29, 0x4, R2 ;  /* 0x000000041d027825 */ /* 0x001fca00078e0202 */
[----:B------:R-:W3:Y:S04]  /*c1e0*/  LDG.E R18, desc[UR50][R2.64] ;  /* 0x0000003202127981 */ /* 0x000ee8000c1e1900 */
[----:B------:R-:W3:Y:S02]  /*c1f0*/  LDG.E R5, desc[UR50][R2.64+0x4] ;  /* 0x0000043202057981 */ /* 0x000ee4000c1e1900 */
[----:B---3--:R-:W-:-:S07]  /*c200*/  IMAD.IADD R18, R5, 0x1, -R18 ;  /* 0x0000000105127824 */ /* 0x008fce00078e0a12 */
.L_x_230:
[----:B------:R-:W3:Y:S01]  /*c210*/  LDL R17, [R1+0x18] ;  /* 0x0000180001117983 */ /* 0x000ee20000100800 */
[----:B-----5:R-:W-:-:S05]  /*c220*/  IMAD.IADD R18, R18, 0x1, -R22 ;  /* 0x0000000112127824 */ /* 0x020fca00078e0a16 */
[C---:B0-----:R-:W-:Y:S02]  /*c230*/  IADD3 R2, R18.reuse, 0x9f, RZ ;  /* 0x0000009f12027810 */ /* 0x041fe40007ffe0ff */
[----:B------:R-:W-:-:S03]  /*c240*/  ISETP.GE.AND P0, PT, R18, 0x1, PT ;  /* 0x000000011200780c */ /* 0x000fc60003f06270 */
[----:B------:R-:W-:Y:S01]  /*c250*/  IMAD.HI R2, R2, 0x66666667, RZ ;  /* 0x6666666702027827 */ /* 0x000fe200078e02ff */
[----:B---3--:R-:W-:-:S04]  /*c260*/  LOP3.LUT R0, R17, 0xff000000, RZ, 0xc0, !PT ;  /* 0xff00000011007812 */ /* 0x008fc800078ec0ff */
[----:B------:R-:W-:Y:S02]  /*c270*/  SHF.R.U32.HI R3, RZ, 0x8, R0 ;  /* 0x00000008ff037819 */ /* 0x000fe40000011600 */
[----:B------:R-:W-:-:S04]  /*c280*/  LOP3.LUT R0, R17, 0xff0000, RZ, 0xc0, !PT ;  /* 0x00ff000011007812 */ /* 0x000fc800078ec0ff */
[----:B------:R-:W-:Y:S02]  /*c290*/  LEA.HI R5, R0, R3, RZ, 0x10 ;  /* 0x0000000300057211 */ /* 0x000fe400078f80ff */
[----:B------:R-:W-:Y:S02]  /*c2a0*/  SHF.R.U32.HI R3, RZ, 0x1f, R2 ;  /* 0x0000001fff037819 */ /* 0x000fe40000011602 */
[----:B------:R-:W-:Y:S02]  /*c2b0*/  LOP3.LUT R4, R5, 0xff, RZ, 0xc0, !PT ;  /* 0x000000ff05047812 */ /* 0x000fe400078ec0ff */
[----:B------:R-:W-:Y:S01]  /*c2c0*/  LEA.HI.SX32 R0, R2, R3, 0x1a ;  /* 0x0000000302007211 */ /* 0x000fe200078fd2ff */
[----:B------:R-:W-:Y:S01]  /*c2d0*/  IMAD.MOV.U32 R3, RZ, RZ, RZ ;  /* 0x000000ffff037224 */ /* 0x000fe200078e00ff */
[----:B------:R-:W-:Y:S06]  /*c2e0*/  @!P0 BRA `(.L_x_231) ;  /* 0x0000000000748947 */ /* 0x000fec0003800000 */
[----:B------:R-:W-:-:S04]  /*c2f0*/  SHF.R.U32.HI R5, RZ, 0x10, R5 ;  /* 0x00000010ff057819 */ /* 0x000fc80000011605 */
[----:B------:R-:W-:-:S13]  /*c300*/  ISETP.NE.AND P0, PT, R5, RZ, PT ;  /* 0x000000ff0500720c */ /* 0x000fda0003f05270 */
[----:B------:R-:W0:Y:S02]  /*c310*/  @!P0 LDC R5, c[0x0][0x9f0] ;  /* 0x00027c00ff058b82 */ /* 0x000e240000000800 */
[-C--:B0-----:R-:W-:Y:S02]  /*c320*/  IABS R7, R5.reuse ;  /* 0x0000000500077213 */ /* 0x081fe40000000000 */
[----:B------:R-:W-:Y:S02]  /*c330*/  IADD3 R6, R5, -0x1, R0 ;  /* 0xffffffff05067810 */ /* 0x000fe40007ffe000 */
[----:B------:R-:W0:Y:S02]  /*c340*/  I2F.RP R9, R7 ;  /* 0x0000000700097306 */ /* 0x000e240000209400 */
[----:B------:R-:W-:-:S04]  /*c350*/  LOP3.LUT R2, R6, R5, RZ, 0x3c, !PT ;  /* 0x0000000506027212 */ /* 0x000fc800078e3cff */
[----:B------:R-:W-:Y:S02]  /*c360*/  ISETP.GE.AND P2, PT, R2, RZ, PT ;  /* 0x000000ff0200720c */ /* 0x000fe40003f46270 */
[----:B0-----:R-:W0:Y:S02]  /*c370*/  MUFU.RCP R9, R9 ;  /* 0x0000000900097308 */ /* 0x001e240000001000 */
[----:B0-----:R-:W-:-:S06]  /*c380*/  VIADD R10, R9, 0xffffffe ;  /* 0x0ffffffe090a7836 */ /* 0x001fcc0000000000 */
[----:B------:R-:W0:Y:S02]  /*c390*/  F2I.FTZ.U32.TRUNC.NTZ R3, R10 ;  /* 0x0000000a00037305 */ /* 0x000e24000021f000 */
[----:B0-----:R-:W-:-:S04]  /*c3a0*/  IMAD.MOV R2, RZ, RZ, -R3 ;  /* 0x000000ffff027224 */ /* 0x001fc800078e0a03 */
[----:B------:R-:W-:Y:S02]  /*c3b0*/  IMAD R8, R2, R7, RZ ;  /* 0x0000000702087224 */ /* 0x000fe400078e02ff */
[----:B------:R-:W-:-:S04]  /*c3c0*/  IMAD.MOV.U32 R2, RZ, RZ, RZ ;  /* 0x000000ffff027224 */ /* 0x000fc800078e00ff */
[----:B------:R-:W-:Y:S01]  /*c3d0*/  IMAD.HI.U32 R8, R3, R8, R2 ;  /* 0x0000000803087227 */ /* 0x000fe200078e0002 */
[----:B------:R-:W-:Y:S02]  /*c3e0*/  IABS R2, R6 ;  /* 0x0000000600027213 */ /* 0x000fe40000000000 */
[----:B------:R-:W-:-:S03]  /*c3f0*/  IABS R3, R5 ;  /* 0x0000000500037213 */ /* 0x000fc60000000000 */
[----:B------:R-:W-:-:S04]  /*c400*/  IMAD.HI.U32 R8, R8, R2, RZ ;  /* 0x0000000208087227 */ /* 0x000fc800078e00ff */
[----:B------:R-:W-:-:S04]  /*c410*/  IMAD.MOV R3, RZ, RZ, -R3 ;  /* 0x000000ffff037224 */ /* 0x000fc800078e0a03 */
[----:B------:R-:W-:-:S05]  /*c420*/  IMAD R2, R8, R3, R2 ;  /* 0x0000000308027224 */ /* 0x000fca00078e0202 */
[----:B------:R-:W-:-:S13]  /*c430*/  ISETP.GT.U32.AND P1, PT, R7, R2, PT ;  /* 0x000000020700720c */ /* 0x000fda0003f24070 */
[----:B------:R-:W-:Y:S01]  /*c440*/  @!P1 IMAD.IADD R2, R2, 0x1, -R7 ;  /* 0x0000000102029824 */ /* 0x000fe200078e0a07 */
[----:B------:R-:W-:Y:S02]  /*c450*/  @!P1 IADD3 R8, R8, 0x1, RZ ;  /* 0x0000000108089810 */ /* 0x000fe40007ffe0ff */
[----:B------:R-:W-:Y:S02]  /*c460*/  ISETP.NE.AND P1, PT, R5, RZ, PT ;  /* 0x000000ff0500720c */ /* 0x000fe40003f25270 */
[----:B------:R-:W-:-:S13]  /*c470*/  ISETP.GE.U32.AND P0, PT, R2, R7, PT ;  /* 0x000000070200720c */ /* 0x000fda0003f06070 */
[----:B------:R-:W-:-:S04]  /*c480*/  @P0 VIADD R8, R8, 0x1 ;  /* 0x0000000108080836 */ /* 0x000fc80000000000 */
[----:B------:R-:W-:-:S04]  /*c490*/  IMAD.MOV.U32 R3, RZ, RZ, R8 ;  /* 0x000000ffff037224 */ /* 0x000fc800078e0008 */
[----:B------:R-:W-:Y:S01]  /*c4a0*/  @!P2 IMAD.MOV R3, RZ, RZ, -R3 ;  /* 0x000000ffff03a224 */ /* 0x000fe200078e0a03 */
[----:B------:R-:W-:-:S07]  /*c4b0*/  @!P1 LOP3.LUT R3, RZ, R5, RZ, 0x33, !PT ;  /* 0x00000005ff039212 */ /* 0x000fce00078e33ff */
.L_x_231:
[-C--:B------:R-:W-:Y:S01]  /*c4c0*/  IMAD R2, R4, R3.reuse, RZ ;  /* 0x0000000304027224 */ /* 0x080fe200078e02ff */
[----:B------:R-:W-:Y:S04]  /*c4d0*/  BSSY B7, `(.L_x_232) ;  /* 0x0000413000077945 */ /* 0x000fe80003800000 */
[----:B------:R-:W-:Y:S01]  /*c4e0*/  VIADDMNMX R0, R2, R3, R0, PT ;  /* 0x0000000302007246 */ /* 0x000fe20003800100 */
[----:B------:R0:W-:Y:S03]  /*c4f0*/  STL [R1+0x20], R2 ;  /* 0x0000200201007387 */ /* 0x0001e60000100800 */
[----:B------:R-:W-:-:S13]  /*c500*/  R2UR UR47, R0 ;  /* 0x00000000002f72ca */ /* 0x000fda00000e0000 */
[----:B------:R-:W-:-:S13]  /*c510*/  ISETP.LT.AND P0, PT, R2, UR47, PT ;  /* 0x0000002f02007c0c */ /* 0x000fda000bf01270 */
[----:B0-----:R-:W-:Y:S05]  /*c520*/  @P0 BRA `(.L_x_233) ;  /* 0x0000000000480947 */ /* 0x001fea0003800000 */
[----:B------:R-:W0:Y:S02]  /*c530*/  S2R R2, SR_TID.X ;  /* 0x0000000000027919 */ /* 0x000e240000002100 */
[----:B0-----:R-:W-:-:S04]  /*c540*/  LOP3.LUT R2, R2, 0x7f, RZ, 0xc0, !PT ;  /* 0x0000007f02027812 */ /* 0x001fc800078ec0ff */
[----:B------:R-:W-:-:S13]  /*c550*/  ISETP.NE.AND P0, PT, R2, RZ, PT ;  /* 0x000000ff0200720c */ /* 0x000fda0003f05270 */
[----:B------:R-:W-:Y:S05]  /*c560*/  @P0 BRA `(.L_x_234) ;  /* 0x0000004000240947 */ /* 0x000fea0003800000 */
[----:B------:R-:W0:Y:S01]  /*c570*/  S2R R5, SR_LANEID ;  /* 0x0000000000057919 */ /* 0x000e220000000000 */
[----:B------:R-:W-:Y:S01]  /*c580*/  VOTEU.ANY UR4, UPT, PT ;  /* 0x0000000000047886 */ /* 0x000fe200038e0100 */
[----:B------:R-:W1:Y:S01]  /*c590*/  LDC.64 R2, c[0x0][0xc60] ;  /* 0x00031800ff027b82 */ /* 0x000e620000000a00 */
[----:B------:R-:W0:Y:S02]  /*c5a0*/  FLO.U32 R0, UR4 ;  /* 0x0000000400007d00 */ /* 0x000e2400080e0000 */
[----:B0-----:R-:W-:-:S06]  /*c5b0*/  ISETP.EQ.U32.AND P0, PT, R0, R5, PT ;  /* 0x000000050000720c */ /* 0x001fcc0003f02070 */
[----:B------:R-:W1:Y:S07]  /*c5c0*/  POPC R5, UR4 ;  /* 0x0000000400057d09 */ /* 0x000e6e0008000000 */
[----:B-1----:R-:W3:Y:S01]  /*c5d0*/  @P0 ATOMG.E.ADD.STRONG.GPU PT, R3, desc[UR50][R2.64], R5 ;  /* 0x00000005020309a8 */ /* 0x002ee200081ee1f2 */
[----:B------:R-:W0:Y:S02]  /*c5e0*/  S2R R4, SR_LTMASK ;  /* 0x0000000000047919 */ /* 0x000e240000003900 */
[----:B0-----:R-:W-:-:S04]  /*c5f0*/  LOP3.LUT R4, R4, UR4, RZ, 0xc0, !PT ;  /* 0x0000000404047c12 */ /* 0x001fc8000f8ec0ff */
[----:B------:R-:W0:Y:S01]  /*c600*/  POPC R7, R4 ;  /* 0x0000000400077309 */ /* 0x000e220000000000 */
[----:B---3--:R-:W0:Y:S02]  /*c610*/  SHFL.IDX PT, R0, R3, R0, 0x1f ;  /* 0x00001f0003007589 */ /* 0x008e2400000e0000 */
[----:B0-----:R-:W-:-:S05]  /*c620*/  IADD3 R0, R0, UR46, R7 ;  /* 0x0000002e00007c10 */ /* 0x001fca000fffe007 */
[----:B------:R1:W-:Y:S01]  /*c630*/  STL [R1+0x10], R0 ;  /* 0x0000100001007387 */ /* 0x0003e20000100800 */
[----:B------:R-:W-:Y:S05]  /*c640*/  BRA `(.L_x_234) ;  /* 0x0000003c00ec7947 */ /* 0x000fea0003800000 */
.L_x_233:
[----:B------:R-:W-:Y:S01]  /*c650*/  VIADD R0, R16, 0xe000 ;  /* 0x0000e00010007836 */ /* 0x000fe20000000000 */
[----:B------:R-:W-:Y:S04]  /*c660*/  BSSY B6, `(.L_x_235) ;  /* 0x0000013000067945 */ /* 0x000fe80003800000 */
[----:B------:R-:W-:-:S13]  /*c670*/  LOP3.LUT P0, RZ, R0, 0x1bf, RZ, 0xc0, !PT ;  /* 0x000001bf00ff7812 */ /* 0x000fda000780c0ff */
[----:B------:R-:W-:Y:S05]  /*c680*/  @!P0 BRA `(.L_x_236) ;  /* 0x0000000000408947 */ /* 0x000fea0003800000 */
[----:B------:R-:W-:Y:S01]  /*c690*/  MOV R2, 0x0 ;  /* 0x0000000000027802 */ /* 0x000fe20000000f00 */
[----:B------:R-:W-:Y:S01]  /*c6a0*/  ULDC.64 UR6, c[0x4][0x98] ;  /* 0x0100260000067ab9 */ /* 0x000fe20000000a00 */
[----:B------:R-:W-:Y:S01]  /*c6b0*/  ULDC.64 UR8, c[0x4][0xa0] ;  /* 0x0100280000087ab9 */ /* 0x000fe20000000a00 */
[----:B------:R-:W-:Y:S01]  /*c6c0*/  ULDC.64 UR4, c[0x4][0x8] ;  /* 0x0100020000047ab9 */ /* 0x000fe20000000a00 */
[----:B------:R-:W-:Y:S01]  /*c6d0*/  IMAD.U32 R4, RZ, RZ, UR6 ;  /* 0x00000006ff047e24 */ /* 0x000fe2000f8e00ff */
[----:B------:R-:W-:Y:S01]  /*c6e0*/  MOV R6, UR8 ;  /* 0x0000000800067c02 */ /* 0x000fe20008000f00 */
[----:B------:R-:W0:Y:S01]  /*c6f0*/  LDC.64 R2, c[0x4][R2] ;  /* 0x0100000002027b82 */ /* 0x000e220000000a00 */
[----:B------:R-:W-:Y:S02]  /*c700*/  IMAD.U32 R5, RZ, RZ, UR7 ;  /* 0x00000007ff057e24 */ /* 0x000fe4000f8e00ff */
[----:B------:R-:W-:Y:S02]  /*c710*/  IMAD.U32 R7, RZ, RZ, UR9 ;  /* 0x00000009ff077e24 */ /* 0x000fe4000f8e00ff */
[----:B------:R-:W-:-:S02]  /*c720*/  IMAD.U32 R10, RZ, RZ, UR4 ;  /* 0x00000004ff0a7e24 */ /* 0x000fc4000f8e00ff */
[----:B------:R-:W-:Y:S02]  /*c730*/  IMAD.U32 R11, RZ, RZ, UR5 ;  /* 0x00000005ff0b7e24 */ /* 0x000fe4000f8e00ff */
[----:B------:R-:W-:Y:S02]  /*c740*/  IMAD.MOV.U32 R8, RZ, RZ, 0x70 ;  /* 0x00000070ff087424 */ /* 0x000fe400078e00ff */
[----:B------:R-:W-:Y:S02]  /*c750*/  IMAD.MOV.U32 R12, RZ, RZ, 0x1 ;  /* 0x00000001ff0c7424 */ /* 0x000fe400078e00ff */
[----:B------:R-:W-:-:S07]  /*c760*/  IMAD.MOV.U32 R13, RZ, RZ, RZ ;  /* 0x000000ffff0d7224 */ /* 0x000fce00078e00ff */
[----:B------:R-:W-:-:S07]  /*c770*/  LEPC R20, `(.L_x_236) ;  /* 0x000000001014794e */ /* 0x000fce0000000000 */
[----:B0-2---:R-:W-:Y:S05]  /*c780*/  CALL.ABS.NOINC R2 ;  /* 0x0000000002007343 */ /* 0x005fea0003c00000 */
.L_x_236:
[----:B------:R-:W-:Y:S05]  /*c790*/  BSYNC B6 ;  /* 0x0000000000067941 */ /* 0x000fea0003800000 */
.L_x_235:
[----:B------:R-:W3:Y:S01]  /*c7a0*/  LDL.LU R19, [R1+0x8] ;  /* 0x0000080001137983 */ /* 0x000ee20000300800 */
[----:B------:R-:W-:Y:S01]  /*c7b0*/  IADD3 R0, R16, 0x6000, RZ ;  /* 0x0000600010007810 */ /* 0x000fe20007ffe0ff */
[----:B------:R-:W-:Y:S03]  /*c7c0*/  BSSY B6, `(.L_x_237) ;  /* 0x0000016000067945 */ /* 0x000fe60003800000 */
[----:B------:R-:W-:Y:S02]  /*c7d0*/  LOP3.LUT P0, RZ, R0, 0x1bf, RZ, 0xc0, !PT ;  /* 0x000001bf00ff7812 */ /* 0x000fe4000780c0ff */
[----:B---3--:R-:W-:-:S11]  /*c7e0*/  LOP3.LUT R19, R19, 0xfffffffe, RZ, 0xc0, !PT ;  /* 0xfffffffe13137812 */ /* 0x008fd600078ec0ff */
[----:B------:R-:W-:-:S05]  /*c7f0*/  @P0 LOP3.LUT R19, R19, 0x1, RZ, 0xfc, !PT ;  /* 0x0000000113130812 */ /* 0x000fca00078efcff */
[----:B------:R0:W-:Y:S01]  /*c800*/  STL [R1+0x8], R19 ;  /* 0x0000081301007387 */ /* 0x0001e20000100800 */
[----:B------:R-:W-:Y:S05]  /*c810*/  @!P0 BRA `(.L_x_238) ;  /* 0x0000000000408947 */ /* 0x000fea0003800000 */
[----:B------:R-:W-:Y:S01]  /*c820*/  MOV R2, 0x0 ;  /* 0x0000000000027802 */ /* 0x000fe20000000f00 */
[----:B------:R-:W-:Y:S01]  /*c830*/  ULDC.64 UR6, c[0x4][0x98] ;  /* 0x0100260000067ab9 */ /* 0x000fe20000000a00 */
[----:B------:R-:W-:Y:S01]  /*c840*/  ULDC.64 UR8, c[0x4][0xa0] ;  /* 0x0100280000087ab9 */ /* 0x000fe20000000a00 */
[----:B------:R-:W-:Y:S01]  /*c850*/  ULDC.64 UR4, c[0x4][0x10] ;  /* 0x0100040000047ab9 */ /* 0x000fe20000000a00 */
[----:B------:R-:W-:Y:S01]  /*c860*/  IMAD.U32 R4, RZ, RZ, UR6 ;  /* 0x00000006ff047e24 */ /* 0x000fe2000f8e00ff */
[----:B------:R-:W-:Y:S01]  /*c870*/  MOV R8, 0x70 ;  /* 0x0000007000087802 */ /* 0x000fe20000000f00 */
[----:B------:R-:W1:Y:S01]  /*c880*/  LDC.64 R2, c[0x4][R2] ;  /* 0x0100000002027b82 */ /* 0x000e620000000a00 */
[----:B------:R-:W-:Y:S02]  /*c890*/  IMAD.U32 R5, RZ, RZ, UR7 ;  /* 0x00000007ff057e24 */ /* 0x000fe4000f8e00ff */
[----:B------:R-:W-:Y:S02]  /*c8a0*/  IMAD.U32 R6, RZ, RZ, UR8 ;  /* 0x00000008ff067e24 */ /* 0x000fe4000f8e00ff */
[----:B------:R-:W-:-:S02]  /*c8b0*/  IMAD.U32 R7, RZ, RZ, UR9 ;  /* 0x00000009ff077e24 */ /* 0x000fc4000f8e00ff */
[----:B------:R-:W-:Y:S02]  /*c8c0*/  IMAD.U32 R10, RZ, RZ, UR4 ;  /* 0x00000004ff0a7e24 */ /* 0x000fe4000f8e00ff */
[----:B------:R-:W-:Y:S02]  /*c8d0*/  IMAD.U32 R11, RZ, RZ, UR5 ;  /* 0x00000005ff0b7e24 */ /* 0x000fe4000f8e00ff */
[----:B------:R-:W-:Y:S02]  /*c8e0*/  IMAD.MOV.U32 R12, RZ, RZ, 0x1 ;  /* 0x00000001ff0c7424 */ /* 0x000fe400078e00ff */
[----:B------:R-:W-:-:S07]  /*c8f0*/  IMAD.MOV.U32 R13, RZ, RZ, RZ ;  /* 0x000000ffff0d7224 */ /* 0x000fce00078e00ff */
[----:B------:R-:W-:-:S07]  /*c900*/  LEPC R20, `(.L_x_238) ;  /* 0x000000001014794e */ /* 0x000fce0000000000 */
[----:B012---:R-:W-:Y:S05]  /*c910*/  CALL.ABS.NOINC R2 ;  /* 0x0000000002007343 */ /* 0x007fea0003c00000 */
.L_x_238:
[----:B------:R-:W-:Y:S05]  /*c920*/  BSYNC B6 ;  /* 0x0000000000067941 */ /* 0x000fea0003800000 */
.L_x_237:
        /* <DEDUP_REMOVED lines=10> */
[----:B------:R-:W1:Y:S01]  /*c9d0*/  LDC.64 R2, c[0x4][R2] ;  /* 0x0100000002027b82 */ /* 0x000e620000000a00 */
        /* <DEDUP_REMOVED lines=8> */
[----:B012---:R-:W-:Y:S05]  /*ca60*/  CALL.ABS.NOINC R2 ;  /* 0x0000000002007343 */ /* 0x007fea0003c00000 */
.L_x_240:
[----:B------:R-:W-:Y:S05]  /*ca70*/  BSYNC B6 ;  /* 0x0000000000067941 */ /* 0x000fea0003800000 */
.L_x_239:
[----:B------:R-:W-:Y:S01]  /*ca80*/  IMAD.MOV.U32 R23, RZ, RZ, R19 ;  /* 0x000000ffff177224 */ /* 0x000fe200078e0013 */
[----:B------:R-:W-:Y:S04]  /*ca90*/  BSSY B6, `(.L_x_241) ;  /* 0x0000013000067945 */ /* 0x000fe80003800000 */
[----:B------:R-:W-:-:S13]  /*caa0*/  LOP3.LUT P6, RZ, R23, 0x1, RZ, 0xc0, !PT ;  /* 0x0000000117ff7812 */ /* 0x000fda00078cc0ff */
[----:B------:R-:W-:Y:S05]  /*cab0*/  @!P6 BRA `(.L_x_242) ;  /* 0x000000000040e947 */ /* 0x000fea0003800000 */
[----:B------:R-:W-:Y:S01]  /*cac0*/  MOV R2, 0x0 ;  /* 0x0000000000027802 */ /* 0x000fe20000000f00 */
[----:B------:R-:W-:Y:S01]  /*cad0*/  ULDC.64 UR6, c[0x4][0x98] ;  /* 0x0100260000067ab9 */ /* 0x000fe20000000a00 */
[----:B------:R-:W-:Y:S01]  /*cae0*/  ULDC.64 UR8, c[0x4][0xa0] ;  /* 0x0100280000087ab9 */ /* 0x000fe20000000a00 */
[----:B------:R-:W-:Y:S01]  /*caf0*/  ULDC.64 UR4, c[0x4][0x20] ;  /* 0x0100080000047ab9 */ /* 0x000fe20000000a00 */
[----:B------:R-:W-:Y:S01]  /*cb00*/  MOV R4, UR6 ;  /* 0x0000000600047c02 */ /* 0x000fe20008000f00 */
[----:B------:R-:W-:Y:S01]  /*cb10*/  IMAD.U32 R5, RZ, RZ, UR7 ;  /* 0x00000007ff057e24 */ /* 0x000fe2000f8e00ff */
[----:B------:R-:W1:Y:S01]  /*cb20*/  LDC.64 R2, c[0x4][R2] ;  /* 0x0100000002027b82 */ /* 0x000e620000000a00 */
[----:B------:R-:W-:Y:S01]  /*cb30*/  IMAD.U32 R6, RZ, RZ, UR8 ;  /* 0x00000008ff067e24 */ /* 0x000fe2000f8e00ff */
[----:B------:R-:W-:Y:S01]  /*cb40*/  MOV R12, 0x1 ;  /* 0x00000001000c7802 */ /* 0x000fe20000000f00 */
[----:B------:R-:W-:Y:S02]  /*cb50*/  IMAD.U32 R7, RZ, RZ, UR9 ;  /* 0x00000009ff077e24 */ /* 0x000fe4000f8e00ff */
[----:B------:R-:W-:-:S02]  /*cb60*/  IMAD.U32 R10, RZ, RZ, UR4 ;  /* 0x00000004ff0a7e24 */ /* 0x000fc4000f8e00ff */
[----:B------:R-:W-:Y:S02]  /*cb70*/  IMAD.U32 R11, RZ, RZ, UR5 ;  /* 0x00000005ff0b7e24 */ /* 0x000fe4000f8e00ff */
[----:B------:R-:W-:Y:S02]  /*cb80*/  IMAD.MOV.U32 R8, RZ, RZ, 0x70 ;  /* 0x00000070ff087424 */ /* 0x000fe400078e00ff */
[----:B------:R-:W-:-:S07]  /*cb90*/  IMAD.MOV.U32 R13, RZ, RZ, RZ ;  /* 0x000000ffff0d7224 */ /* 0x000fce00078e00ff */
[----:B------:R-:W-:-:S07]  /*cba0*/  LEPC R20, `(.L_x_242) ;  /* 0x000000001014794e */ /* 0x000fce0000000000 */
[----:B012---:R-:W-:Y:S05]  /*cbb0*/  CALL.ABS.NOINC R2 ;  /* 0x0000000002007343 */ /* 0x007fea0003c00000 */
.L_x_242:
[----:B------:R-:W-:Y:S05]  /*cbc0*/  BSYNC B6 ;  /* 0x0000000000067941 */ /* 0x000fea0003800000 */
.L_x_241:
[----:B------:R-:W-:Y:S01]  /*cbd0*/  ULDC.64 UR4, c[0x0][0x9f8] ;  /* 0x00027e0000047ab9 */ /* 0x000fe20000000a00 */
[----:B0-----:R-:W0:Y:S01]  /*cbe0*/  LDC R19, c[0x0][0x430] ;  /* 0x00010c00ff137b82 */ /* 0x001e220000000800 */
[----:B------:R-:W-:-:S04]  /*cbf0*/  UISETP.NE.U32.AND UP0, UPT, UR4, URZ, UPT ;  /* 0x0000003f0400728c */ /* 0x000fc8000bf05070 */
[----:B------:R-:W-:-:S06]  /*cc00*/  UISETP.NE.AND.EX UP0, UPT, UR5, URZ, UPT, UP0 ;  /* 0x0000003f0500728c */ /* 0x000fcc000bf05300 */
[----:B------:R-:W-:-:S05]  /*cc10*/  PLOP3.LUT P0, PT, PT, PT, UP0, 0x80, 0x0 ;  /* 0x000000000000781c */ /* 0x000fca0003f0f008 */
[----:B------:R-:W-:-:S04]  /*cc20*/  @UP0 UIADD3 UR4, UP1, UR48, UR4, URZ ;  /* 0x0000000430040290 */ /* 0x000fc8000ff3e03f */
[----:B------:R-:W-:Y:S02]  /*cc30*/  @UP0 UIADD3.X UR5, UR37, UR5, URZ, UP1, !UPT ;  /* 0x0000000525050290 */ /* 0x000fe40008ffe43f */
[----:B------:R-:W-:-:S04]  /*cc40*/  IMAD.U32 R2, RZ, RZ, UR4 ;  /* 0x00000004ff027e24 */ /* 0x000fc8000f8e00ff */
[----:B------:R-:W-:-:S05]  /*cc50*/  IMAD.U32 R3, RZ, RZ, UR5 ;  /* 0x00000005ff037e24 */ /* 0x000fca000f8e00ff */
[----:B------:R1:W5:Y:S01]  /*cc60*/  @P0 LDG.E R29, desc[UR50][R2.64] ;  /* 0x00000032021d0981 */ /* 0x000362000c1e1900 */
[----:B0-----:R-:W-:Y:S01]  /*cc70*/  ISETP.NE.AND P2, PT, R19, 0x1, PT ;  /* 0x000000011300780c */ /* 0x001fe20003f45270 */
[----:B------:R-:W-:Y:S01]  /*cc80*/  UMOV UR4, 0xffffffff ;  /* 0xffffffff00047882 */ /* 0x000fe20000000000 */
[----:B------:R-:W-:-:S11]  /*cc90*/  LOP3.LUT R23, R23, 0xfffffff7, RZ, 0xc0, !PT ;  /* 0xfffffff717177812 */ /* 0x000fd600078ec0ff */
[----:B------:R-:W-:-:S05]  /*cca0*/  @P2 LOP3.LUT R23, R23, 0x8, RZ, 0xfc, !PT ;  /* 0x0000000817172812 */ /* 0x000fca00078efcff */
[----:B------:R1:W-:Y:S01]  /*ccb0*/  STL [R1+0x8], R23 ;  /* 0x0000081701007387 */ /* 0x0003e20000100800 */
[----:B------:R-:W-:Y:S05]  /*ccc0*/  BRA.DIV UR4, `(.L_x_243) ;  /* 0x0000004e04047947 */ /* 0x000fea000b800000 */
.L_x_321:
[----:B------:R-:W1:Y:S01]  /*ccd0*/  S2R R0, SR_TID.X ;  /* 0x0000000000007919 */ /* 0x000e620000002100 */
[----:B------:R-:W-:Y:S01]  /*cce0*/  UMOV UR4, 0xa0 ;  /* 0x000000a000047882 */ /* 0x000fe20000000000 */
[----:B------:R-:W0:Y:S01]  /*ccf0*/  @P2 LDC R5, c[0x0][0x434] ;  /* 0x00010d00ff052b82 */ /* 0x000e220000000800 */
[----:B------:R-:W-:Y:S01]  /*cd00*/  UIMAD UR4, UR47, UR4, -0xa0 ;  /* 0xffffff602f0474a4 */ /* 0x000fe2000f8e0204 */
[----:B------:R-:W3:Y:S01]  /*cd10*/  S2R R9, SR_TID.X ;  /* 0x0000000000097919 */ /* 0x000ee20000002100 */
[----:B-----5:R-:W-:Y:S01]  /*cd20*/  SHF.R.S32.HI R14, RZ, 0x1f, R29 ;  /* 0x0000001fff0e7819 */ /* 0x020fe2000001141d */
[----:B------:R-:W-:Y:S01]  /*cd30*/  IMAD.MOV.U32 R12, RZ, RZ, R23 ;  /* 0x000000ffff0c7224 */ /* 0x000fe200078e0017 */
[----:B------:R-:W4:Y:S03]  /*cd40*/  S2R R11, SR_TID.X ;  /* 0x00000000000b7919 */ /* 0x000f260000002100 */
[----:B------:R-:W2:Y:S01]  /*cd50*/  @P2 LDC R4, c[0x0][0x438] ;  /* 0x00010e00ff042b82 */ /* 0x000ea20000000800 */
[----:B------:R0:W-:Y:S01]  /*cd60*/  STL [R1+0x1c], R14 ;  /* 0x00001c0e01007387 */ /* 0x0001e20000100800 */
[C---:B-1----:R-:W-:Y:S01]  /*cd70*/  LOP3.LUT R2, R0.reuse, 0x7f, RZ, 0xc0, !PT ;  /* 0x0000007f00027812 */ /* 0x042fe200078ec0ff */
[----:B------:R-:W-:-:S03]  /*cd80*/  IMAD.SHL.U32 R0, R0, 0x20, RZ ;  /* 0x0000002000007824 */ /* 0x000fc600078e00ff */
[----:B------:R-:W-:Y:S02]  /*cd90*/  SHF.R.U32.HI R2, RZ, 0x2, R2 ;  /* 0x00000002ff027819 */ /* 0x000fe40000011602 */
[----:B---3--:R-:W-:Y:S02]  /*cda0*/  LOP3.LUT R10, R9, 0x7f, RZ, 0xc0, !PT ;  /* 0x0000007f090a7812 */ /* 0x008fe400078ec0ff */
[----:B------:R-:W-:Y:S01]  /*cdb0*/  LOP3.LUT R0, R2, 0x60, R0, 0xf8, !PT ;  /* 0x0000006002007812 */ /* 0x000fe200078ef800 */
[----:B----4-:R-:W-:Y:S01]  /*cdc0*/  IMAD.SHL.U32 R13, R11, 0x20, RZ ;  /* 0x000000200b0d7824 */ /* 0x010fe200078e00ff */
[----:B------:R-:W-:-:S03]  /*cdd0*/  SHF.R.U32.HI R10, RZ, 0x2, R10 ;  /* 0x00000002ff0a7819 */ /* 0x000fc6000001160a */
[----:B------:R-:W-:Y:S01]  /*cde0*/  VIADD R3, R0, UR4 ;  /* 0x0000000400037c36 */ /* 0x000fe20008000000 */
[----:B------:R-:W-:-:S04]  /*cdf0*/  LOP3.LUT R13, R10, 0x60, R13, 0xf8, !PT ;  /* 0x000000600a0d7812 */ /* 0x000fc800078ef80d */
[C---:B------:R-:W-:Y:S02]  /*ce00*/  ISETP.GE.AND P0, PT, R3.reuse, R18, PT ;  /* 0x000000120300720c */ /* 0x040fe40003f06270 */
[----:B------:R-:W-:Y:S02]  /*ce10*/  IADD3 R0, R3, R22, RZ ;  /* 0x0000001603007210 */ /* 0x000fe40007ffe0ff */
[----:B------:R-:W-:-:S03]  /*ce20*/  LOP3.LUT R13, R13, 0x80, RZ, 0xfc, !PT ;  /* 0x000000800d0d7812 */ /* 0x000fc600078efcff */
[----:B0-----:R-:W-:-:S04]  /*ce30*/  @P2 IMAD.HI.U32 R5, R0, R5, RZ ;  /* 0x0000000500052227 */ /* 0x001fc800078e00ff */
[----:B------:R-:W-:Y:S01]  /*ce40*/  IMAD.MOV.U32 R6, RZ, RZ, R0 ;  /* 0x000000ffff067224 */ /* 0x000fe200078e0000 */
[----:B--2---:R-:W-:Y:S01]  /*ce50*/  @P2 SHF.R.U32.HI R6, RZ, R4, R5 ;  /* 0x00000004ff062219 */ /* 0x004fe20000011605 */
[----:B------:R-:W0:Y:S03]  /*ce60*/  @!P0 LDC.64 R2, c[0x0][0x428] ;  /* 0x00010a00ff028b82 */ /* 0x000e260000000a00 */
[----:B------:R-:W-:-:S05]  /*ce70*/  @!P0 SHF.R.S32.HI R7, RZ, 0x1f, R6 ;  /* 0x0000001fff078819 */ /* 0x000fca0000011406 */
[----:B------:R-:W1:Y:S01]  /*ce80*/  @!P0 LDC.64 R4, c[0x0][0x418] ;  /* 0x00010600ff048b82 */ /* 0x000e620000000a00 */
[----:B0-----:R-:W-:-:S04]  /*ce90*/  @!P0 IMAD R8, R14, R2, RZ ;  /* 0x000000020e088224 */ /* 0x001fc800078e02ff */
[C---:B------:R-:W-:Y:S02]  /*cea0*/  @!P0 IMAD R8, R29.reuse, R3, R8 ;  /* 0x000000031d088224 */ /* 0x040fe400078e0208 */
[----:B------:R-:W-:-:S04]  /*ceb0*/  @!P0 IMAD.WIDE.U32 R2, R29, R2, R6 ;  /* 0x000000021d028225 */ /* 0x000fc800078e0006 */
[----:B------:R-:W-:Y:S01]  /*cec0*/  @!P0 IMAD.IADD R3, R3, 0x1, R8 ;  /* 0x0000000103038824 */ /* 0x000fe200078e0208 */
[----:B-1----:R-:W-:-:S04]  /*ced0*/  @!P0 LEA R8, P1, R2, R4, 0x2 ;  /* 0x0000000402088211 */ /* 0x002fc800078210ff */
[----:B------:R-:W-:Y:S01]  /*cee0*/  @!P0 LEA.HI.X R9, R2, R5, R3, 0x2, P1 ;  /* 0x0000000502098211 */ /* 0x000fe200008f1403 */
[----:B------:R-:W-:Y:S01]  /*cef0*/  IMAD.MOV.U32 R5, RZ, RZ, RZ ;  /* 0x000000ffff057224 */ /* 0x000fe200078e00ff */
[----:B------:R-:W0:Y:S01]  /*cf00*/  @P2 LDC R3, c[0x0][0x434] ;  /* 0x00010d00ff032b82 */ /* 0x000e220000000800 */
[----:B------:R-:W-:-:S04]  /*cf10*/  VIADD R7, R13, UR4 ;  /* 0x000000040d077c36 */ /* 0x000fc80008000000 */
[----:B------:R1:W5:Y:S03]  /*cf20*/  @!P0 LDG.E R5, desc[UR50][R8.64] ;  /* 0x0000003208058981 */ /* 0x000366000c1e1900 */
[----:B------:R-:W2:Y:S01]  /*cf30*/  @P2 LDC R2, c[0x0][0x438] ;  /* 0x00010e00ff022b82 */ /* 0x000ea20000000800 */
[C---:B------:R-:W-:Y:S01]  /*cf40*/  ISETP.GE.AND P0, PT, R7.reuse, R18, PT ;  /* 0x000000120700720c */ /* 0x040fe20003f06270 */
[----:B------:R-:W-:-:S03]  /*cf50*/  IMAD.IADD R7, R7, 0x1, R22 ;  /* 0x0000000107077824 */ /* 0x000fc600078e0216 */
[----:B------:R-:W-:Y:S02]  /*cf60*/  ISETP.GT.U32.OR P0, PT, R13, 0x9f, P0 ;  /* 0x0000009f0d00780c */ /* 0x000fe40000704470 */
[----:B------:R-:W-:Y:S01]  /*cf70*/  MOV R10, R7 ;  /* 0x00000007000a7202 */ /* 0x000fe20000000f00 */
[----:B0-----:R-:W-:-:S05]  /*cf80*/  @P2 IMAD.HI.U32 R3, R7, R3, RZ ;  /* 0x0000000307032227 */ /* 0x001fca00078e00ff */
[----:B--2---:R-:W-:-:S05]  /*cf90*/  @P2 SHF.R.U32.HI R10, RZ, R2, R3 ;  /* 0x00000002ff0a2219 */ /* 0x004fca0000011603 */
[----:B------:R-:W0:Y:S01]  /*cfa0*/  @!P0 LDC.64 R2, c[0x0][0x428] ;  /* 0x00010a00ff028b82 */ /* 0x000e220000000a00 */
[----:B-1----:R-:W-:Y:S02]  /*cfb0*/  IMAD.MOV R9, RZ, RZ, -R10 ;  /* 0x000000ffff097224 */ /* 0x002fe400078e0a0a */
[----:B------:R-:W-:Y:S02]  /*cfc0*/  IMAD.MOV R4, RZ, RZ, -R6 ;  /* 0x000000ffff047224 */ /* 0x000fe400078e0a06 */
[----:B------:R-:W-:-:S03]  /*cfd0*/  IMAD R9, R19, R9, R7 ;  /* 0x0000000913097224 */ /* 0x000fc600078e0207 */
[----:B------:R-:W1:Y:S01]  /*cfe0*/  @!P0 LDC.64 R6, c[0x0][0x418] ;  /* 0x00010600ff068b82 */ /* 0x000e620000000a00 */
[----:B------:R-:W-:Y:S01]  /*cff0*/  @!P0 SHF.R.S32.HI R11, RZ, 0x1f, R10 ;  /* 0x0000001fff0b8819 */ /* 0x000fe2000001140a */
[----:B------:R-:W-:Y:S02]  /*d000*/  IMAD R4, R19, R4, R0 ;  /* 0x0000000413047224 */ /* 0x000fe400078e0200 */
[----:B0-----:R-:W-:-:S04]  /*d010*/  @!P0 IMAD.WIDE.U32 R10, R29, R2, R10 ;  /* 0x000000021d0a8225 */ /* 0x001fc800078e000a */
[----:B------:R-:W-:-:S04]  /*d020*/  @!P0 IMAD R2, R14, R2, RZ ;  /* 0x000000020e028224 */ /* 0x000fc800078e02ff */
[----:B------:R-:W-:Y:S01]  /*d030*/  @!P0 IMAD R0, R29, R3, R2 ;  /* 0x000000031d008224 */ /* 0x000fe200078e0202 */
[----:B-1----:R-:W-:-:S03]  /*d040*/  @!P0 LEA R2, P1, R10, R6, 0x2 ;  /* 0x000000060a028211 */ /* 0x002fc600078210ff */
[----:B------:R-:W-:Y:S02]  /*d050*/  @!P0 IMAD.IADD R0, R0, 0x1, R11 ;  /* 0x0000000100008824 */ /* 0x000fe400078e020b */
[----:B------:R-:W-:-:S03]  /*d060*/  IMAD.MOV.U32 R6, RZ, RZ, RZ ;  /* 0x000000ffff067224 */ /* 0x000fc600078e00ff */
[----:B------:R-:W-:Y:S01]  /*d070*/  @!P0 LEA.HI.X R3, R10, R7, R0, 0x2, P1 ;  /* 0x000000070a038211 */ /* 0x000fe200008f1400 */
[----:B------:R-:W-:-:S04]  /*d080*/  IMAD.U32 R8, RZ, RZ, UR44 ;  /* 0x0000002cff087e24 */ /* 0x000fc8000f8e00ff */
[----:B------:R0:W5:Y:S01]  /*d090*/  @!P0 LDG.E R6, desc[UR50][R2.64] ;  /* 0x0000003202068981 */ /* 0x000162000c1e1900 */
[----:B------:R-:W-:Y:S02]  /*d0a0*/  ISETP.GT.U32.AND P0, PT, R13, 0x9f, PT ;  /* 0x0000009f0d00780c */ /* 0x000fe40003f04070 */
[----:B------:R-:W-:Y:S02]  /*d0b0*/  ISETP.NE.AND P2, PT, R8, 0x3, PT ;  /* 0x000000030800780c */ /* 0x000fe40003f45270 */
[----:B------:R-:W-:-:S09]  /*d0c0*/  LOP3.LUT R12, R12, 0xfffffffd, RZ, 0xc0, !PT ;  /* 0xfffffffd0c0c7812 */ /* 0x000fd200078ec0ff */
[----:B------:R-:W-:-:S04]  /*d0d0*/  @P0 LOP3.LUT R12, R12, 0x2, RZ, 0xfc, !PT ;  /* 0x000000020c0c0812 */ /* 0x000fc800078efcff */
[----:B------:R-:W-:-:S04]  /*d0e0*/  LOP3.LUT R12, R12, 0xfffffffb, RZ, 0xc0, !PT ;  /* 0xfffffffb0c0c7812 */ /* 0x000fc800078ec0ff */
[----:B------:R-:W-:-:S05]  /*d0f0*/  @P2 LOP3.LUT R12, R12, 0x4, RZ, 0xfc, !PT ;  /* 0x000000040c0c2812 */ /* 0x000fca00078efcff */
[----:B------:R0:W-:Y:S01]  /*d100*/  STL [R1+0x8], R12 ;  /* 0x0000080c01007387 */ /* 0x0001e20000100800 */
[----:B------:R-:W-:Y:S01]  /*d110*/  IMAD.U32 R0, RZ, RZ, UR47 ;  /* 0x0000002fff007e24 */ /* 0x000fe2000f8e00ff */
[----:B------:R-:W-:-:S04]  /*d120*/  LOP3.LUT R17, R17, 0xffff, RZ, 0xc0, !PT ;  /* 0x0000ffff11117812 */ /* 0x000fc800078ec0ff */
[----:B------:R-:W-:Y:S01]  /*d130*/  IADD3 R0, R0, -0x1, RZ ;  /* 0xffffffff00007810 */ /* 0x000fe20007ffe0ff */
[----:B------:R-:W-:Y:S06]  /*d140*/  @!P2 BRA `(.L_x_244) ;  /* 0x000000000004a947 */ /* 0x000fec0003800000 */
[----:B------:R-:W-:Y:S01]  /*d150*/  BPT.TRAP 0x1 ;  /* 0x000000040000795c */ /* 0x000fe20000300000 */
.L_x_244:
[----:B0-----:R-:W2:Y:S01]  /*d160*/  LDL R2, [R1] ;  /* 0x0000000001027983 */ /* 0x001ea20000100800 */
[----:B------:R-:W-:Y:S01]  /*d170*/  IMAD R7, R27, 0x8, R16 ;  /* 0x000000081b077824 */ /* 0x000fe200078e0210 */
[----:B------:R-:W-:Y:S01]  /*d180*/  BSSY B0, `(.L_x_245) ;  /* 0x0000005000007945 */ /* 0x000fe20003800000 */
[----:B------:R-:W-:Y:S02]  /*d190*/  SHF.R.S32.HI R23, RZ, 0x1f, R4 ;  /* 0x0000001fff177819 */ /* 0x000fe40000011404 */
[----:B--2---:R-:W-:-:S04]  /*d1a0*/  SHF.L.U32 R28, R2, 0x1f, RZ ;  /* 0x0000001f021c7819 */ /* 0x004fc800000006ff */
[----:B------:R-:W0:Y:S02]  /*d1b0*/  SYNCS.PHASECHK.TRANS64.TRYWAIT P0, [R7+URZ+0x13280], R28 ;  /* 0x0132801c070075a7 */ /* 0x000e24000800017f */
[----:B0-----:R-:W-:Y:S05]  /*d1c0*/  @!P0 BRA `(.L_x_246) ;  /* 0x0000004400f08947 */ /* 0x001fea0003800000 */
.L_x_322:
[----:B------:R-:W-:Y:S05]  /*d1d0*/  BSYNC B0 ;  /* 0x0000000000007941 */ /* 0x000fea0003800000 */
.L_x_245:
[----:B------:R-:W1:Y:S01]  /*d1e0*/  S2R R15, SR_TID.X ;  /* 0x00000000000f7919 */ /* 0x000e620000002100 */
[----:B------:R-:W2:Y:S01]  /*d1f0*/  LDC R14, c[0x0][0x2f4] ;  /* 0x0000bd00ff0e7b82 */ /* 0x000ea20000000800 */
[----:B------:R-:W-:Y:S01]  /*d200*/  ULDC.64 UR4, c[0x0][0x328] ;  /* 0x0000ca0000047ab9 */ /* 0x000fe20000000a00 */
[----:B------:R-:W3:Y:S01]  /*d210*/  LDL.LU R11, [R1+0x8] ;  /* 0x00000800010b7983 */ /* 0x000ee20000300800 */
[----:B------:R-:W-:Y:S01]  /*d220*/  IMAD R8, R23, UR4, RZ ;  /* 0x0000000417087c24 */ /* 0x000fe2000f8e02ff */
[----:B-----5:R-:W-:Y:S01]  /*d230*/  SHF.R.S32.HI R25, RZ, 0x1f, R5 ;  /* 0x0000001fff197819 */ /* 0x020fe20000011405 */
[----:B------:R-:W-:Y:S01]  /*d240*/  IMAD.WIDE.U32 R2, R4, UR4, RZ ;  /* 0x0000000404027c25 */ /* 0x000fe2000f8e00ff */
[----:B------:R-:W-:-:S03]  /*d250*/  ULDC.64 UR6, c[0x0][0x338] ;  /* 0x0000ce0000067ab9 */ /* 0x000fc60000000a00 */
[----:B------:R-:W-:Y:S01]  /*d260*/  IMAD R8, R4, UR5, R8 ;  /* 0x0000000504087c24 */ /* 0x000fe2000f8e0208 */
[----:B------:R-:W-:Y:S01]  /*d270*/  SHF.R.S32.HI R24, RZ, 0x1f, R9 ;  /* 0x0000001fff187819 */ /* 0x000fe20000011409 */
[----:B------:R-:W-:Y:S02]  /*d280*/  IMAD R12, R25, UR6, RZ ;  /* 0x00000006190c7c24 */ /* 0x000fe4000f8e02ff */
[----:B------:R-:W-:Y:S02]  /*d290*/  IMAD.IADD R3, R3, 0x1, R8 ;  /* 0x0000000103037824 */ /* 0x000fe400078e0208 */
[C---:B------:R-:W-:Y:S02]  /*d2a0*/  IMAD R12, R5.reuse, UR7, R12 ;  /* 0x00000007050c7c24 */ /* 0x040fe4000f8e020c */
[----:B------:R-:W-:-:S04]  /*d2b0*/  IMAD.WIDE.U32 R2, R5, UR6, R2 ;  /* 0x0000000605027c25 */ /* 0x000fc8000f8e0002 */
[----:B------:R-:W-:Y:S02]  /*d2c0*/  IMAD R18, R0, -0xa0, R18 ;  /* 0xffffff6000127824 */ /* 0x000fe400078e0212 */
[----:B-1----:R-:W-:Y:S02]  /*d2d0*/  IMAD.SHL.U32 R19, R15, 0x10, RZ ;  /* 0x000000100f137824 */ /* 0x002fe400078e00ff */
[----:B------:R-:W-:Y:S02]  /*d2e0*/  IMAD.IADD R13, R3, 0x1, R12 ;  /* 0x00000001030d7824 */ /* 0x000fe400078e020c */
[----:B------:R-:W-:Y:S01]  /*d2f0*/  IMAD R0, R24, UR4, RZ ;  /* 0x0000000418007c24 */ /* 0x000fe2000f8e02ff */
[----:B------:R-:W-:Y:S01]  /*d300*/  LOP3.LUT R19, R19, 0x30, RZ, 0xc0, !PT ;  /* 0x0000003013137812 */ /* 0x000fe200078ec0ff */
[----:B------:R-:W-:-:S03]  /*d310*/  IMAD.MOV.U32 R12, RZ, RZ, R2 ;  /* 0x000000ffff0c7224 */ /* 0x000fc600078e0002 */
[CC--:B--2---:R-:W-:Y:S02]  /*d320*/  ISETP.GE.AND P1, PT, R19.reuse, R14.reuse, PT ;  /* 0x0000000e1300720c */ /* 0x0c4fe40003f26270 */
[----:B------:R-:W-:Y:S02]  /*d330*/  ISETP.GE.AND P0, PT, R19, R14, PT ;  /* 0x0000000e1300720c */ /* 0x000fe40003f06270 */
[----:B------:R-:W2:Y:S01]  /*d340*/  LDL R14, [R1+0x28] ;  /* 0x00002800010e7983 */ /* 0x000ea20000100800 */
[C---:B------:R-:W-:Y:S01]  /*d350*/  IMAD R0, R9.reuse, UR5, R0 ;  /* 0x0000000509007c24 */ /* 0x040fe2000f8e0200 */
[----:B------:R-:W-:Y:S01]  /*d360*/  SHF.R.S32.HI R26, RZ, 0x1f, R6 ;  /* 0x0000001fff1a7819 */ /* 0x000fe20000011406 */
[----:B------:R-:W-:Y:S01]  /*d370*/  IMAD.WIDE.U32 R2, R9, UR4, RZ ;  /* 0x0000000409027c25 */ /* 0x000fe2000f8e00ff */
[----:B------:R-:W-:Y:S01]  /*d380*/  ULDC.64 UR4, c[0x0][0x330] ;  /* 0x0000cc0000047ab9 */ /* 0x000fe20000000a00 */
[----:B------:R-:W-:Y:S02]  /*d390*/  LOP3.LUT R15, R15, 0x7f, RZ, 0xc0, !PT ;  /* 0x0000007f0f0f7812 */ /* 0x000fe400078ec0ff */
[----:B------:R-:W-:-:S02]  /*d3a0*/  IMAD.IADD R3, R3, 0x1, R0 ;  /* 0x0000000103037824 */ /* 0x000fc400078e0200 */
[----:B------:R-:W-:Y:S01]  /*d3b0*/  IMAD R0, R26, UR6, RZ ;  /* 0x000000061a007c24 */ /* 0x000fe2000f8e02ff */
[----:B------:R-:W-:Y:S01]  /*d3c0*/  SHF.R.U32.HI R15, RZ, 0x2, R15 ;  /* 0x00000002ff0f7819 */ /* 0x000fe2000001160f */
[----:B------:R-:W-:-:S04]  /*d3d0*/  IMAD.WIDE.U32 R2, R6, UR6, R2 ;  /* 0x0000000606027c25 */ /* 0x000fc8000f8e0002 */
[----:B------:R-:W-:Y:S01]  /*d3e0*/  IMAD R0, R6, UR7, R0 ;  /* 0x0000000706007c24 */ /* 0x000fe2000f8e0200 */
[----:B------:R-:W-:Y:S01]  /*d3f0*/  ULDC.64 UR6, c[0x0][0x318] ;  /* 0x0000c60000067ab9 */ /* 0x000fe20000000a00 */
[----:B------:R-:W-:Y:S02]  /*d400*/  IMAD.MOV.U32 R10, RZ, RZ, R2 ;  /* 0x000000ffff0a7224 */ /* 0x000fe400078e0002 */
[----:B------:R-:W-:Y:S01]  /*d410*/  IMAD R8, R17, UR5, RZ ;  /* 0x0000000511087c24 */ /* 0x000fe2000f8e02ff */
[----:B---3--:R-:W-:-:S04]  /*d420*/  LOP3.LUT R11, R11, 0xfffffffe, RZ, 0xc0, !PT ;  /* 0xfffffffe0b0b7812 */ /* 0x008fc800078ec0ff */
[----:B------:R-:W-:-:S05]  /*d430*/  @P1 LOP3.LUT R11, R11, 0x1, RZ, 0xfc, !PT ;  /* 0x000000010b0b1812 */ /* 0x000fca00078efcff */
[----:B------:R1:W-:Y:S02]  /*d440*/  STL [R1+0x8], R11 ;  /* 0x0000080b01007387 */ /* 0x0003e40000100800 */
[----:B-1----:R-:W-:Y:S01]  /*d450*/  IADD3 R11, R3, R0, RZ ;  /* 0x00000000030b7210 */ /* 0x002fe20007ffe0ff */
[----:B------:R-:W-:-:S04]  /*d460*/  IMAD.WIDE.U32 R2, R17, UR4, R12 ;  /* 0x0000000411027c25 */ /* 0x000fc8000f8e000c */
[----:B------:R-:W-:Y:S01]  /*d470*/  IMAD.WIDE.U32 R10, R17, UR4, R10 ;  /* 0x00000004110a7c25 */ /* 0x000fe2000f8e000a */
[----:B------:R-:W-:Y:S01]  /*d480*/  IADD3 R0, P1, R2, UR6, RZ ;  /* 0x0000000602007c10 */ /* 0x000fe2000ff3e0ff */
[----:B------:R-:W-:-:S03]  /*d490*/  UMOV UR4, 0xffffffff ;  /* 0xffffffff00047882 */ /* 0x000fc60000000000 */
[----:B------:R-:W-:Y:S02]  /*d4a0*/  IADD3.X R2, R3, UR7, R8, P1, !PT ;  /* 0x0000000703027c10 */ /* 0x000fe40008ffe408 */
[----:B------:R-:W-:-:S04]  /*d4b0*/  IADD3 R22, P1, R10, UR6, RZ ;  /* 0x000000060a167c10 */ /* 0x000fc8000ff3e0ff */
[----:B------:R-:W-:Y:S01]  /*d4c0*/  IADD3.X R21, R8, UR7, R11, P1, !PT ;  /* 0x0000000708157c10 */ /* 0x000fe20008ffe40b */
[----:B------:R-:W-:-:S05]  /*d4d0*/  IMAD.IADD R8, R18, 0x1, -R15 ;  /* 0x0000000112087824 */ /* 0x000fca00078e0a0f */
[----:B------:R-:W-:Y:S01]  /*d4e0*/  ISETP.GE.AND P5, PT, R8, 0x1, PT ;  /* 0x000000010800780c */ /* 0x000fe20003fa6270 */
[----:B--2---:R-:W-:Y:S01]  /*d4f0*/  IMAD R20, R27, 0x2800, R14 ;  /* 0x000028001b147824 */ /* 0x004fe200078e020e */
[----:B------:R-:W-:Y:S11]  /*d500*/  BRA.DIV UR4, `(.L_x_247) ;  /* 0x0000004604347947 */ /* 0x000ff6000b800000 */
[----:B------:R-:W2:Y:S01]  /*d510*/  LDL.LU R14, [R1+0x8] ;  /* 0x00000800010e7983 */ /* 0x000ea20000300800 */
[----:B------:R-:W1:Y:S03]  /*d520*/  S2R R11, SR_TID.X ;  /* 0x00000000000b7919 */ /* 0x000e660000002100 */
[----:B------:R-:W3:Y:S04]  /*d530*/  SHFL.IDX PT, R10, R0, RZ, 0x1c1f ;  /* 0x001c1fff000a7589 */ /* 0x000ee800000e0000 */
[----:B------:R-:W4:Y:S01]  /*d540*/  SHFL.IDX PT, R3, R2, RZ, 0x1c1f ;  /* 0x001c1fff02037589 */ /* 0x000f2200000e0000 */
[----:B-1----:R-:W-:-:S05]  /*d550*/  IMAD.SHL.U32 R15, R11, 0x10, RZ ;  /* 0x000000100b0f7824 */ /* 0x002fca00078e00ff */
[----:B------:R-:W-:-:S04]  /*d560*/  LOP3.LUT R15, R15, 0x30, RZ, 0xc0, !PT ;  /* 0x000000300f0f7812 */ /* 0x000fc800078ec0ff */
[----:B---3--:R-:W-:-:S05]  /*d570*/  IADD3 R10, P1, R15, R10, RZ ;  /* 0x0000000a0f0a7210 */ /* 0x008fca0007f3e0ff */
[----:B----4-:R-:W-:Y:S01]  /*d580*/  IMAD.X R11, RZ, RZ, R3, P1 ;  /* 0x000000ffff0b7224 */ /* 0x010fe200008e0603 */
[----:B------:R-:W-:Y:S01]  /*d590*/  ISETP.LT.OR P1, PT, R8, 0x1, P0 ;  /* 0x000000010800780c */ /* 0x000fe20000721670 */
[----:B------:R-:W-:Y:S01]  /*d5a0*/  IMAD.IADD R3, R16, 0x1, R20 ;  /* 0x0000000110037824 */ /* 0x000fe200078e0214 */
[----:B------:R-:W1:Y:S11]  /*d5b0*/  SHFL.IDX PT, R12, R0, 0x1, 0x1c1f ;  /* 0x003c1f00000c7f89 */ /* 0x000e7600000e0000 */
[----:B------:R3:W-:Y:S04]  /*d5c0*/  LDGSTS.E.BYPASS.LTC128B.128 [R3+0x6000], desc[UR50][R10.64], !P1 ;  /* 0x060000000a037fae */ /* 0x0007e8000c901d72 */
[----:B---3--:R-:W3:Y:S01]  /*d5d0*/  SHFL.IDX PT, R10, R2, 0x1, 0x1c1f ;  /* 0x003c1f00020a7f89 */ /* 0x008ee200000e0000 */
[----:B-1----:R-:W-:-:S05]  /*d5e0*/  IADD3 R12, P1, R15, R12, RZ ;  /* 0x0000000c0f0c7210 */ /* 0x002fca0007f3e0ff */
[----:B---3--:R-:W-:Y:S01]  /*d5f0*/  IMAD.X R13, RZ, RZ, R10, P1 ;  /* 0x000000ffff0d7224 */ /* 0x008fe200008e060a */
[----:B------:R-:W-:Y:S01]  /*d600*/  ISETP.LT.OR P1, PT, R8, 0x21, P0 ;  /* 0x000000210800780c */ /* 0x000fe20000721670 */
[----:B------:R-:W-:-:S12]  /*d610*/  SHFL.IDX PT, R10, R2, 0x2, 0x1c1f ;  /* 0x005c1f00020a7f89 */ /* 0x000fd800000e0000 */
[----:B------:R1:W-:Y:S04]  /*d620*/  LDGSTS.E.BYPASS.LTC128B.128 [R3+0x6800], desc[UR50][R12.64], !P1 ;  /* 0x068000000c037fae */ /* 0x0003e8000c901d72 */
[----:B-1----:R-:W1:Y:S04]  /*d630*/  SHFL.IDX PT, R12, R0, 0x2, 0x1c1f ;  /* 0x005c1f00000c7f89 */ /* 0x002e6800000e0000 */
[----:B------:R-:W3:Y:S04]  /*d640*/  SHFL.IDX PT, R0, R0, 0x3, 0x1c1f ;  /* 0x007c1f0000007f89 */ /* 0x000ee800000e0000 */
[----:B------:R-:W4:Y:S01]  /*d650*/  SHFL.IDX PT, R2, R2, 0x3, 0x1c1f ;  /* 0x007c1f0002027f89 */ /* 0x000f2200000e0000 */
[----:B-1----:R-:W-:-:S04]  /*d660*/  IADD3 R12, P1, R15, R12, RZ ;  /* 0x0000000c0f0c7210 */ /* 0x002fc80007f3e0ff */
[----:B------:R-:W-:Y:S02]  /*d670*/  IADD3.X R13, RZ, R10, RZ, P1, !PT ;  /* 0x0000000aff0d7210 */ /* 0x000fe40000ffe4ff */
[C---:B------:R-:W-:Y:S02]  /*d680*/  ISETP.LT.OR P1, PT, R8.reuse, 0x41, P0 ;  /* 0x000000410800780c */ /* 0x040fe40000721670 */
[----:B------:R-:W-:-:S11]  /*d690*/  ISETP.GE.AND P2, PT, R8, 0x81, PT ;  /* 0x000000810800780c */ /* 0x000fd60003f46270 */
[----:B------:R-:W-:Y:S01]  /*d6a0*/  LDGSTS.E.BYPASS.LTC128B.128 [R3+0x7000], desc[UR50][R12.64], !P1 ;  /* 0x070000000c037fae */ /* 0x000fe2000c901d72 */
[----:B---3--:R-:W-:-:S05]  /*d6b0*/  IADD3 R10, P1, R15, R0, RZ ;  /* 0x000000000f0a7210 */ /* 0x008fca0007f3e0ff */
[----:B----4-:R-:W-:Y:S01]  /*d6c0*/  IMAD.X R11, RZ, RZ, R2, P1 ;  /* 0x000000ffff0b7224 */ /* 0x010fe200008e0602 */
[----:B------:R-:W-:Y:S01]  /*d6d0*/  ISETP.LT.OR P1, PT, R8, 0x61, P0 ;  /* 0x000000610800780c */ /* 0x000fe20000721670 */
[----:B------:R1:W3:-:S12]  /*d6e0*/  SHFL.IDX PT, R0, R21, RZ, 0x1c1f ;  /* 0x001c1fff15007589 */ /* 0x0002d800000e0000 */
[----:B------:R4:W-:Y:S04]  /*d6f0*/  LDGSTS.E.BYPASS.LTC128B.128 [R3+0x7800], desc[UR50][R10.64], !P1 ;  /* 0x078000000a037fae */ /* 0x0009e8000c901d72 */
[----:B----4-:R1:W4:Y:S01]  /*d700*/  SHFL.IDX PT, R10, R22, RZ, 0x1c1f ;  /* 0x001c1fff160a7589 */ /* 0x01032200000e0000 */
[C---:B------:R-:W-:Y:S02]  /*d710*/  ISETP.GE.AND P4, PT, R8.reuse, 0x21, PT ;  /* 0x000000210800780c */ /* 0x040fe40003f86270 */
[C---:B------:R-:W-:Y:S02]  /*d720*/  ISETP.GE.AND P3, PT, R8.reuse, 0x41, PT ;  /* 0x000000410800780c */ /* 0x040fe40003f66270 */
[----:B------:R-:W-:Y:S02]  /*d730*/  ISETP.GE.AND P1, PT, R8, 0x61, PT ;  /* 0x000000610800780c */ /* 0x000fe40003f26270 */
[----:B--2---:R-:W-:-:S04]  /*d740*/  LOP3.LUT R14, R14, 0xffffffef, RZ, 0xc0, !PT ;  /* 0xffffffef0e0e7812 */ /* 0x004fc800078ec0ff */
[----:B------:R-:W-:-:S05]  /*d750*/  @P2 LOP3.LUT R14, R14, 0x10, RZ, 0xfc, !PT ;  /* 0x000000100e0e2812 */ /* 0x000fca00078efcff */
[----:B---34-:R1:W-:Y:S02]  /*d760*/  STL [R1+0x8], R14 ;  /* 0x0000080e01007387 */ /* 0x0183e40000100800 */
.L_x_334:
[----:B------:R-:W3:Y:S01]  /*d770*/  S2R R2, SR_TID.X ;  /* 0x0000000000027919 */ /* 0x000ee20000002100 */
[----:B------:R-:W-:Y:S01]  /*d780*/  ISETP.LT.OR P0, PT, R8, 0x81, P0 ;  /* 0x000000810800780c */ /* 0x000fe20000701670 */
[----:B---3--:R-:W-:-:S05]  /*d790*/  IMAD.SHL.U32 R2, R2, 0x10, RZ ;  /* 0x0000001002027824 */ /* 0x008fca00078e00ff */
[----:B------:R-:W-:-:S04]  /*d7a0*/  LOP3.LUT R2, R2, 0x30, RZ, 0xc0, !PT ;  /* 0x0000003002027812 */ /* 0x000fc800078ec0ff */
[----:B------:R-:W-:-:S05]  /*d7b0*/  IADD3 R10, P2, R2, R10, RZ ;  /* 0x0000000a020a7210 */ /* 0x000fca0007f5e0ff */
[----:B------:R-:W-:-:S05]  /*d7c0*/  IMAD.X R11, RZ, RZ, R0, P2 ;  /* 0x000000ffff0b7224 */ /* 0x000fca00010e0600 */
[----:B------:R-:W-:Y:S01]  /*d7d0*/  @!PT LDS RZ, [RZ] ;  /* 0x00000000fffff984 */ /* 0x000fe20000000800 */
[----:B------:R-:W-:Y:S01]  /*d7e0*/  @!PT LDS RZ, [RZ] ;  /* 0x00000000fffff984 */ /* 0x000fe20000000800 */
[----:B------:R-:W-:Y:S01]  /*d7f0*/  @!PT LDS RZ, [RZ] ;  /* 0x00000000fffff984 */ /* 0x000fe20000000800 */
[----:B------:R3:W-:Y:S01]  /*d800*/  LDGSTS.E.BYPASS.LTC128B.128 [R3+0x8000], desc[UR50][R10.64], !P0 ;  /* 0x080000000a037fae */ /* 0x0007e2000c101d72 */
[----:B------:R-:W-:Y:S01]  /*d810*/  PLOP3.LUT P0, PT, PT, PT, PT, 0x80, 0x0 ;  /* 0x000000000000781c */ /* 0x000fe20003f0f070 */
[----:B------:R-:W-:-:S12]  /*d820*/  NOP ;  /* 0x0000000000007918 */ /* 0x000fd80000000000 */
.L_x_248:
[----:B------:R-:W-:Y:S02]  /*d830*/  PLOP3.LUT P2, PT, P2, P0, PT, 0xa2, 0x0 ;  /* 0x000000000000781c */ /* 0x000fe40001741472 */
[----:B------:R-:W-:-:S08]  /*d840*/  @P0 R2UR P2, UR4, R7 ;  /* 0x00000000070402ca */ /* 0x000fd00000040000 */
[----:B------:R-:W-:-:S05]  /*d850*/  @P0 PLOP3.LUT P0, PT, P2, PT, PT, 0x80, 0x0 ;  /* 0x000000000000081c */ /* 0x000fca000170f070 */
[----:B------:R-:W-:Y:S01]  /*d860*/  @!P2 SYNCS.ARRIVE.TRANS64.RED.A0T1 RZ, [UR4+0x13270], RZ ;  /* 0x013270ffffffa9a7 */ /* 0x000fe20008200404 */
[----:B------:R-:W-:Y:S07]  /*d870*/  @!P2 ARRIVES.LDGSTSBAR.64.TRANSCNT [UR4+0x13270] ;  /* 0x01327000ff00a9b0 */ /* 0x000fee0008000a84 */
[----:B------:R-:W-:Y:S05]  /*d880*/  @P0 BRA.U.ANY `(.L_x_248) ;  /* 0xfffffffd00e80947 */ /* 0x000fea000393ffff */
[----:B------:R-:W-:Y:S01]  /*d890*/  NOP ;  /* 0x0000000000007918 */ /* 0x000fe20000000000 */
[----:B------:R-:W-:-:S05]  /*d8a0*/  IMAD.U32 R0, RZ, RZ, UR44 ;  /* 0x0000002cff007e24 */ /* 0x000fca000f8e00ff */
[----:B------:R-:W-:-:S13]  /*d8b0*/  ISETP.NE.AND P6, PT, R0, 0x3, PT ;  /* 0x000000030000780c */ /* 0x000fda0003fc5270 */
[----:B------:R-:W-:Y:S05]  /*d8c0*/  @!P6 BRA `(.L_x_249) ;  /* 0x000000000004e947 */ /* 0x000fea0003800000 */
[----:B------:R-:W-:Y:S01]  /*d8d0*/  BPT.TRAP 0x1 ;  /* 0x000000040000795c */ /* 0x000fe20000300000 */
.L_x_249:
[----:B------:R4:W-:Y:S01]  /*d8e0*/  SYNCS.ARRIVE.TRANS64.A1T0 RZ, [R7+URZ+0x13270], RZ ;  /* 0x013270ff07ff79a7 */ /* 0x0009e2000810003f */
[----:B------:R-:W-:Y:S05]  /*d8f0*/  @!P6 BRA `(.L_x_250) ;  /* 0x000000000004e947 */ /* 0x000fea0003800000 */
[----:B------:R-:W-:Y:S01]  /*d900*/  BPT.TRAP 0x1 ;  /* 0x000000040000795c */ /* 0x000fe20000300000 */
.L_x_250:
[----:B------:R-:W5:Y:S01]  /*d910*/  SYNCS.PHASECHK.TRANS64.TRYWAIT P0, [R7+URZ+0x13240], R28 ;  /* 0x0132401c070075a7 */ /* 0x000f62000800017f */
[----:B------:R-:W-:Y:S04]  /*d920*/  BSSY B0, `(.L_x_251) ;  /* 0x0000002000007945 */ /* 0x000fe80003800000 */
[----:B-----5:R-:W-:Y:S05]  /*d930*/  @!P0 BRA `(.L_x_252) ;  /* 0x0000004400dc8947 */ /* 0x020fea0003800000 */
.L_x_335:
[----:B------:R-:W-:Y:S05]  /*d940*/  BSYNC B0 ;  /* 0x0000000000007941 */ /* 0x000fea0003800000 */
.L_x_251:
[----:B------:R-:W-:Y:S01]  /*d950*/  ULDC.64 UR4, c[0x0][0x300] ;  /* 0x0000c00000047ab9 */ /* 0x000fe20000000a00 */
[----:B------:R-:W-:Y:S01]  /*d960*/  ULDC.64 UR6, c[0x0][0x310] ;  /* 0x0000c40000067ab9 */ /* 0x000fe20000000a00 */
[----:B------:R-:W-:Y:S02]  /*d970*/  IMAD R0, R23, UR4, RZ ;  /* 0x0000000417007c24 */ /* 0x000fe4000f8e02ff */
[----:B---3--:R-:W-:-:S04]  /*d980*/  IMAD.WIDE.U32 R10, R4, UR4, RZ ;  /* 0x00000004040a7c25 */ /* 0x008fc8000f8e00ff */
[----:B------:R-:W-:Y:S02]  /*d990*/  IMAD R0, R4, UR5, R0 ;  /* 0x0000000504007c24 */ /* 0x000fe4000f8e0200 */
[----:B------:R-:W-:Y:S02]  /*d9a0*/  IMAD R25, R25, UR6, RZ ;  /* 0x0000000619197c24 */ /* 0x000fe4000f8e02ff */
[----:B------:R-:W-:Y:S02]  /*d9b0*/  IMAD.IADD R11, R11, 0x1, R0 ;  /* 0x000000010b0b7824 */ /* 0x000fe400078e0200 */
[----:B------:R-:W-:Y:S02]  /*d9c0*/  IMAD R0, R24, UR4, RZ ;  /* 0x0000000418007c24 */ /* 0x000fe4000f8e02ff */
[----:B------:R-:W-:-:S04]  /*d9d0*/  IMAD.WIDE.U32 R10, R5, UR6, R10 ;  /* 0x00000006050a7c25 */ /* 0x000fc8000f8e000a */
[----:B------:R-:W-:Y:S02]  /*d9e0*/  IMAD R25, R5, UR7, R25 ;  /* 0x0000000705197c24 */ /* 0x000fe4000f8e0219 */
[C---:B------:R-:W-:Y:S02]  /*d9f0*/  IMAD R0, R9.reuse, UR5, R0 ;  /* 0x0000000509007c24 */ /* 0x040fe4000f8e0200 */
[----:B------:R-:W-:Y:S01]  /*da00*/  IMAD.WIDE.U32 R4, R9, UR4, RZ ;  /* 0x0000000409047c25 */ /* 0x000fe2000f8e00ff */
[----:B------:R-:W-:-:S03]  /*da10*/  ULDC.64 UR4, c[0x0][0x308] ;  /* 0x0000c20000047ab9 */ /* 0x000fc60000000a00 */
[----:B------:R-:W-:Y:S01]  /*da20*/  IMAD R8, R26, UR6, RZ ;  /* 0x000000061a087c24 */ /* 0x000fe2000f8e02ff */
[----:B------:R-:W-:Y:S01]  /*da30*/  IADD3 R5, R5, R0, RZ ;  /* 0x0000000005057210 */ /* 0x000fe20007ffe0ff */
[----:B------:R-:W-:Y:S02]  /*da40*/  IMAD.IADD R11, R11, 0x1, R25 ;  /* 0x000000010b0b7824 */ /* 0x000fe400078e0219 */
[C---:B------:R-:W-:Y:S02]  /*da50*/  IMAD R8, R6.reuse, UR7, R8 ;  /* 0x0000000706087c24 */ /* 0x040fe4000f8e0208 */
[----:B------:R-:W-:Y:S01]  /*da60*/  IMAD.WIDE.U32 R4, R6, UR6, R4 ;  /* 0x0000000606047c25 */ /* 0x000fe2000f8e0004 */
[----:B------:R-:W-:-:S03]  /*da70*/  ULDC.64 UR6, c[0x0][0x2e8] ;  /* 0x0000ba0000067ab9 */ /* 0x000fc60000000a00 */
[----:B------:R-:W-:-:S04]  /*da80*/  IMAD.WIDE.U32 R10, R17, UR4, R10 ;  /* 0x00000004110a7c25 */ /* 0x000fc8000f8e000a */
[----:B------:R-:W-:Y:S01]  /*da90*/  IMAD.IADD R5, R5, 0x1, R8 ;  /* 0x0000000105057824 */ /* 0x000fe200078e0208 */
[----:B------:R-:W-:Y:S01]  /*daa0*/  IADD3 R2, P0, R10, UR6, RZ ;  /* 0x000000060a027c10 */ /* 0x000fe2000ff1e0ff */
[C---:B------:R-:W-:Y:S02]  /*dab0*/  IMAD R6, R17.reuse, UR5, RZ ;  /* 0x0000000511067c24 */ /* 0x040fe4000f8e02ff */
[----:B------:R-:W-:Y:S01]  /*dac0*/  IMAD.WIDE.U32 R4, R17, UR4, R4 ;  /* 0x0000000411047c25 */ /* 0x000fe2000f8e0004 */
[----:B------:R-:W-:Y:S02]  /*dad0*/  UMOV UR4, 0xffffffff ;  /* 0xffffffff00047882 */ /* 0x000fe40000000000 */
[----:B------:R-:W-:Y:S02]  /*dae0*/  IADD3.X R0, R11, UR7, R6, P0, !PT ;  /* 0x000000070b007c10 */ /* 0x000fe400087fe406 */
[----:B------:R-:W-:-:S04]  /*daf0*/  IADD3 R8, P0, R4, UR6, RZ ;  /* 0x0000000604087c10 */ /* 0x000fc8000ff1e0ff */
[----:B------:R-:W-:Y:S01]  /*db00*/  IADD3.X R6, R6, UR7, R5, P0, !PT ;  /* 0x0000000706067c10 */ /* 0x000fe200087fe405 */
[----:B------:R-:W-:Y:S08]  /*db10*/  BRA.DIV UR4, `(.L_x_253) ;  /* 0x0000004604787947 */ /* 0x000ff0000b800000 */
[----:B------:R-:W3:Y:S01]  /*db20*/  S2R R5, SR_TID.X ;  /* 0x0000000000057919 */ /* 0x000ee20000002100 */
[----:B------:R-:W5:Y:S01]  /*db30*/  LDC R10, c[0x0][0x2f4] ;  /* 0x0000bd00ff0a7b82 */ /* 0x000f620000000800 */
[----:B------:R-:W-:Y:S04]  /*db40*/  SHFL.IDX PT, R4, R0, RZ, 0x1c1f ;  /* 0x001c1fff00047589 */ /* 0x000fe800000e0000 */
[----:B------:R-:W-:Y:S01]  /*db50*/  SHFL.IDX PT, R6, R6, RZ, 0x1c1f ;  /* 0x001c1fff06067589 */ /* 0x000fe200000e0000 */
[----:B---3--:R-:W-:-:S03]  /*db60*/  IMAD.SHL.U32 R9, R5, 0x10, RZ ;  /* 0x0000001005097824 */ /* 0x008fc600078e00ff */
[----:B------:R-:W3:Y:S02]  /*db70*/  SHFL.IDX PT, R5, R2, RZ, 0x1c1f ;  /* 0x001c1fff02057589 */ /* 0x000ee400000e0000 */
[----:B------:R-:W-:-:S04]  /*db80*/  LOP3.LUT R9, R9, 0x30, RZ, 0xc0, !PT ;  /* 0x0000003009097812 */ /* 0x000fc800078ec0ff */
[C---:B-----5:R-:W-:Y:S02]  /*db90*/  ISETP.GE.AND P2, PT, R9.reuse, R10, PT ;  /* 0x0000000a0900720c */ /* 0x060fe40003f46270 */
[----:B---3--:R-:W-:-:S05]  /*dba0*/  @P5 IADD3 R5, P0, R9, R5, RZ ;  /* 0x0000000509055210 */ /* 0x008fca0007f1e0ff */
[----:B------:R-:W-:-:S05]  /*dbb0*/  @P5 IMAD.X R4, RZ, RZ, R4, P0 ;  /* 0x000000ffff045224 */ /* 0x000fca00000e0604 */
[----:B------:R-:W-:-:S04]  /*dbc0*/  @P5 LOP3.LUT R5, R5, R4, RZ, 0x3c, !PT ;  /* 0x0000000405055212 */ /* 0x000fc800078e3cff */
[----:B------:R-:W-:-:S04]  /*dbd0*/  @P5 LOP3.LUT R4, R5, R4, RZ, 0x3c, !PT ;  /* 0x0000000405045212 */ /* 0x000fc800078e3cff */
[----:B------:R-:W-:-:S05]  /*dbe0*/  @P5 LOP3.LUT R5, R5, R4, RZ, 0x3c, !PT ;  /* 0x0000000405055212 */ /* 0x000fca00078e3cff */
[----:B------:R3:W-:Y:S04]  /*dbf0*/  @P5 LDGSTS.E.BYPASS.LTC128B.128 [R3+0xe000], desc[UR50][R4.64], !P2 ;  /* 0x0e00000004035fae */ /* 0x0007e8000d101d72 */
[----:B---3--:R-:W3:Y:S04]  /*dc00*/  SHFL.IDX PT, R5, R2, 0x1, 0x1c1f ;  /* 0x003c1f0002057f89 */ /* 0x008ee800000e0000 */
[----:B------:R-:W5:Y:S01]  /*dc10*/  SHFL.IDX PT, R4, R0, 0x1, 0x1c1f ;  /* 0x003c1f0000047f89 */ /* 0x000f6200000e0000 */
[----:B---3--:R-:W-:-:S05]  /*dc20*/  @P4 IADD3 R5, P0, R9, R5, RZ ;  /* 0x0000000509054210 */ /* 0x008fca0007f1e0ff */
[----:B-----5:R-:W-:-:S05]  /*dc30*/  @P4 IMAD.X R4, RZ, RZ, R4, P0 ;  /* 0x000000ffff044224 */ /* 0x020fca00000e0604 */
[----:B------:R-:W-:-:S04]  /*dc40*/  @P4 LOP3.LUT R5, R5, R4, RZ, 0x3c, !PT ;  /* 0x0000000405054212 */ /* 0x000fc800078e3cff */
[----:B------:R-:W-:-:S04]  /*dc50*/  @P4 LOP3.LUT R4, R5, R4, RZ, 0x3c, !PT ;  /* 0x0000000405044212 */ /* 0x000fc800078e3cff */
[----:B------:R-:W-:-:S05]  /*dc60*/  @P4 LOP3.LUT R5, R5, R4, RZ, 0x3c, !PT ;  /* 0x0000000405054212 */ /* 0x000fca00078e3cff */
[----:B------:R3:W-:Y:S04]  /*dc70*/  @P4 LDGSTS.E.BYPASS.LTC128B.128 [R3+0xe800], desc[UR50][R4.64], !P2 ;  /* 0x0e80000004034fae */ /* 0x0007e8000d101d72 */
[----:B---3--:R-:W3:Y:S04]  /*dc80*/  SHFL.IDX PT, R5, R2, 0x2, 0x1c1f ;  /* 0x005c1f0002057f89 */ /* 0x008ee800000e0000 */
[----:B------:R-:W5:Y:S04]  /*dc90*/  SHFL.IDX PT, R4, R0, 0x2, 0x1c1f ;  /* 0x005c1f0000047f89 */ /* 0x000f6800000e0000 */
[----:B------:R-:W0:Y:S04]  /*dca0*/  SHFL.IDX PT, R2, R2, 0x3, 0x1c1f ;  /* 0x007c1f0002027f89 */ /* 0x000e2800000e0000 */
[----:B------:R-:W1:Y:S01]  /*dcb0*/  SHFL.IDX PT, R0, R0, 0x3, 0x1c1f ;  /* 0x007c1f0000007f89 */ /* 0x000e6200000e0000 */
[----:B---3--:R-:W-:-:S05]  /*dcc0*/  @P3 IADD3 R5, P0, R9, R5, RZ ;  /* 0x0000000509053210 */ /* 0x008fca0007f1e0ff */
[----:B-----5:R-:W-:Y:S01]  /*dcd0*/  @P3 IMAD.X R4, RZ, RZ, R4, P0 ;  /* 0x000000ffff043224 */ /* 0x020fe200000e0604 */
[----:B0-----:R-:W-:-:S04]  /*dce0*/  @P1 IADD3 R2, P0, R9, R2, RZ ;  /* 0x0000000209021210 */ /* 0x001fc80007f1e0ff */
[----:B------:R-:W-:Y:S01]  /*dcf0*/  @P3 LOP3.LUT R5, R5, R4, RZ, 0x3c, !PT ;  /* 0x0000000405053212 */ /* 0x000fe200078e3cff */
[----:B-1----:R-:W-:-:S03]  /*dd00*/  @P1 IMAD.X R0, RZ, RZ, R0, P0 ;  /* 0x000000ffff001224 */ /* 0x002fc600000e0600 */
[----:B------:R-:W-:-:S04]  /*dd10*/  @P3 LOP3.LUT R4, R5, R4, RZ, 0x3c, !PT ;  /* 0x0000000405043212 */ /* 0x000fc800078e3cff */
[----:B------:R-:W-:-:S05]  /*dd20*/  @P3 LOP3.LUT R5, R5, R4, RZ, 0x3c, !PT ;  /* 0x0000000405053212 */ /* 0x000fca00078e3cff */
[----:B------:R0:W-:Y:S02]  /*dd30*/  @P3 LDGSTS.E.BYPASS.LTC128B.128 [R3+0xf000], desc[UR50][R4.64], !P2 ;  /* 0x0f00000004033fae */ /* 0x0001e4000d101d72 */
[----:B0-----:R-:W-:Y:S01]  /*dd40*/  @P1 MOV R4, R2 ;  /* 0x0000000200041202 */ /* 0x001fe20000000f00 */
[----:B------:R-:W-:-:S05]  /*dd50*/  @P1 IMAD.MOV.U32 R5, RZ, RZ, R0 ;  /* 0x000000ffff051224 */ /* 0x000fca00078e0000 */
[----:B------:R0:W-:Y:S04]  /*dd60*/  @P1 LDGSTS.E.BYPASS.LTC128B.128 [R3+0xf800], desc[UR50][R4.64], !P2 ;  /* 0x0f80000004031fae */ /* 0x0001e8000d101d72 */
[----:B0-----:R0:W1:Y:S02]  /*dd70*/  SHFL.IDX PT, R4, R8, RZ, 0x1c1f ;  /* 0x001c1fff08047589 */ /* 0x00106400000e0000 */
.L_x_347:
[----:B------:R-:W3:Y:S01]  /*dd80*/  LDL R0, [R1+0x8] ;  /* 0x0000080001007983 */ /* 0x000ee20000100800 */
[----:B------:R-:W-:Y:S01]  /*dd90*/  BSSY B0, `(.L_x_254) ;  /* 0x000000e000007945 */ /* 0x000fe20003800000 */
[----:B---3--:R-:W-:-:S13]  /*dda0*/  LOP3.LUT P0, RZ, R0, 0x10, RZ, 0xc0, !PT ;  /* 0x0000001000ff7812 */ /* 0x008fda000780c0ff */
[----:B------:R-:W-:Y:S05]  /*ddb0*/  @!P0 BRA `(.L_x_255) ;  /* 0x00000000002c8947 */ /* 0x000fea0003800000 */
[----:B------:R-:W3:Y:S01]  /*ddc0*/  S2R R0, SR_TID.X ;  /* 0x0000000000007919 */ /* 0x000ee20000002100 */
[----:B------:R-:W5:Y:S01]  /*ddd0*/  LDC R2, c[0x0][0x2f4] ;  /* 0x0000bd00ff027b82 */ /* 0x000f620000000800 */
[----:B---3--:R-:W-:-:S05]  /*dde0*/  IMAD.SHL.U32 R0, R0, 0x10, RZ ;  /* 0x0000001000007824 */ /* 0x008fca00078e00ff */
[----:B------:R-:W-:-:S04]  /*ddf0*/  LOP3.LUT R0, R0, 0x30, RZ, 0xc0, !PT ;  /* 0x0000003000007812 */ /* 0x000fc800078ec0ff */
[C---:B-----5:R-:W-:Y:S02]  /*de00*/  ISETP.GE.AND P1, PT, R0.reuse, R2, PT ;  /* 0x000000020000720c */ /* 0x060fe40003f26270 */
[----:B-1----:R-:W-:-:S05]  /*de10*/  IADD3 R4, P0, R0, R4, RZ ;  /* 0x0000000400047210 */ /* 0x002fca0007f1e0ff */
[----:B------:R-:W-:-:S06]  /*de20*/  IMAD.X R5, RZ, RZ, R6, P0 ;  /* 0x000000ffff057224 */ /* 0x000fcc00000e0606 */
[----:B------:R-:W-:Y:S01]  /*de30*/  @!PT LDS RZ, [RZ] ;  /* 0x00000000fffff984 */ /* 0x000fe20000000800 */
[----:B------:R-:W-:Y:S01]  /*de40*/  @!PT LDS RZ, [RZ] ;  /* 0x00000000fffff984 */ /* 0x000fe20000000800 */
[----:B------:R-:W-:Y:S01]  /*de50*/  @!PT LDS RZ, [RZ] ;  /* 0x00000000fffff984 */ /* 0x000fe20000000800 */
[----:B------:R3:W-:Y:S02]  /*de60*/  LDGSTS.E.BYPASS.LTC128B.128 [R3+0x10000], desc[UR50][R4.64], !P1 ;  /* 0x1000000004037fae */ /* 0x0007e4000c901d72 */
.L_x_255:
[----:B------:R-:W-:Y:S05]  /*de70*/  BSYNC B0 ;  /* 0x0000000000007941 */ /* 0x000fea0003800000 */
.L_x_254:
[----:B------:R-:W-:Y:S01]  /*de80*/  NOP ;  /* 0x0000000000007918 */ /* 0x000fe20000000000 */
[----:B------:R-:W-:-:S13]  /*de90*/  PLOP3.LUT P0, PT, PT, PT, PT, 0x80, 0x0 ;  /* 0x000000000000781c */ /* 0x000fda0003f0f070 */
.L_x_256:
        /* <DEDUP_REMOVED lines=11> */
.L_x_257:
[----:B------:R0:W-:Y:S02]  /*df50*/  SYNCS.ARRIVE.TRANS64.A1T0 RZ, [R7+URZ+0x13230], RZ ;  /* 0x013230ff07ff79a7 */ /* 0x0001e4000810003f */
[----:B------:R-:W-:Y:S05]  /*df60*/  WARPSYNC.ALL ;  /* 0x0000000000007948 */ /* 0x000fea0003800000 */
[----:B------:R-:W-:Y:S01]  /*df70*/  VIADD R0, R16, 0xb000 ;  /* 0x0000b00010007836 */ /* 0x000fe20000000000 */
[----:B------:R-:W-:Y:S01]  /*df80*/  USHF.R.S32.HI UR4, URZ, 0x1f, UR39 ;  /* 0x0000001f3f047899 */ /* 0x000fe20008011427 */
[----:B------:R-:W-:Y:S01]  /*df90*/  BAR.SYNC.DEFER_BLOCKING 0x8, 0x200 ;  /* 0x0208000000007b1d */ /* 0x000fe20000010000 */
[----:B------:R-:W-:Y:S02]  /*dfa0*/  UISETP.NE.AND UP0, UPT, UR36, URZ, UPT ;  /* 0x0000003f2400728c */ /* 0x000fe4000bf05270 */
[----:B------:R-:W-:-:S02]  /*dfb0*/  LOP3.LUT P0, RZ, R0, 0x1bf, RZ, 0xc0, !PT ;  /* 0x000001bf00ff7812 */ /* 0x000fc4000780c0ff */
[----:B------:R-:W-:Y:S01]  /*dfc0*/  USEL UR43, UR43, URZ, !UP0 ;  /* 0x0000003f2b2b7287 */ /* 0x000fe2000c000000 */
[----:B------:R-:W-:Y:S01]  /*dfd0*/  BSSY B6, `(.L_x_258) ;  /* 0x0000018000067945 */ /* 0x000fe20003800000 */
[----:B------:R-:W-:Y:S01]  /*dfe0*/  ULDC.64 UR6, c[0x0][0x298] ;  /* 0x0000a60000067ab9 */ /* 0x000fe20000000a00 */
[----:B------:R-:W-:Y:S02]  /*dff0*/  USEL UR42, UR42, URZ, !UP0 ;  /* 0x0000003f2a2a7287 */ /* 0x000fe4000c000000 */
[----:B------:R-:W-:Y:S02]  /*e000*/  UIMAD UR4, UR4, UR6, URZ ;  /* 0x00000006040472a4 */ /* 0x000fe4000f8e023f */
[----:B------:R-:W-:Y:S02]  /*e010*/  UIMAD.WIDE.U32 UR36, UR39, UR6, URZ ;  /* 0x00000006272472a5 */ /* 0x000fe4000f8e003f */
[----:B------:R-:W-:-:S04]  /*e020*/  UIMAD UR39, UR39, UR7, UR4 ;  /* 0x00000007272772a4 */ /* 0x000fc8000f8e0204 */
[----:B------:R-:W-:Y:S01]  /*e030*/  UIADD3 UR39, UR37, UR39, URZ ;  /* 0x0000002725277290 */ /* 0x000fe2000fffe03f */
[----:B------:R-:W-:Y:S11]  /*e040*/  @!P0 BRA `(.L_x_259) ;  /* 0x0000000000408947 */ /* 0x000ff60003800000 */
[----:B------:R-:W-:Y:S01]  /*e050*/  MOV R2, 0x0 ;  /* 0x0000000000027802 */ /* 0x000fe20000000f00 */
[----:B------:R-:W-:Y:S01]  /*e060*/  ULDC.64 UR6, c[0x4][0x98] ;  /* 0x0100260000067ab9 */ /* 0x000fe20000000a00 */
[----:B------:R-:W-:Y:S01]  /*e070*/  ULDC.64 UR8, c[0x4][0xa0] ;  /* 0x0100280000087ab9 */ /* 0x000fe20000000a00 */
[----:B------:R-:W-:Y:S01]  /*e080*/  ULDC.64 UR4, c[0x4][0x28] ;  /* 0x01000a0000047ab9 */ /* 0x000fe20000000a00 */
[----:B-1-3--:R-:W-:Y:S01]  /*e090*/  IMAD.U32 R4, RZ, RZ, UR6 ;  /* 0x00000006ff047e24 */ /* 0x00afe2000f8e00ff */
[----:B------:R-:W-:Y:S01]  /*e0a0*/  MOV R5, UR7 ;  /* 0x0000000700057c02 */ /* 0x000fe20008000f00 */
[----:B------:R-:W1:Y:S01]  /*e0b0*/  LDC.64 R2, c[0x4][R2] ;  /* 0x0100000002027b82 */ /* 0x000e620000000a00 */
[----:B------:R-:W-:Y:S01]  /*e0c0*/  IMAD.U32 R6, RZ, RZ, UR8 ;  /* 0x00000008ff067e24 */ /* 0x000fe2000f8e00ff */
[----:B------:R-:W-:Y:S01]  /*e0d0*/  MOV R13, RZ ;  /* 0x000000ff000d7202 */ /* 0x000fe20000000f00 */
[----:B0---4-:R-:W-:Y:S02]  /*e0e0*/  IMAD.U32 R7, RZ, RZ, UR9 ;  /* 0x00000009ff077e24 */ /* 0x011fe4000f8e00ff */
[----:B------:R-:W-:-:S02]  /*e0f0*/  IMAD.U32 R10, RZ, RZ, UR4 ;  /* 0x00000004ff0a7e24 */ /* 0x000fc4000f8e00ff */
[----:B------:R-:W-:Y:S02]  /*e100*/  IMAD.U32 R11, RZ, RZ, UR5 ;  /* 0x00000005ff0b7e24 */ /* 0x000fe4000f8e00ff */
[----:B------:R-:W-:Y:S02]  /*e110*/  IMAD.MOV.U32 R8, RZ, RZ, 0x70 ;  /* 0x00000070ff087424 */ /* 0x000fe400078e00ff */
[----:B------:R-:W-:-:S07]  /*e120*/  IMAD.MOV.U32 R12, RZ, RZ, 0x1 ;  /* 0x00000001ff0c7424 */ /* 0x000fce00078e00ff */
[----:B--2---:R-:W-:-:S07]  /*e130*/  LEPC R20, `(.L_x_259) ;  /* 0x000000001014794e */ /* 0x004fce0000000000 */
[----:B-1----:R-:W-:Y:S05]  /*e140*/  CALL.ABS.NOINC R2 ;  /* 0x0000000002007343 */ /* 0x002fea0003c00000 */
.L_x_259:
[----:B------:R-:W-:Y:S05]  /*e150*/  BSYNC B6 ;  /* 0x0000000000067941 */ /* 0x000fea0003800000 */
.L_x_258:
[----:B--2---:R-:W2:Y:S01]  /*e160*/  LDL R20, [R1+0x14] ;  /* 0x0000140001147983 */ /* 0x004ea20000100800 */
[----:B------:R-:W0:Y:S01]  /*e170*/  LDC R9, c[0x0][0x448] ;  /* 0x00011200ff097b82 */ /* 0x000e220000000800 */
[----:B------:R-:W1:Y:S01]  /*e180*/  S2R R2, SR_TID.X ;  /* 0x0000000000027919 */ /* 0x000e620000002100 */
[----:B------:R-:W-:Y:S01]  /*e190*/  R2UR UR8, R17 ;  /* 0x00000000110872ca */ /* 0x000fe200000e0000 */
[----:B------:R-:W-:Y:S01]  /*e1a0*/  ULDC.64 UR6, c[0x0][0x2d8] ;  /* 0x0000b60000067ab9 */ /* 0x000fe20000000a00 */
[C---:B-1----:R-:W-:Y:S01]  /*e1b0*/  LOP3.LUT R18, R2.reuse, 0x7f, RZ, 0xc0, !PT ;  /* 0x0000007f02127812 */ /* 0x042fe200078ec0ff */
[----:B------:R-:W-:-:S03]  /*e1c0*/  IMAD.SHL.U32 R2, R2, 0x20, RZ ;  /* 0x0000002002027824 */ /* 0x000fc600078e00ff */
[----:B------:R-:W-:-:S04]  /*e1d0*/  SHF.R.U32.HI R18, RZ, 0x2, R18 ;  /* 0x00000002ff127819 */ /* 0x000fc80000011612 */
[----:B------:R-:W-:Y:S02]  /*e1e0*/  LOP3.LUT R2, R18, 0x60, R2, 0xf8, !PT ;  /* 0x0000006012027812 */ /* 0x000fe400078ef802 */
[----:B------:R1:W5:Y:S01]  /*e1f0*/  LDL R18, [R1+0x38] ;  /* 0x0000380001127983 */ /* 0x0003620000100800 */
[----:B0-----:R-:W-:-:S13]  /*e200*/  ISETP.NE.AND P0, PT, R9, 0x1, PT ;  /* 0x000000010900780c */ /* 0x001fda0003f05270 */
[----:B---3--:R-:W0:Y:S08]  /*e210*/  @P0 LDC R3, c[0x0][0x44c] ;  /* 0x00011300ff030b82 */ /* 0x008e300000000800 */
[----:B------:R-:W3:Y:S01]  /*e220*/  @P0 LDC R0, c[0x0][0x450] ;  /* 0x00011400ff000b82 */ /* 0x000ee20000000800 */
[----:B------:R-:W-:Y:S01]  /*e230*/  R2UR UR10, R17 ;  /* 0x00000000110a72ca */ /* 0x000fe200000e0000 */
[----:B------:R-:W-:Y:S01]  /*e240*/  UMOV UR4, UR36 ;  /* 0x0000002400047c82 */ /* 0x000fe20008000000 */
[----:B------:R-:W-:-:S02]  /*e250*/  UMOV UR5, UR39 ;  /* 0x0000002700057c82 */ /* 0x000fc40008000000 */
[----:B------:R-:W-:-:S03]  /*e260*/  UIMAD.WIDE.U32 UR4, UR8, UR6, UR4 ;  /* 0x00000006080472a5 */ /* 0x000fc6000f8e0004 */
[----:B------:R-:W-:Y:S02]  /*e270*/  ULDC.64 UR8, c[0x0][0x2e0] ;  /* 0x0000b80000087ab9 */ /* 0x000fe40000000a00 */
[----:B------:R-:W-:-:S04]  /*e280*/  UIMAD UR6, UR42, UR8, URZ ;  /* 0x000000082a0672a4 */ /* 0x000fc8000f8e023f */
[----:B------:R-:W-:Y:S02]  /*e290*/  UIMAD UR5, UR10, UR7, UR5 ;  /* 0x000000070a0572a4 */ /* 0x000fe4000f8e0205 */
[----:B------:R-:W-:Y:S02]  /*e2a0*/  UIMAD UR6, UR43, UR9, UR6 ;  /* 0x000000092b0672a4 */ /* 0x000fe4000f8e0206 */
[----:B------:R-:W-:Y:S01]  /*e2b0*/  UIMAD.WIDE.U32 UR4, UR43, UR8, UR4 ;  /* 0x000000082b0472a5 */ /* 0x000fe2000f8e0004 */
[----:B------:R-:W-:Y:S02]  /*e2c0*/  ULDC.64 UR10, c[0x0][0x280] ;  /* 0x0000a000000a7ab9 */ /* 0x000fe40000000a00 */
[----:B------:R-:W-:Y:S01]  /*e2d0*/  ULDC.64 UR8, c[0x0][0x2c8] ;  /* 0x0000b20000087ab9 */ /* 0x000fe20000000a00 */
[----:B------:R-:W-:-:S03]  /*e2e0*/  UIADD3 UR5, UR5, UR6, URZ ;  /* 0x0000000605057290 */ /* 0x000fc6000fffe03f */
[----:B------:R-:W-:Y:S02]  /*e2f0*/  ULDC.64 UR6, c[0x0][0x2d0] ;  /* 0x0000b40000067ab9 */ /* 0x000fe40000000a00 */
[----:B------:R-:W-:Y:S01]  /*e300*/  IMAD.U32 R5, RZ, RZ, UR6 ;  /* 0x00000006ff057e24 */ /* 0x000fe2000f8e00ff */
[----:B------:R-:W4:Y:S02]  /*e310*/  S2R R21, SR_TID.X ;  /* 0x0000000000157919 */ /* 0x000f240000002100 */
[----:B----4-:R-:W-:-:S05]  /*e320*/  IMAD.SHL.U32 R19, R21, 0x10, RZ ;  /* 0x0000001015137824 */ /* 0x010fca00078e00ff */
[----:B------:R-:W-:Y:S02]  /*e330*/  LOP3.LUT R19, R19, 0x30, RZ, 0xc0, !PT ;  /* 0x0000003013137812 */ /* 0x000fe400078ec0ff */
[----:B------:R-:W-:-:S04]  /*e340*/  LOP3.LUT R21, R21, 0x7f, RZ, 0xc0, !PT ;  /* 0x0000007f15157812 */ /* 0x000fc800078ec0ff */
[----:B------:R-:W-:Y:S01]  /*e350*/  SHF.R.U32.HI R21, RZ, 0x2, R21 ;  /* 0x00000002ff157819 */ /* 0x000fe20000011615 */
[----:B--2---:R-:W-:-:S04]  /*e360*/  IMAD R6, R20, 0xc0, R2 ;  /* 0x000000c014067824 */ /* 0x004fc800078e0202 */
[----:B0-----:R-:W-:-:S04]  /*e370*/  @P0 IMAD.HI.U32 R3, R6, R3, RZ ;  /* 0x0000000306030227 */ /* 0x001fc800078e00ff */
[----:B------:R-:W-:Y:S01]  /*e380*/  IMAD.MOV.U32 R2, RZ, RZ, R6 ;  /* 0x000000ffff027224 */ /* 0x000fe200078e0006 */
[----:B---3--:R-:W-:-:S04]  /*e390*/  @P0 SHF.R.U32.HI R2, RZ, R0, R3 ;  /* 0x00000000ff020219 */ /* 0x008fc80000011603 */
[--C-:B------:R-:W-:Y:S01]  /*e3a0*/  SHF.R.S32.HI R4, RZ, 0x1f, R2.reuse ;  /* 0x0000001fff047819 */ /* 0x100fe20000011402 */
[----:B------:R-:W-:-:S04]  /*e3b0*/  IMAD.MOV R0, RZ, RZ, -R2 ;  /* 0x000000ffff007224 */ /* 0x000fc800078e0a02 */
[----:B------:R-:W-:Y:S02]  /*e3c0*/  IMAD R4, R4, UR6, RZ ;  /* 0x0000000604047c24 */ /* 0x000fe4000f8e02ff */
[----:B------:R-:W-:Y:S02]  /*e3d0*/  IMAD R0, R9, R0, R6 ;  /* 0x0000000009007224 */ /* 0x000fe400078e0206 */
[C---:B------:R-:W-:Y:S02]  /*e3e0*/  IMAD R4, R2.reuse, UR7, R4 ;  /* 0x0000000702047c24 */ /* 0x040fe4000f8e0204 */
[----:B------:R-:W-:-:S04]  /*e3f0*/  IMAD.WIDE.U32 R2, R2, R5, UR4 ;  /* 0x0000000402027e25 */ /* 0x000fc8000f8e0005 */
[----:B------:R-:W-:Y:S01]  /*e400*/  IMAD.IADD R3, R3, 0x1, R4 ;  /* 0x0000000103037824 */ /* 0x000fe200078e0204 */
[----:B------:R-:W-:Y:S01]  /*e410*/  SHF.R.S32.HI R4, RZ, 0x1f, R0 ;  /* 0x0000001fff047819 */ /* 0x000fe20000011400 */
[----:B------:R-:W-:-:S04]  /*e420*/  IMAD.WIDE.U32 R2, R0, UR8, R2 ;  /* 0x0000000800027c25 */ /* 0x000fc8000f8e0002 */
[----:B------:R-:W-:-:S04]  /*e430*/  IMAD R4, R4, UR8, RZ ;  /* 0x0000000804047c24 */ /* 0x000fc8000f8e02ff */
[----:B------:R-:W-:Y:S01]  /*e440*/  IMAD R4, R0, UR9, R4 ;  /* 0x0000000900047c24 */ /* 0x000fe2000f8e0204 */
[----:B------:R-:W-:Y:S02]  /*e450*/  IADD3 R0, P1, R2, UR10, RZ ;  /* 0x0000000a02007c10 */ /* 0x000fe4000ff3e0ff */
[----:B------:R-:W0:Y:S02]  /*e460*/  @P0 LDC R2, c[0x0][0x44c] ;  /* 0x00011300ff020b82 */ /* 0x000e240000000800 */
[----:B------:R-:W-:-:S06]  /*e470*/  IADD3.X R4, R3, UR11, R4, P1, !PT ;  /* 0x0000000b03047c10 */ /* 0x000fcc0008ffe404 */
[----:B------:R-:W2:Y:S01]  /*e480*/  @P0 LDC R3, c[0x0][0x450] ;  /* 0x00011400ff030b82 */ /* 0x000ea20000000800 */
[----:B------:R-:W-:-:S04]  /*e490*/  VIADD R6, R6, 0x80 ;  /* 0x0000008006067836 */ /* 0x000fc80000000000 */
[----:B0-----:R-:W-:Y:S01]  /*e4a0*/  @P0 IMAD.HI.U32 R7, R6, R2, RZ ;  /* 0x0000000206070227 */ /* 0x001fe200078e00ff */
[----:B------:R-:W-:-:S04]  /*e4b0*/  MOV R2, R6 ;  /* 0x0000000600027202 */ /* 0x000fc80000000f00 */
[----:B--2---:R-:W-:-:S05]  /*e4c0*/  @P0 SHF.R.U32.HI R2, RZ, R3, R7 ;  /* 0x00000003ff020219 */ /* 0x004fca0000011607 */
[----:B------:R-:W-:-:S04]  /*e4d0*/  IMAD.MOV R3, RZ, RZ, -R2 ;  /* 0x000000ffff037224 */ /* 0x000fc800078e0a02 */
[----:B------:R-:W-:Y:S01]  /*e4e0*/  IMAD R6, R9, R3, R6 ;  /* 0x0000000309067224 */ /* 0x000fe200078e0206 */
[----:B------:R-:W-:-:S05]  /*e4f0*/  SHF.R.S32.HI R3, RZ, 0x1f, R2 ;  /* 0x0000001fff037819 */ /* 0x000fca0000011402 */
[----:B------:R-:W-:-:S04]  /*e500*/  IMAD R3, R3, UR6, RZ ;  /* 0x0000000603037c24 */ /* 0x000fc8000f8e02ff */
[C---:B------:R-:W-:Y:S02]  /*e510*/  IMAD R7, R2.reuse, UR7, R3 ;  /* 0x0000000702077c24 */ /* 0x040fe4000f8e0203 */
[----:B------:R-:W-:Y:S01]  /*e520*/  IMAD.WIDE.U32 R2, R2, R5, UR4 ;  /* 0x0000000402027e25 */ /* 0x000fe2000f8e0005 */
[----:B------:R-:W-:Y:S01]  /*e530*/  SHF.R.S32.HI R5, RZ, 0x1f, R6 ;  /* 0x0000001fff057819 */ /* 0x000fe20000011406 */
[----:B------:R-:W-:Y:S02]  /*e540*/  ULDC UR4, c[0x0][0x2b8] ;  /* 0x0000ae0000047ab9 */ /* 0x000fe40000000800 */
[----:B------:R-:W-:Y:S02]  /*e550*/  IMAD.IADD R3, R3, 0x1, R7 ;  /* 0x0000000103037824 */ /* 0x000fe400078e0207 */
[----:B------:R-:W-:Y:S02]  /*e560*/  IMAD R5, R5, UR8, RZ ;  /* 0x0000000805057c24 */ /* 0x000fe4000f8e02ff */
[----:B------:R-:W-:-:S04]  /*e570*/  IMAD.WIDE.U32 R2, R6, UR8, R2 ;  /* 0x0000000806027c25 */ /* 0x000fc8000f8e0002 */
[----:B------:R-:W-:Y:S01]  /*e580*/  IMAD R6, R6, UR9, R5 ;  /* 0x0000000906067c24 */ /* 0x000fe2000f8e0205 */
[----:B------:R-:W-:-:S04]  /*e590*/  IADD3 R5, P0, R2, UR10, RZ ;  /* 0x0000000a02057c10 */ /* 0x000fc8000ff1e0ff */
[----:B------:R-:W-:Y:S02]  /*e5a0*/  IADD3.X R6, R3, UR11, R6, P0, !PT ;  /* 0x0000000b03067c10 */ /* 0x000fe400087fe406 */
[----:B------:R-:W-:Y:S01]  /*e5b0*/  ISETP.GE.AND P0, PT, R19, UR4, PT ;  /* 0x0000000413007c0c */ /* 0x000fe2000bf06270 */
[----:B------:R-:W-:-:S03]  /*e5c0*/  UMOV UR4, 0xffffffff ;  /* 0xffffffff00047882 */ /* 0x000fc60000000000 */
[----:B-1----:R-:W-:Y:S09]  /*e5d0*/  BRA.DIV UR4, `(.L_x_260) ;  /* 0x0000004204647947 */ /* 0x002ff2000b800000 */
[----:B------:R-:W0:Y:S01]  /*e5e0*/  SHFL.IDX PT, R3, R0, RZ, 0x1c1f ;  /* 0x001c1fff00037589 */ /* 0x000e2200000e0000 */
[----:B------:R-:W-:Y:S02]  /*e5f0*/  IMAD R8, R20, 0xc0, R21 ;  /* 0x000000c014087824 */ /* 0x000fe400078e0215 */
[----:B------:R-:W-:Y:S01]  /*e600*/  IMAD R7, R9, UR41, RZ ;  /* 0x0000002909077c24 */ /* 0x000fe2000f8e02ff */
[----:B------:R-:W1:Y:S04]  /*e610*/  SHFL.IDX PT, R2, R4, RZ, 0x1c1f ;  /* 0x001c1fff04027589 */ /* 0x000e6800000e0000 */
[----:B------:R-:W-:-:S13]  /*e620*/  ISETP.GE.AND P2, PT, R8, R7, PT ;  /* 0x000000070800720c */ /* 0x000fda0003f46270 */
[----:B0-----:R-:W-:-:S05]  /*e630*/  @!P2 IADD3 R3, P1, R19, R3, RZ ;  /* 0x000000031303a210 */ /* 0x001fca0007f3e0ff */
[----:B-1----:R-:W-:-:S05]  /*e640*/  @!P2 IMAD.X R2, RZ, RZ, R2, P1 ;  /* 0x000000ffff02a224 */ /* 0x002fca00008e0602 */
[----:B------:R-:W-:-:S04]  /*e650*/  @!P2 LOP3.LUT R3, R3, R2, RZ, 0x3c, !PT ;  /* 0x000000020303a212 */ /* 0x000fc800078e3cff */
[----:B------:R-:W-:-:S04]  /*e660*/  @!P2 LOP3.LUT R2, R3, R2, RZ, 0x3c, !PT ;  /* 0x000000020302a212 */ /* 0x000fc800078e3cff */
[----:B------:R-:W-:-:S05]  /*e670*/  @!P2 LOP3.LUT R3, R3, R2, RZ, 0x3c, !PT ;  /* 0x000000020303a212 */ /* 0x000fca00078e3cff */
[----:B------:R-:W-:Y:S01]  /*e680*/  @!PT LDS RZ, [RZ] ;  /* 0x00000000fffff984 */ /* 0x000fe20000000800 */
[----:B-----5:R0:W-:Y:S02]  /*e690*/  @!P2 LDGSTS.E.BYPASS.LTC128B.128 [R18+0xb000], desc[UR50][R2.64], !P0 ;  /* 0x0b0000000212afae */ /* 0x0201e4000c101d72 */
[----:B0-----:R-:W-:Y:S02]  /*e6a0*/  VIADD R2, R8, 0x20 ;  /* 0x0000002008027836 */ /* 0x001fe40000000000 */
[----:B------:R-:W0:Y:S03]  /*e6b0*/  SHFL.IDX PT, R3, R0, 0x1, 0x1c1f ;  /* 0x003c1f0000037f89 */ /* 0x000e2600000e0000 */
[----:B------:R-:W-:Y:S02]  /*e6c0*/  ISETP.GE.AND P2, PT, R2, R7, PT ;  /* 0x000000070200720c */ /* 0x000fe40003f46270 */
[----:B------:R-:W1:Y:S11]  /*e6d0*/  SHFL.IDX PT, R2, R4, 0x1, 0x1c1f ;  /* 0x003c1f0004027f89 */ /* 0x000e7600000e0000 */
[----:B0-----:R-:W-:-:S05]  /*e6e0*/  @!P2 IADD3 R3, P1, R19, R3, RZ ;  /* 0x000000031303a210 */ /* 0x001fca0007f3e0ff */
[----:B-1----:R-:W-:-:S05]  /*e6f0*/  @!P2 IMAD.X R2, RZ, RZ, R2, P1 ;  /* 0x000000ffff02a224 */ /* 0x002fca00008e0602 */
[----:B------:R-:W-:-:S04]  /*e700*/  @!P2 LOP3.LUT R3, R3, R2, RZ, 0x3c, !PT ;  /* 0x000000020303a212 */ /* 0x000fc800078e3cff */
[----:B------:R-:W-:-:S04]  /*e710*/  @!P2 LOP3.LUT R2, R3, R2, RZ, 0x3c, !PT ;  /* 0x000000020302a212 */ /* 0x000fc800078e3cff */
[----:B------:R-:W-:-:S05]  /*e720*/  @!P2 LOP3.LUT R3, R3, R2, RZ, 0x3c, !PT ;  /* 0x000000020303a212 */ /* 0x000fca00078e3cff */
[----:B------:R0:W-:Y:S02]  /*e730*/  @!P2 LDGSTS.E.BYPASS.LTC128B.128 [R18+0xb800], desc[UR50][R2.64], !P0 ;  /* 0x0b8000000212afae */ /* 0x0001e4000c101d72 */
[----:B0-----:R-:W-:Y:S02]  /*e740*/  IADD3 R2, R8, 0x40, RZ ;  /* 0x0000004008027810 */ /* 0x001fe40007ffe0ff */
[----:B------:R-:W0:Y:S02]  /*e750*/  SHFL.IDX PT, R3, R0, 0x2, 0x1c1f ;  /* 0x005c1f0000037f89 */ /* 0x000e2400000e0000 */
[----:B------:R-:W-:Y:S02]  /*e760*/  ISETP.GE.AND P2, PT, R2, R7, PT ;  /* 0x000000070200720c */ /* 0x000fe40003f46270 */
[----:B------:R-:W-:Y:S04]  /*e770*/  SHFL.IDX PT, R0, R0, 0x3, 0x1c1f ;  /* 0x007c1f0000007f89 */ /* 0x000fe800000e0000 */
[----:B------:R-:W1:Y:S04]  /*e780*/  SHFL.IDX PT, R2, R4, 0x2, 0x1c1f ;  /* 0x005c1f0004027f89 */ /* 0x000e6800000e0000 */
[----:B------:R-:W2:Y:S03]  /*e790*/  SHFL.IDX PT, R4, R4, 0x3, 0x1c1f ;  /* 0x007c1f0004047f89 */ /* 0x000ea600000e0000 */
[----:B0-----:R-:W-:-:S05]  /*e7a0*/  @!P2 IADD3 R3, P1, R19, R3, RZ ;  /* 0x000000031303a210 */ /* 0x001fca0007f3e0ff */
[----:B-1----:R-:W-:-:S05]  /*e7b0*/  @!P2 IMAD.X R2, RZ, RZ, R2, P1 ;  /* 0x000000ffff02a224 */ /* 0x002fca00008e0602 */
[----:B------:R-:W-:-:S04]  /*e7c0*/  @!P2 LOP3.LUT R3, R3, R2, RZ, 0x3c, !PT ;  /* 0x000000020303a212 */ /* 0x000fc800078e3cff */
[----:B------:R-:W-:-:S04]  /*e7d0*/  @!P2 LOP3.LUT R2, R3, R2, RZ, 0x3c, !PT ;  /* 0x000000020302a212 */ /* 0x000fc800078e3cff */
[----:B------:R-:W-:-:S05]  /*e7e0*/  @!P2 LOP3.LUT R3, R3, R2, RZ, 0x3c, !PT ;  /* 0x000000020303a212 */ /* 0x000fca00078e3cff */
[----:B------:R0:W-:Y:S02]  /*e7f0*/  @!P2 LDGSTS.E.BYPASS.LTC128B.128 [R18+0xc000], desc[UR50][R2.64], !P0 ;  /* 0x0c0000000212afae */ /* 0x0001e4000c101d72 */
[----:B0-----:R-:W-:-:S05]  /*e800*/  VIADD R2, R8, 0x60 ;  /* 0x0000006008027836 */ /* 0x001fca0000000000 */
[----:B------:R-:W-:-:S13]  /*e810*/  ISETP.GE.AND P2, PT, R2, R7, PT ;  /* 0x000000070200720c */ /* 0x000fda0003f46270 */
[----:B------:R-:W-:-:S05]  /*e820*/  @!P2 IADD3 R0, P1, R19, R0, RZ ;  /* 0x000000001300a210 */ /* 0x000fca0007f3e0ff */
[----:B--2---:R-:W-:-:S04]  /*e830*/  @!P2 IMAD.X R2, RZ, RZ, R4, P1 ;  /* 0x000000ffff02a224 */ /* 0x004fc800008e0604 */
[----:B------:R-:W-:Y:S02]  /*e840*/  @!P2 IMAD.MOV.U32 R3, RZ, RZ, R2 ;  /* 0x000000ffff03a224 */ /* 0x000fe400078e0002 */
[----:B------:R-:W-:Y:S02]  /*e850*/  @!P2 IMAD.MOV.U32 R2, RZ, RZ, R0 ;  /* 0x000000ffff02a224 */ /* 0x000fe400078e0000 */
[----:B------:R-:W-:-:S03]  /*e860*/  VIADD R0, R8, 0x80 ;  /* 0x0000008008007836 */ /* 0x000fc60000000000 */
[----:B------:R0:W-:Y:S02]  /*e870*/  @!P2 LDGSTS.E.BYPASS.LTC128B.128 [R18+0xc800], desc[UR50][R2.64], !P0 ;  /* 0x0c8000000212afae */ /* 0x0001e4000c101d72 */
[----:B------:R-:W-:Y:S02]  /*e880*/  ISETP.GE.AND P2, PT, R0, R7, PT ;  /* 0x000000070000720c */ /* 0x000fe40003f46270 */
[----:B------:R-:W-:Y:S04]  /*e890*/  SHFL.IDX PT, R0, R6, RZ, 0x1c1f ;  /* 0x001c1fff06007589 */ /* 0x000fe800000e0000 */
[----:B------:R-:W-:Y:S04]  /*e8a0*/  SHFL.IDX PT, R6, R6, 0x1, 0x1c1f ;  /* 0x003c1f0006067f89 */ /* 0x000fe800000e0000 */
[----:B0-----:R-:W0:Y:S03]  /*e8b0*/  SHFL.IDX PT, R2, R5, RZ, 0x1c1f ;  /* 0x001c1fff05027589 */ /* 0x001e2600000e0000 */
[----:B0-----:R-:W-:-:S04]  /*e8c0*/  @!P2 IADD3 R2, P1, R19, R2, RZ ;  /* 0x000000021302a210 */ /* 0x001fc80007f3e0ff */
[----:B------:R-:W-:-:S05]  /*e8d0*/  @!P2 IADD3.X R0, RZ, R0, RZ, P1, !PT ;  /* 0x00000000ff00a210 */ /* 0x000fca0000ffe4ff */
[----:B------:R-:W-:-:S05]  /*e8e0*/  @!P2 IMAD.MOV.U32 R3, RZ, RZ, R0 ;  /* 0x000000ffff03a224 */ /* 0x000fca00078e0000 */
[----:B------:R0:W-:Y:S04]  /*e8f0*/  @!P2 LDGSTS.E.BYPASS.LTC128B.128 [R18+0xd000], desc[UR50][R2.64], !P0 ;  /* 0x0d0000000212afae */ /* 0x0001e8000c101d72 */
[----:B0-----:R0:W1:Y:S02]  /*e900*/  SHFL.IDX PT, R2, R5, 0x1, 0x1c1f ;  /* 0x003c1f0005027f89 */ /* 0x00106400000e0000 */
.L_x_360:
[----:B------:R-:W-:-:S05]  /*e910*/  VIADD R8, R8, 0xa0 ;  /* 0x000000a008087836 */ /* 0x000fca0000000000 */
[----:B------:R-:W-:-:S13]  /*e920*/  ISETP.GE.AND P1, PT, R8, R7, PT ;  /* 0x000000070800720c */ /* 0x000fda0003f26270 */
[----:B-1----:R-:W-:-:S05]  /*e930*/  @!P1 IADD3 R2, P2, R19, R2, RZ ;  /* 0x0000000213029210 */ /* 0x002fca0007f5e0ff */
[----:B------:R-:W-:-:S05]  /*e940*/  @!P1 IMAD.X R3, RZ, RZ, R6, P2 ;  /* 0x000000ffff039224 */ /* 0x000fca00010e0606 */
[----:B------:R-:W-:Y:S01]  /*e950*/  @!PT LDS RZ, [RZ] ;  /* 0x00000000fffff984 */ /* 0x000fe20000000800 */
[----:B------:R-:W-:Y:S01]  /*e960*/  @!PT LDS RZ, [RZ] ;  /* 0x00000000fffff984 */ /* 0x000fe20000000800 */
[----:B------:R-:W-:Y:S01]  /*e970*/  @!PT LDS RZ, [RZ] ;  /* 0x00000000fffff984 */ /* 0x000fe20000000800 */
[----:B------:R1:W-:Y:S01]  /*e980*/  @!P1 LDGSTS.E.BYPASS.LTC128B.128 [R18+0xd800], desc[UR50][R2.64], !P0 ;  /* 0x0d80000002129fae */ /* 0x0003e2000c101d72 */
[----:B------:R-:W-:Y:S01]  /*e990*/  PLOP3.LUT P0, PT, PT, PT, PT, 0x80, 0x0 ;  /* 0x000000000000781c */ /* 0x000fe20003f0f070 */
[----:B------:R-:W-:-:S12]  /*e9a0*/  NOP ;  /* 0x0000000000007918 */ /* 0x000fd80000000000 */
.L_x_261:
[----:B------:R-:W-:Y:S02]  /*e9b0*/  PLOP3.LUT P1, PT, P1, P0, PT, 0xa2, 0x0 ;  /* 0x000000000000781c */ /* 0x000fe40000f21472 */
[----:B------:R-:W-:-:S08]  /*e9c0*/  @P0 R2UR P1, UR4, R16 ;  /* 0x00000000100402ca */ /* 0x000fd00000020000 */
[----:B------:R-:W-:-:S05]  /*e9d0*/  @P0 PLOP3.LUT P0, PT, P1, PT, PT, 0x80, 0x0 ;  /* 0x000000000000081c */ /* 0x000fca0000f0f070 */
[----:B------:R-:W-:Y:S01]  /*e9e0*/  @!P1 SYNCS.ARRIVE.TRANS64.RED.A0T1 RZ, [UR4+0x13200], RZ ;  /* 0x013200ffffff99a7 */ /* 0x000fe20008200404 */
[----:B------:R-:W-:Y:S07]  /*e9f0*/  @!P1 ARRIVES.LDGSTSBAR.64.TRANSCNT [UR4+0x13200] ;  /* 0x01320000ff0099b0 */ /* 0x000fee0008000a84 */
[----:B------:R-:W-:Y:S05]  /*ea00*/  @P0 BRA.U.ANY `(.L_x_261) ;  /* 0xfffffffd00e80947 */ /* 0x000fea000393ffff */
[----:B-1----:R-:W2:Y:S02]  /*ea10*/  LDL.LU R2, [R1+0x3c] ;  /* 0x00003c0001027983 */ /* 0x002ea40000300800 */
[----:B--2---:R-:W-:-:S05]  /*ea20*/  VIADD R2, R2, 0x1 ;  /* 0x0000000102027836 */ /* 0x004fca0000000000 */
[----:B------:R1:W-:Y:S01]  /*ea30*/  STL [R1+0x3c], R2 ;  /* 0x00003c0201007387 */ /* 0x0003e20000100800 */
[----:B------:R-:W-:-:S04]  /*ea40*/  LEA.HI R0, R2, R2, RZ, 0x1 ;  /* 0x0000000202007211 */ /* 0x000fc800078f08ff */
[----:B------:R-:W-:-:S05]  /*ea50*/  LOP3.LUT R0, R0, 0xfffffffe, RZ, 0xc0, !PT ;  /* 0xfffffffe00007812 */ /* 0x000fca00078ec0ff */
[----:B------:R-:W-:-:S05]  /*ea60*/  IMAD.IADD R0, R2, 0x1, -R0 ;  /* 0x0000000102007824 */ /* 0x000fca00078e0a00 */
[----:B------:R-:W-:Y:S01]  /*ea70*/  SHF.L.U32 R3, R0, 0x1f, RZ ;  /* 0x0000001f00037819 */ /* 0x000fe200000006ff */
[----:B------:R-:W-:Y:S01]  /*ea80*/  NOP ;  /* 0x0000000000007918 */ /* 0x000fe20000000000 */
[----:B------:R1:W-:Y:S01]  /*ea90*/  SYNCS.ARRIVE.TRANS64.A1T0 RZ, [R16+URZ+0x13200], RZ ;  /* 0x013200ff10ff79a7 */ /* 0x0003e2000810003f */
[----:B------:R-:W-:Y:S01]  /*eaa0*/  BSSY B0, `(.L_x_262) ;  /* 0x0000003000007945 */ /* 0x000fe20003800000 */
[----:B------:R-:W2:Y:S03]  /*eab0*/  SYNCS.PHASECHK.TRANS64.TRYWAIT P0, [R16+URZ+0x13220], R3 ;  /* 0x01322003100075a7 */ /* 0x000ea6000800017f */
[----:B-12---:R-:W-:Y:S05]  /*eac0*/  @!P0 BRA `(.L_x_263) ;  /* 0x0000004400108947 */ /* 0x006fea0003800000 */
.L_x_361:
[----:B------:R-:W-:Y:S05]  /*ead0*/  BSYNC B0 ;  /* 0x0000000000007941 */ /* 0x000fea0003800000 */
.L_x_262:
[----:B------:R-:W2:Y:S01]  /*eae0*/  LDL R0, [R1+0x20] ;  /* 0x0000200001007983 */ /* 0x000ea20000100800 */
[----:B------:R-:W-:-:S06]  /*eaf0*/  UIADD3 UR4, UR47, -0x2, URZ ;  /* 0xfffffffe2f047890 */ /* 0x000fcc000fffe03f */
[----:B--2---:R-:W-:-:S13]  /*eb00*/  ISETP.LE.AND P0, PT, R0, UR4, PT ;  /* 0x0000000400007c0c */ /* 0x004fda000bf03270 */
[----:B------:R-:W-:Y:S05]  /*eb10*/  @!P0 BRA `(.L_x_264) ;  /* 0x0000001400208947 */ /* 0x000fea0003800000 */
[----:B------:R2:W5:Y:S01]  /*eb20*/  LDL.LU R21, [R1] ;  /* 0x0000000001157983 */ /* 0x0005620000300800 */
[----:B------:R-:W-:Y:S01]  /*eb30*/  IMAD.MOV.U32 R20, RZ, RZ, R27 ;  /* 0x000000ffff147224 */ /* 0x000fe200078e001b */
[----:B------:R-:W-:-:S07]  /*eb40*/  MOV R28, UR4 ;  /* 0x00000004001c7c02 */ /* 0x000fce0008000f00 */
.L_x_284:
[----:B---3--:R-:W3:Y:S01]  /*eb50*/  LDL R6, [R1+0xc] ;  /* 0x00000c0001067983 */ /* 0x008ee20000100800 */
[----:B------:R-:W4:Y:S03]  /*eb60*/  LDC R2, c[0x0][0x430] ;  /* 0x00010c00ff027b82 */ /* 0x000f260000000800 */
[----:B0-----:R-:W2:Y:S01]  /*eb70*/  LDL R9, [R1+0x1c] ;  /* 0x00001c0001097983 */ /* 0x001ea20000100800 */
[----:B------:R-:W1:Y:S03]  /*eb80*/  S2R R0, SR_TID.X ;  /* 0x0000000000007919 */ /* 0x000e660000002100 */
[----:B------:R-:W2:Y:S01]  /*eb90*/  LDL R12, [R1+0x20] ;  /* 0x00002000010c7983 */ /* 0x000ea20000100800 */
[----:B----4-:R-:W-:Y:S02]  /*eba0*/  ISETP.NE.AND P0, PT, R2, 0x1, PT ;  /* 0x000000010200780c */ /* 0x010fe40003f05270 */
[----:B------:R-:W4:Y:S11]  /*ebb0*/  S2R R2, SR_TID.X ;  /* 0x0000000000027919 */ /* 0x000f360000002100 */
[----:B0-----:R-:W0:Y:S01]  /*ebc0*/  @P0 LDC R5, c[0x0][0x434] ;  /* 0x00010d00ff050b82 */ /* 0x001e220000000800 */
[----:B-1----:R-:W-:-:S04]  /*ebd0*/  LOP3.LUT R0, R0, 0x7f, RZ, 0xc0, !PT ;  /* 0x0000007f00007812 */ /* 0x002fc800078ec0ff */
[----:B------:R-:W-:-:S03]  /*ebe0*/  SHF.R.U32.HI R0, RZ, 0x2, R0 ;  /* 0x00000002ff007819 */ /* 0x000fc60000011600 */
[----:B------:R-:W1:Y:S08]  /*ebf0*/  @P0 LDC R3, c[0x0][0x434] ;  /* 0x00010d00ff030b82 */ /* 0x000e700000000800 */
[----:B------:R-:W1:Y:S01]  /*ec00*/  @P0 LDC R4, c[0x0][0x438] ;  /* 0x00010e00ff040b82 */ /* 0x000e620000000800 */
[C---:B----4-:R-:W-:Y:S01]  /*ec10*/  IMAD.SHL.U32 R7, R2.reuse, 0x20, RZ ;  /* 0x0000002002077824 */ /* 0x050fe200078e00ff */
[----:B------:R-:W-:-:S04]  /*ec20*/  LOP3.LUT R2, R2, 0x7f, RZ, 0xc0, !PT ;  /* 0x0000007f02027812 */ /* 0x000fc800078ec0ff */
[----:B------:R-:W-:Y:S02]  /*ec30*/  LOP3.LUT R7, R0, 0x60, R7, 0xf8, !PT ;  /* 0x0000006000077812 */ /* 0x000fe400078ef807 */
[----:B------:R-:W4:Y:S01]  /*ec40*/  @P0 LDC R0, c[0x0][0x438] ;  /* 0x00010e00ff000b82 */ /* 0x000f220000000800 */
[----:B------:R-:W-:Y:S01]  /*ec50*/  SHF.R.U32.HI R2, RZ, 0x2, R2 ;  /* 0x00000002ff027819 */ /* 0x000fe20000011602 */
[----:B------:R-:W-:Y:S05]  /*ec60*/  YIELD ;  /* 0x0000000000007946 */ /* 0x000fea0003800000 */
[----:B------:R-:W-:Y:S01]  /*ec70*/  ULDC.64 UR6, c[0x0][0x428] ;  /* 0x00010a0000067ab9 */ /* 0x000fe20000000a00 */
[----:B------:R-:W-:Y:S01]  /*ec80*/  ULDC UR4, c[0x0][0x430] ;  /* 0x00010c0000047ab9 */ /* 0x000fe20000000800 */
[----:B------:R-:W-:Y:S01]  /*ec90*/  ULDC.64 UR8, c[0x0][0x418] ;  /* 0x0001060000087ab9 */ /* 0x000fe20000000a00 */
[----:B---3--:R-:W-:-:S02]  /*eca0*/  IMAD R8, R28, 0xa0, R6 ;  /* 0x000000a01c087824 */ /* 0x008fc400078e0206 */
[----:B------:R-:W3:Y:S02]  /*ecb0*/  S2R R6, SR_TID.X ;  /* 0x0000000000067919 */ /* 0x000ee40000002100 */
[----:B------:R-:W-:-:S04]  /*ecc0*/  IMAD.IADD R10, R7, 0x1, R8 ;  /* 0x00000001070a7824 */ /* 0x000fc800078e0208 */
[----:B0-----:R-:W-:-:S04]  /*ecd0*/  @P0 IMAD.HI.U32 R5, R10, R5, RZ ;  /* 0x000000050a050227 */ /* 0x001fc800078e00ff */
[----:B---3--:R-:W-:-:S05]  /*ece0*/  IMAD.SHL.U32 R7, R6, 0x20, RZ ;  /* 0x0000002006077824 */ /* 0x008fca00078e00ff */
[----:B------:R-:W-:-:S04]  /*ecf0*/  LOP3.LUT R7, R2, 0x60, R7, 0xf8, !PT ;  /* 0x0000006002077812 */ /* 0x000fc800078ef807 */
[----:B------:R-:W-:-:S05]  /*ed00*/  LOP3.LUT R7, R7, 0x80, RZ, 0xfc, !PT ;  /* 0x0000008007077812 */ /* 0x000fca00078efcff */
[----:B------:R-:W-:Y:S02]  /*ed10*/  IMAD.IADD R8, R7, 0x1, R8 ;  /* 0x0000000107087824 */ /* 0x000fe400078e0208 */
[----:B------:R-:W-:Y:S02]  /*ed20*/  IMAD.MOV.U32 R2, RZ, RZ, R10 ;  /* 0x000000ffff027224 */ /* 0x000fe400078e000a */
[----:B-1----:R-:W-:Y:S01]  /*ed30*/  @P0 IMAD.HI.U32 R3, R8, R3, RZ ;  /* 0x0000000308030227 */ /* 0x002fe200078e00ff */
[----:B------:R-:W-:-:S03]  /*ed40*/  @P0 SHF.R.U32.HI R2, RZ, R4, R5 ;  /* 0x00000004ff020219 */ /* 0x000fc60000011605 */
[----:B------:R-:W-:Y:S01]  /*ed50*/  IMAD.MOV.U32 R6, RZ, RZ, R8 ;  /* 0x000000ffff067224 */ /* 0x000fe200078e0008 */
[----:B----4-:R-:W-:Y:S01]  /*ed60*/  @P0 SHF.R.U32.HI R6, RZ, R0, R3 ;  /* 0x00000000ff060219 */ /* 0x010fe20000011603 */
[----:B--2---:R-:W-:Y:S01]  /*ed70*/  IMAD R0, R9, UR6, RZ ;  /* 0x0000000609007c24 */ /* 0x004fe2000f8e02ff */
[----:B------:R-:W-:Y:S02]  /*ed80*/  SHF.R.S32.HI R3, RZ, 0x1f, R2 ;  /* 0x0000001fff037819 */ /* 0x000fe40000011402 */
[----:B------:R-:W-:Y:S01]  /*ed90*/  IADD3 R4, -R2, RZ, RZ ;  /* 0x000000ff02047210 */ /* 0x000fe20007ffe1ff */
[C---:B------:R-:W-:Y:S02]  /*eda0*/  IMAD R0, R29.reuse, UR7, R0 ;  /* 0x000000071d007c24 */ /* 0x040fe4000f8e0200 */
[----:B------:R-:W-:-:S04]  /*edb0*/  IMAD.WIDE.U32 R2, R29, UR6, R2 ;  /* 0x000000061d027c25 */ /* 0x000fc8000f8e0002 */
[----:B------:R-:W-:Y:S01]  /*edc0*/  IMAD R10, R4, UR4, R10 ;  /* 0x00000004040a7c24 */ /* 0x000fe2000f8e020a */
[----:B------:R-:W-:Y:S01]  /*edd0*/  LEA R4, P0, R2, UR8, 0x2 ;  /* 0x0000000802047c11 */ /* 0x000fe2000f8010ff */
[----:B------:R-:W-:-:S05]  /*ede0*/  IMAD.IADD R3, R0, 0x1, R3 ;  /* 0x0000000100037824 */ /* 0x000fca00078e0203 */
[----:B------:R-:W-:-:S05]  /*edf0*/  LEA.HI.X R5, R2, UR9, R3, 0x2, P0 ;  /* 0x0000000902057c11 */ /* 0x000fca00080f1403 */
[----:B------:R0:W2:Y:S01]  /*ee00*/  LDG.E R9, desc[UR50][R4.64] ;  /* 0x0000003204097981 */ /* 0x0000a2000c1e1900 */
[----:B------:R-:W-:Y:S01]  /*ee10*/  ISETP.GT.U32.AND P1, PT, R7, 0x9f, PT ;  /* 0x0000009f0700780c */ /* 0x000fe20003f24070 */
[----:B------:R-:W-:-:S12]  /*ee20*/  VIADD R27, R20, 0x1 ;  /* 0x00000001141b7836 */ /* 0x000fd80000000000 */
[--C-:B------:R-:W-:Y:S01]  /*ee30*/  @!P1 SHF.R.S32.HI R3, RZ, 0x1f, R6.reuse ;  /* 0x0000001fff039819 */ /* 0x100fe20000011406 */
[--C-:B------:R-:W-:Y:S02]  /*ee40*/  @!P1 IMAD.MOV.U32 R2, RZ, RZ, R6.reuse ;  /* 0x000000ffff029224 */ /* 0x100fe400078e0006 */
[----:B0-----:R-:W-:Y:S02]  /*ee50*/  IMAD.MOV R4, RZ, RZ, -R6 ;  /* 0x000000ffff047224 */ /* 0x001fe400078e0a06 */
[----:B------:R-:W-:-:S04]  /*ee60*/  @!P1 IMAD.WIDE.U32 R2, R29, UR6, R2 ;  /* 0x000000061d029c25 */ /* 0x000fc8000f8e0002 */
[----:B------:R-:W-:Y:S01]  /*ee70*/  IMAD R8, R4, UR4, R8 ;  /* 0x0000000404087c24 */ /* 0x000fe2000f8e0208 */
[----:B------:R-:W-:Y:S01]  /*ee80*/  @!P1 LEA R4, P0, R2, UR8, 0x2 ;  /* 0x0000000802049c11 */ /* 0x000fe2000f8010ff */
[----:B------:R-:W-:Y:S02]  /*ee90*/  @!P1 IMAD.IADD R0, R0, 0x1, R3 ;  /* 0x0000000100009824 */ /* 0x000fe400078e0203 */
[----:B------:R-:W-:-:S03]  /*eea0*/  IMAD.MOV.U32 R7, RZ, RZ, RZ ;  /* 0x000000ffff077224 */ /* 0x000fc600078e00ff */
[----:B------:R-:W-:Y:S02]  /*eeb0*/  @!P1 LEA.HI.X R5, R2, UR9, R0, 0x2, P0 ;  /* 0x0000000902059c11 */ /* 0x000fe400080f1400 */
[----:B------:R-:W-:Y:S02]  /*eec0*/  MOV R0, R28 ;  /* 0x0000001c00007202 */ /* 0x000fe40000000f00 */
[----:B------:R-:W-:Y:S01]  /*eed0*/  ISETP.NE.AND P0, PT, R27, 0x2, PT ;  /* 0x000000021b00780c */ /* 0x000fe20003f05270 */
[----:B-----5:R0:W5:Y:S01]  /*eee0*/  @!P1 LDG.E R7, desc[UR50][R4.64] ;  /* 0x0000003204079981 */ /* 0x020162000c1e1900 */
[----:B------:R-:W-:Y:S02]  /*eef0*/  ISETP.GT.AND P1, PT, R0, R12, PT ;  /* 0x0000000c0000720c */ /* 0x000fe40003f24270 */
[----:B------:R-:W-:-:S04]  /*ef00*/  SEL R0, RZ, 0x1, P0 ;  /* 0x00000001ff007807 */ /* 0x000fc80000000000 */
[----:B------:R-:W-:Y:S01]  /*ef10*/  LOP3.LUT R2, R21, R0, RZ, 0x3c, !PT ;  /* 0x0000000015027212 */ /* 0x000fe200078e3cff */
[----:B------:R-:W-:-:S04]  /*ef20*/  IMAD.U32 R11, RZ, RZ, UR44 ;  /* 0x0000002cff0b7e24 */ /* 0x000fc8000f8e00ff */
[----:B------:R0:W-:Y:S01]  /*ef30*/  STL [R1], R2 ;  /* 0x0000000201007387 */ /* 0x0001e20000100800 */
[----:B------:R-:W-:Y:S01]  /*ef40*/  ISETP.NE.AND P2, PT, R11, 0x3, PT ;  /* 0x000000030b00780c */ /* 0x000fe20003f45270 */
[----:B------:R-:W-:Y:S01]  /*ef50*/  VIADD R28, R28, 0xffffffff ;  /* 0xffffffff1c1c7836 */ /* 0x000fe20000000000 */
[----:B------:R-:W-:Y:S02]  /*ef60*/  SEL R27, R27, RZ, P0 ;  /* 0x000000ff1b1b7207 */ /* 0x000fe40000000000 */
[----:B--2---:R-:W-:-:S09]  /*ef70*/  SHF.R.S32.HI R25, RZ, 0x1f, R9 ;  /* 0x0000001fff197819 */ /* 0x004fd20000011409 */
[----:B0-----:R-:W-:Y:S05]  /*ef80*/  @!P2 BRA `(.L_x_265) ;  /* 0x000000000004a947 */ /* 0x001fea0003800000 */
[----:B------:R-:W-:Y:S01]  /*ef90*/  BPT.TRAP 0x1 ;  /* 0x000000040000795c */ /* 0x000fe20000300000 */
.L_x_265:
[----:B------:R-:W-:Y:S01]  /*efa0*/  IMAD R0, R27, 0x8, R16 ;  /* 0x000000081b007824 */ /* 0x000fe200078e0210 */
[----:B------:R-:W-:Y:S01]  /*efb0*/  SHF.L.U32 R26, R2, 0x1f, RZ ;  /* 0x0000001f021a7819 */ /* 0x000fe200000006ff */
[----:B------:R-:W-:Y:S01]  /*efc0*/  BSSY B0, `(.L_x_266) ;  /* 0x0000004000007945 */ /* 0x000fe20003800000 */
[----:B------:R-:W-:Y:S02]  /*efd0*/  SHF.R.S32.HI R22, RZ, 0x1f, R10 ;  /* 0x0000001fff167819 */ /* 0x000fe4000001140a */
[----:B------:R-:W0:Y:S02]  /*efe0*/  SYNCS.PHASECHK.TRANS64.TRYWAIT P0, [R0+URZ+0x13280], R26 ;  /* 0x0132801a000075a7 */ /* 0x000e24000800017f */
[----:B0-----:R-:W-:Y:S05]  /*eff0*/  @!P0 BRA `(.L_x_267) ;  /* 0x0000003c00d88947 */ /* 0x001fea0003800000 */
.L_x_362:
[----:B------:R-:W-:Y:S05]  /*f000*/  BSYNC B0 ;  /* 0x0000000000007941 */ /* 0x000fea0003800000 */
.L_x_266:
[----:B------:R-:W2:Y:S01]  /*f010*/  LDL R13, [R1+0x28] ;  /* 0x00002800010d7983 */ /* 0x000ea20000100800 */
[----:B------:R-:W-:Y:S01]  /*f020*/  ULDC.64 UR4, c[0x0][0x328] ;  /* 0x0000ca0000047ab9 */ /* 0x000fe20000000a00 */
[----:B------:R-:W-:Y:S01]  /*f030*/  ULDC.64 UR6, c[0x0][0x338] ;  /* 0x0000ce0000067ab9 */ /* 0x000fe20000000a00 */
[----:B------:R-:W-:Y:S01]  /*f040*/  IMAD R4, R22, UR4, RZ ;  /* 0x0000000416047c24 */ /* 0x000fe2000f8e02ff */
[----:B------:R-:W1:Y:S01]  /*f050*/  S2R R11, SR_TID.X ;  /* 0x00000000000b7919 */ /* 0x000e620000002100 */
[C---:B------:R-:W-:Y:S01]  /*f060*/  IMAD.WIDE.U32 R2, R10.reuse, UR4, RZ ;  /* 0x000000040a027c25 */ /* 0x040fe2000f8e00ff */
[----:B------:R-:W-:Y:S01]  /*f070*/  SHF.R.S32.HI R23, RZ, 0x1f, R8 ;  /* 0x0000001fff177819 */ /* 0x000fe20000011408 */
[----:B------:R-:W3:Y:S01]  /*f080*/  LDC R12, c[0x0][0x2f4] ;  /* 0x0000bd00ff0c7b82 */ /* 0x000ee20000000800 */
[----:B-----5:R-:W-:Y:S01]  /*f090*/  SHF.R.S32.HI R24, RZ, 0x1f, R7 ;  /* 0x0000001fff187819 */ /* 0x020fe20000011407 */
[----:B------:R-:W-:Y:S02]  /*f0a0*/  IMAD R4, R10, UR5, R4 ;  /* 0x000000050a047c24 */ /* 0x000fe4000f8e0204 */
[----:B------:R-:W-:-:S02]  /*f0b0*/  IMAD R6, R23, UR4, RZ ;  /* 0x0000000417067c24 */ /* 0x000fc4000f8e02ff */
[----:B------:R-:W-:Y:S02]  /*f0c0*/  IMAD.IADD R3, R3, 0x1, R4 ;  /* 0x0000000103037824 */ /* 0x000fe400078e0204 */
[----:B------:R-:W-:Y:S02]  /*f0d0*/  IMAD R4, R25, UR6, RZ ;  /* 0x0000000619047c24 */ /* 0x000fe4000f8e02ff */
[----:B------:R-:W-:-:S04]  /*f0e0*/  IMAD.WIDE.U32 R2, R9, UR6, R2 ;  /* 0x0000000609027c25 */ /* 0x000fc8000f8e0002 */
[----:B------:R-:W-:Y:S02]  /*f0f0*/  IMAD R4, R9, UR7, R4 ;  /* 0x0000000709047c24 */ /* 0x000fe4000f8e0204 */
[C---:B------:R-:W-:Y:S02]  /*f100*/  IMAD R6, R8.reuse, UR5, R6 ;  /* 0x0000000508067c24 */ /* 0x040fe4000f8e0206 */
[----:B------:R-:W-:Y:S02]  /*f110*/  IMAD.IADD R5, R3, 0x1, R4 ;  /* 0x0000000103057824 */ /* 0x000fe400078e0204 */
[----:B------:R-:W-:Y:S02]  /*f120*/  IMAD.MOV.U32 R4, RZ, RZ, R2 ;  /* 0x000000ffff047224 */ /* 0x000fe400078e0002 */
[----:B------:R-:W-:Y:S01]  /*f130*/  IMAD.WIDE.U32 R2, R8, UR4, RZ ;  /* 0x0000000408027c25 */ /* 0x000fe2000f8e00ff */
[----:B------:R-:W-:-:S03]  /*f140*/  ULDC.64 UR4, c[0x0][0x330] ;  /* 0x0000cc0000047ab9 */ /* 0x000fc60000000a00 */
[----:B------:R-:W-:Y:S01]  /*f150*/  IMAD.WIDE.U32 R4, R17, UR4, R4 ;  /* 0x0000000411047c25 */ /* 0x000fe2000f8e0004 */
[----:B------:R-:W-:-:S03]  /*f160*/  IADD3 R3, R3, R6, RZ ;  /* 0x0000000603037210 */ /* 0x000fc60007ffe0ff */
[----:B------:R-:W-:Y:S02]  /*f170*/  IMAD R6, R24, UR6, RZ ;  /* 0x0000000618067c24 */ /* 0x000fe4000f8e02ff */
[----:B------:R-:W-:-:S04]  /*f180*/  IMAD.WIDE.U32 R2, R7, UR6, R2 ;  /* 0x0000000607027c25 */ /* 0x000fc8000f8e0002 */
[----:B------:R-:W-:Y:S01]  /*f190*/  IMAD R6, R7, UR7, R6 ;  /* 0x0000000707067c24 */ /* 0x000fe2000f8e0206 */
[----:B------:R-:W-:Y:S01]  /*f1a0*/  ULDC.64 UR6, c[0x0][0x318] ;  /* 0x0000c60000067ab9 */ /* 0x000fe20000000a00 */
[----:B-1----:R-:W-:Y:S01]  /*f1b0*/  IMAD.SHL.U32 R11, R11, 0x10, RZ ;  /* 0x000000100b0b7824 */ /* 0x002fe200078e00ff */
[----:B------:R-:W-:Y:S01]  /*f1c0*/  IADD3 R4, P0, R4, UR6, RZ ;  /* 0x0000000604047c10 */ /* 0x000fe2000ff1e0ff */
[----:B------:R-:W-:Y:S02]  /*f1d0*/  IMAD.IADD R3, R3, 0x1, R6 ;  /* 0x0000000103037824 */ /* 0x000fe400078e0206 */
[----:B------:R-:W-:Y:S01]  /*f1e0*/  IMAD R6, R17, UR5, RZ ;  /* 0x0000000511067c24 */ /* 0x000fe2000f8e02ff */
[----:B------:R-:W-:Y:S01]  /*f1f0*/  LOP3.LUT R11, R11, 0x30, RZ, 0xc0, !PT ;  /* 0x000000300b0b7812 */ /* 0x000fe200078ec0ff */
[----:B------:R-:W-:Y:S01]  /*f200*/  IMAD.WIDE.U32 R2, R17, UR4, R2 ;  /* 0x0000000411027c25 */ /* 0x000fe2000f8e0002 */
[----:B------:R-:W-:Y:S02]  /*f210*/  UMOV UR4, 0xffffffff ;  /* 0xffffffff00047882 */ /* 0x000fe40000000000 */
[----:B------:R-:W-:-:S02]  /*f220*/  IADD3.X R5, R6, UR7, R5, P0, !PT ;  /* 0x0000000706057c10 */ /* 0x000fc400087fe405 */
[----:B------:R-:W-:Y:S02]  /*f230*/  IADD3 R19, P0, R2, UR6, RZ ;  /* 0x0000000602137c10 */ /* 0x000fe4000ff1e0ff */
[----:B---3--:R-:W-:Y:S02]  /*f240*/  ISETP.GE.AND P2, PT, R11, R12, PT ;  /* 0x0000000c0b00720c */ /* 0x008fe40003f46270 */
[----:B------:R-:W-:Y:S01]  /*f250*/  IADD3.X R18, R6, UR7, R3, P0, !PT ;  /* 0x0000000706127c10 */ /* 0x000fe200087fe403 */
[----:B--2---:R-:W-:Y:S01]  /*f260*/  IMAD R6, R27, 0x2800, R13 ;  /* 0x000028001b067824 */ /* 0x004fe200078e020d */
[----:B------:R-:W-:Y:S09]  /*f270*/  BRA.DIV UR4, `(.L_x_268) ;  /* 0x0000003e044c7947 */ /* 0x000ff2000b800000 */
[----:B------:R-:W1:Y:S01]  /*f280*/  S2R R11, SR_TID.X ;  /* 0x00000000000b7919 */ /* 0x000e620000002100 */
[----:B------:R-:W-:Y:S01]  /*f290*/  IMAD.IADD R6, R16, 0x1, R6 ;  /* 0x0000000110067824 */ /* 0x000fe200078e0206 */
[----:B------:R-:W2:Y:S04]  /*f2a0*/  SHFL.IDX PT, R2, R4, RZ, 0x1c1f ;  /* 0x001c1fff04027589 */ /* 0x000ea800000e0000 */
[----:B------:R-:W3:Y:S01]  /*f2b0*/  SHFL.IDX PT, R3, R5, RZ, 0x1c1f ;  /* 0x001c1fff05037589 */ /* 0x000ee200000e0000 */
[----:B-1----:R-:W-:-:S05]  /*f2c0*/  IMAD.SHL.U32 R11, R11, 0x10, RZ ;  /* 0x000000100b0b7824 */ /* 0x002fca00078e00ff */
[----:B------:R-:W-:-:S04]  /*f2d0*/  LOP3.LUT R11, R11, 0x30, RZ, 0xc0, !PT ;  /* 0x000000300b0b7812 */ /* 0x000fc800078ec0ff */
[----:B--2---:R-:W-:-:S05]  /*f2e0*/  IADD3 R2, P0, R11, R2, RZ ;  /* 0x000000020b027210 */ /* 0x004fca0007f1e0ff */
[----:B---3--:R-:W-:-:S05]  /*f2f0*/  IMAD.X R3, RZ, RZ, R3, P0 ;  /* 0x000000ffff037224 */ /* 0x008fca00000e0603 */
[----:B------:R-:W-:Y:S01]  /*f300*/  @!PT LDS RZ, [RZ] ;  /* 0x00000000fffff984 */ /* 0x000fe20000000800 */
[----:B------:R1:W-:Y:S04]  /*f310*/  LDGSTS.E.BYPASS.LTC128B.128 [R6+0x6000], desc[UR50][R2.64], !P2 ;  /* 0x0600000002067fae */ /* 0x0003e8000d101d72 */
[----:B-1----:R-:W1:Y:S04]  /*f320*/  SHFL.IDX PT, R2, R4, 0x1, 0x1c1f ;  /* 0x003c1f0004027f89 */ /* 0x002e6800000e0000 */
[----:B------:R-:W2:Y:S01]  /*f330*/  SHFL.IDX PT, R3, R5, 0x1, 0x1c1f ;  /* 0x003c1f0005037f89 */ /* 0x000ea200000e0000 */
[----:B-1----:R-:W-:-:S05]  /*f340*/  IADD3 R2, P0, R11, R2, RZ ;  /* 0x000000020b027210 */ /* 0x002fca0007f1e0ff */
[----:B--2---:R-:W-:-:S05]  /*f350*/  IMAD.X R3, RZ, RZ, R3, P0 ;  /* 0x000000ffff037224 */ /* 0x004fca00000e0603 */
[----:B------:R1:W-:Y:S04]  /*f360*/  LDGSTS.E.BYPASS.LTC128B.128 [R6+0x6800], desc[UR50][R2.64], !P2 ;  /* 0x0680000002067fae */ /* 0x0003e8000d101d72 */
[----:B-1----:R-:W1:Y:S04]  /*f370*/  SHFL.IDX PT, R2, R4, 0x2, 0x1c1f ;  /* 0x005c1f0004027f89 */ /* 0x002e6800000e0000 */
[----:B------:R-:W2:Y:S01]  /*f380*/  SHFL.IDX PT, R3, R5, 0x2, 0x1c1f ;  /* 0x005c1f0005037f89 */ /* 0x000ea200000e0000 */
[----:B-1----:R-:W-:-:S04]  /*f390*/  IADD3 R2, P0, R11, R2, RZ ;  /* 0x000000020b027210 */ /* 0x002fc80007f1e0ff */
[----:B--2---:R-:W-:-:S05]  /*f3a0*/  IADD3.X R3, RZ, R3, RZ, P0, !PT ;  /* 0x00000003ff037210 */ /* 0x004fca00007fe4ff */
[----:B------:R1:W-:Y:S04]  /*f3b0*/  LDGSTS.E.BYPASS.LTC128B.128 [R6+0x7000], desc[UR50][R2.64], !P2 ;  /* 0x0700000002067fae */ /* 0x0003e8000d101d72 */
[----:B-1----:R-:W1:Y:S04]  /*f3c0*/  SHFL.IDX PT, R2, R4, 0x3, 0x1c1f ;  /* 0x007c1f0004027f89 */ /* 0x002e6800000e0000 */
[----:B------:R-:W2:Y:S01]  /*f3d0*/  SHFL.IDX PT, R3, R5, 0x3, 0x1c1f ;  /* 0x007c1f0005037f89 */ /* 0x000ea200000e0000 */
[----:B-1----:R-:W-:-:S05]  /*f3e0*/  IADD3 R2, P0, R11, R2, RZ ;  /* 0x000000020b027210 */ /* 0x002fca0007f1e0ff */
[----:B--2---:R-:W-:-:S05]  /*f3f0*/  IMAD.X R3, RZ, RZ, R3, P0 ;  /* 0x000000ffff037224 */ /* 0x004fca00000e0603 */
[----:B------:R1:W-:Y:S04]  /*f400*/  LDGSTS.E.BYPASS.LTC128B.128 [R6+0x7800], desc[UR50][R2.64], !P2 ;  /* 0x0780000002067fae */ /* 0x0003e8000d101d72 */
[----:B-1----:R1:W2:Y:S04]  /*f410*/  SHFL.IDX PT, R3, R18, RZ, 0x1c1f ;  /* 0x001c1fff12037589 */ /* 0x0022a800000e0000 */
[----:B------:R1:W3:Y:S02]  /*f420*/  SHFL.IDX PT, R2, R19, RZ, 0x1c1f ;  /* 0x001c1fff13027589 */ /* 0x0002e400000e0000 */
.L_x_374:
[----:B------:R-:W4:Y:S02]  /*f430*/  S2R R4, SR_TID.X ;  /* 0x0000000000047919 */ /* 0x000f240000002100 */
[----:B----4-:R-:W-:-:S05]  /*f440*/  IMAD.SHL.U32 R4, R4, 0x10, RZ ;  /* 0x0000001004047824 */ /* 0x010fca00078e00ff */
[----:B------:R-:W-:-:S04]  /*f450*/  LOP3.LUT R4, R4, 0x30, RZ, 0xc0, !PT ;  /* 0x0000003004047812 */ /* 0x000fc800078ec0ff */
[----:B---3--:R-:W-:-:S05]  /*f460*/  IADD3 R2, P0, R4, R2, RZ ;  /* 0x0000000204027210 */ /* 0x008fca0007f1e0ff */
[----:B--2---:R-:W-:Y:S01]  /*f470*/  IMAD.X R3, RZ, RZ, R3, P0 ;  /* 0x000000ffff037224 */ /* 0x004fe200000e0603 */
[----:B------:R-:W-:-:S04]  /*f480*/  PLOP3.LUT P0, PT, PT, PT, PT, 0x80, 0x0 ;  /* 0x000000000000781c */ /* 0x000fc80003f0f070 */
[----:B------:R-:W-:Y:S01]  /*f490*/  @!PT LDS RZ, [RZ] ;  /* 0x00000000fffff984 */ /* 0x000fe20000000800 */
[----:B------:R-:W-:Y:S01]  /*f4a0*/  @!PT LDS RZ, [RZ] ;  /* 0x00000000fffff984 */ /* 0x000fe20000000800 */
[----:B------:R-:W-:Y:S01]  /*f4b0*/  @!PT LDS RZ, [RZ] ;  /* 0x00000000fffff984 */ /* 0x000fe20000000800 */
[----:B------:R2:W-:Y:S01]  /*f4c0*/  LDGSTS.E.BYPASS.LTC128B.128 [R6+0x8000], desc[UR50][R2.64], !P2 ;  /* 0x0800000002067fae */ /* 0x0005e2000d101d72 */
[----:B------:R-:W-:-:S08]  /*f4d0*/  NOP ;  /* 0x0000000000007918 */ /* 0x000fd00000000000 */
.L_x_269:
[----:B------:R-:W-:Y:S02]  /*f4e0*/  PLOP3.LUT P2, PT, P2, P0, PT, 0xa2, 0x0 ;  /* 0x000000000000781c */ /* 0x000fe40001741472 */
[----:B------:R-:W-:-:S08]  /*f4f0*/  @P0 R2UR P2, UR4, R0 ;  /* 0x00000000000402ca */ /* 0x000fd00000040000 */
[----:B------:R-:W-:-:S05]  /*f500*/  @P0 PLOP3.LUT P0, PT, P2, PT, PT, 0x80, 0x0 ;  /* 0x000000000000081c */ /* 0x000fca000170f070 */
[----:B------:R-:W-:Y:S01]  /*f510*/  @!P2 SYNCS.ARRIVE.TRANS64.RED.A0T1 RZ, [UR4+0x13270], RZ ;  /* 0x013270ffffffa9a7 */ /* 0x000fe20008200404 */
[----:B------:R-:W-:Y:S07]  /*f520*/  @!P2 ARRIVES.LDGSTSBAR.64.TRANSCNT [UR4+0x13270] ;  /* 0x01327000ff00a9b0 */ /* 0x000fee0008000a84 */
[----:B------:R-:W-:Y:S05]  /*f530*/  @P0 BRA.U.ANY `(.L_x_269) ;  /* 0xfffffffd00e80947 */ /* 0x000fea000393ffff */
[----:B------:R-:W-:Y:S01]  /*f540*/  NOP ;  /* 0x0000000000007918 */ /* 0x000fe20000000000 */
[----:B--2---:R-:W-:-:S05]  /*f550*/  IMAD.U32 R2, RZ, RZ, UR44 ;  /* 0x0000002cff027e24 */ /* 0x004fca000f8e00ff */
[----:B------:R-:W-:-:S13]  /*f560*/  ISETP.NE.AND P3, PT, R2, 0x3, PT ;  /* 0x000000030200780c */ /* 0x000fda0003f65270 */
[----:B------:R-:W-:Y:S05]  /*f570*/  @!P3 BRA `(.L_x_270) ;  /* 0x000000000004b947 */ /* 0x000fea0003800000 */
[----:B------:R-:W-:Y:S01]  /*f580*/  BPT.TRAP 0x1 ;  /* 0x000000040000795c */ /* 0x000fe20000300000 */
.L_x_270:
[----:B------:R2:W-:Y:S01]  /*f590*/  SYNCS.ARRIVE.TRANS64.A1T0 RZ, [R0+URZ+0x13270], RZ ;  /* 0x013270ff00ff79a7 */ /* 0x0005e2000810003f */
[----:B------:R-:W-:Y:S05]  /*f5a0*/  @!P3 BRA `(.L_x_271) ;  /* 0x000000000004b947 */ /* 0x000fea0003800000 */
[----:B------:R-:W-:Y:S01]  /*f5b0*/  BPT.TRAP 0x1 ;  /* 0x000000040000795c */ /* 0x000fe20000300000 */
.L_x_271:
[----:B------:R-:W3:Y:S01]  /*f5c0*/  SYNCS.PHASECHK.TRANS64.TRYWAIT P0, [R0+URZ+0x13240], R26 ;  /* 0x0132401a000075a7 */ /* 0x000ee2000800017f */
[----:B------:R-:W-:Y:S04]  /*f5d0*/  BSSY B0, `(.L_x_272) ;  /* 0x0000002000007945 */ /* 0x000fe80003800000 */
[----:B---3--:R-:W-:Y:S05]  /*f5e0*/  @!P0 BRA `(.L_x_273) ;  /* 0x00000040000c8947 */ /* 0x008fea0003800000 */
.L_x_375:
[----:B------:R-:W-:Y:S05]  /*f5f0*/  BSYNC B0 ;  /* 0x0000000000007941 */ /* 0x000fea0003800000 */
.L_x_272:
[----:B------:R-:W1:Y:S01]  /*f600*/  S2R R11, SR_TID.X ;  /* 0x00000000000b7919 */ /* 0x000e620000002100 */
[----:B------:R-:W-:Y:S01]  /*f610*/  ULDC.64 UR4, c[0x0][0x300] ;  /* 0x0000c00000047ab9 */ /* 0x000fe20000000a00 */
[----:B------:R-:W-:Y:S01]  /*f620*/  ULDC.64 UR6, c[0x0][0x310] ;  /* 0x0000c40000067ab9 */ /* 0x000fe20000000a00 */
[----:B------:R-:W-:Y:S02]  /*f630*/  IMAD R4, R22, UR4, RZ ;  /* 0x0000000416047c24 */ /* 0x000fe4000f8e02ff */
[----:B------:R-:W-:-:S04]  /*f640*/  IMAD.WIDE.U32 R2, R10, UR4, RZ ;  /* 0x000000040a027c25 */ /* 0x000fc8000f8e00ff */
[----:B------:R-:W-:Y:S02]  /*f650*/  IMAD R4, R10, UR5, R4 ;  /* 0x000000050a047c24 */ /* 0x000fe4000f8e0204 */
[----:B------:R-:W-:Y:S02]  /*f660*/  IMAD R25, R25, UR6, RZ ;  /* 0x0000000619197c24 */ /* 0x000fe4000f8e02ff */
[----:B------:R-:W-:Y:S02]  /*f670*/  IMAD.IADD R3, R3, 0x1, R4 ;  /* 0x0000000103037824 */ /* 0x000fe400078e0204 */
[C---:B------:R-:W-:Y:S02]  /*f680*/  IMAD R25, R9.reuse, UR7, R25 ;  /* 0x0000000709197c24 */ /* 0x040fe4000f8e0219 */
[----:B------:R-:W-:-:S04]  /*f690*/  IMAD.WIDE.U32 R2, R9, UR6, R2 ;  /* 0x0000000609027c25 */ /* 0x000fc8000f8e0002 */
[----:B------:R-:W-:Y:S01]  /*f6a0*/  IMAD R9, R23, UR4, RZ ;  /* 0x0000000417097c24 */ /* 0x000fe2000f8e02ff */
[----:B------:R-:W-:Y:S01]  /*f6b0*/  MOV R4, R2 ;  /* 0x0000000200047202 */ /* 0x000fe20000000f00 */
[----:B------:R-:W-:Y:S02]  /*f6c0*/  IMAD.IADD R5, R3, 0x1, R25 ;  /* 0x0000000103057824 */ /* 0x000fe400078e0219 */
[C---:B------:R-:W-:Y:S02]  /*f6d0*/  IMAD R9, R8.reuse, UR5, R9 ;  /* 0x0000000508097c24 */ /* 0x040fe4000f8e0209 */
[----:B------:R-:W-:Y:S01]  /*f6e0*/  IMAD.WIDE.U32 R2, R8, UR4, RZ ;  /* 0x0000000408027c25 */ /* 0x000fe2000f8e00ff */
[----:B------:R-:W-:-:S03]  /*f6f0*/  ULDC.64 UR4, c[0x0][0x308] ;  /* 0x0000c20000047ab9 */ /* 0x000fc60000000a00 */
[----:B------:R-:W-:Y:S02]  /*f700*/  IMAD.IADD R3, R3, 0x1, R9 ;  /* 0x0000000103037824 */ /* 0x000fe400078e0209 */
[----:B-1----:R-:W-:Y:S02]  /*f710*/  IMAD.SHL.U32 R18, R11, 0x10, RZ ;  /* 0x000000100b127824 */ /* 0x002fe400078e00ff */
[----:B------:R-:W-:Y:S01]  /*f720*/  IMAD R8, R24, UR6, RZ ;  /* 0x0000000618087c24 */ /* 0x000fe2000f8e02ff */
[----:B------:R-:W1:Y:S01]  /*f730*/  LDC R11, c[0x0][0x2f4] ;  /* 0x0000bd00ff0b7b82 */ /* 0x000e620000000800 */
[----:B------:R-:W-:Y:S01]  /*f740*/  IMAD.WIDE.U32 R2, R7, UR6, R2 ;  /* 0x0000000607027c25 */ /* 0x000fe2000f8e0002 */
[----:B------:R-:W-:-:S03]  /*f750*/  LOP3.LUT R18, R18, 0x30, RZ, 0xc0, !PT ;  /* 0x0000003012127812 */ /* 0x000fc600078ec0ff */
[----:B------:R-:W-:Y:S01]  /*f760*/  IMAD R8, R7, UR7, R8 ;  /* 0x0000000707087c24 */ /* 0x000fe2000f8e0208 */
[----:B------:R-:W-:Y:S01]  /*f770*/  ULDC.64 UR6, c[0x0][0x2e8] ;  /* 0x0000ba0000067ab9 */ /* 0x000fe20000000a00 */
        /* <DEDUP_REMOVED lines=8> */
[----:B------:R-:W-:Y:S02]  /*f800*/  IADD3.X R5, R9, UR7, R3, P0, !PT ;  /* 0x0000000709057c10 */ /* 0x000fe400087fe403 */
[----:B-1----:R-:W-:Y:S01]  /*f810*/  ISETP.GE.AND P2, PT, R18, R11, PT ;  /* 0x0000000b1200720c */ /* 0x002fe20003f46270 */
[----:B------:R-:W-:-:S12]  /*f820*/  BRA.DIV UR4, `(.L_x_274) ;  /* 0x0000003e04907947 */ /* 0x000fd8000b800000 */
[----:B------:R-:W1:Y:S04]  /*f830*/  SHFL.IDX PT, R2, R7, RZ, 0x1c1f ;  /* 0x001c1fff07027589 */ /* 0x000e6800000e0000 */
[----:B------:R-:W4:Y:S04]  /*f840*/  SHFL.IDX PT, R3, R8, RZ, 0x1c1f ;  /* 0x001c1fff08037589 */ /* 0x000f2800000e0000 */
[----:B------:R-:W-:Y:S01]  /*f850*/  SHFL.IDX PT, R5, R5, RZ, 0x1c1f ;  /* 0x001c1fff05057589 */ /* 0x000fe200000e0000 */
[----:B-1----:R-:W-:-:S05]  /*f860*/  IADD3 R2, P0, R18, R2, RZ ;  /* 0x0000000212027210 */ /* 0x002fca0007f1e0ff */
[----:B----4-:R-:W-:-:S05]  /*f870*/  IMAD.X R3, RZ, RZ, R3, P0 ;  /* 0x000000ffff037224 */ /* 0x010fca00000e0603 */
[----:B------:R1:W-:Y:S04]  /*f880*/  LDGSTS.E.BYPASS.LTC128B.128 [R6+0xe000], desc[UR50][R2.64], !P2 ;  /* 0x0e00000002067fae */ /* 0x0003e8000d101d72 */
[----:B-1----:R-:W1:Y:S04]  /*f890*/  SHFL.IDX PT, R2, R7, 0x1, 0x1c1f ;  /* 0x003c1f0007027f89 */ /* 0x002e6800000e0000 */
[----:B------:R-:W4:Y:S01]  /*f8a0*/  SHFL.IDX PT, R3, R8, 0x1, 0x1c1f ;  /* 0x003c1f0008037f89 */ /* 0x000f2200000e0000 */
[----:B-1----:R-:W-:-:S05]  /*f8b0*/  IADD3 R2, P0, R18, R2, RZ ;  /* 0x0000000212027210 */ /* 0x002fca0007f1e0ff */
[----:B----4-:R-:W-:-:S05]  /*f8c0*/  IMAD.X R3, RZ, RZ, R3, P0 ;  /* 0x000000ffff037224 */ /* 0x010fca00000e0603 */
[----:B------:R1:W-:Y:S04]  /*f8d0*/  LDGSTS.E.BYPASS.LTC128B.128 [R6+0xe800], desc[UR50][R2.64], !P2 ;  /* 0x0e80000002067fae */ /* 0x0003e8000d101d72 */
[----:B-1----:R-:W1:Y:S04]  /*f8e0*/  SHFL.IDX PT, R2, R7, 0x2, 0x1c1f ;  /* 0x005c1f0007027f89 */ /* 0x002e6800000e0000 */
[----:B------:R-:W4:Y:S04]  /*f8f0*/  SHFL.IDX PT, R3, R8, 0x2, 0x1c1f ;  /* 0x005c1f0008037f89 */ /* 0x000f2800000e0000 */
[----:B------:R-:W-:Y:S01]  /*f900*/  SHFL.IDX PT, R8, R8, 0x3, 0x1c1f ;  /* 0x007c1f0008087f89 */ /* 0x000fe200000e0000 */
[----:B-1----:R-:W-:-:S05]  /*f910*/  IADD3 R2, P0, R18, R2, RZ ;  /* 0x0000000212027210 */ /* 0x002fca0007f1e0ff */
[----:B----4-:R-:W-:-:S05]  /*f920*/  IMAD.X R3, RZ, RZ, R3, P0 ;  /* 0x000000ffff037224 */ /* 0x010fca00000e0603 */
[----:B------:R1:W-:Y:S04]  /*f930*/  LDGSTS.E.BYPASS.LTC128B.128 [R6+0xf000], desc[UR50][R2.64], !P2 ;  /* 0x0f00000002067fae */ /* 0x0003e8000d101d72 */
[----:B-1----:R-:W1:Y:S02]  /*f940*/  SHFL.IDX PT, R2, R7, 0x3, 0x1c1f ;  /* 0x007c1f0007027f89 */ /* 0x002e6400000e0000 */
[----:B-1----:R-:W-:-:S04]  /*f950*/  IADD3 R2, P0, R18, R2, RZ ;  /* 0x0000000212027210 */ /* 0x002fc80007f1e0ff */
[----:B------:R-:W-:-:S05]  /*f960*/  IADD3.X R3, RZ, R8, RZ, P0, !PT ;  /* 0x00000008ff037210 */ /* 0x000fca00007fe4ff */
[----:B------:R1:W-:Y:S04]  /*f970*/  LDGSTS.E.BYPASS.LTC128B.128 [R6+0xf800], desc[UR50][R2.64], !P2 ;  /* 0x0f80000002067fae */ /* 0x0003e8000d101d72 */
[----:B-1----:R1:W4:Y:S02]  /*f980*/  SHFL.IDX PT, R2, R4, RZ, 0x1c1f ;  /* 0x001c1fff04027589 */ /* 0x00232400000e0000 */
.L_x_387:
[----:B----4-:R-:W-:-:S05]  /*f990*/  IADD3 R2, P0, R18, R2, RZ ;  /* 0x0000000212027210 */ /* 0x010fca0007f1e0ff */
[----:B------:R-:W-:Y:S01]  /*f9a0*/  IMAD.X R3, RZ, RZ, R5, P0 ;  /* 0x000000ffff037224 */ /* 0x000fe200000e0605 */
[----:B------:R-:W-:-:S04]  /*f9b0*/  PLOP3.LUT P0, PT, PT, PT, PT, 0x80, 0x0 ;  /* 0x000000000000781c */ /* 0x000fc80003f0f070 */
[----:B------:R-:W-:Y:S01]  /*f9c0*/  @!PT LDS RZ, [RZ] ;  /* 0x00000000fffff984 */ /* 0x000fe20000000800 */
[----:B------:R-:W-:Y:S01]  /*f9d0*/  @!PT LDS RZ, [RZ] ;  /* 0x00000000fffff984 */ /* 0x000fe20000000800 */
[----:B------:R-:W-:Y:S01]  /*f9e0*/  @!PT LDS RZ, [RZ] ;  /* 0x00000000fffff984 */ /* 0x000fe20000000800 */
[----:B------:R4:W-:Y:S01]  /*f9f0*/  LDGSTS.E.BYPASS.LTC128B.128 [R6+0x10000], desc[UR50][R2.64], !P2 ;  /* 0x1000000002067fae */ /* 0x0009e2000d101d72 */
[----:B------:R-:W-:-:S08]  /*fa00*/  NOP ;  /* 0x0000000000007918 */ /* 0x000fd00000000000 */
.L_x_275:
[----:B------:R-:W-:Y:S02]  /*fa10*/  PLOP3.LUT P2, PT, P2, P0, PT, 0xa2, 0x0 ;  /* 0x000000000000781c */ /* 0x000fe40001741472 */
[----:B------:R-:W-:-:S08]  /*fa20*/  @P0 R2UR P2, UR4, R0 ;  /* 0x00000000000402ca */ /* 0x000fd00000040000 */
[----:B------:R-:W-:-:S05]  /*fa30*/  @P0 PLOP3.LUT P0, PT, P2, PT, PT, 0x80, 0x0 ;  /* 0x000000000000081c */ /* 0x000fca000170f070 */
[----:B------:R-:W-:Y:S01]  /*fa40*/  @!P2 SYNCS.ARRIVE.TRANS64.RED.A0T1 RZ, [UR4+0x13230], RZ ;  /* 0x013230ffffffa9a7 */ /* 0x000fe20008200404 */
[----:B------:R-:W-:Y:S07]  /*fa50*/  @!P2 ARRIVES.LDGSTSBAR.64.TRANSCNT [UR4+0x13230] ;  /* 0x01323000ff00a9b0 */ /* 0x000fee0008000a84 */
[----:B------:R-:W-:Y:S05]  /*fa60*/  @P0 BRA.U.ANY `(.L_x_275) ;  /* 0xfffffffd00e80947 */ /* 0x000fea000393ffff */
[----:B------:R-:W-:Y:S01]  /*fa70*/  NOP ;  /* 0x0000000000007918 */ /* 0x000fe20000000000 */
[----:B----4-:R-:W-:-:S05]  /*fa80*/  IMAD.U32 R2, RZ, RZ, UR44 ;  /* 0x0000002cff027e24 */ /* 0x010fca000f8e00ff */
[----:B------:R-:W-:-:S13]  /*fa90*/  ISETP.NE.AND P3, PT, R2, 0x3, PT ;  /* 0x000000030200780c */ /* 0x000fda0003f65270 */
[----:B------:R-:W-:Y:S05]  /*faa0*/  @!P3 BRA `(.L_x_276) ;  /* 0x000000000004b947 */ /* 0x000fea0003800000 */
[----:B------:R-:W-:Y:S01]  /*fab0*/  BPT.TRAP 0x1 ;  /* 0x000000040000795c */ /* 0x000fe20000300000 */
.L_x_276:
[----:B------:R0:W-:Y:S02]  /*fac0*/  SYNCS.ARRIVE.TRANS64.A1T0 RZ, [R0+URZ+0x13230], RZ ;  /* 0x013230ff00ff79a7 */ /* 0x0001e4000810003f */
[----:B0-23--:R-:W-:-:S05]  /*fad0*/  IMAD.U32 R0, RZ, RZ, UR45 ;  /* 0x0000002dff007e24 */ /* 0x00dfca000f8e00ff */
[----:B------:R-:W-:-:S13]  /*fae0*/  ISETP.NE.AND P0, PT, R0, 0x3, PT ;  /* 0x000000030000780c */ /* 0x000fda0003f05270 */
[----:B------:R-:W-:Y:S05]  /*faf0*/  @!P0 BRA `(.L_x_277) ;  /* 0x0000000000048947 */ /* 0x000fea0003800000 */
[----:B------:R-:W-:Y:S01]  /*fb00*/  BPT.TRAP 0x1 ;  /* 0x000000040000795c */ /* 0x000fe20000300000 */
.L_x_277:
[----:B------:R-:W-:Y:S01]  /*fb10*/  LOP3.LUT R0, R21, 0x1, RZ, 0x3c, !PT ;  /* 0x0000000115007812 */ /* 0x000fe200078e3cff */
[----:B------:R-:W-:Y:S01]  /*fb20*/  IMAD R2, R20, 0x8, R16 ;  /* 0x0000000814027824 */ /* 0x000fe200078e0210 */
[----:B------:R-:W-:Y:S02]  /*fb30*/  BSSY B0, `(.L_x_278) ;  /* 0x0000004000007945 */ /* 0x000fe40003800000 */
[----:B------:R-:W-:-:S04]  /*fb40*/  SHF.L.U32 R0, R0, 0x1f, RZ ;  /* 0x0000001f00007819 */ /* 0x000fc800000006ff */
[----:B------:R-:W0:Y:S02]  /*fb50*/  SYNCS.PHASECHK.TRANS64.TRYWAIT P2, [R2+URZ+0x13270], R0 ;  /* 0x01327000020075a7 */ /* 0x000e24000804017f */
[----:B0-----:R-:W-:Y:S05]  /*fb60*/  @!P2 BRA `(.L_x_279) ;  /* 0x00000040001ca947 */ /* 0x001fea0003800000 */
.L_x_388:
[----:B------:R-:W-:Y:S05]  /*fb70*/  BSYNC B0 ;  /* 0x0000000000007941 */ /* 0x000fea0003800000 */
.L_x_278:
[----:B------:R-:W-:-:S05]  /*fb80*/  IMAD.U32 R3, RZ, RZ, UR44 ;  /* 0x0000002cff037e24 */ /* 0x000fca000f8e00ff */
[----:B------:R-:W-:-:S13]  /*fb90*/  ISETP.NE.AND P2, PT, R3, 0x3, PT ;  /* 0x000000030300780c */ /* 0x000fda0003f45270 */
[----:B------:R-:W-:Y:S05]  /*fba0*/  @!P2 BRA `(.L_x_280) ;  /* 0x000000000004a947 */ /* 0x000fea0003800000 */
[----:B------:R-:W-:Y:S01]  /*fbb0*/  BPT.TRAP 0x1 ;  /* 0x000000040000795c */ /* 0x000fe20000300000 */
.L_x_280:
[----:B0-----:R-:W-:Y:S01]  /*fbc0*/  SHF.L.U32 R0, R21, 0x1f, RZ ;  /* 0x0000001f15007819 */ /* 0x001fe200000006ff */
[----:B------:R-:W-:-:S03]  /*fbd0*/  IMAD R3, R20, 0x2800, RZ ;  /* 0x0000280014037824 */ /* 0x000fc600078e02ff */
[----:B------:R-:W0:Y:S02]  /*fbe0*/  SYNCS.PHASECHK.TRANS64.TRYWAIT P2, [R2+URZ+0x13260], R0 ;  /* 0x01326000020075a7 */ /* 0x000e24000804017f */
[----:B0-----:R-:W-:Y:S05]  /*fbf0*/  @!P2 BRA `(.L_x_281) ;  /* 0x00000040000ca947 */ /* 0x001fea0003800000 */
.L_x_389:
[----:B-1----:R-:W0:Y:S04]  /*fc00*/  LDL R4, [R1+0x30] ;  /* 0x0000300001047983 */ /* 0x002e280000100800 */
[----:B------:R-:W2:Y:S01]  /*fc10*/  LDL R10, [R1+0x2c] ;  /* 0x00002c00010a7983 */ /* 0x000ea20000100800 */
[----:B------:R-:W-:Y:S05]  /*fc20*/  WARPSYNC.ALL ;  /* 0x0000000000007948 */ /* 0x000fea0003800000 */
[----:B------:R-:W-:-:S05]  /*fc30*/  IMAD.U32 R12, RZ, RZ, UR44 ;  /* 0x0000002cff0c7e24 */ /* 0x000fca000f8e00ff */
[----:B------:R-:W-:Y:S02]  /*fc40*/  ISETP.NE.AND P2, PT, R12, 0x3, PT ;  /* 0x000000030c00780c */ /* 0x000fe40003f45270 */
[C---:B0-----:R-:W-:Y:S02]  /*fc50*/  LOP3.LUT R0, R3.reuse, R4, RZ, 0xfc, !PT ;  /* 0x0000000403007212 */ /* 0x041fe400078efcff */
[----:B--2---:R-:W-:-:S03]  /*fc60*/  LOP3.LUT R3, R3, R10, RZ, 0xfc, !PT ;  /* 0x0000000a03037212 */ /* 0x004fc600078efcff */
[C---:B------:R-:W-:Y:S01]  /*fc70*/  IMAD.IADD R0, R16.reuse, 0x1, R0 ;  /* 0x0000000110007824 */ /* 0x040fe200078e0200 */
[----:B------:R-:W-:-:S04]  /*fc80*/  IADD3 R3, R16, R3, RZ ;  /* 0x0000000310037210 */ /* 0x000fc80007ffe0ff */
[----:B------:R-:W0:Y:S02]  /*fc90*/  LDSM.16.MT88.4 R4, [R0+0x6000] ;  /* 0x006000000004783b */ /* 0x000e240000004200 */
[C-C-:B0-----:R-:W-:Y:S02]  /*fca0*/  PRMT R8, R4.reuse, 0x6420, R5.reuse ;  /* 0x0000642004087816 */ /* 0x141fe40000000005 */
[----:B------:R-:W-:Y:S02]  /*fcb0*/  PRMT R9, R4, 0x7531, R5 ;  /* 0x0000753104097816 */ /* 0x000fe40000000005 */
[C-C-:B------:R-:W-:Y:S02]  /*fcc0*/  PRMT R10, R6.reuse, 0x6420, R7.reuse ;  /* 0x00006420060a7816 */ /* 0x140fe40000000007 */
[----:B------:R-:W-:-:S05]  /*fcd0*/  PRMT R11, R6, 0x7531, R7 ;  /* 0x00007531060b7816 */ /* 0x000fca0000000007 */
[----:B------:R-:W-:Y:S04]  /*fce0*/  STSM.16.M88.4 [R3+0x1000], R8 ;  /* 0x0010000803007844 */ /* 0x000fe80000000200 */
[----:B------:R-:W0:Y:S02]  /*fcf0*/  LDSM.16.MT88.4 R4, [R0+0x6800] ;  /* 0x006800000004783b */ /* 0x000e240000004200 */
[C-C-:B0-----:R-:W-:Y:S02]  /*fd00*/  PRMT R8, R4.reuse, 0x6420, R5.reuse ;  /* 0x0000642004087816 */ /* 0x141fe40000000005 */
[----:B------:R-:W-:Y:S02]  /*fd10*/  PRMT R9, R4, 0x7531, R5 ;  /* 0x0000753104097816 */ /* 0x000fe40000000005 */
[----:B------:R-:W-:-:S02]  /*fd20*/  PRMT R10, R6, 0x6420, R7 ;  /* 0x00006420060a7816 */ /* 0x000fc40000000007 */
        /* <DEDUP_REMOVED lines=28> */
.L_x_282:
[----:B-1----:R1:W-:Y:S01]  /*fef0*/  SYNCS.ARRIVE.TRANS64.A1T0 RZ, [R2+URZ+0x13250], RZ ;  /* 0x013250ff02ff79a7 */ /* 0x0023e2000810003f */
[----:B------:R-:W-:Y:S06]  /*ff00*/  BAR.SYNC.DEFER_BLOCKING 0x2, 0x80 ;  /* 0x0082000000007b1d */ /* 0x000fec0000010000 */
[----:B------:R-:W-:Y:S05]  /*ff10*/  @!P0 BRA `(.L_x_283) ;  /* 0x0000000000048947 */ /* 0x000fea0003800000 */
[----:B------:R-:W-:Y:S01]  /*ff20*/  BPT.TRAP 0x1 ;  /* 0x000000040000795c */ /* 0x000fe20000300000 */
.L_x_283:
[----:B------:R-:W2:Y:S01]  /*ff30*/  LDL R0, [R1+0x24] ;  /* 0x0000240001007983 */ /* 0x000ea20000100800 */
[----:B-1----:R-:W-:Y:S02]  /*ff40*/  VIADD R2, R2, 0x13280 ;  /* 0x0001328002027836 */ /* 0x002fe40000000000 */
[----:B------:R-:W-:Y:S01]  /*ff50*/  IMAD.MOV.U32 R20, RZ, RZ, R27 ;  /* 0x000000ffff147224 */ /* 0x000fe200078e001b */
[----:B------:R3:W5:Y:S02]  /*ff60*/  LDL R21, [R1] ;  /* 0x0000000001157983 */ /* 0x0007640000100800 */
[----:B--2---:R-:W-:-:S04]  /*ff70*/  PRMT R2, R0, 0x654, R2 ;  /* 0x0000065400027816 */ /* 0x004fc80000000002 */
[----:B------:R3:W-:Y:S01]  /*ff80*/  SYNCS.ARRIVE.TRANS64.RED.A1T0 RZ, [R2+URZ], RZ ;  /* 0x000000ff02ff79a7 */ /* 0x0007e2000810043f */
[----:B------:R-:W-:Y:S05]  /*ff90*/  @P1 BRA `(.L_x_284) ;  /* 0xffffffe800ec1947 */ /* 0x000fea000383ffff */
.L_x_264:
[----:B------:R-:W3:Y:S01]  /*ffa0*/  S2R R0, SR_TID.X ;  /* 0x0000000000007919 */ /* 0x000ee20000002100 */
[----:B------:R-:W-:Y:S01]  /*ffb0*/  BSSY B0, `(.L_x_285) ;  /* 0x0000013000007945 */ /* 0x000fe20003800000 */
[----:B---3--:R-:W-:Y:S01]  /*ffc0*/  LOP3.LUT R2, R0, 0x7f, RZ, 0xc0, !PT ;  /* 0x0000007f00027812 */ /* 0x008fe200078ec0ff */
[----:B------:R-:W-:-:S03]  /*ffd0*/  IMAD.U32 R0, RZ, RZ, UR45 ;  /* 0x0000002dff007e24 */ /* 0x000fc6000f8e00ff */
[----:B------:R-:W-:Y:S02]  /*ffe0*/  ISETP.NE.AND P1, PT, R2, RZ, PT ;  /* 0x000000ff0200720c */ /* 0x000fe40003f25270 */
[----:B------:R-:W-:-:S11]  /*fff0*/  ISETP.NE.AND P0, PT, R0, 0x3, PT ;  /* 0x000000030000780c */ /* 0x000fd60003f05270 */
[----:B------:R-:W-:Y:S05]  /*10000*/  @P1 BRA `(.L_x_286) ;  /* 0x0000000000341947 */ /* 0x000fea0003800000 */
[----:B0-----:R-:W0:Y:S01]  /*10010*/  S2R R5, SR_LANEID ;  /* 0x0000000000057919 */ /* 0x001e220000000000 */
[----:B------:R-:W-:Y:S01]  /*10020*/  VOTEU.ANY UR4, UPT, PT ;  /* 0x0000000000047886 */ /* 0x000fe200038e0100 */
[----:B-1----:R-:W1:Y:S01]  /*10030*/  LDC.64 R2, c[0x0][0xc60] ;  /* 0x00031800ff027b82 */ /* 0x002e620000000a00 */
[----:B------:R-:W0:Y:S02]  /*10040*/  FLO.U32 R0, UR4 ;  /* 0x0000000400007d00 */ /* 0x000e2400080e0000 */
[----:B0-----:R-:W-:-:S06]  /*10050*/  ISETP.EQ.U32.AND P1, PT, R0, R5, PT ;  /* 0x000000050000720c */ /* 0x001fcc0003f22070 */
[----:B------:R-:W1:Y:S07]  /*10060*/  POPC R5, UR4 ;  /* 0x0000000400057d09 */ /* 0x000e6e0008000000 */
[----:B-1----:R-:W2:Y:S01]  /*10070*/  @P1 ATOMG.E.ADD.STRONG.GPU PT, R3, desc[UR50][R2.64], R5 ;  /* 0x00000005020319a8 */ /* 0x002ea200081ee1f2 */
[----:B------:R-:W0:Y:S02]  /*10080*/  S2R R4, SR_LTMASK ;  /* 0x0000000000047919 */ /* 0x000e240000003900 */
[----:B0-----:R-:W-:-:S04]  /*10090*/  LOP3.LUT R4, R4, UR4, RZ, 0xc0, !PT ;  /* 0x0000000404047c12 */ /* 0x001fc8000f8ec0ff */
[----:B------:R-:W0:Y:S01]  /*100a0*/  POPC R7, R4 ;  /* 0x0000000400077309 */ /* 0x000e220000000000 */
[----:B--2---:R-:W0:Y:S02]  /*100b0*/  SHFL.IDX PT, R0, R3, R0, 0x1f ;  /* 0x00001f0003007589 */ /* 0x004e2400000e0000 */
[----:B0-----:R-:W-:-:S05]  /*100c0*/  IADD3 R0, R0, UR46, R7 ;  /* 0x0000002e00007c10 */ /* 0x001fca000fffe007 */
[----:B------:R2:W-:Y:S02]  /*100d0*/  STL [R1+0x10], R0 ;  /* 0x0000100001007387 */ /* 0x0005e40000100800 */
.L_x_286:
[----:B------:R-:W-:Y:S05]  /*100e0*/  BSYNC B0 ;  /* 0x0000000000007941 */ /* 0x000fea0003800000 */
.L_x_285:
[----:B------:R-:W-:Y:S05]  /*100f0*/  @!P0 BRA `(.L_x_287) ;  /* 0x0000000000048947 */ /* 0x000fea0003800000 */
[----:B------:R-:W-:Y:S01]  /*10100*/  BPT.TRAP 0x1 ;  /* 0x000000040000795c */ /* 0x000fe20000300000 */
.L_x_287:
[----:B--2---:R-:W2:Y:S01]  /*10110*/  LDL R0, [R1] ;  /* 0x0000000001007983 */ /* 0x004ea20000100800 */
[----:B01----:R-:W-:Y:S01]  /*10120*/  IMAD R3, R27, 0x8, R16 ;  /* 0x000000081b037824 */ /* 0x003fe200078e0210 */
[----:B------:R-:W-:Y:S01]  /*10130*/  BSSY B0, `(.L_x_288) ;  /* 0x0000005000007945 */ /* 0x000fe20003800000 */
[----:B--2---:R-:W-:-:S04]  /*10140*/  LOP3.LUT R0, R0, 0x1, RZ, 0x3c, !PT ;  /* 0x0000000100007812 */ /* 0x004fc800078e3cff */
[----:B------:R-:W-:-:S04]  /*10150*/  SHF.L.U32 R0, R0, 0x1f, RZ ;  /* 0x0000001f00007819 */ /* 0x000fc800000006ff */
[----:B------:R-:W0:Y:S02]  /*10160*/  SYNCS.PHASECHK.TRANS64.TRYWAIT P1, [R3+URZ+0x13270], R0 ;  /* 0x01327000030075a7 */ /* 0x000e24000802017f */
[----:B0-----:R-:W-:Y:S05]  /*10170*/  @!P1 BRA `(.L_x_289) ;  /* 0x0000003800c09947 */ /* 0x001fea0003800000 */
.L_x_390:
[----:B------:R-:W-:Y:S05]  /*10180*/  BSYNC B0 ;  /* 0x0000000000007941 */ /* 0x000fea0003800000 */
.L_x_288:
[----:B------:R-:W-:-:S05]  /*10190*/  IMAD.U32 R2, RZ, RZ, UR44 ;  /* 0x0000002cff027e24 */ /* 0x000fca000f8e00ff */
[----:B------:R-:W-:-:S13]  /*101a0*/  ISETP.NE.AND P1, PT, R2, 0x3, PT ;  /* 0x000000030200780c */ /* 0x000fda0003f25270 */
[----:B------:R-:W-:Y:S05]  /*101b0*/  @!P1 BRA `(.L_x_290) ;  /* 0x0000000000049947 */ /* 0x000fea0003800000 */
[----:B------:R-:W-:Y:S01]  /*101c0*/  BPT.TRAP 0x1 ;  /* 0x000000040000795c */ /* 0x000fe20000300000 */
.L_x_290:
[----:B0-----:R-:W2:Y:S02]  /*101d0*/  LDL R0, [R1] ;  /* 0x0000000001007983 */ /* 0x001ea40000100800 */
[----:B--2---:R-:W-:-:S04]  /*101e0*/  SHF.L.U32 R0, R0, 0x1f, RZ ;  /* 0x0000001f00007819 */ /* 0x004fc800000006ff */
[----:B------:R-:W0:Y:S02]  /*101f0*/  SYNCS.PHASECHK.TRANS64.TRYWAIT P1, [R3+URZ+0x13260], R0 ;  /* 0x01326000030075a7 */ /* 0x000e24000802017f */
[----:B0-----:R-:W-:Y:S05]  /*10200*/  @!P1 BRA `(.L_x_291) ;  /* 0x0000003800b09947 */ /* 0x001fea0003800000 */
.L_x_391:
[----:B------:R-:W2:Y:S04]  /*10210*/  LDL R4, [R1+0x30] ;  /* 0x0000300001047983 */ /* 0x000ea80000100800 */
[----:B------:R-:W3:Y:S01]  /*10220*/  LDL R10, [R1+0x2c] ;  /* 0x00002c00010a7983 */ /* 0x000ee20000100800 */
[----:B------:R-:W-:Y:S01]  /*10230*/  IMAD R2, R27, 0x2800, RZ ;  /* 0x000028001b027824 */ /* 0x000fe200078e02ff */
[----:B------:R-:W-:Y:S05]  /*10240*/  WARPSYNC.ALL ;  /* 0x0000000000007948 */ /* 0x000fea0003800000 */
[----:B------:R-:W-:-:S05]  /*10250*/  IMAD.U32 R12, RZ, RZ, UR44 ;  /* 0x0000002cff0c7e24 */ /* 0x000fca000f8e00ff */
[----:B------:R-:W-:Y:S02]  /*10260*/  ISETP.NE.AND P1, PT, R12, 0x3, PT ;  /* 0x000000030c00780c */ /* 0x000fe40003f25270 */
[----:B--2---:R-:W-:-:S04]  /*10270*/  LOP3.LUT R5, R2, R4, RZ, 0xfc, !PT ;  /* 0x0000000402057212 */ /* 0x004fc800078efcff */
[----:B0-----:R-:W-:-:S05]  /*10280*/  IADD3 R0, R16, R5, RZ ;  /* 0x0000000510007210 */ /* 0x001fca0007ffe0ff */
[----:B------:R-:W0:Y:S02]  /*10290*/  LDSM.16.MT88.4 R4, [R0+0x6000] ;  /* 0x006000000004783b */ /* 0x000e240000004200 */
[C-C-:B0-----:R-:W-:Y:S02]  /*102a0*/  PRMT R8, R4.reuse, 0x6420, R5.reuse ;  /* 0x0000642004087816 */ /* 0x141fe40000000005 */
[----:B------:R-:W-:Y:S02]  /*102b0*/  PRMT R9, R4, 0x7531, R5 ;  /* 0x0000753104097816 */ /* 0x000fe40000000005 */
[----:B---3--:R-:W-:Y:S02]  /*102c0*/  LOP3.LUT R5, R2, R10, RZ, 0xfc, !PT ;  /* 0x0000000a02057212 */ /* 0x008fe400078efcff */
[C-C-:B------:R-:W-:Y:S02]  /*102d0*/  PRMT R10, R6.reuse, 0x6420, R7.reuse ;  /* 0x00006420060a7816 */ /* 0x140fe40000000007 */
[----:B------:R-:W-:Y:S01]  /*102e0*/  PRMT R11, R6, 0x7531, R7 ;  /* 0x00007531060b7816 */ /* 0x000fe20000000007 */
[----:B------:R-:W-:-:S05]  /*102f0*/  IMAD.IADD R2, R16, 0x1, R5 ;  /* 0x0000000110027824 */ /* 0x000fca00078e0205 */
        /* <DEDUP_REMOVED lines=33> */
.L_x_292:
[----:B-1----:R1:W-:Y:S01]  /*10510*/  SYNCS.ARRIVE.TRANS64.A1T0 RZ, [R3+URZ+0x13250], RZ ;  /* 0x013250ff03ff79a7 */ /* 0x0023e2000810003f */
[----:B------:R-:W-:Y:S06]  /*10520*/  BAR.SYNC.DEFER_BLOCKING 0x2, 0x80 ;  /* 0x0082000000007b1d */ /* 0x000fec0000010000 */
[----:B------:R-:W-:Y:S05]  /*10530*/  @!P0 BRA `(.L_x_293) ;  /* 0x0000000000048947 */ /* 0x000fea0003800000 */
[----:B------:R-:W-:Y:S01]  /*10540*/  BPT.TRAP 0x1 ;  /* 0x000000040000795c */ /* 0x000fe20000300000 */
.L_x_293:
[----:B------:R-:W2:Y:S04]  /*10550*/  LDL R0, [R1+0x24] ;  /* 0x0000240001007983 */ /* 0x000ea80000100800 */
[----:B0-----:R-:W3:Y:S01]  /*10560*/  LDL.LU R2, [R1] ;  /* 0x0000000001027983 */ /* 0x001ee20000300800 */
[----:B------:R-:W-:Y:S02]  /*10570*/  VIADD R27, R27, 0x1 ;  /* 0x000000011b1b7836 */ /* 0x000fe40000000000 */
[----:B-1----:R-:W-:-:S03]  /*10580*/  VIADD R3, R3, 0x13280 ;  /* 0x0001328003037836 */ /* 0x002fc60000000000 */
[----:B------:R-:W-:-:S04]  /*10590*/  ISETP.NE.AND P0, PT, R27, 0x2, PT ;  /* 0x000000021b00780c */ /* 0x000fc80003f05270 */
[----:B------:R-:W-:Y:S02]  /*105a0*/  SEL R27, R27, RZ, P0 ;  /* 0x000000ff1b1b7207 */ /* 0x000fe40000000000 */
[----:B--2---:R-:W-:Y:S02]  /*105b0*/  PRMT R3, R0, 0x654, R3 ;  /* 0x0000065400037816 */ /* 0x004fe40000000003 */
[----:B------:R-:W-:Y:S02]  /*105c0*/  SEL R0, RZ, 0x1, P0 ;  /* 0x00000001ff007807 */ /* 0x000fe40000000000 */
[----:B------:R0:W-:Y:S02]  /*105d0*/  SYNCS.ARRIVE.TRANS64.RED.A1T0 RZ, [R3+URZ], RZ ;  /* 0x000000ff03ff79a7 */ /* 0x0001e4000810043f */
[----:B---3--:R-:W-:-:S05]  /*105e0*/  LOP3.LUT R2, R2, R0, RZ, 0x3c, !PT ;  /* 0x0000000002027212 */ /* 0x008fca00078e3cff */
[----:B------:R0:W-:Y:S02]  /*105f0*/  STL [R1], R2 ;  /* 0x0000000201007387 */ /* 0x0001e40000100800 */
.L_x_234:
[----:B------:R-:W-:Y:S05]  /*10600*/  BSYNC B7 ;  /* 0x0000000000077941 */ /* 0x000fea0003800000 */
.L_x_232:
[----:B-1----:R-:W3:Y:S02]  /*10610*/  LDL R0, [R1+0x8] ;  /* 0x0000080001007983 */ /* 0x002ee40000100800 */
[----:B---3--:R-:W-:-:S13]  /*10620*/  LOP3.LUT P0, RZ, R0, 0x20, RZ, 0xc0, !PT ;  /* 0x0000002000ff7812 */ /* 0x008fda000780c0ff */
[----:B------:R-:W-:Y:S05]  /*10630*/  @!P0 BRA `(.L_x_294) ;  /* 0x0000000000348947 */ /* 0x000fea0003800000 */
[----:B------:R-:W1:Y:S08]  /*10640*/  S2UR UR4, SR_CgaCtaId ;  /* 0x00000000000479c3 */ /* 0x000e700000008800 */
[----:B------:R-:W-:Y:S01]  /*10650*/  BAR.SYNC.DEFER_BLOCKING 0x5, 0x200 ;  /* 0x0148000000007b1d */ /* 0x000fe20000010000 */
[----:B------:R-:W-:Y:S01]  /*10660*/  MOV R16, 0x400 ;  /* 0x0000040000107802 */ /* 0x000fe20000000f00 */
[----:B-1----:R-:W-:-:S05]  /*10670*/  IMAD.U32 R0, RZ, RZ, UR4 ;  /* 0x00000004ff007e24 */ /* 0x002fca000f8e00ff */
[----:B------:R-:W-:Y:S01]  /*10680*/  LEA R16, R0, R16, 0x18 ;  /* 0x0000001000107211 */ /* 0x000fe200078ec0ff */
[----:B------:R-:W-:Y:S04]  /*10690*/  STL [R1+0x24], R0 ;  /* 0x0000240001007387 */ /* 0x000fe80000100800 */
[----:B------:R-:W1:Y:S04]  /*106a0*/  LDS.128 R4, [R16+0x132d0] ;  /* 0x0132d00010047984 */ /* 0x000e680000000c00 */
[----:B-1----:R1:W-:Y:S01]  /*106b0*/  STL.64 [R1+0x10], R4 ;  /* 0x0000100401007387 */ /* 0x0023e20000100a00 */
[----:B------:R-:W-:-:S03]  /*106c0*/  IMAD.MOV.U32 R0, RZ, RZ, R7 ;  /* 0x000000ffff007224 */ /* 0x000fc600078e0007 */
[----:B------:R1:W-:Y:S02]  /*106d0*/  STL [R1+0x18], R6 ;  /* 0x0000180601007387 */ /* 0x0003e40000100800 */
[----:B------:R-:W-:Y:S01]  /*106e0*/  R2UR UR40, R0 ;  /* 0x00000000002872ca */ /* 0x000fe200000e0000 */
[----:B------:R-:W-:Y:S06]  /*106f0*/  BAR.ARV 0x4, 0x200 ;  /* 0x0108000000007b1d */ /* 0x000fec0000002000 */
[----:B------:R-:W-:Y:S08]  /*10700*/  BRA `(.L_x_295) ;  /* 0x0000000800e47947 */ /* 0x000ff00003800000 */
.L_x_294:
[----:B------:R-:W3:Y:S01]  /*10710*/  LDL.LU R0, [R1+0x10] ;  /* 0x0000100001007983 */ /* 0x000ee20000300800 */
[----:B------:R-:W-:Y:S01]  /*10720*/  ULDC UR4, c[0x0][0xc3c] ;  /* 0x00030f0000047ab9 */ /* 0x000fe20000000800 */
[----:B0-----:R-:W0:Y:S02]  /*10730*/  S2R R2, SR_TID.X ;  /* 0x0000000000027919 */ /* 0x001e240000002100 */
[----:B0-----:R-:W-:-:S04]  /*10740*/  LOP3.LUT R10, R2, 0x1f, RZ, 0xc0, !PT ;  /* 0x0000001f020a7812 */ /* 0x001fc800078ec0ff */
[C---:B------:R-:W-:Y:S01]  /*10750*/  ISETP.NE.AND P0, PT, R10.reuse, 0x1f, PT ;  /* 0x0000001f0a00780c */ /* 0x040fe20003f05270 */
[----:B------:R-:W-:-:S05]  /*10760*/  VIADD R7, R10, UR40 ;  /* 0x000000280a077c36 */ /* 0x000fca0008000000 */
[----:B------:R-:W-:Y:S01]  /*10770*/  ISETP.GE.OR P1, PT, R7, UR4, !P0 ;  /* 0x0000000407007c0c */ /* 0x000fe2000c726670 */
[----:B------:R-:W-:-:S12]  /*10780*/  ULDC UR4, c[0x0][0xc3c] ;  /* 0x00030f0000047ab9 */ /* 0x000fd80000000800 */
[----:B------:R-:W0:Y:S08]  /*10790*/  @!P1 LDC.64 R2, c[0x0][0xc80] ;  /* 0x00032000ff029b82 */ /* 0x000e300000000a00 */
[----:B------:R-:W1:Y:S01]  /*107a0*/  @!P1 LDC.64 R4, c[0x0][0xc78] ;  /* 0x00031e00ff049b82 */ /* 0x000e620000000a00 */
[----:B0-----:R-:W-:Y:S01]  /*107b0*/  @!P1 IMAD.WIDE R2, R7, 0x4, R2 ;  /* 0x0000000407029825 */ /* 0x001fe200078e0202 */
[----:B---3--:R-:W-:-:S03]  /*107c0*/  MOV R9, R0 ;  /* 0x0000000000097202 */ /* 0x008fc60000000f00 */
[----:B------:R-:W-:-:S06]  /*107d0*/  IMAD.MOV.U32 R0, RZ, RZ, RZ ;  /* 0x000000ffff007224 */ /* 0x000fcc00078e00ff */
[----:B------:R1:W3:Y:S02]  /*107e0*/  @!P1 LDG.E R0, desc[UR50][R2.64] ;  /* 0x0000003202009981 */ /* 0x0002e4000c1e1900 */
[----:B-1----:R-:W-:-:S04]  /*107f0*/  @!P1 IMAD.WIDE R2, R7, 0x4, R4 ;  /* 0x0000000407029825 */ /* 0x002fc800078e0204 */
[----:B------:R-:W-:-:S06]  /*10800*/  IMAD.MOV.U32 R5, RZ, RZ, RZ ;  /* 0x000000ffff057224 */ /* 0x000fcc00078e00ff */
[----:B------:R-:W3:Y:S01]  /*10810*/  @!P1 LDG.E R5, desc[UR50][R2.64] ;  /* 0x0000003202059981 */ /* 0x000ee2000c1e1900 */
[C---:B------:R-:W-:Y:S02]  /*10820*/  ISETP.NE.AND P1, PT, R10.reuse, RZ, PT ;  /* 0x000000ff0a00720c */ /* 0x040fe40003f25270 */
[C---:B------:R-:W-:Y:S02]  /*10830*/  ISETP.GE.U32.AND P2, PT, R10.reuse, 0x2, PT ;  /* 0x000000020a00780c */ /* 0x040fe40003f46070 */
[C---:B------:R-:W-:Y:S02]  /*10840*/  ISETP.GE.U32.AND P3, PT, R10.reuse, 0x4, PT ;  /* 0x000000040a00780c */ /* 0x040fe40003f66070 */
[C---:B------:R-:W-:Y:S02]  /*10850*/  ISETP.GE.U32.AND P4, PT, R10.reuse, 0x8, PT ;  /* 0x000000080a00780c */ /* 0x040fe40003f86070 */
[----:B------:R-:W-:Y:S01]  /*10860*/  ISETP.GE.U32.AND P5, PT, R10, 0x10, PT ;  /* 0x000000100a00780c */ /* 0x000fe20003fa6070 */
[----:B---3--:R-:W-:-:S05]  /*10870*/  IMAD R4, R5, R0, RZ ;  /* 0x0000000005047224 */ /* 0x008fca00078e02ff */
[----:B------:R-:W0:Y:S02]  /*10880*/  SHFL.UP PT, R6, R4, 0x1, RZ ;  /* 0x0420000004067989 */ /* 0x000e2400000e00ff */
[----:B0-----:R-:W-:-:S05]  /*10890*/  SEL R7, R6, RZ, P1 ;  /* 0x000000ff06077207 */ /* 0x001fca0000800000 */
[----:B------:R-:W-:-:S05]  /*108a0*/  IMAD.IADD R7, R4, 0x1, R7 ;  /* 0x0000000104077824 */ /* 0x000fca00078e0207 */
[----:B------:R-:W0:Y:S02]  /*108b0*/  SHFL.UP PT, R6, R7, 0x2, RZ ;  /* 0x0440000007067989 */ /* 0x000e2400000e00ff */
[----:B0-----:R-:W-:-:S05]  /*108c0*/  SEL R6, R6, RZ, P2 ;  /* 0x000000ff06067207 */ /* 0x001fca0001000000 */
[----:B------:R-:W-:Y:S02]  /*108d0*/  IMAD.IADD R6, R7, 0x1, R6 ;  /* 0x0000000107067824 */ /* 0x000fe400078e0206 */
[----:B------:R-:W-:Y:S04]  /*108e0*/  SHFL.IDX PT, R7, R9, 0x1, 0x1f ;  /* 0x00201f0009077f89 */ /* 0x000fe800000e0000 */
[----:B------:R-:W0:Y:S02]  /*108f0*/  SHFL.UP PT, R8, R6, 0x4, RZ ;  /* 0x0480000006087989 */ /* 0x000e2400000e00ff */
[----:B0-----:R-:W-:-:S05]  /*10900*/  SEL R3, R8, RZ, P3 ;  /* 0x000000ff08037207 */ /* 0x001fca0001800000 */
[----:B------:R-:W-:Y:S02]  /*10910*/  IMAD.IADD R4, R6, 0x1, R3 ;  /* 0x0000000106047824 */ /* 0x000fe400078e0203 */
[----:B------:R-:W-:Y:S04]  /*10920*/  SHFL.IDX PT, R6, R9, RZ, 0x1f ;  /* 0x00001fff09067589 */ /* 0x000fe800000e0000 */
[----:B------:R-:W0:Y:S02]  /*10930*/  SHFL.UP PT, R2, R4, 0x8, RZ ;  /* 0x0500000004027989 */ /* 0x000e2400000e00ff */
[----:B0-----:R-:W-:-:S04]  /*10940*/  SEL R3, R2, RZ, P4 ;  /* 0x000000ff02037207 */ /* 0x001fc80002000000 */
[----:B------:R-:W-:-:S05]  /*10950*/  IADD3 R8, R4, R3, RZ ;  /* 0x0000000304087210 */ /* 0x000fca0007ffe0ff */
[----:B------:R-:W0:Y:S02]  /*10960*/  SHFL.UP PT, R2, R8, 0x10, RZ ;  /* 0x0600000008027989 */ /* 0x000e2400000e00ff */
[----:B0-----:R-:W-:-:S05]  /*10970*/  SEL R3, R2, RZ, P5 ;  /* 0x000000ff02037207 */ /* 0x001fca0002800000 */
[----:B------:R-:W-:Y:S02]  /*10980*/  IMAD.IADD R2, R8, 0x1, R3 ;  /* 0x0000000108027824 */ /* 0x000fe400078e0203 */
[----:B------:R-:W0:Y:S01]  /*10990*/  LDC R3, c[0x0][0xc38] ;  /* 0x00030e00ff037b82 */ /* 0x000e220000000800 */
[----:B------:R-:W-:Y:S02]  /*109a0*/  IMAD.MOV.U32 R8, RZ, RZ, RZ ;  /* 0x000000ffff087224 */ /* 0x000fe400078e00ff */
[----:B------:R-:W0:Y:S02]  /*109b0*/  SHFL.IDX PT, R10, R2, 0x1f, 0x1f ;  /* 0x03e01f00020a7f89 */ /* 0x000e2400000e0000 */
[----:B0-----:R-:W-:-:S04]  /*109c0*/  IMAD R10, R10, R3, RZ ;  /* 0x000000030a0a7224 */ /* 0x001fc800078e02ff */
[----:B------:R-:W-:-:S05]  /*109d0*/  IMAD.IADD R7, R7, 0x1, R10 ;  /* 0x0000000107077824 */ /* 0x000fca00078e020a */
[----:B------:R-:W-:-:S13]  /*109e0*/  ISETP.GT.AND P6, PT, R7, R6, PT ;  /* 0x000000060700720c */ /* 0x000fda0003fc4270 */
[----:B------:R-:W-:Y:S05]  /*109f0*/  @P6 BRA `(.L_x_296) ;  /* 0x00000000009c6947 */ /* 0x000fea0003800000 */
.L_x_298:
[----:B------:R-:W-:-:S04]  /*10a00*/  UIADD3 UR40, UR40, 0x1f, URZ ;  /* 0x0000001f28287890 */ /* 0x000fc8000fffe03f */
[----:B------:R-:W-:-:S06]  /*10a10*/  UISETP.GE.AND UP0, UPT, UR40, UR4, UPT ;  /* 0x000000042800728c */ /* 0x000fcc000bf06270 */
[----:B------:R-:W-:-:S13]  /*10a20*/  PLOP3.LUT P6, PT, PT, PT, UP0, 0x40, 0x0 ;  /* 0x000000000000781c */ /* 0x000fda0003fce808 */
[----:B------:R-:W-:Y:S05]  /*10a30*/  @!P6 BRA `(.L_x_297) ;  /* 0x0000000400bce947 */ /* 0x000fea0003800000 */
[----:B------:R-:W0:Y:S02]  /*10a40*/  S2R R0, SR_TID.X ;  /* 0x0000000000007919 */ /* 0x000e240000002100 */
[----:B0-----:R-:W-:-:S05]  /*10a50*/  LOP3.LUT R0, R0, 0x1f, RZ, 0xc0, !PT ;  /* 0x0000001f00007812 */ /* 0x001fca00078ec0ff */
[----:B------:R-:W-:Y:S02]  /*10a60*/  VIADD R9, R0, UR40 ;  /* 0x0000002800097c36 */ /* 0x000fe40008000000 */
[----:B------:R-:W-:-:S03]  /*10a70*/  IMAD.MOV.U32 R0, RZ, RZ, RZ ;  /* 0x000000ffff007224 */ /* 0x000fc600078e00ff */
[----:B------:R-:W-:-:S13]  /*10a80*/  ISETP.GE.OR P6, PT, R9, UR4, !P0 ;  /* 0x0000000409007c0c */ /* 0x000fda000c7c6670 */
[----:B------:R-:W0:Y:S08]  /*10a90*/  @!P6 LDC.64 R2, c[0x0][0xc80] ;  /* 0x00032000ff02eb82 */ /* 0x000e300000000a00 */
[----:B------:R-:W1:Y:S01]  /*10aa0*/  @!P6 LDC.64 R4, c[0x0][0xc78] ;  /* 0x00031e00ff04eb82 */ /* 0x000e620000000a00 */
[----:B0-----:R-:W-:-:S05]  /*10ab0*/  @!P6 IMAD.WIDE R2, R9, 0x4, R2 ;  /* 0x000000040902e825 */ /* 0x001fca00078e0202 */
[----:B------:R1:W3:Y:S02]  /*10ac0*/  @!P6 LDG.E R0, desc[UR50][R2.64] ;  /* 0x000000320200e981 */ /* 0x0002e4000c1e1900 */
[----:B-1----:R-:W-:-:S04]  /*10ad0*/  @!P6 IMAD.WIDE R2, R9, 0x4, R4 ;  /* 0x000000040902e825 */ /* 0x002fc800078e0204 */
[----:B------:R-:W-:-:S06]  /*10ae0*/  IMAD.MOV.U32 R5, RZ, RZ, RZ ;  /* 0x000000ffff057224 */ /* 0x000fcc00078e00ff */
[----:B------:R-:W3:Y:S02]  /*10af0*/  @!P6 LDG.E R5, desc[UR50][R2.64] ;  /* 0x000000320205e981 */ /* 0x000ee4000c1e1900 */
[----:B---3--:R-:W-:-:S05]  /*10b00*/  IMAD R11, R5, R0, RZ ;  /* 0x00000000050b7224 */ /* 0x008fca00078e02ff */
[----:B------:R-:W0:Y:S02]  /*10b10*/  SHFL.UP PT, R4, R11, 0x1, RZ ;  /* 0x042000000b047989 */ /* 0x000e2400000e00ff */
[----:B0-----:R-:W-:-:S04]  /*10b20*/  SEL R4, R4, RZ, P1 ;  /* 0x000000ff04047207 */ /* 0x001fc80000800000 */
[----:B------:R-:W-:-:S05]  /*10b30*/  IADD3 R4, R11, R4, RZ ;  /* 0x000000040b047210 */ /* 0x000fca0007ffe0ff */
        /* <DEDUP_REMOVED lines=18> */
[----:B------:R-:W-:-:S07]  /*10c60*/  IMAD.MOV.U32 R10, RZ, RZ, R4 ;  /* 0x000000ffff0a7224 */ /* 0x000fce00078e0004 */
.L_x_296:
[----:B------:R-:W-:-:S05]  /*10c70*/  IADD3 R9, -R10, R7, RZ ;  /* 0x000000070a097210 */ /* 0x000fca0007ffe1ff */
[----:B------:R-:W-:-:S05]  /*10c80*/  IMAD R7, R2, R3, R9 ;  /* 0x0000000302077224 */ /* 0x000fca00078e0209 */
[----:B------:R-:W-:-:S13]  /*10c90*/  ISETP.GT.AND P0, PT, R7, R6, PT ;  /* 0x000000060700720c */ /* 0x000fda0003f04270 */
[----:B------:R-:W-:Y:S02]  /*10ca0*/  VOTEU.ANY UR5, UPT, !P0 ;  /* 0x0000000000057886 */ /* 0x000fe400040e0100 */
[----:B------:R-:W-:Y:S02]  /*10cb0*/  UPOPC UR4, UR5 ;  /* 0x00000005000472bf */ /* 0x000fe40008000000 */
[----:B------:R-:W-:-:S04]  /*10cc0*/  ISETP.NE.AND P0, PT, RZ, UR5, PT ;  /* 0x00000005ff007c0c */ /* 0x000fc8000bf05270 */
[----:B------:R-:W-:Y:S02]  /*10cd0*/  IMAD.U32 R11, RZ, RZ, UR4 ;  /* 0x00000004ff0b7e24 */ /* 0x000fe4000f8e00ff */
[----:B------:R-:W-:-:S03]  /*10ce0*/  IMAD.U32 R12, RZ, RZ, UR4 ;  /* 0x00000004ff0c7e24 */ /* 0x000fc6000f8e00ff */
[----:B------:R-:W0:Y:S04]  /*10cf0*/  SHFL.IDX PT, R0, R0, R11, 0x1f ;  /* 0x00001f0b00007589 */ /* 0x000e2800000e0000 */
[----:B------:R1:W3:Y:S01]  /*10d00*/  SHFL.IDX PT, R5, R5, R12, 0x1f ;  /* 0x00001f0c05057589 */ /* 0x0002e200000e0000 */
[----:B0-----:R-:W-:-:S04]  /*10d10*/  IABS R4, R0 ;  /* 0x0000000000047213 */ /* 0x001fc80000000000 */
[----:B------:R-:W0:Y:S08]  /*10d20*/  I2F.RP R10, R4 ;  /* 0x00000004000a7306 */ /* 0x000e300000209400 */
[----:B0-----:R-:W0:Y:S02]  /*10d30*/  MUFU.RCP R10, R10 ;  /* 0x0000000a000a7308 */ /* 0x001e240000001000 */
[----:B0-----:R-:W-:-:S06]  /*10d40*/  VIADD R7, R10, 0xffffffe ;  /* 0x0ffffffe0a077836 */ /* 0x001fcc0000000000 */
[----:B------:R-:W0:Y:S01]  /*10d50*/  F2I.FTZ.U32.TRUNC.NTZ R7, R7 ;  /* 0x0000000700077305 */ /* 0x000e22000021f000 */
[----:B-1-3--:R-:W-:Y:S05]  /*10d60*/  @!P0 BRA `(.L_x_299) ;  /* 0x00000000000c8947 */ /* 0x00afea0003800000 */
[----:B------:R-:W-:-:S06]  /*10d70*/  UIADD3 UR5, UR4, -0x1, URZ ;  /* 0xffffffff04057890 */ /* 0x000fcc000fffe03f */
[----:B------:R-:W-:-:S05]  /*10d80*/  IMAD.U32 R11, RZ, RZ, UR5 ;  /* 0x00000005ff0b7e24 */ /* 0x000fca000f8e00ff */
[----:B------:R1:W3:Y:S02]  /*10d90*/  SHFL.IDX PT, R8, R2, R11, 0x1f ;  /* 0x00001f0b02087589 */ /* 0x0002e400000e0000 */
.L_x_299:
[----:B---3--:R-:W-:Y:S01]  /*10da0*/  IMAD R9, R8, R3, R9 ;  /* 0x0000000308097224 */ /* 0x008fe200078e0209 */
[----:B------:R-:W-:Y:S01]  /*10db0*/  UIADD3 UR40, UR4, UR40, URZ ;  /* 0x0000002804287290 */ /* 0x000fe2000fffe03f */
[----:B0-----:R-:W-:Y:S02]  /*10dc0*/  IMAD.MOV R3, RZ, RZ, -R7 ;  /* 0x000000ffff037224 */ /* 0x001fe400078e0a07 */
[----:B-1----:R-:W-:Y:S01]  /*10dd0*/  IMAD.MOV.U32 R2, RZ, RZ, RZ ;  /* 0x000000ffff027224 */ /* 0x002fe200078e00ff */
[----:B------:R0:W-:Y:S01]  /*10de0*/  STL [R1+0x10], R9 ;  /* 0x0000100901007387 */ /* 0x0001e20000100800 */
[----:B------:R-:W-:Y:S01]  /*10df0*/  IMAD R8, R3, R4, RZ ;  /* 0x0000000403087224 */ /* 0x000fe200078e02ff */
[----:B------:R-:W-:-:S03]  /*10e00*/  MOV R3, R7 ;  /* 0x0000000700037202 */ /* 0x000fc60000000f00 */
[----:B------:R-:W-:Y:S01]  /*10e10*/  IMAD.HI.U32 R3, R7, R8, R2 ;  /* 0x0000000807037227 */ /* 0x000fe200078e0002 */
[----:B------:R-:W-:-:S03]  /*10e20*/  IABS R7, R5 ;  /* 0x0000000500077213 */ /* 0x000fc60000000000 */
[----:B0-----:R-:W-:Y:S01]  /*10e30*/  IMAD.IADD R9, R6, 0x1, -R9 ;  /* 0x0000000106097824 */ /* 0x001fe200078e0a09 */
[----:B------:R-:W0:Y:S01]  /*10e40*/  I2F.RP R8, R7 ;  /* 0x0000000700087306 */ /* 0x000e220000209400 */
[----:B------:R-:W-:-:S03]  /*10e50*/  IABS R6, R0 ;  /* 0x0000000000067213 */ /* 0x000fc60000000000 */
[----:B------:R-:W-:Y:S02]  /*10e60*/  IABS R11, R9 ;  /* 0x00000009000b7213 */ /* 0x000fe40000000000 */
[----:B------:R-:W-:-:S03]  /*10e70*/  IMAD.MOV R10, RZ, RZ, -R6 ;  /* 0x000000ffff0a7224 */ /* 0x000fc600078e0a06 */
[----:B------:R-:W-:-:S04]  /*10e80*/  IMAD.HI.U32 R6, R3, R11, RZ ;  /* 0x0000000b03067227 */ /* 0x000fc800078e00ff */
[----:B------:R-:W-:Y:S01]  /*10e90*/  IMAD R11, R6, R10, R11 ;  /* 0x0000000a060b7224 */ /* 0x000fe200078e020b */
[----:B0-----:R-:W0:Y:S04]  /*10ea0*/  MUFU.RCP R2, R8 ;  /* 0x0000000800027308 */ /* 0x001e280000001000 */
[----:B------:R-:W-:-:S13]  /*10eb0*/  ISETP.GT.U32.AND P1, PT, R4, R11, PT ;  /* 0x0000000b0400720c */ /* 0x000fda0003f24070 */
[----:B------:R-:W-:Y:S01]  /*10ec0*/  @!P1 IMAD.IADD R11, R11, 0x1, -R4 ;  /* 0x000000010b0b9824 */ /* 0x000fe200078e0a04 */
[----:B------:R-:W-:Y:S01]  /*10ed0*/  @!P1 IADD3 R6, R6, 0x1, RZ ;  /* 0x0000000106069810 */ /* 0x000fe20007ffe0ff */
[----:B0-----:R-:W-:Y:S01]  /*10ee0*/  VIADD R10, R2, 0xffffffe ;  /* 0x0ffffffe020a7836 */ /* 0x001fe20000000000 */
[----:B------:R-:W-:Y:S02]  /*10ef0*/  ISETP.NE.AND P1, PT, R0, RZ, PT ;  /* 0x000000ff0000720c */ /* 0x000fe40003f25270 */
[----:B------:R-:W-:Y:S01]  /*10f00*/  ISETP.GE.U32.AND P0, PT, R11, R4, PT ;  /* 0x000000040b00720c */ /* 0x000fe20003f06070 */
[----:B------:R-:W0:Y:S01]  /*10f10*/  F2I.FTZ.U32.TRUNC.NTZ R3, R10 ;  /* 0x0000000a00037305 */ /* 0x000e22000021f000 */
[----:B------:R-:W-:-:S05]  /*10f20*/  IABS R4, R5 ;  /* 0x0000000500047213 */ /* 0x000fca0000000000 */
[----:B------:R-:W-:-:S06]  /*10f30*/  IMAD.MOV R4, RZ, RZ, -R4 ;  /* 0x000000ffff047224 */ /* 0x000fcc00078e0a04 */
[----:B------:R-:W-:Y:S02]  /*10f40*/  @P0 VIADD R6, R6, 0x1 ;  /* 0x0000000106060836 */ /* 0x000fe40000000000 */
[----:B0-----:R-:W-:-:S04]  /*10f50*/  IMAD.MOV R2, RZ, RZ, -R3 ;  /* 0x000000ffff027224 */ /* 0x001fc800078e0a03 */
[----:B------:R-:W-:Y:S02]  /*10f60*/  IMAD R11, R2, R7, RZ ;  /* 0x00000007020b7224 */ /* 0x000fe400078e02ff */
[----:B------:R-:W-:-:S04]  /*10f70*/  IMAD.MOV.U32 R2, RZ, RZ, RZ ;  /* 0x000000ffff027224 */ /* 0x000fc800078e00ff */
[----:B------:R-:W-:Y:S01]  /*10f80*/  IMAD.HI.U32 R2, R3, R11, R2 ;  /* 0x0000000b03027227 */ /* 0x000fe200078e0002 */
[----:B------:R-:W-:-:S04]  /*10f90*/  LOP3.LUT R3, R9, R0, RZ, 0x3c, !PT ;  /* 0x0000000009037212 */ /* 0x000fc800078e3cff */
[----:B------:R-:W-:-:S13]  /*10fa0*/  ISETP.GE.AND P2, PT, R3, RZ, PT ;  /* 0x000000ff0300720c */ /* 0x000fda0003f46270 */
[----:B------:R-:W-:Y:S01]  /*10fb0*/  @!P2 IMAD.MOV R6, RZ, RZ, -R6 ;  /* 0x000000ffff06a224 */ /* 0x000fe200078e0a06 */
[----:B------:R-:W-:-:S04]  /*10fc0*/  @!P1 LOP3.LUT R6, RZ, R0, RZ, 0x33, !PT ;  /* 0x00000000ff069212 */ /* 0x000fc800078e33ff */
[-C--:B------:R-:W-:Y:S01]  /*10fd0*/  IABS R3, R6.reuse ;  /* 0x0000000600037213 */ /* 0x080fe20000000000 */
[----:B------:R-:W-:-:S04]  /*10fe0*/  IMAD R0, R0, R6, RZ ;  /* 0x0000000600007224 */ /* 0x000fc800078e02ff */
[----:B------:R-:W-:-:S04]  /*10ff0*/  IMAD.HI.U32 R2, R2, R3, RZ ;  /* 0x0000000302027227 */ /* 0x000fc800078e00ff */
[----:B------:R-:W-:Y:S01]  /*11000*/  IMAD R4, R2, R4, R3 ;  /* 0x0000000402047224 */ /* 0x000fe200078e0203 */
[----:B------:R-:W-:-:S04]  /*11010*/  LOP3.LUT R3, R6, R5, RZ, 0x3c, !PT ;  /* 0x0000000506037212 */ /* 0x000fc800078e3cff */
[----:B------:R-:W-:Y:S02]  /*11020*/  ISETP.GT.U32.AND P1, PT, R7, R4, PT ;  /* 0x000000040700720c */ /* 0x000fe40003f24070 */
[----:B------:R-:W-:-:S11]  /*11030*/  ISETP.GE.AND P2, PT, R3, RZ, PT ;  /* 0x000000ff0300720c */ /* 0x000fd60003f46270 */
[----:B------:R-:W-:Y:S02]  /*11040*/  @!P1 IMAD.IADD R4, R4, 0x1, -R7 ;  /* 0x0000000104049824 */ /* 0x000fe400078e0a07 */
[----:B------:R-:W-:Y:S01]  /*11050*/  @!P1 VIADD R2, R2, 0x1 ;  /* 0x0000000102029836 */ /* 0x000fe20000000000 */
[----:B------:R-:W-:Y:S02]  /*11060*/  ISETP.NE.AND P1, PT, R5, RZ, PT ;  /* 0x000000ff0500720c */ /* 0x000fe40003f25270 */
[----:B------:R-:W-:-:S13]  /*11070*/  ISETP.GE.U32.AND P0, PT, R4, R7, PT ;  /* 0x000000070400720c */ /* 0x000fda0003f06070 */
[----:B------:R-:W-:-:S05]  /*11080*/  @P0 VIADD R2, R2, 0x1 ;  /* 0x0000000102020836 */ /* 0x000fca0000000000 */
[----:B------:R-:W-:Y:S02]  /*11090*/  @!P2 IADD3 R2, -R2, RZ, RZ ;  /* 0x000000ff0202a210 */ /* 0x000fe40007ffe1ff */
        /* <DEDUP_REMOVED lines=9> */
.L_x_297:
[----:B------:R0:W-:Y:S01]  /*11130*/  STL [R1+0x10], R6 ;  /* 0x0000100601007387 */ /* 0x0001e20000100800 */
[----:B------:R-:W-:-:S03]  /*11140*/  ULDC UR40, c[0x0][0xc3c] ;  /* 0x00030f0000287ab9 */ /* 0x000fc60000000800 */
[----:B------:R0:W-:Y:S04]  /*11150*/  STL [R1+0x14], RZ ;  /* 0x000014ff01007387 */ /* 0x0001e80000100800 */
[----:B------:R0:W-:Y:S02]  /*11160*/  STL [R1+0x18], RZ ;  /* 0x000018ff01007387 */ /* 0x0001e40000100800 */
.L_x_300:
[----:B------:R-:W3:Y:S04]  /*11170*/  LDL R3, [R1+0x14] ;  /* 0x0000140001037983 */ /* 0x000ee80000100800 */
[----:B-1----:R-:W4:Y:S04]  /*11180*/  LDL R2, [R1+0x18] ;  /* 0x0000180001027983 */ /* 0x002f280000100800 */
[----:B------:R-:W2:Y:S01]  /*11190*/  LDL R4, [R1+0x10] ;  /* 0x0000100001047983 */ /* 0x000ea20000100800 */
[----:B------:R-:W1:Y:S01]  /*111a0*/  S2R R0, SR_TID.X ;  /* 0x0000000000007919 */ /* 0x000e620000002100 */
[----:B------:R-:W-:Y:S01]  /*111b0*/  BAR.SYNC.DEFER_BLOCKING 0x4, 0x200 ;  /* 0x0108000000007b1d */ /* 0x000fe20000010000 */
[----:B---3--:R-:W-:-:S02]  /*111c0*/  IMAD.MOV.U32 R5, RZ, RZ, R3 ;  /* 0x000000ffff057224 */ /* 0x008fc400078e0003 */
[----:B----4-:R-:W-:-:S03]  /*111d0*/  IMAD.MOV.U32 R3, RZ, RZ, R2 ;  /* 0x000000ffff037224 */ /* 0x010fc600078e0002 */
[----:B------:R3:W4:Y:S01]  /*111e0*/  LDL R2, [R1+0x24] ;  /* 0x0000240001027983 */ /* 0x0007220000100800 */
[----:B-1----:R-:W-:Y:S02]  /*111f0*/  LOP3.LUT R0, R0, 0x1f, RZ, 0xc0, !PT ;  /* 0x0000001f00007812 */ /* 0x002fe400078ec0ff */
[----:B0-----:R-:W-:Y:S02]  /*11200*/  MOV R6, R3 ;  /* 0x0000000300067202 */ /* 0x001fe40000000f00 */
[----:B------:R-:W-:-:S13]  /*11210*/  ISETP.NE.AND P0, PT, R0, RZ, PT ;  /* 0x000000ff0000720c */ /* 0x000fda0003f05270 */
[----:B------:R-:W-:Y:S01]  /*11220*/  @!P0 MOV R0, 0x400 ;  /* 0x0000040000008802 */ /* 0x000fe20000000f00 */
[----:B----4-:R-:W0:Y:S03]  /*11230*/  @!P0 S2R R2, SR_CgaCtaId ;  /* 0x0000000000028919 */ /* 0x010e260000008800 */
[----:B0-----:R-:W-:Y:S01]  /*11240*/  @!P0 LEA R16, R2, R0, 0x18 ;  /* 0x0000000002108211 */ /* 0x001fe200078ec0ff */
[----:B------:R-:W-:Y:S01]  /*11250*/  IMAD.U32 R0, RZ, RZ, UR40 ;  /* 0x00000028ff007e24 */ /* 0x000fe2000f8e00ff */
[----:B------:R3:W-:Y:S03]  /*11260*/  @!P0 STL [R1+0x24], R2 ;  /* 0x0000240201008387 */ /* 0x0007e60000100800 */
[----:B------:R-:W-:-:S05]  /*11270*/  @!P0 IMAD.MOV.U32 R7, RZ, RZ, R0 ;  /* 0x000000ffff078224 */ /* 0x000fca00078e0000 */
[----:B--2---:R3:W-:Y:S01]  /*11280*/  @!P0 STS.128 [R16+0x132d0], R4 ;  /* 0x0132d00410008388 */ /* 0x0047e20000000c00 */
[----:B------:R-:W-:Y:S06]  /*11290*/  BAR.ARV 0x5, 0x200 ;  /* 0x0148000000007b1d */ /* 0x000fec0000002000 */
.L_x_295:
[----:B------:R-:W-:Y:S02]  /*112a0*/  ULDC UR4, c[0x0][0xc3c] ;  /* 0x00030f0000047ab9 */ /* 0x000fe40000000800 */
[----:B------:R-:W-:-:S06]  /*112b0*/  UISETP.GE.AND UP0, UPT, UR40, UR4, UPT ;  /* 0x000000042800728c */ /* 0x000fcc000bf06270 */
[----:B------:R-:W-:-:S13]  /*112c0*/  PLOP3.LUT P0, PT, PT, PT, UP0, 0x80, 0x0 ;  /* 0x000000000000781c */ /* 0x000fda0003f0f008 */
[----:B------:R-:W-:Y:S05]  /*112d0*/  @!P0 BRA `(.L_x_301) ;  /* 0xffffffa8008c8947 */ /* 0x000fea000383ffff */
.L_x_227:
[----:B------:R-:W4:Y:S01]  /*112e0*/  LDL.LU R0, [R1+0x3c] ;  /* 0x00003c0001007983 */ /* 0x000f220000300800 */
[----:B------:R-:W-:Y:S01]  /*112f0*/  BSSY B0, `(.L_x_302) ;  /* 0x000000b000007945 */ /* 0x000fe20003800000 */
[----:B01-3--:R-:W0:Y:S01]  /*11300*/  S2R R5, SR_CgaCtaId ;  /* 0x0000000000057919 */ /* 0x00be220000008800 */
[----:B----4-:R-:W-:-:S05]  /*11310*/  VIADD R0, R0, 0x1 ;  /* 0x0000000100007836 */ /* 0x010fca0000000000 */
[----:B------:R-:W-:-:S04]  /*11320*/  LEA.HI R2, R0, R0, RZ, 0x1 ;  /* 0x0000000000027211 */ /* 0x000fc800078f08ff */
[----:B------:R-:W-:Y:S02]  /*11330*/  LOP3.LUT R3, R2, 0xfffffffe, RZ, 0xc0, !PT ;  /* 0xfffffffe02037812 */ /* 0x000fe400078ec0ff */
[----:B------:R-:W-:-:S03]  /*11340*/  MOV R2, 0x400 ;  /* 0x0000040000027802 */ /* 0x000fc60000000f00 */
[----:B------:R-:W-:Y:S01]  /*11350*/  IMAD.IADD R0, R0, 0x1, -R3 ;  /* 0x0000000100007824 */ /* 0x000fe200078e0a03 */
[----:B0-----:R-:W-:-:S04]  /*11360*/  LEA R5, R5, R2, 0x18 ;  /* 0x0000000205057211 */ /* 0x001fc800078ec0ff */
[----:B------:R-:W-:-:S04]  /*11370*/  SHF.L.U32 R0, R0, 0x1f, RZ ;  /* 0x0000001f00007819 */ /* 0x000fc800000006ff */
[----:B------:R-:W0:Y:S02]  /*11380*/  SYNCS.PHASECHK.TRANS64.TRYWAIT P0, [R5+URZ+0x13220], R0 ;  /* 0x01322000050075a7 */ /* 0x000e24000800017f */
[----:B0-----:R-:W-:Y:S05]  /*11390*/  @!P0 BRA `(.L_x_303) ;  /* 0x0000002800608947 */ /* 0x001fea0003800000 */
.L_x_392:
[----:B------:R-:W-:Y:S05]  /*113a0*/  BSYNC B0 ;  /* 0x0000000000007941 */ /* 0x000fea0003800000 */
.L_x_302:
[----:B------:R-:W-:-:S03]  /*113b0*/  UMOV UR4, 0xffffffff ;  /* 0xffffffff00047882 */ /* 0x000fc60000000000 */
[----:B------:R-:W-:Y:S05]  /*113c0*/  BRA.DIV UR4, `(.L_x_304) ;  /* 0x0000002a04687947 */ /* 0x000fea000b800000 */
[----:B0-----:R-:W0:Y:S02]  /*113d0*/  S2R R0, SR_TID.X ;  /* 0x0000000000007919 */ /* 0x001e240000002100 */
[----:B0-----:R-:W-:-:S04]  /*113e0*/  SHF.R.U32.HI R0, RZ, 0x5, R0 ;  /* 0x00000005ff007819 */ /* 0x001fc80000011600 */
[----:B------:R-:W-:-:S05]  /*113f0*/  LOP3.LUT R0, R0, 0x3, RZ, 0xc0, !PT ;  /* 0x0000000300007812 */ /* 0x000fca00078ec0ff */
[----:B------:R0:W1:Y:S02]  /*11400*/  SHFL.IDX PT, R14, R0, RZ, 0x1f ;  /* 0x00001fff000e7589 */ /* 0x00006400000e0000 */
.L_x_395:
[----:B-1----:R-:W-:Y:S01]  /*11410*/  ISETP.NE.AND P0, PT, R14, RZ, PT ;  /* 0x000000ff0e00720c */ /* 0x002fe20003f05270 */
[----:B------:R-:W-:-:S12]  /*11420*/  BSSY B0, `(.L_x_305) ;  /* 0x000002e000007945 */ /* 0x000fd80003800000 */
[----:B------:R-:W-:Y:S05]  /*11430*/  @P0 BRA `(.L_x_306) ;  /* 0x0000000000b00947 */ /* 0x000fea0003800000 */
[----:B------:R-:W-:-:S03]  /*11440*/  UMOV UR4, 0xffffffff ;  /* 0xffffffff00047882 */ /* 0x000fc60000000000 */
[----:B------:R-:W-:Y:S05]  /*11450*/  BRA.DIV UR4, `(.L_x_307) ;  /* 0x0000002a04787947 */ /* 0x000fea000b800000 */
[----:B------:R-:W-:-:S13]  /*11460*/  ELECT P6, URZ, PT ;  /* 0x00000000003f782f */ /* 0x000fda00038c0000 */
.L_x_398:
[----:B------:R-:W-:Y:S05]  /*11470*/  @!P6 BRA `(.L_x_306) ;  /* 0x0000000000a0e947 */ /* 0x000fea0003800000 */
[----:B------:R-:W-:-:S06]  /*11480*/  ULOP3.LUT UR4, UR38, 0x2, URZ, 0xfc, !UPT ;  /* 0x0000000226047892 */ /* 0x000fcc000f8efc3f */
[----:B0-----:R-:W-:-:S05]  /*11490*/  IMAD.U32 R0, RZ, RZ, UR4 ;  /* 0x00000004ff007e24 */ /* 0x001fca000f8e00ff */
[----:B------:R-:W-:-:S13]  /*114a0*/  ISETP.NE.AND P0, PT, R0, 0x3, PT ;  /* 0x000000030000780c */ /* 0x000fda0003f05270 */
[----:B------:R-:W-:Y:S05]  /*114b0*/  @!P0 BRA `(.L_x_308) ;  /* 0x0000000000048947 */ /* 0x000fea0003800000 */
[----:B------:R-:W-:Y:S01]  /*114c0*/  BPT.TRAP 0x1 ;  /* 0x000000040000795c */ /* 0x000fe20000300000 */
.L_x_308:
[----:B------:R-:W3:Y:S01]  /*114d0*/  LDL R0, [R1] ;  /* 0x0000000001007983 */ /* 0x000ee20000100800 */
[C---:B------:R-:W-:Y:S01]  /*114e0*/  IMAD R3, R27.reuse, 0x8, R5 ;  /* 0x000000081b037824 */ /* 0x040fe200078e0205 */
[----:B------:R-:W-:-:S04]  /*114f0*/  IADD3 R27, R27, 0x1, RZ ;  /* 0x000000011b1b7810 */ /* 0x000fc80007ffe0ff */
[----:B------:R-:W-:Y:S02]  /*11500*/  ISETP.NE.AND P2, PT, R27, 0x2, PT ;  /* 0x000000021b00780c */ /* 0x000fe40003f45270 */
[----:B---3--:R-:W-:Y:S02]  /*11510*/  SHF.L.U32 R2, R0, 0x1f, RZ ;  /* 0x0000001f00027819 */ /* 0x008fe400000006ff */
[----:B------:R-:W-:Y:S02]  /*11520*/  SEL R0, RZ, 0x1, P2 ;  /* 0x00000001ff007807 */ /* 0x000fe40001000000 */
[----:B------:R-:W0:Y:S02]  /*11530*/  SYNCS.PHASECHK.TRANS64.TRYWAIT P1, [R3+URZ+0x13240], R2 ;  /* 0x01324002030075a7 */ /* 0x000e24000802017f */
[----:B0-----:R-:W-:Y:S05]  /*11540*/  @!P1 BRA `(.L_x_309) ;  /* 0x00000028005c9947 */ /* 0x001fea0003800000 */
.L_x_399:
[----:B------:R-:W3:Y:S01]  /*11550*/  LDL.LU R4, [R1] ;  /* 0x0000000001047983 */ /* 0x000ee20000300800 */
[----:B------:R-:W-:Y:S02]  /*11560*/  SEL R27, R27, RZ, P2 ;  /* 0x000000ff1b1b7207 */ /* 0x000fe40001000000 */
[----:B---3--:R-:W-:Y:S01]  /*11570*/  LOP3.LUT R0, R4, R0, RZ, 0x3c, !PT ;  /* 0x0000000004007212 */ /* 0x008fe200078e3cff */
[----:B------:R-:W-:Y:S06]  /*11580*/  @!P0 BRA `(.L_x_310) ;  /* 0x0000000000048947 */ /* 0x000fec0003800000 */
[----:B------:R-:W-:Y:S01]  /*11590*/  BPT.TRAP 0x1 ;  /* 0x000000040000795c */ /* 0x000fe20000300000 */
.L_x_310:
[----:B------:R-:W-:Y:S01]  /*115a0*/  IMAD R27, R27, 0x8, R5 ;  /* 0x000000081b1b7824 */ /* 0x000fe200078e0205 */
[----:B------:R-:W-:-:S04]  /*115b0*/  SHF.L.U32 R0, R0, 0x1f, RZ ;  /* 0x0000001f00007819 */ /* 0x000fc800000006ff */
[----:B------:R-:W1:Y:S02]  /*115c0*/  SYNCS.PHASECHK.TRANS64.TRYWAIT P1, [R27+URZ+0x13240], R0 ;  /* 0x013240001b0075a7 */ /* 0x000e64000802017f */
[----:B-1----:R-:W-:Y:S05]  /*115d0*/  @!P1 BRA `(.L_x_311) ;  /* 0x00000028004c9947 */ /* 0x002fea0003800000 */
.L_x_400:
[----:B------:R-:W-:Y:S05]  /*115e0*/  @!P0 BRA `(.L_x_312) ;  /* 0x0000000000048947 */ /* 0x000fea0003800000 */
[----:B------:R-:W-:Y:S01]  /*115f0*/  BPT.TRAP 0x1 ;  /* 0x000000040000795c */ /* 0x000fe20000300000 */
.L_x_312:
[----:B------:R-:W3:Y:S02]  /*11600*/  SYNCS.PHASECHK.TRANS64.TRYWAIT P1, [R3+URZ+0x13260], R2 ;  /* 0x01326002030075a7 */ /* 0x000ee4000802017f */
[----:B---3--:R-:W-:Y:S05]  /*11610*/  @!P1 BRA `(.L_x_313) ;  /* 0x0000002800509947 */ /* 0x008fea0003800000 */
.L_x_401:
[----:B------:R-:W-:Y:S05]  /*11620*/  @!P0 BRA `(.L_x_314) ;  /* 0x0000000000048947 */ /* 0x000fea0003800000 */
[----:B------:R-:W-:Y:S01]  /*11630*/  BPT.TRAP 0x1 ;  /* 0x000000040000795c */ /* 0x000fe20000300000 */
.L_x_314:
[----:B------:R-:W4:Y:S02]  /*11640*/  SYNCS.PHASECHK.TRANS64.TRYWAIT P1, [R27+URZ+0x13260], R0 ;  /* 0x013260001b0075a7 */ /* 0x000f24000802017f */
[----:B----4-:R-:W-:Y:S05]  /*11650*/  @!P1 BRA `(.L_x_315) ;  /* 0x0000002800549947 */ /* 0x010fea0003800000 */
.L_x_402:
[----:B------:R-:W-:Y:S05]  /*11660*/  @!P0 BRA `(.L_x_316) ;  /* 0x0000000000048947 */ /* 0x000fea0003800000 */
[----:B------:R-:W-:Y:S01]  /*11670*/  BPT.TRAP 0x1 ;  /* 0x000000040000795c */ /* 0x000fe20000300000 */
.L_x_316:
[----:B------:R-:W0:Y:S02]  /*11680*/  SYNCS.PHASECHK.TRANS64.TRYWAIT P1, [R3+URZ+0x13280], R2 ;  /* 0x01328002030075a7 */ /* 0x000e24000802017f */
[----:B0-----:R-:W-:Y:S05]  /*11690*/  @!P1 BRA `(.L_x_317) ;  /* 0x0000002800589947 */ /* 0x001fea0003800000 */
.L_x_403:
[----:B------:R-:W-:Y:S05]  /*116a0*/  @!P0 BRA `(.L_x_318) ;  /* 0x0000000000048947 */ /* 0x000fea0003800000 */
[----:B------:R-:W-:Y:S01]  /*116b0*/  BPT.TRAP 0x1 ;  /* 0x000000040000795c */ /* 0x000fe20000300000 */
.L_x_318:
[----:B------:R0:W0:Y:S02]  /*116c0*/  SYNCS.PHASECHK.TRANS64.TRYWAIT P0, [R27+URZ+0x13280], R0 ;  /* 0x013280001b0075a7 */ /* 0x000024000800017f */
[----:B0-----:R-:W-:Y:S05]  /*116d0*/  @!P0 NANOSLEEP.SYNCS 0x989680 ;  /* 0x009896800000895d */ /* 0x001fea0003900000 */
[----:B------:R-:W0:Y:S02]  /*116e0*/  @!P0 SYNCS.PHASECHK.TRANS64 P0, [R27+URZ+0x13280], R0 ;  /* 0x013280001b0085a7 */ /* 0x000e24000800007f */
[----:B0-----:R-:W-:Y:S05]  /*116f0*/  @!P0 BRA `(.L_x_318) ;  /* 0xfffffffc00f08947 */ /* 0x001fea000383ffff */
.L_x_306:
[----:B------:R-:W-:Y:S05]  /*11700*/  BSYNC B0 ;  /* 0x0000000000007941 */ /* 0x000fea0003800000 */
.L_x_305:
[----:B------:R-:W-:Y:S05]  /*11710*/  EXIT ;  /* 0x000000000000794d */ /* 0x000fea0003800000 */
.L_x_187:
[----:B0-----:R0:W1:Y:S02]  /*11720*/  SYNCS.PHASECHK.TRANS64.TRYWAIT P1, [R25+URZ+0x13200], R2 ;  /* 0x01320002190075a7 */ /* 0x001064000802017f */
[----:B-1----:R-:W-:Y:S05]  /*11730*/  @!P1 NANOSLEEP.SYNCS 0x989680 ;  /* 0x009896800000995d */ /* 0x002fea0003900000 */
[----:B------:R-:W1:Y:S02]  /*11740*/  @!P1 SYNCS.PHASECHK.TRANS64 P1, [R25+URZ+0x13200], R2 ;  /* 0x01320002190095a7 */ /* 0x000e64000802007f */
[----:B-1----:R-:W-:Y:S05]  /*11750*/  @!P1 BRA `(.L_x_187) ;  /* 0xfffffffc00f09947 */ /* 0x002fea000383ffff */
[----:B------:R-:W-:Y:S05]  /*11760*/  BRA `(.L_x_319) ;  /* 0xffffff0000e87947 */ /* 0x000fea000383ffff */
.L_x_191:
[----:B-1----:R1:W2:Y:S02]  /*11770*/  SYNCS.PHASECHK.TRANS64.TRYWAIT P1, [R3+URZ+0x13230], R4 ;  /* 0x01323004030075a7 */ /* 0x0022a4000802017f */
[----:B--2---:R-:W-:Y:S05]  /*11780*/  @!P1 NANOSLEEP.SYNCS 0x989680 ;  /* 0x009896800000995d */ /* 0x004fea0003900000 */
[----:B------:R-:W2:Y:S02]  /*11790*/  @!P1 SYNCS.PHASECHK.TRANS64 P1, [R3+URZ+0x13230], R4 ;  /* 0x01323004030095a7 */ /* 0x000ea4000802007f */
[----:B--2---:R-:W-:Y:S05]  /*117a0*/  @!P1 BRA `(.L_x_191) ;  /* 0xfffffffc00f09947 */ /* 0x004fea000383ffff */
[----:B------:R-:W-:Y:S05]  /*117b0*/  BRA `(.L_x_190) ;  /* 0xffffff0400147947 */ /* 0x000fea000383ffff */
.L_x_197:
[----:B-1----:R-:W-:-:S04]  /*117c0*/  IMAD.U32 R8, RZ, RZ, UR22 ;  /* 0x00000016ff087e24 */ /* 0x002fc8000f8e00ff */
[----:B------:R1:W2:Y:S03]  /*117d0*/  SYNCS.PHASECHK.TRANS64.TRYWAIT P1, [R8+URZ+0x13230], R7 ;  /* 0x01323007080075a7 */ /* 0x0002a6000802017f */
[----:B--2---:R-:W-:Y:S05]  /*117e0*/  @!P1 NANOSLEEP.SYNCS 0x989680 ;  /* 0x009896800000995d */ /* 0x004fea0003900000 */
[----:B------:R-:W2:Y:S02]  /*117f0*/  @!P1 SYNCS.PHASECHK.TRANS64 P1, [R8+URZ+0x13230], R7 ;  /* 0x01323007080095a7 */ /* 0x000ea4000802007f */
[----:B--2---:R-:W-:Y:S05]  /*11800*/  @!P1 BRA `(.L_x_197) ;  /* 0xfffffffc00ec9947 */ /* 0x004fea000383ffff */
[----:B------:R-:W-:Y:S05]  /*11810*/  BRA `(.L_x_196) ;  /* 0xffffff3400a07947 */ /* 0x000fea000383ffff */
.L_x_201:
[----:B-1----:R-:W-:-:S04]  /*11820*/  IMAD.U32 R8, RZ, RZ, UR11 ;  /* 0x0000000bff087e24 */ /* 0x002fc8000f8e00ff */
[----:B------:R1:W2:Y:S03]  /*11830*/  SYNCS.PHASECHK.TRANS64.TRYWAIT P1, [R8+URZ+0x13250], R7 ;  /* 0x01325007080075a7 */ /* 0x0002a6000802017f */
[----:B--2---:R-:W-:Y:S05]  /*11840*/  @!P1 NANOSLEEP.SYNCS 0x989680 ;  /* 0x009896800000995d */ /* 0x004fea0003900000 */
[----:B------:R-:W2:Y:S02]  /*11850*/  @!P1 SYNCS.PHASECHK.TRANS64 P1, [R8+URZ+0x13250], R7 ;  /* 0x01325007080095a7 */ /* 0x000ea4000802007f */
[----:B--2---:R-:W-:Y:S05]  /*11860*/  @!P1 BRA `(.L_x_201) ;  /* 0xfffffffc00ec9947 */ /* 0x004fea000383ffff */
[----:B------:R-:W-:Y:S05]  /*11870*/  BRA `(.L_x_200) ;  /* 0xffffff3800ac7947 */ /* 0x000fea000383ffff */
.L_x_208:
[----:B-1----:R-:W-:-:S04]  /*11880*/  IMAD.U32 R5, RZ, RZ, UR5 ;  /* 0x00000005ff057e24 */ /* 0x002fc8000f8e00ff */
[----:B------:R1:W2:Y:S03]  /*11890*/  SYNCS.PHASECHK.TRANS64.TRYWAIT P1, [R5+URZ+0x13250], R0 ;  /* 0x01325000050075a7 */ /* 0x0002a6000802017f */
[----:B--2---:R-:W-:Y:S05]  /*118a0*/  @!P1 NANOSLEEP.SYNCS 0x989680 ;  /* 0x009896800000995d */ /* 0x004fea0003900000 */
[----:B------:R-:W2:Y:S02]  /*118b0*/  @!P1 SYNCS.PHASECHK.TRANS64 P1, [R5+URZ+0x13250], R0 ;  /* 0x01325000050095a7 */ /* 0x000ea4000802007f */
[----:B--2---:R-:W-:Y:S05]  /*118c0*/  @!P1 BRA `(.L_x_208) ;  /* 0xfffffffc00ec9947 */ /* 0x004fea000383ffff */
[----:B------:R-:W-:Y:S05]  /*118d0*/  BRA `(.L_x_207) ;  /* 0xffffff6000787947 */ /* 0x000fea000383ffff */
.L_x_243:
[----:B------:R-:W0:Y:S01]  /*118e0*/  S2R R20, SR_TID.X ;  /* 0x0000000000147919 */ /* 0x000e220000002100 */
[----:B------:R-:W-:Y:S01]  /*118f0*/  IMAD.MOV.U32 R12, RZ, RZ, RZ ;  /* 0x000000ffff0c7224 */ /* 0x000fe200078e00ff */
[----:B------:R-:W-:Y:S01]  /*11900*/  MOV R11, 0x1f ;  /* 0x0000001f000b7802 */ /* 0x000fe20000000f00 */
[----:B------:R-:W-:Y:S01]  /*11910*/  IMAD.MOV.U32 R15, RZ, RZ, -0x1 ;  /* 0xffffffffff0f7424 */ /* 0x000fe200078e00ff */
[----:B0-----:R-:W-:-:S04]  /*11920*/  SHF.R.U32.HI R20, RZ, 0x5, R20 ;  /* 0x00000005ff147819 */ /* 0x001fc80000011614 */
[----:B------:R-:W-:-:S05]  /*11930*/  LOP3.LUT R20, R20, 0x3, RZ, 0xc0, !PT ;  /* 0x0000000314147812 */ /* 0x000fca00078ec0ff */
[----:B------:R-:W-:-:S07]  /*11940*/  IMAD.MOV.U32 R13, RZ, RZ, R20 ;  /* 0x000000ffff0d7224 */ /* 0x000fce00078e0014 */
[----:B-12--5:R-:W-:Y:S05]  /*11950*/  WARPSYNC.COLLECTIVE R15, `(.L_x_320) ;  /* 0x000000000f087348 */ /* 0x026fea0003c00000 */
[----:B------:R0:W3:Y:S02]  /*11960*/  SHFL.IDX P6, R14, R13, R12, R11 ;  /* 0x0000000c0d0e7389 */ /* 0x0000e400000c000b */
[----:B0123-5:R-:W-:Y:S01]  /*11970*/  ENDCOLLECTIVE ;  /* 0x000000000000791b */ /* 0x02ffe20003800000 */
.L_x_320:
[----:B------:R-:W-:Y:S05]  /*11980*/  BRA `(.L_x_321) ;  /* 0xffffffb000d07947 */ /* 0x000fea000383ffff */
.L_x_246:
[----:B0-----:R0:W1:Y:S02]  /*11990*/  SYNCS.PHASECHK.TRANS64.TRYWAIT P0, [R7+URZ+0x13280], R28 ;  /* 0x0132801c070075a7 */ /* 0x001064000800017f */
[----:B-1----:R-:W-:Y:S05]  /*119a0*/  @!P0 NANOSLEEP.SYNCS 0x989680 ;  /* 0x009896800000895d */ /* 0x002fea0003900000 */
[----:B------:R-:W1:Y:S02]  /*119b0*/  @!P0 SYNCS.PHASECHK.TRANS64 P0, [R7+URZ+0x13280], R28 ;  /* 0x0132801c070085a7 */ /* 0x000e64000800007f */
[----:B-1----:R-:W-:Y:S05]  /*119c0*/  @!P0 BRA `(.L_x_246) ;  /* 0xfffffffc00f08947 */ /* 0x002fea000383ffff */
[----:B------:R-:W-:Y:S05]  /*119d0*/  BRA `(.L_x_322) ;  /* 0xffffffb400fc7947 */ /* 0x000fea000383ffff */
.L_x_247:
[----:B------:R-:W-:Y:S01]  /*119e0*/  BSSY B0, `(.L_x_323) ;  /* 0x0000008000007945 */ /* 0x000fe20003800000 */
[----:B------:R-:W-:Y:S02]  /*119f0*/  IMAD.MOV.U32 R13, RZ, RZ, R2 ;  /* 0x000000ffff0d7224 */ /* 0x000fe400078e0002 */
[----:B------:R-:W-:Y:S02]  /*11a00*/  IMAD.MOV.U32 R12, RZ, RZ, RZ ;  /* 0x000000ffff0c7224 */ /* 0x000fe400078e00ff */
[----:B------:R-:W-:Y:S02]  /*11a10*/  IMAD.MOV.U32 R11, RZ, RZ, 0x1c1f ;  /* 0x00001c1fff0b7424 */ /* 0x000fe400078e00ff */
[----:B------:R-:W-:-:S07]  /*11a20*/  IMAD.MOV.U32 R15, RZ, RZ, -0x1 ;  /* 0xffffffffff0f7424 */ /* 0x000fce00078e00ff */
[----:B0-----:R-:W-:Y:S05]  /*11a30*/  WARPSYNC.COLLECTIVE R15, `(.L_x_324) ;  /* 0x000000000f087348 */ /* 0x001fea0003c00000 */
[----:B------:R1:W2:Y:S02]  /*11a40*/  SHFL.IDX P6, R14, R13, R12, R11 ;  /* 0x0000000c0d0e7389 */ /* 0x0002a400000c000b */
[----:B012---:R-:W-:Y:S01]  /*11a50*/  ENDCOLLECTIVE ;  /* 0x000000000000791b */ /* 0x007fe20003800000 */
.L_x_324:
[----:B------:R-:W-:Y:S05]  /*11a60*/  BSYNC B0 ;  /* 0x0000000000007941 */ /* 0x000fea0003800000 */
.L_x_323:
[----:B------:R-:W-:Y:S01]  /*11a70*/  MOV R13, R0 ;  /* 0x00000000000d7202 */ /* 0x000fe20000000f00 */
[----:B------:R-:W-:Y:S02]  /*11a80*/  IMAD.MOV.U32 R12, RZ, RZ, RZ ;  /* 0x000000ffff0c7224 */ /* 0x000fe400078e00ff */
[----:B------:R-:W-:Y:S02]  /*11a90*/  IMAD.MOV.U32 R11, RZ, RZ, 0x1c1f ;  /* 0x00001c1fff0b7424 */ /* 0x000fe400078e00ff */
[----:B------:R-:W-:Y:S02]  /*11aa0*/  IMAD.MOV.U32 R15, RZ, RZ, -0x1 ;  /* 0xffffffffff0f7424 */ /* 0x000fe400078e00ff */
[----:B------:R-:W-:-:S07]  /*11ab0*/  IMAD.MOV.U32 R3, RZ, RZ, R14 ;  /* 0x000000ffff037224 */ /* 0x000fce00078e000e */
[----:B------:R-:W-:Y:S05]  /*11ac0*/  WARPSYNC.COLLECTIVE R15, `(.L_x_325) ;  /* 0x000000000f087348 */ /* 0x000fea0003c00000 */
[----:B------:R0:W1:Y:S02]  /*11ad0*/  SHFL.IDX P6, R14, R13, R12, R11 ;  /* 0x0000000c0d0e7389 */ /* 0x00006400000c000b */
[----:B01----:R-:W-:Y:S01]  /*11ae0*/  ENDCOLLECTIVE ;  /* 0x000000000000791b */ /* 0x003fe20003800000 */
.L_x_325:
[----:B------:R-:W-:-:S05]  /*11af0*/  IMAD.MOV.U32 R10, RZ, RZ, R14 ;  /* 0x000000ffff0a7224 */ /* 0x000fca00078e000e */
[----:B------:R-:W-:-:S05]  /*11b00*/  IADD3 R18, P1, R19, R10, RZ ;  /* 0x0000000a13127210 */ /* 0x000fca0007f3e0ff */
[----:B------:R-:W-:Y:S02]  /*11b10*/  IMAD.X R19, RZ, RZ, R3, P1 ;  /* 0x000000ffff137224 */ /* 0x000fe400008e0603 */
[----:B------:R-:W-:Y:S02]  /*11b20*/  IMAD.IADD R3, R16, 0x1, R20 ;  /* 0x0000000110037824 */ /* 0x000fe400078e0214 */
[----:B------:R0:W5:Y:S01]  /*11b30*/  LDL.LU R20, [R1+0x8] ;  /* 0x0000080001147983 */ /* 0x0001620000300800 */
[----:B------:R-:W-:Y:S01]  /*11b40*/  MOV R13, R2 ;  /* 0x00000002000d7202 */ /* 0x000fe20000000f00 */
[----:B------:R-:W-:Y:S01]  /*11b50*/  IMAD.MOV.U32 R12, RZ, RZ, 0x1 ;  /* 0x00000001ff0c7424 */ /* 0x000fe200078e00ff */
[C---:B------:R-:W-:Y:S02]  /*11b60*/  ISETP.LT.OR P1, PT, R8.reuse, 0x1, P0 ;  /* 0x000000010800780c */ /* 0x040fe40000721670 */
[----:B------:R-:W-:-:S13]  /*11b70*/  ISETP.GE.AND P2, PT, R8, 0x81, PT ;  /* 0x000000810800780c */ /* 0x000fda0003f46270 */
[----:B0----5:R-:W-:Y:S05]  /*11b80*/  WARPSYNC.COLLECTIVE R15, `(.L_x_326) ;  /* 0x000000000f087348 */ /* 0x021fea0003c00000 */
[----:B------:R1:W2:Y:S02]  /*11b90*/  SHFL.IDX P6, R14, R13, R12, R11 ;  /* 0x0000000c0d0e7389 */ /* 0x0002a400000c000b */
[----:B012--5:R-:W-:Y:S01]  /*11ba0*/  ENDCOLLECTIVE ;  /* 0x000000000000791b */ /* 0x027fe20003800000 */
.L_x_326:
[C---:B------:R-:W-:Y:S02]  /*11bb0*/  ISETP.GE.AND P4, PT, R8.reuse, 0x21, PT ;  /* 0x000000210800780c */ /* 0x040fe40003f86270 */
[----:B------:R-:W-:Y:S01]  /*11bc0*/  ISETP.GE.AND P3, PT, R8, 0x41, PT ;  /* 0x000000410800780c */ /* 0x000fe20003f66270 */
[----:B------:R-:W-:Y:S01]  /*11bd0*/  @!PT LDS RZ, [RZ] ;  /* 0x00000000fffff984 */ /* 0x000fe20000000800 */
[----:B------:R-:W-:Y:S01]  /*11be0*/  @!PT LDS RZ, [RZ] ;  /* 0x00000000fffff984 */ /* 0x000fe20000000800 */
[----:B------:R-:W-:Y:S01]  /*11bf0*/  @!PT LDS RZ, [RZ] ;  /* 0x00000000fffff984 */ /* 0x000fe20000000800 */
[----:B------:R0:W-:Y:S01]  /*11c00*/  LDGSTS.E.BYPASS.LTC128B.128 [R3+0x6000], desc[UR50][R18.64], !P1 ;  /* 0x0600000012037fae */ /* 0x0001e2000c901d72 */
[----:B------:R-:W-:Y:S01]  /*11c10*/  IMAD.MOV.U32 R13, RZ, RZ, R0 ;  /* 0x000000ffff0d7224 */ /* 0x000fe200078e0000 */
[----:B0-----:R-:W0:Y:S01]  /*11c20*/  S2R R19, SR_TID.X ;  /* 0x0000000000137919 */ /* 0x001e220000002100 */
[----:B------:R-:W-:-:S09]  /*11c30*/  IMAD.MOV.U32 R10, RZ, RZ, R14 ;  /* 0x000000ffff0a7224 */ /* 0x000fd200078e000e */
[----:B0-----:R-:W-:Y:S05]  /*11c40*/  WARPSYNC.COLLECTIVE R15, `(.L_x_327) ;  /* 0x000000000f087348 */ /* 0x001fea0003c00000 */
[----:B------:R1:W2:Y:S02]  /*11c50*/  SHFL.IDX P6, R14, R13, R12, R11 ;  /* 0x0000000c0d0e7389 */ /* 0x0002a400000c000b */
[----:B012---:R-:W-:Y:S01]  /*11c60*/  ENDCOLLECTIVE ;  /* 0x000000000000791b */ /* 0x007fe20003800000 */
.L_x_327:
[----:B------:R-:W-:Y:S01]  /*11c70*/  MOV R13, R2 ;  /* 0x00000002000d7202 */ /* 0x000fe20000000f00 */
[----:B------:R-:W-:Y:S02]  /*11c80*/  IMAD.MOV.U32 R12, RZ, RZ, R14 ;  /* 0x000000ffff0c7224 */ /* 0x000fe400078e000e */
[----:B------:R-:W-:-:S05]  /*11c90*/  IMAD.SHL.U32 R19, R19, 0x10, RZ ;  /* 0x0000001013137824 */ /* 0x000fca00078e00ff */
[----:B------:R-:W-:-:S04]  /*11ca0*/  LOP3.LUT R19, R19, 0x30, RZ, 0xc0, !PT ;  /* 0x0000003013137812 */ /* 0x000fc800078ec0ff */
[----:B------:R-:W-:Y:S01]  /*11cb0*/  IADD3 R18, P1, R19, R12, RZ ;  /* 0x0000000c13127210 */ /* 0x000fe20007f3e0ff */
[----:B------:R-:W-:-:S04]  /*11cc0*/  IMAD.MOV.U32 R12, RZ, RZ, 0x2 ;  /* 0x00000002ff0c7424 */ /* 0x000fc800078e00ff */
[----:B------:R-:W-:Y:S01]  /*11cd0*/  IMAD.X R19, RZ, RZ, R10, P1 ;  /* 0x000000ffff137224 */ /* 0x000fe200008e060a */
[----:B------:R-:W-:-:S13]  /*11ce0*/  ISETP.LT.OR P1, PT, R8, 0x21, P0 ;  /* 0x000000210800780c */ /* 0x000fda0000721670 */
[----:B------:R-:W-:Y:S05]  /*11cf0*/  WARPSYNC.COLLECTIVE R15, `(.L_x_328) ;  /* 0x000000000f087348 */ /* 0x000fea0003c00000 */
[----:B------:R0:W1:Y:S02]  /*11d00*/  SHFL.IDX P6, R14, R13, R12, R11 ;  /* 0x0000000c0d0e7389 */ /* 0x00006400000c000b */
[----:B01----:R-:W-:Y:S01]  /*11d10*/  ENDCOLLECTIVE ;  /* 0x000000000000791b */ /* 0x003fe20003800000 */
.L_x_328:
[----:B------:R-:W-:Y:S01]  /*11d20*/  @!PT LDS RZ, [RZ] ;  /* 0x00000000fffff984 */ /* 0x000fe20000000800 */
[----:B------:R-:W-:Y:S01]  /*11d30*/  @!PT LDS RZ, [RZ] ;  /* 0x00000000fffff984 */ /* 0x000fe20000000800 */
[----:B------:R-:W-:Y:S01]  /*11d40*/  @!PT LDS RZ, [RZ] ;  /* 0x00000000fffff984 */ /* 0x000fe20000000800 */
[----:B------:R0:W-:Y:S01]  /*11d50*/  LDGSTS.E.BYPASS.LTC128B.128 [R3+0x6800], desc[UR50][R18.64], !P1 ;  /* 0x0680000012037fae */ /* 0x0001e2000c901d72 */
[----:B------:R-:W-:Y:S01]  /*11d60*/  IMAD.MOV.U32 R13, RZ, RZ, R0 ;  /* 0x000000ffff0d7224 */ /* 0x000fe200078e0000 */
[----:B0-----:R-:W0:Y:S01]  /*11d70*/  S2R R19, SR_TID.X ;  /* 0x0000000000137919 */ /* 0x001e220000002100 */
[----:B------:R-:W-:-:S07]  /*11d80*/  IMAD.MOV.U32 R10, RZ, RZ, R14 ;  /* 0x000000ffff0a7224 */ /* 0x000fce00078e000e */
[----:B0-----:R-:W-:Y:S05]  /*11d90*/  WARPSYNC.COLLECTIVE R15, `(.L_x_329) ;  /* 0x000000000f087348 */ /* 0x001fea0003c00000 */
[----:B------:R1:W2:Y:S02]  /*11da0*/  SHFL.IDX P6, R14, R13, R12, R11 ;  /* 0x0000000c0d0e7389 */ /* 0x0002a400000c000b */
[----:B012---:R-:W-:Y:S01]  /*11db0*/  ENDCOLLECTIVE ;  /* 0x000000000000791b */ /* 0x007fe20003800000 */
.L_x_329:
[----:B------:R-:W-:Y:S01]  /*11dc0*/  MOV R13, R2 ;  /* 0x00000002000d7202 */ /* 0x000fe20000000f00 */
[----:B------:R-:W-:Y:S02]  /*11dd0*/  IMAD.MOV.U32 R12, RZ, RZ, R14 ;  /* 0x000000ffff0c7224 */ /* 0x000fe400078e000e */
[----:B------:R-:W-:-:S05]  /*11de0*/  IMAD.SHL.U32 R19, R19, 0x10, RZ ;  /* 0x0000001013137824 */ /* 0x000fca00078e00ff */
[----:B------:R-:W-:-:S04]  /*11df0*/  LOP3.LUT R19, R19, 0x30, RZ, 0xc0, !PT ;  /* 0x0000003013137812 */ /* 0x000fc800078ec0ff */
[----:B------:R-:W-:Y:S01]  /*11e00*/  IADD3 R18, P1, R19, R12, RZ ;  /* 0x0000000c13127210 */ /* 0x000fe20007f3e0ff */
[----:B------:R-:W-:-:S04]  /*11e10*/  IMAD.MOV.U32 R12, RZ, RZ, 0x3 ;  /* 0x00000003ff0c7424 */ /* 0x000fc800078e00ff */
[----:B------:R-:W-:-:S08]  /*11e20*/  IMAD.X R19, RZ, RZ, R10, P1 ;  /* 0x000000ffff137224 */ /* 0x000fd000008e060a */
[----:B------:R-:W-:Y:S05]  /*11e30*/  WARPSYNC.COLLECTIVE R15, `(.L_x_330) ;  /* 0x000000000f087348 */ /* 0x000fea0003c00000 */
[----:B------:R0:W1:Y:S02]  /*11e40*/  SHFL.IDX P6, R14, R13, R12, R11 ;  /* 0x0000000c0d0e7389 */ /* 0x00006400000c000b */
[----:B01----:R-:W-:Y:S01]  /*11e50*/  ENDCOLLECTIVE ;  /* 0x000000000000791b */ /* 0x003fe20003800000 */
.L_x_330:
[----:B------:R-:W-:Y:S01]  /*11e60*/  ISETP.LT.OR P1, PT, R8, 0x41, P0 ;  /* 0x000000410800780c */ /* 0x000fe20000721670 */
[----:B------:R-:W0:Y:S01]  /*11e70*/  S2R R10, SR_TID.X ;  /* 0x00000000000a7919 */ /* 0x000e220000002100 */
[----:B------:R-:W-:-:S11]  /*11e80*/  IMAD.MOV.U32 R13, RZ, RZ, R0 ;  /* 0x000000ffff0d7224 */ /* 0x000fd600078e0000 */
[----:B------:R-:W-:Y:S01]  /*11e90*/  @!PT LDS RZ, [RZ] ;  /* 0x00000000fffff984 */ /* 0x000fe20000000800 */
[----:B------:R-:W-:Y:S01]  /*11ea0*/  @!PT LDS RZ, [RZ] ;  /* 0x00000000fffff984 */ /* 0x000fe20000000800 */
[----:B------:R-:W-:Y:S01]  /*11eb0*/  @!PT LDS RZ, [RZ] ;  /* 0x00000000fffff984 */ /* 0x000fe20000000800 */
[----:B------:R1:W-:Y:S01]  /*11ec0*/  LDGSTS.E.BYPASS.LTC128B.128 [R3+0x7000], desc[UR50][R18.64], !P1 ;  /* 0x0700000012037fae */ /* 0x0003e2000c901d72 */
[----:B------:R-:W-:-:S07]  /*11ed0*/  IMAD.MOV.U32 R2, RZ, RZ, R14 ;  /* 0x000000ffff027224 */ /* 0x000fce00078e000e */
[----:B01----:R-:W-:Y:S05]  /*11ee0*/  WARPSYNC.COLLECTIVE R15, `(.L_x_331) ;  /* 0x000000000f087348 */ /* 0x003fea0003c00000 */
[----:B------:R2:W3:Y:S02]  /*11ef0*/  SHFL.IDX P6, R14, R13, R12, R11 ;  /* 0x0000000c0d0e7389 */ /* 0x0004e400000c000b */
[----:B0123--:R-:W-:Y:S01]  /*11f00*/  ENDCOLLECTIVE ;  /* 0x000000000000791b */ /* 0x00ffe20003800000 */
.L_x_331:
[----:B------:R-:W-:Y:S01]  /*11f10*/  IMAD.SHL.U32 R10, R10, 0x10, RZ ;  /* 0x000000100a0a7824 */ /* 0x000fe200078e00ff */
[----:B------:R-:W-:Y:S01]  /*11f20*/  MOV R13, R21 ;  /* 0x00000015000d7202 */ /* 0x000fe20000000f00 */
[----:B------:R-:W-:-:S03]  /*11f30*/  IMAD.MOV.U32 R12, RZ, RZ, RZ ;  /* 0x000000ffff0c7224 */ /* 0x000fc600078e00ff */
[----:B------:R-:W-:Y:S01]  /*11f40*/  LOP3.LUT R10, R10, 0x30, RZ, 0xc0, !PT ;  /* 0x000000300a0a7812 */ /* 0x000fe200078ec0ff */
[----:B------:R-:W-:-:S07]  /*11f50*/  IMAD.MOV.U32 R0, RZ, RZ, R14 ;  /* 0x000000ffff007224 */ /* 0x000fce00078e000e */
[----:B------:R-:W-:Y:S05]  /*11f60*/  WARPSYNC.COLLECTIVE R15, `(.L_x_332) ;  /* 0x000000000f087348 */ /* 0x000fea0003c00000 */
[----:B------:R0:W1:Y:S02]  /*11f70*/  SHFL.IDX P6, R14, R13, R12, R11 ;  /* 0x0000000c0d0e7389 */ /* 0x00006400000c000b */
[----:B01----:R-:W-:Y:S01]  /*11f80*/  ENDCOLLECTIVE ;  /* 0x000000000000791b */ /* 0x003fe20003800000 */
.L_x_332:
[----:B------:R-:W-:-:S05]  /*11f90*/  IADD3 R18, P1, R10, R0, RZ ;  /* 0x000000000a127210 */ /* 0x000fca0007f3e0ff */
[----:B------:R-:W-:Y:S01]  /*11fa0*/  IMAD.X R19, RZ, RZ, R2, P1 ;  /* 0x000000ffff137224 */ /* 0x000fe200008e0602 */
[----:B------:R-:W-:Y:S01]  /*11fb0*/  ISETP.LT.OR P1, PT, R8, 0x61, P0 ;  /* 0x000000610800780c */ /* 0x000fe20000721670 */
[----:B------:R-:W-:-:S12]  /*11fc0*/  IMAD.MOV.U32 R13, RZ, RZ, R22 ;  /* 0x000000ffff0d7224 */ /* 0x000fd800078e0016 */
        /* <DEDUP_REMOVED lines=9> */
.L_x_333:
[----:B------:R-:W-:Y:S01]  /*12060*/  IMAD.MOV.U32 R10, RZ, RZ, R14 ;  /* 0x000000ffff0a7224 */ /* 0x000fe200078e000e */
[----:B------:R-:W-:-:S04]  /*12070*/  LOP3.LUT R20, R20, 0xffffffef, RZ, 0xc0, !PT ;  /* 0xffffffef14147812 */ /* 0x000fc800078ec0ff */
[----:B------:R-:W-:-:S05]  /*12080*/  @P2 LOP3.LUT R20, R20, 0x10, RZ, 0xfc, !PT ;  /* 0x0000001014142812 */ /* 0x000fca00078efcff */
[----:B------:R2:W-:Y:S01]  /*12090*/  STL [R1+0x8], R20 ;  /* 0x0000081401007387 */ /* 0x0005e20000100800 */
[----:B------:R-:W-:Y:S05]  /*120a0*/  BRA `(.L_x_334) ;  /* 0xffffffb400b07947 */ /* 0x000fea000383ffff */
.L_x_252:
[----:B------:R0:W0:Y:S02]  /*120b0*/  SYNCS.PHASECHK.TRANS64.TRYWAIT P0, [R7+URZ+0x13240], R28 ;  /* 0x0132401c070075a7 */ /* 0x000024000800017f */
[----:B0-----:R-:W-:Y:S05]  /*120c0*/  @!P0 NANOSLEEP.SYNCS 0x989680 ;  /* 0x009896800000895d */ /* 0x001fea0003900000 */
[----:B------:R-:W0:Y:S02]  /*120d0*/  @!P0 SYNCS.PHASECHK.TRANS64 P0, [R7+URZ+0x13240], R28 ;  /* 0x0132401c070085a7 */ /* 0x000e24000800007f */
[----:B0-----:R-:W-:Y:S05]  /*120e0*/  @!P0 BRA `(.L_x_252) ;  /* 0xfffffffc00f08947 */ /* 0x001fea000383ffff */
[----:B------:R-:W-:Y:S05]  /*120f0*/  BRA `(.L_x_335) ;  /* 0xffffffb800107947 */ /* 0x000fea000383ffff */
.L_x_253:
[----:B------:R-:W-:Y:S01]  /*12100*/  BSSY B0, `(.L_x_336) ;  /* 0x0000008000007945 */ /* 0x000fe20003800000 */
[----:B------:R-:W-:Y:S01]  /*12110*/  IMAD.MOV.U32 R13, RZ, RZ, R0 ;  /* 0x000000ffff0d7224 */ /* 0x000fe200078e0000 */
[----:B------:R-:W-:Y:S01]  /*12120*/  MOV R11, 0x1c1f ;  /* 0x00001c1f000b7802 */ /* 0x000fe20000000f00 */
[----:B------:R-:W-:Y:S02]  /*12130*/  IMAD.MOV.U32 R12, RZ, RZ, RZ ;  /* 0x000000ffff0c7224 */ /* 0x000fe400078e00ff */
[----:B------:R-:W-:-:S07]  /*12140*/  IMAD.MOV.U32 R15, RZ, RZ, -0x1 ;  /* 0xffffffffff0f7424 */ /* 0x000fce00078e00ff */
[----:B012-4-:R-:W-:Y:S05]  /*12150*/  WARPSYNC.COLLECTIVE R15, `(.L_x_337) ;  /* 0x000000000f087348 */ /* 0x017fea0003c00000 */
[----:B-1----:R1:W3:Y:S02]  /*12160*/  SHFL.IDX P6, R14, R13, R12, R11 ;  /* 0x0000000c0d0e7389 */ /* 0x0022e400000c000b */
[----:B01234-:R-:W-:Y:S01]  /*12170*/  ENDCOLLECTIVE ;  /* 0x000000000000791b */ /* 0x01ffe20003800000 */
.L_x_337:
[----:B------:R-:W-:Y:S05]  /*12180*/  BSYNC B0 ;  /* 0x0000000000007941 */ /* 0x000fea0003800000 */
.L_x_336:
[----:B------:R-:W0:Y:S01]  /*12190*/  S2R R18, SR_TID.X ;  /* 0x0000000000127919 */ /* 0x000e220000002100 */
[----:B------:R-:W-:Y:S01]  /*121a0*/  IMAD.MOV.U32 R13, RZ, RZ, R2 ;  /* 0x000000ffff0d7224 */ /* 0x000fe200078e0002 */
[----:B------:R-:W-:Y:S01]  /*121b0*/  MOV R15, 0xffffffff ;  /* 0xffffffff000f7802 */ /* 0x000fe20000000f00 */
[----:B------:R-:W-:Y:S01]  /*121c0*/  IMAD.MOV.U32 R12, RZ, RZ, RZ ;  /* 0x000000ffff0c7224 */ /* 0x000fe200078e00ff */
[----:B------:R-:W1:Y:S01]  /*121d0*/  LDC R19, c[0x0][0x2f4] ;  /* 0x0000bd00ff137b82 */ /* 0x000e620000000800 */
[----:B------:R-:W-:Y:S02]  /*121e0*/  IMAD.MOV.U32 R11, RZ, RZ, 0x1c1f ;  /* 0x00001c1fff0b7424 */ /* 0x000fe400078e00ff */
[----:B------:R-:W-:-:S07]  /*121f0*/  IMAD.MOV.U32 R4, RZ, RZ, R14 ;  /* 0x000000ffff047224 */ /* 0x000fce00078e000e */
[----:B01----:R-:W-:Y:S05]  /*12200*/  WARPSYNC.COLLECTIVE R15, `(.L_x_338) ;  /* 0x000000000f087348 */ /* 0x003fea0003c00000 */
[----:B------:R2:W3:Y:S02]  /*12210*/  SHFL.IDX P6, R14, R13, R12, R11 ;  /* 0x0000000c0d0e7389 */ /* 0x0004e400000c000b */
[----:B0123--:R-:W-:Y:S01]  /*12220*/  ENDCOLLECTIVE ;  /* 0x000000000000791b */ /* 0x00ffe20003800000 */
.L_x_338:
[----:B------:R-:W-:Y:S02]  /*12230*/  IMAD.MOV.U32 R13, RZ, RZ, R0 ;  /* 0x000000ffff0d7224 */ /* 0x000fe400078e0000 */
[----:B------:R-:W-:Y:S02]  /*12240*/  IMAD.MOV.U32 R12, RZ, RZ, 0x1 ;  /* 0x00000001ff0c7424 */ /* 0x000fe400078e00ff */
[----:B------:R-:W-:Y:S02]  /*12250*/  IMAD.SHL.U32 R18, R18, 0x10, RZ ;  /* 0x0000001012127824 */ /* 0x000fe400078e00ff */
[----:B------:R-:W-:-:S07]  /*12260*/  IMAD.MOV.U32 R5, RZ, RZ, R14 ;  /* 0x000000ffff057224 */ /* 0x000fce00078e000e */
[----:B------:R-:W-:Y:S05]  /*12270*/  WARPSYNC.COLLECTIVE R15, `(.L_x_339) ;  /* 0x000000000f087348 */ /* 0x000fea0003c00000 */
[----:B------:R0:W1:Y:S02]  /*12280*/  SHFL.IDX P6, R14, R13, R12, R11 ;  /* 0x0000000c0d0e7389 */ /* 0x00006400000c000b */
[----:B01----:R-:W-:Y:S01]  /*12290*/  ENDCOLLECTIVE ;  /* 0x000000000000791b */ /* 0x003fe20003800000 */
.L_x_339:
[----:B------:R-:W-:-:S04]  /*122a0*/  LOP3.LUT R18, R18, 0x30, RZ, 0xc0, !PT ;  /* 0x0000003012127812 */ /* 0x000fc800078ec0ff */
[C---:B------:R-:W-:Y:S02]  /*122b0*/  @P5 IADD3 R5, P0, R18.reuse, R5, RZ ;  /* 0x0000000512055210 */ /* 0x040fe40007f1e0ff */
[----:B------:R-:W-:-:S03]  /*122c0*/  ISETP.GE.AND P2, PT, R18, R19, PT ;  /* 0x000000131200720c */ /* 0x000fc60003f46270 */
[----:B------:R-:W-:Y:S02]  /*122d0*/  @P5 IMAD.X R4, RZ, RZ, R4, P0 ;  /* 0x000000ffff045224 */ /* 0x000fe400000e0604 */
[----:B------:R-:W-:-:S03]  /*122e0*/  IMAD.MOV.U32 R13, RZ, RZ, R2 ;  /* 0x000000ffff0d7224 */ /* 0x000fc600078e0002 */
[----:B------:R-:W-:-:S04]  /*122f0*/  @P5 LOP3.LUT R5, R5, R4, RZ, 0x3c, !PT ;  /* 0x0000000405055212 */ /* 0x000fc800078e3cff */
[----:B------:R-:W-:-:S04]  /*12300*/  @P5 LOP3.LUT R4, R5, R4, RZ, 0x3c, !PT ;  /* 0x0000000405045212 */ /* 0x000fc800078e3cff */
[----:B------:R-:W-:-:S05]  /*12310*/  @P5 LOP3.LUT R5, R5, R4, RZ, 0x3c, !PT ;  /* 0x0000000405055212 */ /* 0x000fca00078e3cff */
[----:B------:R-:W-:Y:S01]  /*12320*/  @!PT LDS RZ, [RZ] ;  /* 0x00000000fffff984 */ /* 0x000fe20000000800 */
[----:B------:R-:W-:Y:S01]  /*12330*/  @!PT LDS RZ, [RZ] ;  /* 0x00000000fffff984 */ /* 0x000fe20000000800 */
[----:B------:R-:W-:Y:S01]  /*12340*/  @!PT LDS RZ, [RZ] ;  /* 0x00000000fffff984 */ /* 0x000fe20000000800 */
[----:B------:R0:W-:Y:S02]  /*12350*/  @P5 LDGSTS.E.BYPASS.LTC128B.128 [R3+0xe000], desc[UR50][R4.64], !P2 ;  /* 0x0e00000004035fae */ /* 0x0001e4000d101d72 */
[----:B0-----:R-:W-:-:S07]  /*12360*/  IMAD.MOV.U32 R4, RZ, RZ, R14 ;  /* 0x000000ffff047224 */ /* 0x001fce00078e000e */
[----:B------:R-:W-:Y:S05]  /*12370*/  WARPSYNC.COLLECTIVE R15, `(.L_x_340) ;  /* 0x000000000f087348 */ /* 0x000fea0003c00000 */
[----:B------:R0:W1:Y:S02]  /*12380*/  SHFL.IDX P6, R14, R13, R12, R11 ;  /* 0x0000000c0d0e7389 */ /* 0x00006400000c000b */
[----:B01----:R-:W-:Y:S01]  /*12390*/  ENDCOLLECTIVE ;  /* 0x000000000000791b */ /* 0x003fe20003800000 */
.L_x_340:
[----:B------:R-:W-:Y:S02]  /*123a0*/  IMAD.MOV.U32 R13, RZ, RZ, R0 ;  /* 0x000000ffff0d7224 */ /* 0x000fe400078e0000 */
[----:B------:R-:W-:Y:S01]  /*123b0*/  IMAD.MOV.U32 R12, RZ, RZ, 0x2 ;  /* 0x00000002ff0c7424 */ /* 0x000fe200078e00ff */
[----:B------:R-:W-:-:S07]  /*123c0*/  MOV R5, R14 ;  /* 0x0000000e00057202 */ /* 0x000fce0000000f00 */
[----:B------:R-:W-:Y:S05]  /*123d0*/  WARPSYNC.COLLECTIVE R15, `(.L_x_341) ;  /* 0x000000000f087348 */ /* 0x000fea0003c00000 */
[----:B------:R0:W1:Y:S02]  /*123e0*/  SHFL.IDX P6, R14, R13, R12, R11 ;  /* 0x0000000c0d0e7389 */ /* 0x00006400000c000b */
[----:B01----:R-:W-:Y:S01]  /*123f0*/  ENDCOLLECTIVE ;  /* 0x000000000000791b */ /* 0x003fe20003800000 */
.L_x_341:
[----:B------:R-:W-:-:S05]  /*12400*/  @P4 IADD3 R5, P0, R18, R5, RZ ;  /* 0x0000000512054210 */ /* 0x000fca0007f1e0ff */
[----:B------:R-:W-:-:S05]  /*12410*/  @P4 IMAD.X R4, RZ, RZ, R4, P0 ;  /* 0x000000ffff044224 */ /* 0x000fca00000e0604 */
[----:B------:R-:W-:Y:S01]  /*12420*/  @P4 LOP3.LUT R5, R5, R4, RZ, 0x3c, !PT ;  /* 0x0000000405054212 */ /* 0x000fe200078e3cff */
[----:B------:R-:W-:-:S03]  /*12430*/  IMAD.MOV.U32 R13, RZ, RZ, R2 ;  /* 0x000000ffff0d7224 */ /* 0x000fc600078e0002 */
        /* <DEDUP_REMOVED lines=10> */
.L_x_342:
[----:B------:R-:W-:Y:S02]  /*124e0*/  IMAD.MOV.U32 R13, RZ, RZ, R0 ;  /* 0x000000ffff0d7224 */ /* 0x000fe400078e0000 */
[----:B------:R-:W-:Y:S02]  /*124f0*/  IMAD.MOV.U32 R12, RZ, RZ, 0x3 ;  /* 0x00000003ff0c7424 */ /* 0x000fe400078e00ff */
[----:B------:R-:W-:-:S07]  /*12500*/  IMAD.MOV.U32 R5, RZ, RZ, R14 ;  /* 0x000000ffff057224 */ /* 0x000fce00078e000e */
[----:B------:R-:W-:Y:S05]  /*12510*/  WARPSYNC.COLLECTIVE R15, `(.L_x_343) ;  /* 0x000000000f087348 */ /* 0x000fea0003c00000 */
[----:B------:R0:W1:Y:S02]  /*12520*/  SHFL.IDX P6, R14, R13, R12, R11 ;  /* 0x0000000c0d0e7389 */ /* 0x00006400000c000b */
[----:B01----:R-:W-:Y:S01]  /*12530*/  ENDCOLLECTIVE ;  /* 0x000000000000791b */ /* 0x003fe20003800000 */
.L_x_343:
[----:B------:R-:W-:-:S04]  /*12540*/  @P3 IADD3 R5, P0, R18, R5, RZ ;  /* 0x0000000512053210 */ /* 0x000fc80007f1e0ff */
[----:B------:R-:W-:-:S04]  /*12550*/  @P3 IADD3.X R4, RZ, R4, RZ, P0, !PT ;  /* 0x00000004ff043210 */ /* 0x000fc800007fe4ff */
[----:B------:R-:W-:Y:S01]  /*12560*/  @P3 LOP3.LUT R5, R5, R4, RZ, 0x3c, !PT ;  /* 0x0000000405053212 */ /* 0x000fe200078e3cff */
[----:B------:R-:W-:-:S03]  /*12570*/  IMAD.MOV.U32 R13, RZ, RZ, R2 ;  /* 0x000000ffff0d7224 */ /* 0x000fc600078e0002 */
[----:B------:R-:W-:-:S04]  /*12580*/  @P3 LOP3.LUT R4, R5, R4, RZ, 0x3c, !PT ;  /* 0x0000000405043212 */ /* 0x000fc800078e3cff */
[----:B------:R-:W-:Y:S01]  /*12590*/  @P3 LOP3.LUT R5, R5, R4, RZ, 0x3c, !PT ;  /* 0x0000000405053212 */ /* 0x000fe200078e3cff */
[----:B------:R-:W-:-:S04]  /*125a0*/  IMAD.MOV.U32 R0, RZ, RZ, R14 ;  /* 0x000000ffff007224 */ /* 0x000fc800078e000e */
[----:B------:R-:W-:Y:S01]  /*125b0*/  @!PT LDS RZ, [RZ] ;  /* 0x00000000fffff984 */ /* 0x000fe20000000800 */
[----:B------:R-:W-:Y:S01]  /*125c0*/  @!PT LDS RZ, [RZ] ;  /* 0x00000000fffff984 */ /* 0x000fe20000000800 */
[----:B------:R-:W-:Y:S01]  /*125d0*/  @!PT LDS RZ, [RZ] ;  /* 0x00000000fffff984 */ /* 0x000fe20000000800 */
[----:B------:R0:W-:Y:S03]  /*125e0*/  @P3 LDGSTS.E.BYPASS.LTC128B.128 [R3+0xf000], desc[UR50][R4.64], !P2 ;  /* 0x0f00000004033fae */ /* 0x0001e6000d101d72 */
[----:B0-----:R-:W-:Y:S05]  /*125f0*/  WARPSYNC.COLLECTIVE R15, `(.L_x_344) ;  /* 0x000000000f087348 */ /* 0x001fea0003c00000 */
[----:B------:R1:W2:Y:S02]  /*12600*/  SHFL.IDX P6, R14, R13, R12, R11 ;  /* 0x0000000c0d0e7389 */ /* 0x0002a400000c000b */
[----:B012---:R-:W-:Y:S01]  /*12610*/  ENDCOLLECTIVE ;  /* 0x000000000000791b */ /* 0x007fe20003800000 */
.L_x_344:
[----:B------:R-:W-:Y:S02]  /*12620*/  IMAD.MOV.U32 R13, RZ, RZ, R6 ;  /* 0x000000ffff0d7224 */ /* 0x000fe400078e0006 */
[----:B------:R-:W-:Y:S02]  /*12630*/  IMAD.MOV.U32 R12, RZ, RZ, RZ ;  /* 0x000000ffff0c7224 */ /* 0x000fe400078e00ff */
[----:B------:R-:W-:-:S07]  /*12640*/  IMAD.MOV.U32 R2, RZ, RZ, R14 ;  /* 0x000000ffff027224 */ /* 0x000fce00078e000e */
[----:B------:R-:W-:Y:S05]  /*12650*/  WARPSYNC.COLLECTIVE R15, `(.L_x_345) ;  /* 0x000000000f087348 */ /* 0x000fea0003c00000 */
[----:B------:R0:W1:Y:S02]  /*12660*/  SHFL.IDX P6, R14, R13, R12, R11 ;  /* 0x0000000c0d0e7389 */ /* 0x00006400000c000b */
[----:B01----:R-:W-:Y:S01]  /*12670*/  ENDCOLLECTIVE ;  /* 0x000000000000791b */ /* 0x003fe20003800000 */
.L_x_345:
[----:B------:R-:W-:-:S04]  /*12680*/  @P1 IADD3 R2, P0, R18, R2, RZ ;  /* 0x0000000212021210 */ /* 0x000fc80007f1e0ff */
[----:B------:R-:W-:Y:S01]  /*12690*/  @P1 MOV R4, R2 ;  /* 0x0000000200041202 */ /* 0x000fe20000000f00 */
[----:B------:R-:W-:-:S04]  /*126a0*/  @P1 IMAD.X R0, RZ, RZ, R0, P0 ;  /* 0x000000ffff001224 */ /* 0x000fc800000e0600 */
[----:B------:R-:W-:Y:S02]  /*126b0*/  @P1 IMAD.MOV.U32 R5, RZ, RZ, R0 ;  /* 0x000000ffff051224 */ /* 0x000fe400078e0000 */
[----:B------:R-:W-:-:S03]  /*126c0*/  IMAD.MOV.U32 R13, RZ, RZ, R8 ;  /* 0x000000ffff0d7224 */ /* 0x000fc600078e0008 */
[----:B------:R-:W-:Y:S01]  /*126d0*/  @!PT LDS RZ, [RZ] ;  /* 0x00000000fffff984 */ /* 0x000fe20000000800 */
[----:B------:R-:W-:Y:S01]  /*126e0*/  @!PT LDS RZ, [RZ] ;  /* 0x00000000fffff984 */ /* 0x000fe20000000800 */
[----:B------:R-:W-:Y:S01]  /*126f0*/  @!PT LDS RZ, [RZ] ;  /* 0x00000000fffff984 */ /* 0x000fe20000000800 */
[----:B------:R0:W-:Y:S01]  /*12700*/  @P1 LDGSTS.E.BYPASS.LTC128B.128 [R3+0xf800], desc[UR50][R4.64], !P2 ;  /* 0x0f80000004031fae */ /* 0x0001e2000d101d72 */
[----:B------:R-:W-:-:S07]  /*12710*/  IMAD.MOV.U32 R6, RZ, RZ, R14 ;  /* 0x000000ffff067224 */ /* 0x000fce00078e000e */
[----:B0-----:R-:W-:Y:S05]  /*12720*/  WARPSYNC.COLLECTIVE R15, `(.L_x_346) ;  /* 0x000000000f087348 */ /* 0x001fea0003c00000 */
[----:B------:R1:W2:Y:S02]  /*12730*/  SHFL.IDX P6, R14, R13, R12, R11 ;  /* 0x0000000c0d0e7389 */ /* 0x0002a400000c000b */
[----:B012---:R-:W-:Y:S01]  /*12740*/  ENDCOLLECTIVE ;  /* 0x000000000000791b */ /* 0x007fe20003800000 */
.L_x_346:
[----:B------:R-:W-:Y:S01]  /*12750*/  IMAD.MOV.U32 R4, RZ, RZ, R14 ;  /* 0x000000ffff047224 */ /* 0x000fe200078e000e */
[----:B------:R-:W-:Y:S06]  /*12760*/  BRA `(.L_x_347) ;  /* 0xffffffb400847947 */ /* 0x000fec000383ffff */
.L_x_260:
[----:B------:R-:W-:Y:S01]  /*12770*/  MOV R13, R4 ;  /* 0x00000004000d7202 */ /* 0x000fe20000000f00 */
[----:B------:R-:W-:Y:S02]  /*12780*/  IMAD.MOV.U32 R12, RZ, RZ, RZ ;  /* 0x000000ffff0c7224 */ /* 0x000fe400078e00ff */
[----:B------:R-:W-:Y:S02]  /*12790*/  IMAD.MOV.U32 R11, RZ, RZ, 0x1c1f ;  /* 0x00001c1fff0b7424 */ /* 0x000fe400078e00ff */
[----:B------:R-:W-:Y:S02]  /*127a0*/  IMAD.MOV.U32 R15, RZ, RZ, -0x1 ;  /* 0xffffffffff0f7424 */ /* 0x000fe400078e00ff */
[----:B------:R-:W-:Y:S02]  /*127b0*/  IMAD R8, R20, 0xc0, R21 ;  /* 0x000000c014087824 */ /* 0x000fe400078e0215 */
[----:B------:R-:W-:-:S07]  /*127c0*/  IMAD R7, R9, UR41, RZ ;  /* 0x0000002909077c24 */ /* 0x000fce000f8e02ff */
[----:B-----5:R-:W-:Y:S05]  /*127d0*/  WARPSYNC.COLLECTIVE R15, `(.L_x_348) ;  /* 0x000000000f087348 */ /* 0x020fea0003c00000 */
[----:B------:R0:W1:Y:S02]  /*127e0*/  SHFL.IDX P6, R14, R13, R12, R11 ;  /* 0x0000000c0d0e7389 */ /* 0x00006400000c000b */
[----:B01---5:R-:W-:Y:S01]  /*127f0*/  ENDCOLLECTIVE ;  /* 0x000000000000791b */ /* 0x023fe20003800000 */
.L_x_348:
[C---:B------:R-:W-:Y:S01]  /*12800*/  VIADD R10, R8.reuse, 0x20 ;  /* 0x00000020080a7836 */ /* 0x040fe20000000000 */
[----:B------:R-:W-:Y:S01]  /*12810*/  ISETP.GE.AND P2, PT, R8, R7, PT ;  /* 0x000000070800720c */ /* 0x000fe20003f46270 */
[----:B------:R-:W-:Y:S02]  /*12820*/  IMAD.MOV.U32 R13, RZ, RZ, R0 ;  /* 0x000000ffff0d7224 */ /* 0x000fe400078e0000 */
[----:B------:R-:W-:-:S10]  /*12830*/  IMAD.MOV.U32 R2, RZ, RZ, R14 ;  /* 0x000000ffff027224 */ /* 0x000fd400078e000e */
[----:B------:R-:W-:Y:S05]  /*12840*/  WARPSYNC.COLLECTIVE R15, `(.L_x_349) ;  /* 0x000000000f087348 */ /* 0x000fea0003c00000 */
[----:B------:R0:W1:Y:S02]  /*12850*/  SHFL.IDX P6, R14, R13, R12, R11 ;  /* 0x0000000c0d0e7389 */ /* 0x00006400000c000b */
[----:B01----:R-:W-:Y:S01]  /*12860*/  ENDCOLLECTIVE ;  /* 0x000000000000791b */ /* 0x003fe20003800000 */
.L_x_349:
[----:B------:R-:W-:Y:S02]  /*12870*/  IMAD.MOV.U32 R13, RZ, RZ, R4 ;  /* 0x000000ffff0d7224 */ /* 0x000fe400078e0004 */
[----:B------:R-:W-:Y:S02]  /*12880*/  IMAD.MOV.U32 R12, RZ, RZ, 0x1 ;  /* 0x00000001ff0c7424 */ /* 0x000fe400078e00ff */
[----:B------:R-:W-:-:S07]  /*12890*/  IMAD.MOV.U32 R3, RZ, RZ, R14 ;  /* 0x000000ffff037224 */ /* 0x000fce00078e000e */
[----:B------:R-:W-:Y:S05]  /*128a0*/  WARPSYNC.COLLECTIVE R15, `(.L_x_350) ;  /* 0x000000000f087348 */ /* 0x000fea0003c00000 */
[----:B------:R0:W1:Y:S02]  /*128b0*/  SHFL.IDX P6, R14, R13, R12, R11 ;  /* 0x0000000c0d0e7389 */ /* 0x00006400000c000b */
[----:B01----:R-:W-:Y:S01]  /*128c0*/  ENDCOLLECTIVE ;  /* 0x000000000000791b */ /* 0x003fe20003800000 */
.L_x_350:
[----:B------:R-:W-:-:S04]  /*128d0*/  @!P2 IADD3 R3, P1, R19, R3, RZ ;  /* 0x000000031303a210 */ /* 0x000fc80007f3e0ff */
[----:B------:R-:W-:-:S04]  /*128e0*/  @!P2 IADD3.X R2, RZ, R2, RZ, P1, !PT ;  /* 0x00000002ff02a210 */ /* 0x000fc80000ffe4ff */
[----:B------:R-:W-:Y:S01]  /*128f0*/  @!P2 LOP3.LUT R3, R3, R2, RZ, 0x3c, !PT ;  /* 0x000000020303a212 */ /* 0x000fe200078e3cff */
[----:B------:R-:W-:-:S03]  /*12900*/  IMAD.MOV.U32 R13, RZ, RZ, R0 ;  /* 0x000000ffff0d7224 */ /* 0x000fc600078e0000 */
[----:B------:R-:W-:-:S04]  /*12910*/  @!P2 LOP3.LUT R2, R3, R2, RZ, 0x3c, !PT ;  /* 0x000000020302a212 */ /* 0x000fc800078e3cff */
[----:B------:R-:W-:-:S05]  /*12920*/  @!P2 LOP3.LUT R3, R3, R2, RZ, 0x3c, !PT ;  /* 0x000000020303a212 */ /* 0x000fca00078e3cff */
[----:B------:R-:W-:Y:S01]  /*12930*/  @!PT LDS RZ, [RZ] ;  /* 0x00000000fffff984 */ /* 0x000fe20000000800 */
[----:B------:R-:W-:Y:S01]  /*12940*/  @!PT LDS RZ, [RZ] ;  /* 0x00000000fffff984 */ /* 0x000fe20000000800 */
[----:B------:R-:W-:Y:S01]  /*12950*/  @!PT LDS RZ, [RZ] ;  /* 0x00000000fffff984 */ /* 0x000fe20000000800 */
[----:B------:R0:W-:Y:S01]  /*12960*/  @!P2 LDGSTS.E.BYPASS.LTC128B.128 [R18+0xb000], desc[UR50][R2.64], !P0 ;  /* 0x0b0000000212afae */ /* 0x0001e2000c101d72 */
[----:B------:R-:W-:Y:S01]  /*12970*/  ISETP.GE.AND P2, PT, R10, R7, PT ;  /* 0x000000070a00720c */ /* 0x000fe20003f46270 */
[----:B0-----:R-:W-:-:S12]  /*12980*/  IMAD.MOV.U32 R2, RZ, RZ, R14 ;  /* 0x000000ffff027224 */ /* 0x001fd800078e000e */
[----:B------:R-:W-:Y:S05]  /*12990*/  WARPSYNC.COLLECTIVE R15, `(.L_x_351) ;  /* 0x000000000f087348 */ /* 0x000fea0003c00000 */
[----:B------:R0:W1:Y:S02]  /*129a0*/  SHFL.IDX P6, R14, R13, R12, R11 ;  /* 0x0000000c0d0e7389 */ /* 0x00006400000c000b */
[----:B01----:R-:W-:Y:S01]  /*129b0*/  ENDCOLLECTIVE ;  /* 0x000000000000791b */ /* 0x003fe20003800000 */
.L_x_351:
[----:B------:R-:W-:Y:S02]  /*129c0*/  IMAD.MOV.U32 R13, RZ, RZ, R4 ;  /* 0x000000ffff0d7224 */ /* 0x000fe400078e0004 */
[----:B------:R-:W-:Y:S02]  /*129d0*/  IMAD.MOV.U32 R12, RZ, RZ, 0x2 ;  /* 0x00000002ff0c7424 */ /* 0x000fe400078e00ff */
[----:B------:R-:W-:-:S07]  /*129e0*/  IMAD.MOV.U32 R3, RZ, RZ, R14 ;  /* 0x000000ffff037224 */ /* 0x000fce00078e000e */
[----:B------:R-:W-:Y:S05]  /*129f0*/  WARPSYNC.COLLECTIVE R15, `(.L_x_352) ;  /* 0x000000000f087348 */ /* 0x000fea0003c00000 */
[----:B------:R0:W1:Y:S02]  /*12a00*/  SHFL.IDX P6, R14, R13, R12, R11 ;  /* 0x0000000c0d0e7389 */ /* 0x00006400000c000b */
[----:B01----:R-:W-:Y:S01]  /*12a10*/  ENDCOLLECTIVE ;  /* 0x000000000000791b */ /* 0x003fe20003800000 */
.L_x_352:
        /* <DEDUP_REMOVED lines=9> */
[----:B------:R0:W-:Y:S02]  /*12ab0*/  @!P2 LDGSTS.E.BYPASS.LTC128B.128 [R18+0xb800], desc[UR50][R2.64], !P0 ;  /* 0x0b8000000212afae */ /* 0x0001e4000c101d72 */
[----:B0-----:R-:W-:-:S05]  /*12ac0*/  VIADD R2, R8, 0x40 ;  /* 0x0000004008027836 */ /* 0x001fca0000000000 */
[----:B------:R-:W-:Y:S01]  /*12ad0*/  ISETP.GE.AND P2, PT, R2, R7, PT ;  /* 0x000000070200720c */ /* 0x000fe20003f46270 */
[----:B------:R-:W-:-:S12]  /*12ae0*/  IMAD.MOV.U32 R2, RZ, RZ, R14 ;  /* 0x000000ffff027224 */ /* 0x000fd800078e000e */
[----:B------:R-:W-:Y:S05]  /*12af0*/  WARPSYNC.COLLECTIVE R15, `(.L_x_353) ;  /* 0x000000000f087348 */ /* 0x000fea0003c00000 */
[----:B------:R0:W1:Y:S02]  /*12b00*/  SHFL.IDX P6, R14, R13, R12, R11 ;  /* 0x0000000c0d0e7389 */ /* 0x00006400000c000b */
[----:B01----:R-:W-:Y:S01]  /*12b10*/  ENDCOLLECTIVE ;  /* 0x000000000000791b */ /* 0x003fe20003800000 */
.L_x_353:
[----:B------:R-:W-:Y:S02]  /*12b20*/  IMAD.MOV.U32 R13, RZ, RZ, R4 ;  /* 0x000000ffff0d7224 */ /* 0x000fe400078e0004 */
[----:B------:R-:W-:Y:S02]  /*12b30*/  IMAD.MOV.U32 R12, RZ, RZ, 0x3 ;  /* 0x00000003ff0c7424 */ /* 0x000fe400078e00ff */
[----:B------:R-:W-:-:S07]  /*12b40*/  IMAD.MOV.U32 R3, RZ, RZ, R14 ;  /* 0x000000ffff037224 */ /* 0x000fce00078e000e */
[----:B------:R-:W-:Y:S05]  /*12b50*/  WARPSYNC.COLLECTIVE R15, `(.L_x_354) ;  /* 0x000000000f087348 */ /* 0x000fea0003c00000 */
[----:B------:R0:W1:Y:S02]  /*12b60*/  SHFL.IDX P6, R14, R13, R12, R11 ;  /* 0x0000000c0d0e7389 */ /* 0x00006400000c000b */
[----:B01----:R-:W-:Y:S01]  /*12b70*/  ENDCOLLECTIVE ;  /* 0x000000000000791b */ /* 0x003fe20003800000 */
.L_x_354:
[----:B------:R-:W-:-:S04]  /*12b80*/  @!P2 IADD3 R3, P1, R19, R3, RZ ;  /* 0x000000031303a210 */ /* 0x000fc80007f3e0ff */
[----:B------:R-:W-:-:S04]  /*12b90*/  @!P2 IADD3.X R2, RZ, R2, RZ, P1, !PT ;  /* 0x00000002ff02a210 */ /* 0x000fc80000ffe4ff */
[----:B------:R-:W-:Y:S01]  /*12ba0*/  @!P2 LOP3.LUT R3, R3, R2, RZ, 0x3c, !PT ;  /* 0x000000020303a212 */ /* 0x000fe200078e3cff */
[----:B------:R-:W-:-:S03]  /*12bb0*/  IMAD.MOV.U32 R13, RZ, RZ, R0 ;  /* 0x000000ffff0d7224 */ /* 0x000fc600078e0000 */
[----:B------:R-:W-:-:S04]  /*12bc0*/  @!P2 LOP3.LUT R2, R3, R2, RZ, 0x3c, !PT ;  /* 0x000000020302a212 */ /* 0x000fc800078e3cff */
[----:B------:R-:W-:Y:S01]  /*12bd0*/  @!P2 LOP3.LUT R3, R3, R2, RZ, 0x3c, !PT ;  /* 0x000000020303a212 */ /* 0x000fe200078e3cff */
[----:B------:R-:W-:-:S04]  /*12be0*/  IMAD.MOV.U32 R4, RZ, RZ, R14 ;  /* 0x000000ffff047224 */ /* 0x000fc800078e000e */
[----:B------:R-:W-:Y:S01]  /*12bf0*/  @!PT LDS RZ, [RZ] ;  /* 0x00000000fffff984 */ /* 0x000fe20000000800 */
[----:B------:R-:W-:Y:S01]  /*12c00*/  @!PT LDS RZ, [RZ] ;  /* 0x00000000fffff984 */ /* 0x000fe20000000800 */
[----:B------:R-:W-:Y:S01]  /*12c10*/  @!PT LDS RZ, [RZ] ;  /* 0x00000000fffff984 */ /* 0x000fe20000000800 */
[----:B------:R0:W-:Y:S03]  /*12c20*/  @!P2 LDGSTS.E.BYPASS.LTC128B.128 [R18+0xc000], desc[UR50][R2.64], !P0 ;  /* 0x0c0000000212afae */ /* 0x0001e6000c101d72 */
[----:B0-----:R-:W-:Y:S05]  /*12c30*/  WARPSYNC.COLLECTIVE R15, `(.L_x_355) ;  /* 0x000000000f087348 */ /* 0x001fea0003c00000 */
[----:B------:R1:W2:Y:S02]  /*12c40*/  SHFL.IDX P6, R14, R13, R12, R11 ;  /* 0x0000000c0d0e7389 */ /* 0x0002a400000c000b */
[----:B012---:R-:W-:Y:S01]  /*12c50*/  ENDCOLLECTIVE ;  /* 0x000000000000791b */ /* 0x007fe20003800000 */
.L_x_355:
[----:B------:R-:W-:-:S05]  /*12c60*/  VIADD R2, R8, 0x60 ;  /* 0x0000006008027836 */ /* 0x000fca0000000000 */
[----:B------:R-:W-:Y:S01]  /*12c70*/  ISETP.GE.AND P2, PT, R2, R7, PT ;  /* 0x000000070200720c */ /* 0x000fe20003f46270 */
[----:B------:R-:W-:Y:S02]  /*12c80*/  IMAD.MOV.U32 R13, RZ, RZ, R6 ;  /* 0x000000ffff0d7224 */ /* 0x000fe400078e0006 */
[----:B------:R-:W-:Y:S02]  /*12c90*/  IMAD.MOV.U32 R12, RZ, RZ, RZ ;  /* 0x000000ffff0c7224 */ /* 0x000fe400078e00ff */
[----:B------:R-:W-:-:S08]  /*12ca0*/  IMAD.MOV.U32 R0, RZ, RZ, R14 ;  /* 0x000000ffff007224 */ /* 0x000fd000078e000e */
[----:B------:R-:W-:Y:S05]  /*12cb0*/  WARPSYNC.COLLECTIVE R15, `(.L_x_356) ;  /* 0x000000000f087348 */ /* 0x000fea0003c00000 */
[----:B------:R0:W1:Y:S02]  /*12cc0*/  SHFL.IDX P6, R14, R13, R12, R11 ;  /* 0x0000000c0d0e7389 */ /* 0x00006400000c000b */
[----:B01----:R-:W-:Y:S01]  /*12cd0*/  ENDCOLLECTIVE ;  /* 0x000000000000791b */ /* 0x003fe20003800000 */
.L_x_356:
[----:B------:R-:W-:-:S04]  /*12ce0*/  @!P2 IADD3 R0, P1, R19, R0, RZ ;  /* 0x000000001300a210 */ /* 0x000fc80007f3e0ff */
[----:B------:R-:W-:-:S05]  /*12cf0*/  @!P2 IADD3.X R2, RZ, R4, RZ, P1, !PT ;  /* 0x00000004ff02a210 */ /* 0x000fca0000ffe4ff */
[----:B------:R-:W-:Y:S02]  /*12d00*/  @!P2 IMAD.MOV.U32 R3, RZ, RZ, R2 ;  /* 0x000000ffff03a224 */ /* 0x000fe400078e0002 */
[----:B------:R-:W-:Y:S02]  /*12d10*/  IMAD.MOV.U32 R13, RZ, RZ, R5 ;  /* 0x000000ffff0d7224 */ /* 0x000fe400078e0005 */
[----:B------:R-:W-:-:S05]  /*12d20*/  @!P2 IMAD.MOV.U32 R2, RZ, RZ, R0 ;  /* 0x000000ffff02a224 */ /* 0x000fca00078e0000 */
[----:B------:R-:W-:Y:S01]  /*12d30*/  @!PT LDS RZ, [RZ] ;  /* 0x00000000fffff984 */ /* 0x000fe20000000800 */
[----:B------:R-:W-:Y:S01]  /*12d40*/  @!PT LDS RZ, [RZ] ;  /* 0x00000000fffff984 */ /* 0x000fe20000000800 */
[----:B------:R-:W-:Y:S01]  /*12d50*/  @!PT LDS RZ, [RZ] ;  /* 0x00000000fffff984 */ /* 0x000fe20000000800 */
[----:B------:R0:W-:Y:S01]  /*12d60*/  @!P2 LDGSTS.E.BYPASS.LTC128B.128 [R18+0xc800], desc[UR50][R2.64], !P0 ;  /* 0x0c8000000212afae */ /* 0x0001e2000c101d72 */
[----:B------:R-:W-:-:S07]  /*12d70*/  IMAD.MOV.U32 R0, RZ, RZ, R14 ;  /* 0x000000ffff007224 */ /* 0x000fce00078e000e */
[----:B0-----:R-:W-:Y:S05]  /*12d80*/  WARPSYNC.COLLECTIVE R15, `(.L_x_357) ;  /* 0x000000000f087348 */ /* 0x001fea0003c00000 */
[----:B------:R1:W2:Y:S02]  /*12d90*/  SHFL.IDX P6, R14, R13, R12, R11 ;  /* 0x0000000c0d0e7389 */ /* 0x0002a400000c000b */
[----:B012---:R-:W-:Y:S01]  /*12da0*/  ENDCOLLECTIVE ;  /* 0x000000000000791b */ /* 0x007fe20003800000 */
.L_x_357:
[----:B------:R-:W-:-:S05]  /*12db0*/  VIADD R3, R8, 0x80 ;  /* 0x0000008008037836 */ /* 0x000fca0000000000 */
[----:B------:R-:W-:Y:S01]  /*12dc0*/  ISETP.GE.AND P2, PT, R3, R7, PT ;  /* 0x000000070300720c */ /* 0x000fe20003f46270 */
[----:B------:R-:W-:Y:S02]  /*12dd0*/  IMAD.MOV.U32 R13, RZ, RZ, R6 ;  /* 0x000000ffff0d7224 */ /* 0x000fe400078e0006 */
[----:B------:R-:W-:Y:S01]  /*12de0*/  IMAD.MOV.U32 R12, RZ, RZ, 0x1 ;  /* 0x00000001ff0c7424 */ /* 0x000fe200078e00ff */
[----:B------:R-:W-:-:S09]  /*12df0*/  MOV R2, R14 ;  /* 0x0000000e00027202 */ /* 0x000fd20000000f00 */
[----:B------:R-:W-:Y:S05]  /*12e00*/  WARPSYNC.COLLECTIVE R15, `(.L_x_358) ;  /* 0x000000000f087348 */ /* 0x000fea0003c00000 */
[----:B------:R0:W1:Y:S02]  /*12e10*/  SHFL.IDX P6, R14, R13, R12, R11 ;  /* 0x0000000c0d0e7389 */ /* 0x00006400000c000b */
[----:B01----:R-:W-:Y:S01]  /*12e20*/  ENDCOLLECTIVE ;  /* 0x000000000000791b */ /* 0x003fe20003800000 */
.L_x_358:
[----:B------:R-:W-:-:S05]  /*12e30*/  @!P2 IADD3 R2, P1, R19, R2, RZ ;  /* 0x000000021302a210 */ /* 0x000fca0007f3e0ff */
[----:B------:R-:W-:-:S04]  /*12e40*/  @!P2 IMAD.X R0, RZ, RZ, R0, P1 ;  /* 0x000000ffff00a224 */ /* 0x000fc800008e0600 */
[----:B------:R-:W-:Y:S01]  /*12e50*/  @!P2 IMAD.MOV.U32 R3, RZ, RZ, R0 ;  /* 0x000000ffff03a224 */ /* 0x000fe200078e0000 */
[----:B------:R-:W-:-:S04]  /*12e60*/  MOV R13, R5 ;  /* 0x00000005000d7202 */ /* 0x000fc80000000f00 */
        /* <DEDUP_REMOVED lines=8> */
.L_x_359:
[----:B------:R-:W-:Y:S01]  /*12ef0*/  IMAD.MOV.U32 R2, RZ, RZ, R14 ;  /* 0x000000ffff027224 */ /* 0x000fe200078e000e */
[----:B------:R-:W-:Y:S06]  /*12f00*/  BRA `(.L_x_360) ;  /* 0xffffffb800807947 */ /* 0x000fec000383ffff */
.L_x_263:
[----:B-1----:R1:W2:Y:S02]  /*12f10*/  SYNCS.PHASECHK.TRANS64.TRYWAIT P0, [R16+URZ+0x13220], R3 ;  /* 0x01322003100075a7 */ /* 0x0022a4000800017f */
[----:B--2---:R-:W-:Y:S05]  /*12f20*/  @!P0 NANOSLEEP.SYNCS 0x989680 ;  /* 0x009896800000895d */ /* 0x004fea0003900000 */
[----:B------:R-:W2:Y:S02]  /*12f30*/  @!P0 SYNCS.PHASECHK.TRANS64 P0, [R16+URZ+0x13220], R3 ;  /* 0x01322003100085a7 */ /* 0x000ea4000800007f */
[----:B--2---:R-:W-:Y:S05]  /*12f40*/  @!P0 BRA `(.L_x_263) ;  /* 0xfffffffc00f08947 */ /* 0x004fea000383ffff */
[----:B------:R-:W-:Y:S05]  /*12f50*/  BRA `(.L_x_361) ;  /* 0xffffffb800dc7947 */ /* 0x000fea000383ffff */
.L_x_267:
[----:B0-----:R0:W1:Y:S02]  /*12f60*/  SYNCS.PHASECHK.TRANS64.TRYWAIT P0, [R0+URZ+0x13280], R26 ;  /* 0x0132801a000075a7 */ /* 0x001064000800017f */
[----:B-1----:R-:W-:Y:S05]  /*12f70*/  @!P0 NANOSLEEP.SYNCS 0x989680 ;  /* 0x009896800000895d */ /* 0x002fea0003900000 */
[----:B------:R-:W1:Y:S02]  /*12f80*/  @!P0 SYNCS.PHASECHK.TRANS64 P0, [R0+URZ+0x13280], R26 ;  /* 0x0132801a000085a7 */ /* 0x000e64000800007f */
[----:B-1----:R-:W-:Y:S05]  /*12f90*/  @!P0 BRA `(.L_x_267) ;  /* 0xfffffffc00f08947 */ /* 0x002fea000383ffff */
[----:B------:R-:W-:Y:S05]  /*12fa0*/  BRA `(.L_x_362) ;  /* 0xffffffc000147947 */ /* 0x000fea000383ffff */
.L_x_268:
        /* <DEDUP_REMOVED lines=8> */
.L_x_364:
[----:B------:R-:W-:Y:S05]  /*13030*/  BSYNC B0 ;  /* 0x0000000000007941 */ /* 0x000fea0003800000 */
.L_x_363:
[----:B------:R-:W0:Y:S01]  /*13040*/  S2R R2, SR_TID.X ;  /* 0x0000000000027919 */ /* 0x000e220000002100 */
[----:B------:R-:W-:Y:S01]  /*13050*/  MOV R13, R4 ;  /* 0x00000004000d7202 */ /* 0x000fe20000000f00 */
[----:B------:R-:W-:Y:S01]  /*13060*/  IMAD.MOV.U32 R12, RZ, RZ, RZ ;  /* 0x000000ffff0c7224 */ /* 0x000fe200078e00ff */
[----:B------:R-:W-:Y:S01]  /*13070*/  IADD3 R6, R16, R6, RZ ;  /* 0x0000000610067210 */ /* 0x000fe20007ffe0ff */
[----:B------:R-:W-:Y:S02]  /*13080*/  IMAD.MOV.U32 R11, RZ, RZ, 0x1c1f ;  /* 0x00001c1fff0b7424 */ /* 0x000fe400078e00ff */
[----:B------:R-:W-:Y:S02]  /*13090*/  IMAD.MOV.U32 R15, RZ, RZ, -0x1 ;  /* 0xffffffffff0f7424 */ /* 0x000fe400078e00ff */
[----:B------:R-:W-:-:S07]  /*130a0*/  IMAD.MOV.U32 R3, RZ, RZ, R14 ;  /* 0x000000ffff037224 */ /* 0x000fce00078e000e */
[----:B0-----:R-:W-:Y:S05]  /*130b0*/  WARPSYNC.COLLECTIVE R15, `(.L_x_365) ;  /* 0x000000000f087348 */ /* 0x001fea0003c00000 */
[----:B------:R1:W2:Y:S02]  /*130c0*/  SHFL.IDX P6, R14, R13, R12, R11 ;  /* 0x0000000c0d0e7389 */ /* 0x0002a400000c000b */
[----:B012---:R-:W-:Y:S01]  /*130d0*/  ENDCOLLECTIVE ;  /* 0x000000000000791b */ /* 0x007fe20003800000 */
.L_x_365:
[----:B------:R-:W-:Y:S02]  /*130e0*/  IMAD.MOV.U32 R13, RZ, RZ, R5 ;  /* 0x000000ffff0d7224 */ /* 0x000fe400078e0005 */
[----:B------:R-:W-:Y:S02]  /*130f0*/  IMAD.MOV.U32 R12, RZ, RZ, 0x1 ;  /* 0x00000001ff0c7424 */ /* 0x000fe400078e00ff */
[----:B------:R-:W-:Y:S02]  /*13100*/  IMAD.SHL.U32 R15, R2, 0x10, RZ ;  /* 0x00000010020f7824 */ /* 0x000fe400078e00ff */
[----:B------:R-:W-:-:S03]  /*13110*/  IMAD.MOV.U32 R2, RZ, RZ, R14 ;  /* 0x000000ffff027224 */ /* 0x000fc600078e000e */
[----:B------:R-:W-:-:S04]  /*13120*/  LOP3.LUT R15, R15, 0x30, RZ, 0xc0, !PT ;  /* 0x000000300f0f7812 */ /* 0x000fc800078ec0ff */
[----:B------:R-:W-:Y:S01]  /*13130*/  IADD3 R2, P0, R15, R2, RZ ;  /* 0x000000020f027210 */ /* 0x000fe20007f1e0ff */
[----:B------:R-:W-:-:S04]  /*13140*/  IMAD.MOV.U32 R15, RZ, RZ, -0x1 ;  /* 0xffffffffff0f7424 */ /* 0x000fc800078e00ff */
[----:B------:R-:W-:-:S08]  /*13150*/  IMAD.X R3, RZ, RZ, R3, P0 ;  /* 0x000000ffff037224 */ /* 0x000fd000000e0603 */
[----:B------:R-:W-:Y:S05]  /*13160*/  WARPSYNC.COLLECTIVE R15, `(.L_x_366) ;  /* 0x000000000f087348 */ /* 0x000fea0003c00000 */
[----:B------:R0:W1:Y:S02]  /*13170*/  SHFL.IDX P6, R14, R13, R12, R11 ;  /* 0x0000000c0d0e7389 */ /* 0x00006400000c000b */
[----:B01----:R-:W-:Y:S01]  /*13180*/  ENDCOLLECTIVE ;  /* 0x000000000000791b */ /* 0x003fe20003800000 */
.L_x_366:
        /* <DEDUP_REMOVED lines=10> */
.L_x_367:
[----:B------:R-:W-:Y:S02]  /*13230*/  IMAD.MOV.U32 R13, RZ, RZ, R5 ;  /* 0x000000ffff0d7224 */ /* 0x000fe400078e0005 */
[----:B------:R-:W-:Y:S02]  /*13240*/  IMAD.MOV.U32 R12, RZ, RZ, 0x2 ;  /* 0x00000002ff0c7424 */ /* 0x000fe400078e00ff */
[----:B------:R-:W-:Y:S01]  /*13250*/  IMAD.SHL.U32 R15, R2, 0x10, RZ ;  /* 0x00000010020f7824 */ /* 0x000fe200078e00ff */
[----:B------:R-:W-:-:S04]  /*13260*/  MOV R2, R14 ;  /* 0x0000000e00027202 */ /* 0x000fc80000000f00 */
[----:B------:R-:W-:-:S04]  /*13270*/  LOP3.LUT R15, R15, 0x30, RZ, 0xc0, !PT ;  /* 0x000000300f0f7812 */ /* 0x000fc800078ec0ff */
[----:B------:R-:W-:Y:S01]  /*13280*/  IADD3 R2, P0, R15, R2, RZ ;  /* 0x000000020f027210 */ /* 0x000fe20007f1e0ff */
[----:B------:R-:W-:-:S04]  /*13290*/  IMAD.MOV.U32 R15, RZ, RZ, -0x1 ;  /* 0xffffffffff0f7424 */ /* 0x000fc800078e00ff */
[----:B------:R-:W-:-:S08]  /*132a0*/  IMAD.X R3, RZ, RZ, R3, P0 ;  /* 0x000000ffff037224 */ /* 0x000fd000000e0603 */
[----:B------:R-:W-:Y:S05]  /*132b0*/  WARPSYNC.COLLECTIVE R15, `(.L_x_368) ;  /* 0x000000000f087348 */ /* 0x000fea0003c00000 */
[----:B------:R0:W1:Y:S02]  /*132c0*/  SHFL.IDX P6, R14, R13, R12, R11 ;  /* 0x0000000c0d0e7389 */ /* 0x00006400000c000b */
[----:B01----:R-:W-:Y:S01]  /*132d0*/  ENDCOLLECTIVE ;  /* 0x000000000000791b */ /* 0x003fe20003800000 */
.L_x_368:
        /* <DEDUP_REMOVED lines=10> */
.L_x_369:
[----:B------:R-:W-:Y:S02]  /*13380*/  IMAD.MOV.U32 R13, RZ, RZ, R5 ;  /* 0x000000ffff0d7224 */ /* 0x000fe400078e0005 */
[----:B------:R-:W-:Y:S01]  /*13390*/  IMAD.MOV.U32 R12, RZ, RZ, 0x3 ;  /* 0x00000003ff0c7424 */ /* 0x000fe200078e00ff */
[----:B------:R-:W-:Y:S01]  /*133a0*/  SHF.L.U32 R15, R2, 0x4, RZ ;  /* 0x00000004020f7819 */ /* 0x000fe200000006ff */
        /* <DEDUP_REMOVED lines=8> */
.L_x_370:
        /* <DEDUP_REMOVED lines=10> */
.L_x_371:
[----:B------:R-:W-:Y:S02]  /*134d0*/  IMAD.MOV.U32 R13, RZ, RZ, R18 ;  /* 0x000000ffff0d7224 */ /* 0x000fe400078e0012 */
[----:B------:R-:W-:Y:S02]  /*134e0*/  IMAD.MOV.U32 R12, RZ, RZ, RZ ;  /* 0x000000ffff0c7224 */ /* 0x000fe400078e00ff */
[----:B------:R-:W-:Y:S02]  /*134f0*/  IMAD.SHL.U32 R5, R2, 0x10, RZ ;  /* 0x0000001002057824 */ /* 0x000fe400078e00ff */
[----:B------:R-:W-:-:S07]  /*13500*/  IMAD.MOV.U32 R2, RZ, RZ, R14 ;  /* 0x000000ffff027224 */ /* 0x000fce00078e000e */
[----:B------:R-:W-:Y:S05]  /*13510*/  WARPSYNC.COLLECTIVE R15, `(.L_x_372) ;  /* 0x000000000f087348 */ /* 0x000fea0003c00000 */
[----:B------:R0:W1:Y:S02]  /*13520*/  SHFL.IDX P6, R14, R13, R12, R11 ;  /* 0x0000000c0d0e7389 */ /* 0x00006400000c000b */
[----:B01----:R-:W-:Y:S01]  /*13530*/  ENDCOLLECTIVE ;  /* 0x000000000000791b */ /* 0x003fe20003800000 */
.L_x_372:
[----:B------:R-:W-:-:S04]  /*13540*/  LOP3.LUT R5, R5, 0x30, RZ, 0xc0, !PT ;  /* 0x0000003005057812 */ /* 0x000fc800078ec0ff */
[----:B------:R-:W-:-:S05]  /*13550*/  IADD3 R2, P0, R5, R2, RZ ;  /* 0x0000000205027210 */ /* 0x000fca0007f1e0ff */
[----:B------:R-:W-:Y:S01]  /*13560*/  IMAD.X R3, RZ, RZ, R3, P0 ;  /* 0x000000ffff037224 */ /* 0x000fe200000e0603 */
[----:B------:R-:W-:-:S04]  /*13570*/  MOV R13, R19 ;  /* 0x00000013000d7202 */ /* 0x000fc80000000f00 */
        /* <DEDUP_REMOVED lines=8> */
.L_x_373:
[----:B------:R-:W-:Y:S01]  /*13600*/  IMAD.MOV.U32 R2, RZ, RZ, R14 ;  /* 0x000000ffff027224 */ /* 0x000fe200078e000e */
[----:B------:R-:W-:Y:S06]  /*13610*/  BRA `(.L_x_374) ;  /* 0xffffffbc00847947 */ /* 0x000fec000383ffff */
.L_x_273:
[----:B---3--:R3:W4:Y:S02]  /*13620*/  SYNCS.PHASECHK.TRANS64.TRYWAIT P0, [R0+URZ+0x13240], R26 ;  /* 0x0132401a000075a7 */ /* 0x008724000800017f */
[----:B----4-:R-:W-:Y:S05]  /*13630*/  @!P0 NANOSLEEP.SYNCS 0x989680 ;  /* 0x009896800000895d */ /* 0x010fea0003900000 */
[----:B------:R-:W4:Y:S02]  /*13640*/  @!P0 SYNCS.PHASECHK.TRANS64 P0, [R0+URZ+0x13240], R26 ;  /* 0x0132401a000085a7 */ /* 0x000f24000800007f */
[----:B----4-:R-:W-:Y:S05]  /*13650*/  @!P0 BRA `(.L_x_273) ;  /* 0xfffffffc00f08947 */ /* 0x010fea000383ffff */
[----:B------:R-:W-:Y:S05]  /*13660*/  BRA `(.L_x_375) ;  /* 0xffffffbc00e07947 */ /* 0x000fea000383ffff */
.L_x_274:
[----:B------:R-:W-:Y:S01]  /*13670*/  BSSY B0, `(.L_x_376) ;  /* 0x0000008000007945 */ /* 0x000fe20003800000 */
[----:B------:R-:W-:Y:S02]  /*13680*/  IMAD.MOV.U32 R13, RZ, RZ, R8 ;  /* 0x000000ffff0d7224 */ /* 0x000fe400078e0008 */
[----:B------:R-:W-:Y:S02]  /*13690*/  IMAD.MOV.U32 R12, RZ, RZ, RZ ;  /* 0x000000ffff0c7224 */ /* 0x000fe400078e00ff */
[----:B------:R-:W-:Y:S02]  /*136a0*/  IMAD.MOV.U32 R11, RZ, RZ, 0x1c1f ;  /* 0x00001c1fff0b7424 */ /* 0x000fe400078e00ff */
[----:B------:R-:W-:-:S07]  /*136b0*/  IMAD.MOV.U32 R15, RZ, RZ, -0x1 ;  /* 0xffffffffff0f7424 */ /* 0x000fce00078e00ff */
[----:B0-23--:R-:W-:Y:S05]  /*136c0*/  WARPSYNC.COLLECTIVE R15, `(.L_x_377) ;  /* 0x000000000f087348 */ /* 0x00dfea0003c00000 */
[----:B------:R1:W4:Y:S02]  /*136d0*/  SHFL.IDX P6, R14, R13, R12, R11 ;  /* 0x0000000c0d0e7389 */ /* 0x00032400000c000b */
[----:B01234-:R-:W-:Y:S01]  /*136e0*/  ENDCOLLECTIVE ;  /* 0x000000000000791b */ /* 0x01ffe20003800000 */
.L_x_377:
[----:B------:R-:W-:Y:S05]  /*136f0*/  BSYNC B0 ;  /* 0x0000000000007941 */ /* 0x000fea0003800000 */
.L_x_376:
        /* <DEDUP_REMOVED lines=8> */
.L_x_378:
[----:B------:R-:W-:Y:S01]  /*13780*/  IMAD.MOV.U32 R13, RZ, RZ, R8 ;  /* 0x000000ffff0d7224 */ /* 0x000fe200078e0008 */
[----:B------:R-:W-:Y:S01]  /*13790*/  MOV R12, 0x1 ;  /* 0x00000001000c7802 */ /* 0x000fe20000000f00 */
[----:B------:R-:W-:-:S07]  /*137a0*/  IMAD.MOV.U32 R2, RZ, RZ, R14 ;  /* 0x000000ffff027224 */ /* 0x000fce00078e000e */
[----:B------:R-:W-:Y:S05]  /*137b0*/  WARPSYNC.COLLECTIVE R15, `(.L_x_379) ;  /* 0x000000000f087348 */ /* 0x000fea0003c00000 */
[----:B------:R0:W1:Y:S02]  /*137c0*/  SHFL.IDX P6, R14, R13, R12, R11 ;  /* 0x0000000c0d0e7389 */ /* 0x00006400000c000b */
[----:B01----:R-:W-:Y:S01]  /*137d0*/  ENDCOLLECTIVE ;  /* 0x000000000000791b */ /* 0x003fe20003800000 */
.L_x_379:
[----:B------:R-:W-:-:S05]  /*137e0*/  IADD3 R2, P0, R18, R2, RZ ;  /* 0x0000000212027210 */ /* 0x000fca0007f1e0ff */
        /* <DEDUP_REMOVED lines=10> */
.L_x_380:
[----:B------:R-:W-:Y:S02]  /*13890*/  IMAD.MOV.U32 R13, RZ, RZ, R8 ;  /* 0x000000ffff0d7224 */ /* 0x000fe400078e0008 */
[----:B------:R-:W-:Y:S02]  /*138a0*/  IMAD.MOV.U32 R12, RZ, RZ, 0x2 ;  /* 0x00000002ff0c7424 */ /* 0x000fe400078e00ff */
[----:B------:R-:W-:-:S07]  /*138b0*/  IMAD.MOV.U32 R2, RZ, RZ, R14 ;  /* 0x000000ffff027224 */ /* 0x000fce00078e000e */
[----:B------:R-:W-:Y:S05]  /*138c0*/  WARPSYNC.COLLECTIVE R15, `(.L_x_381) ;  /* 0x000000000f087348 */ /* 0x000fea0003c00000 */
[----:B------:R0:W1:Y:S02]  /*138d0*/  SHFL.IDX P6, R14, R13, R12, R11 ;  /* 0x0000000c0d0e7389 */ /* 0x00006400000c000b */
[----:B01----:R-:W-:Y:S01]  /*138e0*/  ENDCOLLECTIVE ;  /* 0x000000000000791b */ /* 0x003fe20003800000 */
.L_x_381:
[----:B------:R-:W-:-:S05]  /*138f0*/  IADD3 R2, P0, R18, R2, RZ ;  /* 0x0000000212027210 */ /* 0x000fca0007f1e0ff */
[----:B------:R-:W-:-:S05]  /*13900*/  IMAD.X R3, RZ, RZ, R3, P0 ;  /* 0x000000ffff037224 */ /* 0x000fca00000e0603 */
        /* <DEDUP_REMOVED lines=9> */
.L_x_382:
[----:B------:R-:W-:Y:S02]  /*139a0*/  IMAD.MOV.U32 R13, RZ, RZ, R8 ;  /* 0x000000ffff0d7224 */ /* 0x000fe400078e0008 */
[----:B------:R-:W-:Y:S02]  /*139b0*/  IMAD.MOV.U32 R12, RZ, RZ, 0x3 ;  /* 0x00000003ff0c7424 */ /* 0x000fe400078e00ff */
[----:B------:R-:W-:-:S07]  /*139c0*/  IMAD.MOV.U32 R2, RZ, RZ, R14 ;  /* 0x000000ffff027224 */ /* 0x000fce00078e000e */
[----:B------:R-:W-:Y:S05]  /*139d0*/  WARPSYNC.COLLECTIVE R15, `(.L_x_383) ;  /* 0x000000000f087348 */ /* 0x000fea0003c00000 */
[----:B------:R0:W1:Y:S02]  /*139e0*/  SHFL.IDX P6, R14, R13, R12, R11 ;  /* 0x0000000c0d0e7389 */ /* 0x00006400000c000b */
[----:B01----:R-:W-:Y:S01]  /*139f0*/  ENDCOLLECTIVE ;  /* 0x000000000000791b */ /* 0x003fe20003800000 */
.L_x_383:
[----:B------:R-:W-:-:S05]  /*13a00*/  IADD3 R2, P0, R18, R2, RZ ;  /* 0x0000000212027210 */ /* 0x000fca0007f1e0ff */
[----:B------:R-:W-:-:S05]  /*13a10*/  IMAD.X R3, RZ, RZ, R3, P0 ;  /* 0x000000ffff037224 */ /* 0x000fca00000e0603 */
[----:B------:R-:W-:Y:S01]  /*13a20*/  @!PT LDS RZ, [RZ] ;  /* 0x00000000fffff984 */ /* 0x000fe20000000800 */
[----:B------:R-:W-:Y:S01]  /*13a30*/  @!PT LDS RZ, [RZ] ;  /* 0x00000000fffff984 */ /* 0x000fe20000000800 */
[----:B------:R-:W-:Y:S01]  /*13a40*/  @!PT LDS RZ, [RZ] ;  /* 0x00000000fffff984 */ /* 0x000fe20000000800 */
[----:B------:R0:W-:Y:S01]  /*13a50*/  LDGSTS.E.BYPASS.LTC128B.128 [R6+0xf000], desc[UR50][R2.64], !P2 ;  /* 0x0f00000002067fae */ /* 0x0001e2000d101d72 */
[----:B------:R-:W-:Y:S01]  /*13a60*/  MOV R13, R7 ;  /* 0x00000007000d7202 */ /* 0x000fe20000000f00 */
[----:B------:R-:W-:-:S07]  /*13a70*/  IMAD.MOV.U32 R8, RZ, RZ, R14 ;  /* 0x000000ffff087224 */ /* 0x000fce00078e000e */
[----:B0-----:R-:W-:Y:S05]  /*13a80*/  WARPSYNC.COLLECTIVE R15, `(.L_x_384) ;  /* 0x000000000f087348 */ /* 0x001fea0003c00000 */
[----:B------:R1:W2:Y:S02]  /*13a90*/  SHFL.IDX P6, R14, R13, R12, R11 ;  /* 0x0000000c0d0e7389 */ /* 0x0002a400000c000b */
[----:B012---:R-:W-:Y:S01]  /*13aa0*/  ENDCOLLECTIVE ;  /* 0x000000000000791b */ /* 0x007fe20003800000 */
.L_x_384:
[----:B------:R-:W-:Y:S02]  /*13ab0*/  IMAD.MOV.U32 R13, RZ, RZ, R5 ;  /* 0x000000ffff0d7224 */ /* 0x000fe400078e0005 */
[----:B------:R-:W-:Y:S02]  /*13ac0*/  IMAD.MOV.U32 R12, RZ, RZ, RZ ;  /* 0x000000ffff0c7224 */ /* 0x000fe400078e00ff */
[----:B------:R-:W-:-:S07]  /*13ad0*/  IMAD.MOV.U32 R2, RZ, RZ, R14 ;  /* 0x000000ffff027224 */ /* 0x000fce00078e000e */
[----:B------:R-:W-:Y:S05]  /*13ae0*/  WARPSYNC.COLLECTIVE R15, `(.L_x_385) ;  /* 0x000000000f087348 */ /* 0x000fea0003c00000 */
[----:B------:R0:W1:Y:S02]  /*13af0*/  SHFL.IDX P6, R14, R13, R12, R11 ;  /* 0x0000000c0d0e7389 */ /* 0x00006400000c000b */
[----:B01----:R-:W-:Y:S01]  /*13b00*/  ENDCOLLECTIVE ;  /* 0x000000000000791b */ /* 0x003fe20003800000 */
.L_x_385:
[----:B------:R-:W-:-:S05]  /*13b10*/  IADD3 R2, P0, R18, R2, RZ ;  /* 0x0000000212027210 */ /* 0x000fca0007f1e0ff */
[----:B------:R-:W-:-:S05]  /*13b20*/  IMAD.X R3, RZ, RZ, R8, P0 ;  /* 0x000000ffff037224 */ /* 0x000fca00000e0608 */
[----:B------:R-:W-:Y:S01]  /*13b30*/  @!PT LDS RZ, [RZ] ;  /* 0x00000000fffff984 */ /* 0x000fe20000000800 */
[----:B------:R-:W-:Y:S01]  /*13b40*/  @!PT LDS RZ, [RZ] ;  /* 0x00000000fffff984 */ /* 0x000fe20000000800 */
[----:B------:R-:W-:Y:S01]  /*13b50*/  @!PT LDS RZ, [RZ] ;  /* 0x00000000fffff984 */ /* 0x000fe20000000800 */
[----:B------:R0:W-:Y:S01]  /*13b60*/  LDGSTS.E.BYPASS.LTC128B.128 [R6+0xf800], desc[UR50][R2.64], !P2 ;  /* 0x0f80000002067fae */ /* 0x0001e2000d101d72 */
[----:B------:R-:W-:Y:S02]  /*13b70*/  IMAD.MOV.U32 R13, RZ, RZ, R4 ;  /* 0x000000ffff0d7224 */ /* 0x000fe400078e0004 */
[----:B------:R-:W-:-:S07]  /*13b80*/  IMAD.MOV.U32 R5, RZ, RZ, R14 ;  /* 0x000000ffff057224 */ /* 0x000fce00078e000e */
[----:B0-----:R-:W-:Y:S05]  /*13b90*/  WARPSYNC.COLLECTIVE R15, `(.L_x_386) ;  /* 0x000000000f087348 */ /* 0x001fea0003c00000 */
[----:B------:R1:W2:Y:S02]  /*13ba0*/  SHFL.IDX P6, R14, R13, R12, R11 ;  /* 0x0000000c0d0e7389 */ /* 0x0002a400000c000b */
[----:B012---:R-:W-:Y:S01]  /*13bb0*/  ENDCOLLECTIVE ;  /* 0x000000000000791b */ /* 0x007fe20003800000 */
.L_x_386:
[----:B------:R-:W-:Y:S01]  /*13bc0*/  MOV R2, R14 ;  /* 0x0000000e00027202 */ /* 0x000fe20000000f00 */
[----:B------:R-:W-:Y:S06]  /*13bd0*/  BRA `(.L_x_387) ;  /* 0xffffffbc006c7947 */ /* 0x000fec000383ffff */
.L_x_279:
[----:B0-----:R0:W2:Y:S02]  /*13be0*/  SYNCS.PHASECHK.TRANS64.TRYWAIT P2, [R2+URZ+0x13270], R0 ;  /* 0x01327000020075a7 */ /* 0x0010a4000804017f */
[----:B--2---:R-:W-:Y:S05]  /*13bf0*/  @!P2 NANOSLEEP.SYNCS 0x989680 ;  /* 0x009896800000a95d */ /* 0x004fea0003900000 */
[----:B------:R-:W2:Y:S02]  /*13c00*/  @!P2 SYNCS.PHASECHK.TRANS64 P2, [R2+URZ+0x13270], R0 ;  /* 0x013270000200a5a7 */ /* 0x000ea4000804007f */
[----:B--2---:R-:W-:Y:S05]  /*13c10*/  @!P2 BRA `(.L_x_279) ;  /* 0xfffffffc00f0a947 */ /* 0x004fea000383ffff */
[----:B------:R-:W-:Y:S05]  /*13c20*/  BRA `(.L_x_388) ;  /* 0xffffffbc00d07947 */ /* 0x000fea000383ffff */
.L_x_281:
[----:B0-----:R0:W2:Y:S02]  /*13c30*/  SYNCS.PHASECHK.TRANS64.TRYWAIT P2, [R2+URZ+0x13260], R0 ;  /* 0x01326000020075a7 */ /* 0x0010a4000804017f */
[----:B--2---:R-:W-:Y:S05]  /*13c40*/  @!P2 NANOSLEEP.SYNCS 0x989680 ;  /* 0x009896800000a95d */ /* 0x004fea0003900000 */
[----:B------:R-:W2:Y:S02]  /*13c50*/  @!P2 SYNCS.PHASECHK.TRANS64 P2, [R2+URZ+0x13260], R0 ;  /* 0x013260000200a5a7 */ /* 0x000ea4000804007f */
[----:B--2---:R-:W-:Y:S05]  /*13c60*/  @!P2 BRA `(.L_x_281) ;  /* 0xfffffffc00f0a947 */ /* 0x004fea000383ffff */
[----:B------:R-:W-:Y:S05]  /*13c70*/  BRA `(.L_x_389) ;  /* 0xffffffbc00e07947 */ /* 0x000fea000383ffff */
.L_x_289:
[----:B0-----:R0:W1:Y:S02]  /*13c80*/  SYNCS.PHASECHK.TRANS64.TRYWAIT P1, [R3+URZ+0x13270], R0 ;  /* 0x01327000030075a7 */ /* 0x001064000802017f */
[----:B-1----:R-:W-:Y:S05]  /*13c90*/  @!P1 NANOSLEEP.SYNCS 0x989680 ;  /* 0x009896800000995d */ /* 0x002fea0003900000 */
[----:B------:R-:W1:Y:S02]  /*13ca0*/  @!P1 SYNCS.PHASECHK.TRANS64 P1, [R3+URZ+0x13270], R0 ;  /* 0x01327000030095a7 */ /* 0x000e64000802007f */
[----:B-1----:R-:W-:Y:S05]  /*13cb0*/  @!P1 BRA `(.L_x_289) ;  /* 0xfffffffc00f09947 */ /* 0x002fea000383ffff */
[----:B------:R-:W-:Y:S05]  /*13cc0*/  BRA `(.L_x_390) ;  /* 0xffffffc4002c7947 */ /* 0x000fea000383ffff */
.L_x_291:
[----:B0-----:R0:W1:Y:S02]  /*13cd0*/  SYNCS.PHASECHK.TRANS64.TRYWAIT P1, [R3+URZ+0x13260], R0 ;  /* 0x01326000030075a7 */ /* 0x001064000802017f */
[----:B-1----:R-:W-:Y:S05]  /*13ce0*/  @!P1 NANOSLEEP.SYNCS 0x989680 ;  /* 0x009896800000995d */ /* 0x002fea0003900000 */
[----:B------:R-:W1:Y:S02]  /*13cf0*/  @!P1 SYNCS.PHASECHK.TRANS64 P1, [R3+URZ+0x13260], R0 ;  /* 0x01326000030095a7 */ /* 0x000e64000802007f */
[----:B-1----:R-:W-:Y:S05]  /*13d00*/  @!P1 BRA `(.L_x_291) ;  /* 0xfffffffc00f09947 */ /* 0x002fea000383ffff */
[----:B------:R-:W-:Y:S05]  /*13d10*/  BRA `(.L_x_391) ;  /* 0xffffffc4003c7947 */ /* 0x000fea000383ffff */
.L_x_303:
[----:B0-----:R0:W1:Y:S02]  /*13d20*/  SYNCS.PHASECHK.TRANS64.TRYWAIT P0, [R5+URZ+0x13220], R0 ;  /* 0x01322000050075a7 */ /* 0x001064000800017f */
[----:B-1----:R-:W-:Y:S05]  /*13d30*/  @!P0 NANOSLEEP.SYNCS 0x989680 ;  /* 0x009896800000895d */ /* 0x002fea0003900000 */
[----:B------:R-:W1:Y:S02]  /*13d40*/  @!P0 SYNCS.PHASECHK.TRANS64 P0, [R5+URZ+0x13220], R0 ;  /* 0x01322000050085a7 */ /* 0x000e64000800007f */
[----:B-1----:R-:W-:Y:S05]  /*13d50*/  @!P0 BRA `(.L_x_303) ;  /* 0xfffffffc00f08947 */ /* 0x002fea000383ffff */
[----:B------:R-:W-:Y:S05]  /*13d60*/  BRA `(.L_x_392) ;  /* 0xffffffd4008c7947 */ /* 0x000fea000383ffff */
.L_x_304:
[----:B------:R-:W1:Y:S01]  /*13d70*/  S2R R2, SR_TID.X ;  /* 0x0000000000027919 */ /* 0x000e620000002100 */
[----:B------:R-:W-:Y:S01]  /*13d80*/  BSSY B0, `(.L_x_393) ;  /* 0x000000a000007945 */ /* 0x000fe20003800000 */
[----:B------:R-:W-:Y:S02]  /*13d90*/  IMAD.MOV.U32 R12, RZ, RZ, RZ ;  /* 0x000000ffff0c7224 */ /* 0x000fe400078e00ff */
[----:B------:R-:W-:Y:S02]  /*13da0*/  IMAD.MOV.U32 R11, RZ, RZ, 0x1f ;  /* 0x0000001fff0b7424 */ /* 0x000fe400078e00ff */
[----:B------:R-:W-:Y:S01]  /*13db0*/  IMAD.MOV.U32 R15, RZ, RZ, -0x1 ;  /* 0xffffffffff0f7424 */ /* 0x000fe200078e00ff */
[----:B-1----:R-:W-:-:S04]  /*13dc0*/  SHF.R.U32.HI R2, RZ, 0x5, R2 ;  /* 0x00000005ff027819 */ /* 0x002fc80000011602 */
[----:B------:R-:W-:-:S05]  /*13dd0*/  LOP3.LUT R2, R2, 0x3, RZ, 0xc0, !PT ;  /* 0x0000000302027812 */ /* 0x000fca00078ec0ff */
[----:B------:R-:W-:-:S07]  /*13de0*/  IMAD.MOV.U32 R13, RZ, RZ, R2 ;  /* 0x000000ffff0d7224 */ /* 0x000fce00078e0002 */
[----:B0-2--5:R-:W-:Y:S05]  /*13df0*/  WARPSYNC.COLLECTIVE R15, `(.L_x_394) ;  /* 0x000000000f087348 */ /* 0x025fea0003c00000 */
[----:B------:R1:W3:Y:S02]  /*13e00*/  SHFL.IDX P6, R14, R13, R12, R11 ;  /* 0x0000000c0d0e7389 */ /* 0x0002e400000c000b */
[----:B0123-5:R-:W-:Y:S01]  /*13e10*/  ENDCOLLECTIVE ;  /* 0x000000000000791b */ /* 0x02ffe20003800000 */
.L_x_394:
[----:B------:R-:W-:Y:S05]  /*13e20*/  BSYNC B0 ;  /* 0x0000000000007941 */ /* 0x000fea0003800000 */
.L_x_393:
[----:B------:R-:W-:Y:S05]  /*13e30*/  BRA `(.L_x_395) ;  /* 0xffffffd400747947 */ /* 0x000fea000383ffff */
.L_x_307:
[----:B------:R-:W-:Y:S01]  /*13e40*/  BSSY B1, `(.L_x_396) ;  /* 0x0000006000017945 */ /* 0x000fe20003800000 */
[----:B------:R-:W-:-:S07]  /*13e50*/  IMAD.MOV.U32 R15, RZ, RZ, -0x1 ;  /* 0xffffffffff0f7424 */ /* 0x000fce00078e00ff */
[----:B0-2--5:R-:W-:Y:S05]  /*13e60*/  WARPSYNC.COLLECTIVE R15, `(.L_x_397) ;  /* 0x000000000f0c7348 */ /* 0x025fea0003c00000 */
[----:B------:R-:W-:Y:S02]  /*13e70*/  ELECT P6, UR62, PT ;  /* 0x00000000003e782f */ /* 0x000fe400038c0000 */
[----:B------:R-:W-:Y:S01]  /*13e80*/  MOV R14, UR62 ;  /* 0x0000003e000e7c02 */ /* 0x000fe20008000f00 */
[----:B0-2--5:R-:W-:Y:S10]  /*13e90*/  ENDCOLLECTIVE ;  /* 0x000000000000791b */ /* 0x025ff40003800000 */
.L_x_397:
[----:B------:R-:W-:Y:S05]  /*13ea0*/  BSYNC B1 ;  /* 0x0000000000017941 */ /* 0x000fea0003800000 */
.L_x_396:
[----:B------:R-:W-:Y:S05]  /*13eb0*/  BRA `(.L_x_398) ;  /* 0xffffffd4006c7947 */ /* 0x000fea000383ffff */
.L_x_309:
[----:B0-----:R0:W1:Y:S02]  /*13ec0*/  SYNCS.PHASECHK.TRANS64.TRYWAIT P1, [R3+URZ+0x13240], R2 ;  /* 0x01324002030075a7 */ /* 0x001064000802017f */
[----:B-1----:R-:W-:Y:S05]  /*13ed0*/  @!P1 NANOSLEEP.SYNCS 0x989680 ;  /* 0x009896800000995d */ /* 0x002fea0003900000 */
[----:B------:R-:W1:Y:S02]  /*13ee0*/  @!P1 SYNCS.PHASECHK.TRANS64 P1, [R3+URZ+0x13240], R2 ;  /* 0x01324002030095a7 */ /* 0x000e64000802007f */
[----:B-1----:R-:W-:Y:S05]  /*13ef0*/  @!P1 BRA `(.L_x_309) ;  /* 0xfffffffc00f09947 */ /* 0x002fea000383ffff */
[----:B------:R-:W-:Y:S05]  /*13f00*/  BRA `(.L_x_399) ;  /* 0xffffffd400907947 */ /* 0x000fea000383ffff */
.L_x_311:
[----:B-1----:R1:W3:Y:S02]  /*13f10*/  SYNCS.PHASECHK.TRANS64.TRYWAIT P1, [R27+URZ+0x13240], R0 ;  /* 0x013240001b0075a7 */ /* 0x0022e4000802017f */
[----:B---3--:R-:W-:Y:S05]  /*13f20*/  @!P1 NANOSLEEP.SYNCS 0x989680 ;  /* 0x009896800000995d */ /* 0x008fea0003900000 */
[----:B------:R-:W3:Y:S02]  /*13f30*/  @!P1 SYNCS.PHASECHK.TRANS64 P1, [R27+URZ+0x13240], R0 ;  /* 0x013240001b0095a7 */ /* 0x000ee4000802007f */
[----:B---3--:R-:W-:Y:S05]  /*13f40*/  @!P1 BRA `(.L_x_311) ;  /* 0xfffffffc00f09947 */ /* 0x008fea000383ffff */
[----:B------:R-:W-:Y:S05]  /*13f50*/  BRA `(.L_x_400) ;  /* 0xffffffd400a07947 */ /* 0x000fea000383ffff */
.L_x_313:
[----:B---3--:R3:W4:Y:S02]  /*13f60*/  SYNCS.PHASECHK.TRANS64.TRYWAIT P1, [R3+URZ+0x13260], R2 ;  /* 0x01326002030075a7 */ /* 0x008724000802017f */
[----:B----4-:R-:W-:Y:S05]  /*13f70*/  @!P1 NANOSLEEP.SYNCS 0x989680 ;  /* 0x009896800000995d */ /* 0x010fea0003900000 */
[----:B------:R-:W4:Y:S02]  /*13f80*/  @!P1 SYNCS.PHASECHK.TRANS64 P1, [R3+URZ+0x13260], R2 ;  /* 0x01326002030095a7 */ /* 0x000f24000802007f */
[----:B----4-:R-:W-:Y:S05]  /*13f90*/  @!P1 BRA `(.L_x_313) ;  /* 0xfffffffc00f09947 */ /* 0x010fea000383ffff */
[----:B------:R-:W-:Y:S05]  /*13fa0*/  BRA `(.L_x_401) ;  /* 0xffffffd4009c7947 */ /* 0x000fea000383ffff */
.L_x_315:
[----:B----4-:R4:W0:Y:S02]  /*13fb0*/  SYNCS.PHASECHK.TRANS64.TRYWAIT P1, [R27+URZ+0x13260], R0 ;  /* 0x013260001b0075a7 */ /* 0x010824000802017f */
[----:B0-----:R-:W-:Y:S05]  /*13fc0*/  @!P1 NANOSLEEP.SYNCS 0x989680 ;  /* 0x009896800000995d */ /* 0x001fea0003900000 */
[----:B------:R-:W0:Y:S02]  /*13fd0*/  @!P1 SYNCS.PHASECHK.TRANS64 P1, [R27+URZ+0x13260], R0 ;  /* 0x013260001b0095a7 */ /* 0x000e24000802007f */
[----:B0-----:R-:W-:Y:S05]  /*13fe0*/  @!P1 BRA `(.L_x_315) ;  /* 0xfffffffc00f09947 */ /* 0x001fea000383ffff */
[----:B------:R-:W-:Y:S05]  /*13ff0*/  BRA `(.L_x_402) ;  /* 0xffffffd400987947 */ /* 0x000fea000383ffff */
.L_x_317:
[----:B------:R0:W0:Y:S02]  /*14000*/  SYNCS.PHASECHK.TRANS64.TRYWAIT P1, [R3+URZ+0x13280], R2 ;  /* 0x01328002030075a7 */ /* 0x000024000802017f */
[----:B0-----:R-:W-:Y:S05]  /*14010*/  @!P1 NANOSLEEP.SYNCS 0x989680 ;  /* 0x009896800000995d */ /* 0x001fea0003900000 */
[----:B------:R-:W0:Y:S02]  /*14020*/  @!P1 SYNCS.PHASECHK.TRANS64 P1, [R3+URZ+0x13280], R2 ;  /* 0x01328002030095a7 */ /* 0x000e24000802007f */
[----:B0-----:R-:W-:Y:S05]  /*14030*/  @!P1 BRA `(.L_x_317) ;  /* 0xfffffffc00f09947 */ /* 0x001fea000383ffff */
[----:B------:R-:W-:Y:S05]  /*14040*/  BRA `(.L_x_403) ;  /* 0xffffffd400947947 */ /* 0x000fea000383ffff */
.L_x_404:
        /* <DEDUP_REMOVED lines=11> */
.L_x_2720:


//--------------------- .text._ZN7cutlass13device_kernelIN5flash11enable_sm90INS1_16FlashAttnFwdSm90INS1_25CollectiveMainloopFwdSm90ILi2EN4cute5tupleIJNS5_1CILi1EEES8_S8_EEENS6_IJNS7_ILi192EEENS7_ILi160EEENS7_ILi64EEEEEELi64ENS_12float_e4m3_tEfNS_4arch4Sm90ELb0ELb0ELb1ELb1ELb1ELb1ELb0ELb1ELb1ELb1ELb1ELb0EEENS1_21CollectiveEpilogueFwdINS6_IJSA_SC_SB_EEES9_NS_10bfloat16_tESG_Li384ELb1ELb1ELb1ELb1EEENS1_36VarlenDynamicPersistentTileSchedulerILi192ELi160ELi384ELi128ELb1ELb1ELb1ELb0ELb1ELb1EEEEEEEEEvNT_6ParamsE --------------------------
	.section	.text._ZN7cutlass13device_kernelIN5flash11enable_sm90INS1_16FlashAttnFwdSm90INS1_25CollectiveMainloopFwdSm90ILi2EN4cute5tupleIJNS5_1CILi1EEES8_S8_EEENS6_IJNS7_ILi192EEENS7_ILi160EEENS7_ILi64EEEEEELi64ENS_12float_e4m3_tEfNS_4arch4Sm90ELb0ELb0ELb1ELb1ELb1ELb1ELb0ELb1ELb1ELb1ELb1ELb0EEENS1_21CollectiveEpilogueFwdINS6_IJSA_SC_SB_EEES9_NS_10bfloat16_tESG_Li384ELb1ELb1ELb1ELb1EEENS1_36VarlenDynamicPersistentTileSchedulerILi192ELi160ELi384ELi128ELb1ELb1ELb1ELb0ELb1ELb1EEEEEEEEEvNT_6ParamsE,"ax",@progbits
	.align	128
.text._ZN7cutlass13device_kernelIN5flash11enable_sm90INS1_16FlashAttnFwdSm90INS1_25CollectiveMainloopFwdSm90ILi2EN4cute5tupleIJNS5_1CILi1EEES8_S8_EEENS6_IJNS7_ILi192EEENS7_ILi160EEENS7_ILi64EEEEEELi64ENS_12float_e4m3_tEfNS_4arch4Sm90ELb0ELb0ELb1ELb1ELb1ELb1ELb0ELb1ELb1ELb1ELb1ELb0EEENS1_21CollectiveEpilogueFwdINS6_IJSA_SC_SB_EEES9_NS_10bfloat16_tESG_Li384ELb1ELb1ELb1ELb1EEENS1_36VarlenDynamicPersistentTileSchedulerILi192ELi160ELi384ELi128ELb1ELb1ELb1ELb0ELb1ELb1EEEEEEEEEvNT_6ParamsE:
        .type           _ZN7cutlass13device_kernelIN5flash11enable_sm90INS1_16FlashAttnFwdSm90INS1_25CollectiveMainloopFwdSm90ILi2EN4cute5tupleIJNS5_1CILi1EEES8_S8_EEENS6_IJNS7_ILi192EEENS7_ILi160EEENS7_ILi64EEEEEELi64ENS_12float_e4m3_tEfNS_4arch4Sm90ELb0ELb0ELb1ELb1ELb1ELb1ELb0ELb1ELb1ELb1ELb1ELb0EEENS1_21CollectiveEpilogueFwdINS6_IJSA_SC_SB_EEES9_NS_10bfloat16_tESG_Li384ELb1ELb1ELb1ELb1EEENS1_36VarlenDynamicPersistentTileSchedulerILi192ELi160ELi384ELi128ELb1ELb1ELb1ELb0ELb1ELb1EEEEEEEEEvNT_6ParamsE,@function
        .size           _ZN7cutlass13device_kernelIN5flash11enable_sm90INS1_16FlashAttnFwdSm90INS1_25CollectiveMainloopFwdSm90ILi2EN4cute5tupleIJNS5_1CILi1EEES8_S8_EEENS6_IJNS7_ILi192EEENS7_ILi160EEENS7_ILi64EEEEEELi64ENS_12float_e4m3_tEfNS_4arch4Sm90ELb0ELb0ELb1ELb1ELb1ELb1ELb0ELb1ELb1ELb1ELb1ELb0EEENS1_21CollectiveEpilogueFwdINS6_IJSA_SC_SB_EEES9_NS_10bfloat16_tESG_Li384ELb1ELb1ELb1ELb1EEENS1_36VarlenDynamicPersistentTileSchedulerILi192ELi160ELi384ELi128ELb1ELb1ELb1ELb0ELb1ELb1EEEEEEEEEvNT_6ParamsE,(.L_x_2721 - _ZN7cutlass13device_kernelIN5flash11enable_sm90INS1_16FlashAttnFwdSm90INS1_25CollectiveMainloopFwdSm90ILi2EN4cute5tupleIJNS5_1CILi1EEES8_S8_EEENS6_IJNS7_ILi192EEENS7_ILi160EEENS7_ILi64EEEEEELi64ENS_12float_e4m3_tEfNS_4arch4Sm90ELb0ELb0ELb1ELb1ELb1ELb1ELb0ELb1ELb1ELb1ELb1ELb0EEENS1_21CollectiveEpilogueFwdINS6_IJSA_SC_SB_EEES9_NS_10bfloat16_tESG_Li384ELb1ELb1ELb1ELb1EEENS1_36VarlenDynamicPersistentTileSchedulerILi192ELi160ELi384ELi128ELb1ELb1ELb1ELb0ELb1ELb1EEEEEEEEEvNT_6ParamsE)
        .other          _ZN7cutlass13device_kernelIN5flash11enable_sm90INS1_16FlashAttnFwdSm90INS1_25CollectiveMainloopFwdSm90ILi2EN4cute5tupleIJNS5_1CILi1EEES8_S8_EEENS6_IJNS7_ILi192EEENS7_ILi160EEENS7_ILi64EEEEEELi64ENS_12float_e4m3_tEfNS_4arch4Sm90ELb0ELb0ELb1ELb1ELb1ELb1ELb0ELb1ELb1ELb1ELb1ELb0EEENS1_21CollectiveEpilogueFwdINS6_IJSA_SC_SB_EEES9_NS_10bfloat16_tESG_Li384ELb1ELb1ELb1ELb1EEENS1_36VarlenDynamicPersistentTileSchedulerILi192ELi160ELi384ELi128ELb1ELb1ELb1ELb0ELb1ELb1EEEEEEEEEvNT_6ParamsE,@"STO_CUDA_ENTRY STV_DEFAULT"
_ZN7cutlass13device_kernelIN5flash11enable_sm90INS1_16FlashAttnFwdSm90INS1_25CollectiveMainloopFwdSm90ILi2EN4cute5tupleIJNS5_1CILi1EEES8_S8_EEENS6_IJNS7_ILi192EEENS7_ILi160EEENS7_ILi64EEEEEELi64ENS_12float_e4m3_tEfNS_4arch4Sm90ELb0ELb0ELb1ELb1ELb1ELb1ELb0ELb1ELb1ELb1ELb1ELb0EEENS1_21CollectiveEpilogueFwdINS6_IJSA_SC_SB_EEES9_NS_10bfloat16_tESG_Li384ELb1ELb1ELb1ELb1EEENS1_36VarlenDynamicPersistentTileSchedulerILi192ELi160ELi384ELi128ELb1ELb1ELb1ELb0ELb1ELb1EEEEEEEEEvNT_6ParamsE:
[----:B------:R-:W0:Y:S02]  /*0000*/  LDC R1, c[0x0][0x28] ;  /* 0x00000a00ff017b82 */ /* 0x000e240000000800 */
[----:B0-----:R-:W-:Y:S01]  /*0010*/  VIADD R1, R1, 0xffffff60 ;  /* 0xffffff6001017836 */ /* 0x001fe20000000000 */
[----:B------:R-:W0:Y:S01]  /*0020*/  S2R R3, SR_TID.X ;  /* 0x0000000000037919 */ /* 0x000e220000002100 */
[----:B------:R-:W-:Y:S01]  /*0030*/  ELECT P0, URZ, PT ;  /* 0x00000000003f782f */ /* 0x000fe20003800000 */
[----:B------:R-:W-:Y:S01]  /*0040*/  BSSY B0, `(.L_x_405) ;  /* 0x000000d000007945 */ /* 0x000fe20003800000 */
[----:B0-----:R-:W-:-:S05]  /*0050*/  SHF.R.U32.HI R0, RZ, 0x5, R3 ;  /* 0x00000005ff007819 */ /* 0x001fca0000011603 */
[----:B------:R-:W0:Y:S02]  /*0060*/  SHFL.IDX PT, R2, R0, RZ, 0x1f ;  /* 0x00001fff00027589 */ /* 0x000e2400000e0000 */
[----:B0-----:R-:W-:-:S13]  /*0070*/  ISETP.EQ.AND P0, PT, R2, RZ, P0 ;  /* 0x000000ff0200720c */ /* 0x001fda0000702270 */
[----:B------:R-:W-:Y:S05]  /*0080*/  @!P0 BRA `(.L_x_406) ;  /* 0x0000000000208947 */ /* 0x000fea0003800000 */
[----:B------:R-:W-:Y:S02]  /*0090*/  ULDC.64 UR4, c[0x0][0x198] ;  /* 0x0000660000047ab9 */ /* 0x000fe40000000a00 */
[----:B------:R-:W-:Y:S02]  /*00a0*/  UIADD3 UR6, UP0, UR4, 0x570, URZ ;  /* 0x0000057004067890 */ /* 0x000fe4000ff1e03f */
[----:B------:R-:W-:Y:S02]  /*00b0*/  UIADD3 UR4, UP1, UR4, 0x670, URZ ;  /* 0x0000067004047890 */ /* 0x000fe4000ff3e03f */
[----:B------:R-:W-:Y:S02]  /*00c0*/  UIADD3.X UR7, URZ, UR5, URZ, UP0, !UPT ;  /* 0x000000053f077290 */ /* 0x000fe400087fe43f */
[----:B------:R-:W-:-:S07]  /*00d0*/  UIADD3.X UR5, URZ, UR5, URZ, UP1, !UPT ;  /* 0x000000053f057290 */ /* 0x000fce0008ffe43f */
[----:B------:R0:W-:Y:S02]  /*00e0*/  UTMACCTL.PF [UR6] ;  /* 0x00000000060079b9 */ /* 0x0001e40008040000 */
[----:B------:R0:W-:Y:S02]  /*00f0*/  UTMACCTL.PF [UR4] ;  /* 0x00000000040079b9 */ /* 0x0001e40008040000 */
[----:B0-----:R-:W-:Y:S01]  /*0100*/  NOP ;  /* 0x0000000000007918 */ /* 0x001fe20000000000 */
.L_x_406:
[----:B------:R-:W-:Y:S05]  /*0110*/  BSYNC B0 ;  /* 0x0000000000007941 */ /* 0x000fea0003800000 */
.L_x_405:
[----:B------:R-:W-:Y:S01]  /*0120*/  VOTEU.ANY UP0, P0 ;  /* 0x00000000003f7886 */ /* 0x000fe20000000100 */
[----:B------:R-:W0:Y:S01]  /*0130*/  SHFL.IDX PT, R2, R0, RZ, 0x1f ;  /* 0x00001fff00027589 */ /* 0x000e2200000e0000 */
[----:B------:R-:W-:Y:S01]  /*0140*/  UMOV UR4, 0x80 ;  /* 0x0000008000047882 */ /* 0x000fe20000000000 */
[----:B------:R-:W-:Y:S01]  /*0150*/  UMOV UR7, 0x180 ;  /* 0x0000018000077882 */ /* 0x000fe20000000000 */
[----:B------:R-:W-:Y:S01]  /*0160*/  SHF.R.U32.HI R3, RZ, 0x7, R3 ;  /* 0x00000007ff037819 */ /* 0x000fe20000011603 */
[----:B------:R-:W1:Y:S01]  /*0170*/  @UP0 S2UR UR8, SR_CgaCtaId ;  /* 0x00000000000809c3 */ /* 0x000e620000008800 */
[----:B------:R-:W-:Y:S01]  /*0180*/  @UP0 UMOV UR6, 0x400 ;  /* 0x0000040000060882 */ /* 0x000fe20000000000 */
[----:B------:R-:W-:-:S04]  /*0190*/  @UP0 UIADD3 UR4, -UR4, 0x100000, URZ ;  /* 0x0010000004040890 */ /* 0x000fc8000fffe13f */
[----:B------:R-:W-:Y:S02]  /*01a0*/  @UP0 USHF.L.U32 UR5, UR4, 0xb, URZ ;  /* 0x0000000b04050899 */ /* 0x000fe4000800063f */
[----:B------:R-:W-:Y:S01]  /*01b0*/  @UP0 USHF.L.U32 UR4, UR4, 0x1, URZ ;  /* 0x0000000104040899 */ /* 0x000fe2000800063f */
[----:B------:R-:W-:Y:S01]  /*01c0*/  VOTEU.ANY UP1, P0 ;  /* 0x00000000003f7886 */ /* 0x000fe20000020100 */
[----:B0-----:R-:W-:Y:S02]  /*01d0*/  ISETP.NE.AND P1, PT, R2, RZ, PT ;  /* 0x000000ff0200720c */ /* 0x001fe40003f25270 */
[----:B------:R0:W2:Y:S01]  /*01e0*/  SHFL.IDX PT, R2, R3, RZ, 0x1f ;  /* 0x00001fff03027589 */ /* 0x0000a200000e0000 */
[----:B-1----:R-:W-:Y:S02]  /*01f0*/  @UP0 ULEA UR8, UR8, UR6, 0x18 ;  /* 0x0000000608080291 */ /* 0x002fe4000f8ec03f */
[----:B------:R-:W-:-:S04]  /*0200*/  @UP0 UIADD3 UR6, -UR7, 0x100000, URZ ;  /* 0x0010000007060890 */ /* 0x000fc8000fffe13f */
[----:B------:R-:W-:Y:S02]  /*0210*/  @UP0 USHF.L.U32 UR7, UR6, 0xb, URZ ;  /* 0x0000000b06070899 */ /* 0x000fe4000800063f */
[----:B------:R-:W-:Y:S01]  /*0220*/  @UP0 USHF.L.U32 UR6, UR6, 0x1, URZ ;  /* 0x0000000106060899 */ /* 0x000fe2000800063f */
[----:B------:R-:W-:Y:S01]  /*0230*/  VOTEU.ANY UP0, P0 ;  /* 0x00000000003f7886 */ /* 0x000fe20000000100 */
[----:B------:R-:W1:Y:S04]  /*0240*/  FENCE.VIEW.ASYNC.S ;  /* 0x00000000000073c6 */ /* 0x000e680000000000 */
[----:B-1----:R0:W1:Y:S06]  /*0250*/  @UP0 SYNCS.EXCH.64 URZ, [UR8+0x13200], UR4 ;  /* 0x01320004083f05b2 */ /* 0x00206c0008000100 */
[----:B------:R0:W3:Y:S02]  /*0260*/  @UP1 SYNCS.EXCH.64 URZ, [UR8+0x13220], UR6 ;  /* 0x01322006083f15b2 */ /* 0x0000e40008000100 */
        /* <DEDUP_REMOVED lines=14> */
[----:B0-----:R0:W4:Y:S08]  /*0350*/  SYNCS.EXCH.64 URZ, [UR8+0x13230], UR4 ;  /* 0x01323004083f75b2 */ /* 0x0011300008000100 */
[----:B------:R0:W0:Y:S01]  /*0360*/  SYNCS.EXCH.64 URZ, [UR8+0x13240], UR6 ;  /* 0x01324006083f75b2 */ /* 0x0000220008000100 */
[----:B------:R0:W0:Y:S01]  /*0370*/  SYNCS.EXCH.64 URZ, [UR8+0x13238], UR4 ;  /* 0x01323804083f75b2 */ /* 0x0000220008000100 */
[----:B------:R0:W0:Y:S01]  /*0380*/  SYNCS.EXCH.64 URZ, [UR8+0x13248], UR6 ;  /* 0x01324806083f75b2 */ /* 0x0000220008000100 */
[----:B------:R-:W-:Y:S01]  /*0390*/  NOP ;  /* 0x0000000000007918 */ /* 0x000fe20000000000 */
.L_x_407:
        /* <DEDUP_REMOVED lines=22> */
.L_x_408:
        /* <DEDUP_REMOVED lines=18> */
.L_x_409:
        /* <DEDUP_REMOVED lines=22> */
.L_x_410:
[----:B------:R-:W5:Y:S01]  /*0780*/  SHFL.IDX PT, R4, R0, RZ, 0x1f ;  /* 0x00001fff00047589 */ /* 0x000f6200000e0000 */
        /* <DEDUP_REMOVED lines=22> */
.L_x_411:
[----:B--2---:R-:W-:Y:S01]  /*08f0*/  ISETP.NE.AND P0, PT, R2, RZ, PT ;  /* 0x000000ff0200720c */ /* 0x004fe20003f05270 */
[----:B------:R-:W-:Y:S01]  /*0900*/  IMAD.MOV.U32 R2, RZ, RZ, 0x1 ;  /* 0x00000001ff027424 */ /* 0x000fe200078e00ff */
[----:B------:R-:W-:Y:S01]  /*0910*/  NOP ;  /* 0x0000000000007918 */ /* 0x000fe20000000000 */
[----:B------:R-:W-:Y:S01]  /*0920*/  ULDC.64 UR40, c[0x0][0x208] ;  /* 0x0000820000287ab9 */ /* 0x000fe20000000a00 */
[----:B------:R-:W-:Y:S02]  /*0930*/  BSSY B8, `(.L_x_412) ;  /* 0x00018c2000087945 */ /* 0x000fe40003800000 */
[----:B------:R-:W-:-:S05]  /*0940*/  SEL R2, R2, 0x2, !P0 ;  /* 0x0000000202027807 */ /* 0x000fca0004000000 */
[----:B------:R2:W-:Y:S01]  /*0950*/  STL [R1+0x2c], R2 ;  /* 0x00002c0201007387 */ /* 0x0005e20000100800 */
[----:B01-34-:R-:W-:Y:S06]  /*0960*/  BAR.SYNC.DEFER_BLOCKING 0x0 ;  /* 0x0000000000007b1d */ /* 0x01bfec0000010000 */
[----:B------:R-:W-:Y:S05]  /*0970*/  @!P0 BRA `(.L_x_413) ;  /* 0x0000011000b48947 */ /* 0x000fea0003800000 */
.L_x_414:
[----:B------:R-:W-:-:S08]  /*0980*/  NOP ;  /* 0x0000000000007918 */ /* 0x000fd00000000000 */
[----:B------:R-:W0:Y:S02]  /*0990*/  USETMAXREG.TRY_ALLOC.CTAPOOL UP0, 0xa0 ;  /* 0x000000a0000079c8 */ /* 0x000e240008000600 */
[----:B0-----:R-:W-:-:S13]  /*09a0*/  PLOP3.LUT P0, PT, PT, PT, UP0, 0x80, 0x0 ;  /* 0x000000000000781c */ /* 0x001fda0003f0f008 */
[----:B------:R-:W-:Y:S05]  /*09b0*/  @!P0 BRA `(.L_x_414) ;  /* 0xfffffffc00f08947 */ /* 0x000fea000383ffff */
[----:B------:R-:W0:Y:S08]  /*09c0*/  S2UR UR4, SR_CgaCtaId ;  /* 0x00000000000479c3 */ /* 0x000e300000008800 */
[----:B------:R-:W-:Y:S06]  /*09d0*/  BAR.ARV 0x8, 0x200 ;  /* 0x0208000000007b1d */ /* 0x000fec0000002000 */
[----:B------:R-:W-:-:S02]  /*09e0*/  MOV R18, 0x400 ;  /* 0x0000040000127802 */ /* 0x000fc40000000f00 */
[----:B------:R-:W-:Y:S01]  /*09f0*/  BAR.SYNC.DEFER_BLOCKING 0x5, 0x200 ;  /* 0x0148000000007b1d */ /* 0x000fe20000010000 */
[----:B0-----:R-:W-:-:S05]  /*0a00*/  IMAD.U32 R0, RZ, RZ, UR4 ;  /* 0x00000004ff007e24 */ /* 0x001fca000f8e00ff */
[----:B------:R-:W-:Y:S01]  /*0a10*/  ULDC UR4, c[0x0][0xc3c] ;  /* 0x00030f0000047ab9 */ /* 0x000fe20000000800 */
[----:B------:R-:W-:Y:S01]  /*0a20*/  LEA R18, R0, R18, 0x18 ;  /* 0x0000001200127211 */ /* 0x000fe200078ec0ff */
[----:B------:R-:W-:Y:S04]  /*0a30*/  STL [R1+0x20], R0 ;  /* 0x0000200001007387 */ /* 0x000fe80000100800 */
[----:B------:R-:W0:Y:S01]  /*0a40*/  LDS.128 R24, [R18+0x132d0] ;  /* 0x0132d00012187984 */ /* 0x000e220000000c00 */
[----:B------:R-:W-:Y:S06]  /*0a50*/  BAR.ARV 0x4, 0x200 ;  /* 0x0108000000007b1d */ /* 0x000fec0000002000 */
[----:B0-----:R-:W-:-:S13]  /*0a60*/  ISETP.GE.AND P0, PT, R27, UR4, PT ;  /* 0x000000041b007c0c */ /* 0x001fda000bf06270 */
[----:B------:R-:W-:Y:S05]  /*0a70*/  @P0 BRA `(.L_x_415) ;  /* 0x0000018800b40947 */ /* 0x000fea0003800000 */
[----:B------:R-:W3:Y:S01]  /*0a80*/  LDL.LU R16, [R1+0x2c] ;  /* 0x00002c0001107983 */ /* 0x000ee20000300800 */
[----:B------:R-:W0:Y:S02]  /*0a90*/  S2R R0, SR_TID.X ;  /* 0x0000000000007919 */ /* 0x000e240000002100 */
[----:B0-----:R-:W-:-:S05]  /*0aa0*/  VIADD R15, R0, 0xffffff80 ;  /* 0xffffff80000f7836 */ /* 0x001fca0000000000 */
[----:B------:R-:W-:Y:S02]  /*0ab0*/  SHF.R.S32.HI R0, RZ, 0x1f, R15 ;  /* 0x0000001fff007819 */ /* 0x000fe4000001140f */
[-C--:B------:R-:W-:Y:S02]  /*0ac0*/  LEA.HI R3, R15, R15.reuse, RZ, 0x1 ;  /* 0x0000000f0f037211 */ /* 0x080fe400078f08ff */
[CC--:B------:R-:W-:Y:S02]  /*0ad0*/  LEA.HI R4, R0.reuse, R15.reuse, RZ, 0x5 ;  /* 0x0000000f00047211 */ /* 0x0c0fe400078f28ff */
[CC--:B--2---:R-:W-:Y:S02]  /*0ae0*/  LEA.HI R2, R0.reuse, R15.reuse, RZ, 0x7 ;  /* 0x0000000f00027211 */ /* 0x0c4fe400078f38ff */
[----:B------:R-:W-:Y:S01]  /*0af0*/  LEA.HI R5, R0, R15, RZ, 0x4 ;  /* 0x0000000f00057211 */ /* 0x000fe200078f20ff */
[----:B------:R-:W-:Y:S01]  /*0b00*/  IMAD.SHL.U32 R8, R4, 0x20, RZ ;  /* 0x0000002004087824 */ /* 0x000fe200078e00ff */
[----:B------:R-:W-:-:S02]  /*0b10*/  SHF.R.S32.HI R10, RZ, 0x1, R3 ;  /* 0x00000001ff0a7819 */ /* 0x000fc40000011403 */
[----:B------:R-:W-:Y:S02]  /*0b20*/  LOP3.LUT R9, R2, 0xffffff80, RZ, 0xc0, !PT ;  /* 0xffffff8002097812 */ /* 0x000fe400078ec0ff */
[----:B------:R-:W-:Y:S02]  /*0b30*/  LOP3.LUT R7, R5, 0x3fffff0, RZ, 0xc0, !PT ;  /* 0x03fffff005077812 */ /* 0x000fe400078ec0ff */
[----:B------:R-:W-:Y:S02]  /*0b40*/  LEA.HI R4, R3, R10, RZ, 0x1 ;  /* 0x0000000a03047211 */ /* 0x000fe400078f08ff */
[C---:B------:R-:W-:Y:S01]  /*0b50*/  IADD3 R14, R15.reuse, -R9, RZ ;  /* 0x800000090f0e7210 */ /* 0x040fe20007ffe0ff */
[----:B------:R-:W-:Y:S01]  /*0b60*/  IMAD.IADD R7, R15, 0x1, -R7 ;  /* 0x000000010f077824 */ /* 0x000fe200078e0a07 */
[----:B------:R-:W-:Y:S02]  /*0b70*/  SHF.R.S32.HI R6, RZ, 0x4, R5 ;  /* 0x00000004ff067819 */ /* 0x000fe40000011405 */
[----:B------:R-:W-:-:S02]  /*0b80*/  LOP3.LUT R8, R8, 0xfffffc00, RZ, 0xc0, !PT ;  /* 0xfffffc0008087812 */ /* 0x000fc400078ec0ff */
[----:B------:R-:W-:Y:S02]  /*0b90*/  LOP3.LUT R4, R4, 0x3fffffe, RZ, 0xc0, !PT ;  /* 0x03fffffe04047812 */ /* 0x000fe400078ec0ff */
[----:B------:R-:W-:Y:S01]  /*0ba0*/  SHF.R.S32.HI R9, RZ, 0x1f, R14 ;  /* 0x0000001fff097819 */ /* 0x000fe2000001140e */
[----:B------:R-:W-:Y:S01]  /*0bb0*/  IMAD R7, R7, 0x40, R8 ;  /* 0x0000004007077824 */ /* 0x000fe200078e0208 */
[----:B------:R-:W-:Y:S01]  /*0bc0*/  LEA.HI R5, R5, R6, RZ, 0x1 ;  /* 0x0000000605057211 */ /* 0x000fe200078f08ff */
[----:B------:R-:W-:Y:S01]  /*0bd0*/  IMAD.IADD R4, R10, 0x1, -R4 ;  /* 0x000000010a047824 */ /* 0x000fe200078e0a04 */
[----:B------:R-:W-:Y:S02]  /*0be0*/  LEA.HI R8, R9, R14, RZ, 0x2 ;  /* 0x0000000e09087211 */ /* 0x000fe400078f10ff */
[----:B------:R-:W-:Y:S01]  /*0bf0*/  LOP3.LUT R5, R5, 0x1ffffffe, RZ, 0xc0, !PT ;  /* 0x1ffffffe05057812 */ /* 0x000fe200078ec0ff */
[----:B------:R-:W-:Y:S01]  /*0c00*/  IMAD R13, R6, 0x8, R4 ;  /* 0x00000008060d7824 */ /* 0x000fe200078e0204 */
[----:B------:R-:W-:-:S02]  /*0c10*/  LEA.HI R4, R0, R15, RZ, 0x2 ;  /* 0x0000000f00047211 */ /* 0x000fc400078f10ff */
[--C-:B------:R-:W-:Y:S02]  /*0c20*/  SHF.R.S32.HI R10, RZ, 0x2, R8.reuse ;  /* 0x00000002ff0a7819 */ /* 0x100fe40000011408 */
[----:B------:R-:W-:Y:S01]  /*0c30*/  SHF.R.S32.HI R11, RZ, 0x1f, R8 ;  /* 0x0000001fff0b7819 */ /* 0x000fe20000011408 */
[----:B------:R-:W-:Y:S01]  /*0c40*/  IMAD.IADD R6, R6, 0x1, -R5 ;  /* 0x0000000106067824 */ /* 0x000fe200078e0a05 */
[----:B------:R-:W-:Y:S02]  /*0c50*/  SHF.R.S32.HI R19, RZ, 0x7, R2 ;  /* 0x00000007ff137819 */ /* 0x000fe40000011402 */
[--C-:B------:R-:W-:Y:S02]  /*0c60*/  SHF.R.S32.HI R2, RZ, 0x2, R4.reuse ;  /* 0x00000002ff027819 */ /* 0x100fe40000011404 */
[----:B------:R-:W-:Y:S02]  /*0c70*/  SHF.R.S32.HI R5, RZ, 0x1f, R4 ;  /* 0x0000001fff057819 */ /* 0x000fe40000011404 */
[----:B------:R-:W-:-:S02]  /*0c80*/  LEA.HI R11, R11, R10, RZ, 0x3 ;  /* 0x0000000a0b0b7211 */ /* 0x000fc400078f18ff */
[----:B------:R-:W-:Y:S01]  /*0c90*/  LOP3.LUT R12, R4, 0xfffffffc, RZ, 0xc0, !PT ;  /* 0xfffffffc040c7812 */ /* 0x000fe200078ec0ff */
[----:B------:R-:W-:Y:S01]  /*0ca0*/  IMAD.HI R4, R19, 0x55555556, RZ ;  /* 0x5555555613047827 */ /* 0x000fe200078e02ff */
[----:B------:R-:W-:Y:S02]  /*0cb0*/  LEA.HI R5, R5, R2, RZ, 0x2 ;  /* 0x0000000205057211 */ /* 0x000fe400078f10ff */
[----:B------:R-:W-:Y:S02]  /*0cc0*/  LOP3.LUT R11, R11, 0xfffffff8, RZ, 0xc0, !PT ;  /* 0xfffffff80b0b7812 */ /* 0x000fe400078ec0ff */
[----:B------:R-:W-:Y:S02]  /*0cd0*/  LEA.HI R9, R9, R14, RZ, 0x5 ;  /* 0x0000000e09097211 */ /* 0x000fe400078f28ff */
[----:B------:R-:W-:Y:S01]  /*0ce0*/  LEA.HI R4, R4, R4, RZ, 0x1 ;  /* 0x0000000404047211 */ /* 0x000fe200078f08ff */
[----:B------:R-:W-:Y:S01]  /*0cf0*/  IMAD.IADD R10, R10, 0x1, -R11 ;  /* 0x000000010a0a7824 */ /* 0x000fe200078e0a0b */
[----:B------:R-:W-:-:S02]  /*0d00*/  SHF.R.S32.HI R9, RZ, 0x5, R9 ;  /* 0x00000005ff097819 */ /* 0x000fc40000011409 */
[----:B------:R-:W-:Y:S01]  /*0d10*/  LOP3.LUT R5, R5, 0xfffffffc, RZ, 0xc0, !PT ;  /* 0xfffffffc05057812 */ /* 0x000fe200078ec0ff */
[----:B------:R-:W-:Y:S02]  /*0d20*/  IMAD R4, R4, -0x3, R19 ;  /* 0xfffffffd04047824 */ /* 0x000fe400078e0213 */
[----:B------:R-:W-:Y:S02]  /*0d30*/  IMAD R9, R9, 0x10, R10 ;  /* 0x0000001009097824 */ /* 0x000fe400078e020a */
[----:B------:R-:W-:Y:S01]  /*0d40*/  IMAD.IADD R5, R2, 0x1, -R5 ;  /* 0x0000000102057824 */ /* 0x000fe200078e0a05 */
[----:B------:R-:W-:Y:S01]  /*0d50*/  LOP3.LUT R3, R3, 0xfffffffe, RZ, 0xc0, !PT ;  /* 0xfffffffe03037812 */ /* 0x000fe200078ec0ff */
[----:B------:R-:W-:Y:S01]  /*0d60*/  IMAD R2, R6, 0x8, R7 ;  /* 0x0000000806027824 */ /* 0x000fe200078e0207 */
[----:B------:R-:W-:-:S03]  /*0d70*/  LEA R4, R4, R9, 0x6 ;  /* 0x0000000904047211 */ /* 0x000fc600078e30ff */
[----:B------:R-:W-:Y:S01]  /*0d80*/  IMAD.IADD R3, R15, 0x1, -R3 ;  /* 0x000000010f037824 */ /* 0x000fe200078e0a03 */
[----:B------:R3:W-:Y:S01]  /*0d90*/  STL [R1+0x98], R2 ;  /* 0x0000980201007387 */ /* 0x0007e20000100800 */
[----:B------:R-:W-:-:S03]  /*0da0*/  LEA.HI R0, R0, R15, RZ, 0x3 ;  /* 0x0000000f00007211 */ /* 0x000fc600078f18ff */
[----:B------:R-:W-:Y:S04]  /*0db0*/  STL [R1+0x74], R5 ;  /* 0x0000740501007387 */ /* 0x000fe80000100800 */
[----:B------:R-:W-:Y:S01]  /*0dc0*/  STL [R1+0x90], R4 ;  /* 0x0000900401007387 */ /* 0x000fe20000100800 */
[----:B------:R-:W-:-:S03]  /*0dd0*/  IMAD.SHL.U32 R156, R3, 0x8, RZ ;  /* 0x00000008039c7824 */ /* 0x000fc600078e00ff */
[----:B------:R-:W-:Y:S01]  /*0de0*/  STL [R1+0x48], RZ ;  /* 0x000048ff01007387 */ /* 0x000fe20000100800 */
[----:B------:R-:W-:-:S05]  /*0df0*/  LOP3.LUT R8, R8, 0x7ffffffc, RZ, 0xc0, !PT ;  /* 0x7ffffffc08087812 */ /* 0x000fca00078ec0ff */
[----:B------:R-:W-:-:S04]  /*0e00*/  IMAD.IADD R8, R14, 0x1, -R8 ;  /* 0x000000010e087824 */ /* 0x000fc800078e0a08 */
[----:B------:R-:W-:Y:S02]  /*0e10*/  IMAD.SHL.U32 R10, R8, 0x2, RZ ;  /* 0x00000002080a7824 */ /* 0x000fe400078e00ff */
[----:B------:R-:W-:Y:S02]  /*0e20*/  IMAD.SHL.U32 R9, R13, 0x40, RZ ;  /* 0x000000400d097824 */ /* 0x000fe400078e00ff */
[C---:B------:R-:W-:Y:S02]  /*0e30*/  VIADD R8, R10.reuse, 0x18 ;  /* 0x000000180a087836 */ /* 0x040fe40000000000 */
[C---:B------:R-:W-:Y:S02]  /*0e40*/  VIADD R7, R10.reuse, 0x20 ;  /* 0x000000200a077836 */ /* 0x040fe40000000000 */
[----:B------:R-:W-:Y:S01]  /*0e50*/  VIADD R6, R10, 0x28 ;  /* 0x000000280a067836 */ /* 0x000fe20000000000 */
[----:B------:R-:W-:-:S04]  /*0e60*/  IADD3 R12, R15, -R12, RZ ;  /* 0x8000000c0f0c7210 */ /* 0x000fc80007ffe0ff */
[----:B------:R-:W-:-:S04]  /*0e70*/  LEA.HI R11, R12, R12, RZ, 0x1 ;  /* 0x0000000c0c0b7211 */ /* 0x000fc800078f08ff */
[----:B------:R-:W-:-:S05]  /*0e80*/  LOP3.LUT R11, R11, 0x1ffffffe, RZ, 0xc0, !PT ;  /* 0x1ffffffe0b0b7812 */ /* 0x000fca00078ec0ff */
[----:B------:R-:W-:Y:S02]  /*0e90*/  IMAD.IADD R11, R12, 0x1, -R11 ;  /* 0x000000010c0b7824 */ /* 0x000fe400078e0a0b */
[----:B------:R-:W-:Y:S01]  /*0ea0*/  IMAD.MOV.U32 R19, RZ, RZ, RZ ;  /* 0x000000ffff137224 */ /* 0x000fe200078e00ff */
[----:B---3--:R-:W-:Y:S01]  /*0eb0*/  LOP3.LUT R2, R16, 0x1, RZ, 0xfc, !PT ;  /* 0x0000000110027812 */ /* 0x008fe200078efcff */
[----:B------:R-:W-:-:S04]  /*0ec0*/  IMAD.SHL.U32 R16, R3, 0x10, RZ ;  /* 0x0000001003107824 */ /* 0x000fc800078e00ff */
[----:B------:R0:W-:Y:S01]  /*0ed0*/  STL [R1+0xc], R2 ;  /* 0x00000c0201007387 */ /* 0x0001e20000100800 */
[----:B------:R-:W-:Y:S02]  /*0ee0*/  VIADD R23, R16, 0x20 ;  /* 0x0000002010177836 */ /* 0x000fe40000000000 */
[----:B------:R-:W-:Y:S01]  /*0ef0*/  VIADD R3, R156, 0x10 ;  /* 0x000000109c037836 */ /* 0x000fe20000000000 */
[----:B0-----:R-:W-:Y:S02]  /*0f00*/  LOP3.LUT R2, R0, 0xfffffff8, RZ, 0xc0, !PT ;  /* 0xfffffff800027812 */ /* 0x001fe400078ec0ff */
[----:B------:R-:W-:Y:S02]  /*0f10*/  SHF.R.S32.HI R0, RZ, 0x3, R0 ;  /* 0x00000003ff007819 */ /* 0x000fe40000011400 */
[----:B------:R-:W-:Y:S01]  /*0f20*/  SHF.L.U32 R0, R5, 0x7, RZ ;  /* 0x0000000705007819 */ /* 0x000fe200000006ff */
[----:B------:R-:W-:Y:S01]  /*0f30*/  IMAD.IADD R2, R15, 0x1, -R2 ;  /* 0x000000010f027824 */ /* 0x000fe200078e0a02 */
[----:B------:R-:W-:Y:S02]  /*0f40*/  STL [R1+0x10], RZ ;  /* 0x000010ff01007387 */ /* 0x000fe40000100800 */
[----:B------:R-:W-:-:S02]  /*0f50*/  LOP3.LUT R2, R0, 0x180, RZ, 0xc0, !PT ;  /* 0x0000018000027812 */ /* 0x000fc400078ec0ff */
[----:B------:R-:W-:Y:S01]  /*0f60*/  SHF.R.S32.HI R0, RZ, 0x1f, R23 ;  /* 0x0000001fff007819 */ /* 0x000fe20000011417 */
[----:B------:R-:W-:Y:S04]  /*0f70*/  STL [R1+0x8], RZ ;  /* 0x000008ff01007387 */ /* 0x000fe80000100800 */
[----:B------:R-:W-:Y:S04]  /*0f80*/  STL [R1], RZ ;  /* 0x000000ff01007387 */ /* 0x000fe80000100800 */
[----:B------:R0:W-:Y:S04]  /*0f90*/  STL [R1+0x18], R3 ;  /* 0x0000180301007387 */ /* 0x0001e80000100800 */
[----:B------:R-:W-:Y:S04]  /*0fa0*/  STL [R1+0x2c], R2 ;  /* 0x00002c0201007387 */ /* 0x000fe80000100800 */
[----:B------:R1:W-:Y:S01]  /*0fb0*/  STL [R1+0x14], R0 ;  /* 0x0000140001007387 */ /* 0x0003e20000100800 */
[----:B0-----:R-:W-:-:S02]  /*0fc0*/  SHF.R.U32.HI R3, RZ, 0x3, R2 ;  /* 0x00000003ff037819 */ /* 0x001fc40000011602 */
[C-C-:B-1----:R-:W-:Y:S02]  /*0fd0*/  LOP3.LUT R0, R2.reuse, 0x10, R16.reuse, 0xf8, !PT ;  /* 0x0000001002007812 */ /* 0x142fe400078ef810 */
[----:B------:R-:W-:Y:S01]  /*0fe0*/  LOP3.LUT R2, R2, 0x30, R16, 0xf8, !PT ;  /* 0x0000003002027812 */ /* 0x000fe200078ef810 */
[----:B------:R0:W-:Y:S01]  /*0ff0*/  STL [R1+0x30], R3 ;  /* 0x0000300301007387 */ /* 0x0001e20000100800 */
[----:B------:R-:W-:-:S03]  /*1000*/  LOP3.LUT R0, R0, R3, RZ, 0x3c, !PT ;  /* 0x0000000300007212 */ /* 0x000fc600078e3cff */
[----:B------:R-:W-:Y:S01]  /*1010*/  STL [R1+0x5c], R10 ;  /* 0x00005c0a01007387 */ /* 0x000fe20000100800 */
[----:B------:R-:W-:Y:S02]  /*1020*/  IADD3 R0, R9, R0, RZ ;  /* 0x0000000009007210 */ /* 0x000fe40007ffe0ff */
[----:B0-----:R-:W-:Y:S02]  /*1030*/  LOP3.LUT R3, R2, R3, RZ, 0x3c, !PT ;  /* 0x0000000302037212 */ /* 0x001fe400078e3cff */
[C---:B------:R-:W-:Y:S01]  /*1040*/  IADD3 R2, R10.reuse, 0x10, RZ ;  /* 0x000000100a027810 */ /* 0x040fe20007ffe0ff */
[----:B------:R-:W-:Y:S01]  /*1050*/  STL [R1+0x34], R9 ;  /* 0x0000340901007387 */ /* 0x000fe20000100800 */
[----:B------:R-:W-:-:S03]  /*1060*/  VIADD R5, R10, 0x30 ;  /* 0x000000300a057836 */ /* 0x000fc60000000000 */
[----:B------:R0:W-:Y:S01]  /*1070*/  STL [R1+0x58], R2 ;  /* 0x0000580201007387 */ /* 0x0001e20000100800 */
[----:B------:R-:W-:-:S03]  /*1080*/  IADD3 R3, R18, R9, R3 ;  /* 0x0000000912037210 */ /* 0x000fc60007ffe003 */
[----:B------:R-:W-:Y:S04]  /*1090*/  STL [R1+0x70], R8 ;  /* 0x0000700801007387 */ /* 0x000fe80000100800 */
[----:B------:R1:W-:Y:S01]  /*10a0*/  STL [R1+0x6c], R7 ;  /* 0x00006c0701007387 */ /* 0x0003e20000100800 */
[----:B0-----:R-:W-:-:S03]  /*10b0*/  VIADD R2, R10, 0x38 ;  /* 0x000000380a027836 */ /* 0x001fc60000000000 */
[----:B------:R-:W-:Y:S04]  /*10c0*/  STL [R1+0x68], R6 ;  /* 0x0000680601007387 */ /* 0x000fe80000100800 */
[----:B------:R0:W-:Y:S04]  /*10d0*/  STL [R1+0x1c], R0 ;  /* 0x00001c0001007387 */ /* 0x0001e80000100800 */
[----:B------:R-:W-:Y:S01]  /*10e0*/  STL [R1+0x64], R5 ;  /* 0x0000640501007387 */ /* 0x000fe20000100800 */
[----:B-1----:R-:W-:Y:S02]  /*10f0*/  SHF.R.S32.HI R7, RZ, 0x1f, R7 ;  /* 0x0000001fff077819 */ /* 0x002fe40000011407 */
[----:B0-----:R-:W-:Y:S01]  /*1100*/  SHF.R.S32.HI R0, RZ, 0x1f, R8 ;  /* 0x0000001fff007819 */ /* 0x001fe20000011408 */
[----:B------:R0:W-:Y:S04]  /*1110*/  STL [R1+0x8c], R3 ;  /* 0x00008c0301007387 */ /* 0x0001e80000100800 */
[----:B------:R-:W-:Y:S04]  /*1120*/  STL [R1+0x60], R2 ;  /* 0x0000600201007387 */ /* 0x000fe80000100800 */
[----:B------:R1:W-:Y:S01]  /*1130*/  STL [R1+0x88], R0 ;  /* 0x0000880001007387 */ /* 0x0003e20000100800 */
[----:B0-----:R-:W-:-:S03]  /*1140*/  SHF.R.S32.HI R3, RZ, 0x1f, R5 ;  /* 0x0000001fff037819 */ /* 0x001fc60000011405 */
[----:B------:R-:W-:Y:S01]  /*1150*/  STL [R1+0x84], R7 ;  /* 0x0000840701007387 */ /* 0x000fe20000100800 */
[----:B-1----:R-:W-:Y:S02]  /*1160*/  SHF.R.S32.HI R0, RZ, 0x1f, R6 ;  /* 0x0000001fff007819 */ /* 0x002fe40000011406 */
[----:B------:R-:W-:-:S03]  /*1170*/  SHF.R.S32.HI R2, RZ, 0x1f, R2 ;  /* 0x0000001fff027819 */ /* 0x000fc60000011402 */
[----:B------:R0:W-:Y:S04]  /*1180*/  STL [R1+0x80], R0 ;  /* 0x0000800001007387 */ /* 0x0001e80000100800 */
[----:B------:R1:W-:Y:S01]  /*1190*/  STL [R1+0x7c], R3 ;  /* 0x00007c0301007387 */ /* 0x0003e20000100800 */
[----:B0-----:R-:W-:-:S05]  /*11a0*/  IMAD R0, R11, 0x8, R4 ;  /* 0x000000080b007824 */ /* 0x001fca00078e0204 */
[----:B------:R1:W-:Y:S04]  /*11b0*/  STL [R1+0x94], R0 ;  /* 0x0000940001007387 */ /* 0x0003e80000100800 */
[----:B------:R1:W-:Y:S01]  /*11c0*/  STL [R1+0x78], R2 ;  /* 0x0000780201007387 */ /* 0x0003e20000100800 */
[----:B------:R-:W-:-:S07]  /*11d0*/  SHF.R.S32.HI R17, RZ, 0x1f, R16 ;  /* 0x0000001fff117819 */ /* 0x000fce0000011410 */
.L_x_524:
[----:B01234-:R-:W0:Y:S01]  /*11e0*/  LDC.64 R2, c[0x0][0xc88] ;  /* 0x00032200ff027b82 */ /* 0x01fe220000000a00 */
[----:B------:R-:W-:Y:S01]  /*11f0*/  ULDC.64 UR4, c[0x0][0xa28] ;  /* 0x00028a0000047ab9 */ /* 0x000fe20000000a00 */
[----:B------:R-:W-:Y:S01]  /*1200*/  ULDC.64 UR8, c[0x0][0xa18] ;  /* 0x0002860000087ab9 */ /* 0x000fe20000000a00 */
[----:B------:R-:W-:Y:S01]  /*1210*/  ULDC.64 UR6, c[0x0][0xa08] ;  /* 0x0002820000067ab9 */ /* 0x000fe20000000a00 */
[----:B0-----:R-:W-:-:S05]  /*1220*/  IMAD.WIDE R2, R27, 0x4, R2 ;  /* 0x000000041b027825 */ /* 0x001fca00078e0202 */
[----:B------:R-:W2:Y:S01]  /*1230*/  LDG.E R31, desc[UR40][R2.64] ;  /* 0x00000028021f7981 */ /* 0x000ea2000c1e1900 */
[----:B------:R-:W-:Y:S01]  /*1240*/  ISETP.NE.U32.AND P2, PT, RZ, UR4, PT ;  /* 0x00000004ff007c0c */ /* 0x000fe2000bf45070 */
[----:B------:R-:W-:Y:S01]  /*1250*/  IMAD.MOV.U32 R8, RZ, RZ, RZ ;  /* 0x000000ffff087224 */ /* 0x000fe200078e00ff */
[----:B------:R-:W-:Y:S01]  /*1260*/  ISETP.NE.U32.AND P1, PT, RZ, UR8, PT ;  /* 0x00000008ff007c0c */ /* 0x000fe2000bf25070 */
[----:B------:R-:W-:Y:S01]  /*1270*/  IMAD.MOV.U32 R28, RZ, RZ, RZ ;  /* 0x000000ffff1c7224 */ /* 0x000fe200078e00ff */
[----:B------:R-:W-:Y:S02]  /*1280*/  ISETP.NE.AND.EX P2, PT, RZ, UR5, PT, P2 ;  /* 0x00000005ff007c0c */ /* 0x000fe4000bf45320 */
[----:B------:R-:W-:Y:S02]  /*1290*/  ISETP.NE.AND.EX P1, PT, RZ, UR9, PT, P1 ;  /* 0x00000009ff007c0c */ /* 0x000fe4000bf25310 */
[----:B------:R-:W-:-:S04]  /*12a0*/  ISETP.NE.U32.AND P0, PT, RZ, UR6, PT ;  /* 0x00000006ff007c0c */ /* 0x000fc8000bf05070 */
[----:B------:R-:W-:Y:S02]  /*12b0*/  ISETP.NE.AND.EX P0, PT, RZ, UR7, PT, P0 ;  /* 0x00000007ff007c0c */ /* 0x000fe4000bf05300 */
[----:B--2--5:R-:W-:Y:S01]  /*12c0*/  SHF.R.S32.HI R0, RZ, 0x1f, R31 ;  /* 0x0000001fff007819 */ /* 0x024fe2000001141f */
[C---:B------:R-:W-:Y:S02]  /*12d0*/  IMAD.SHL.U32 R35, R31.reuse, 0x4, RZ ;  /* 0x000000041f237824 */ /* 0x040fe400078e00ff */
[C---:B------:R-:W-:Y:S01]  /*12e0*/  @P2 LEA R2, P3, R31.reuse, UR4, 0x2 ;  /* 0x000000041f022c11 */ /* 0x040fe2000f8610ff */
[----:B------:R-:W-:Y:S01]  /*12f0*/  STL [R1+0x38], R31 ;  /* 0x0000381f01007387 */ /* 0x000fe20000100800 */
[C-C-:B------:R-:W-:Y:S02]  /*1300*/  SHF.L.U64.HI R34, R31.reuse, 0x2, R0.reuse ;  /* 0x000000021f227819 */ /* 0x140fe40000010200 */
[----:B------:R-:W-:Y:S01]  /*1310*/  @P2 LEA.HI.X R3, R31, UR5, R0, 0x2, P3 ;  /* 0x000000051f032c11 */ /* 0x000fe200098f1400 */
[----:B------:R-:W-:Y:S01]  /*1320*/  ULDC UR4, c[0x0][0x288] ;  /* 0x0000a20000047ab9 */ /* 0x000fe20000000800 */
[C---:B------:R-:W-:Y:S01]  /*1330*/  IADD3 R6, P4, R35.reuse, UR6, RZ ;  /* 0x0000000623067c10 */ /* 0x040fe2000ff9e0ff */
[----:B------:R0:W-:Y:S04]  /*1340*/  STL [R1+0x4c], R0 ;  /* 0x00004c0001007387 */ /* 0x0001e80000100800 */
[----:B------:R1:W5:Y:S01]  /*1350*/  @P2 LDG.E R8, desc[UR40][R2.64] ;  /* 0x0000002802082981 */ /* 0x000362000c1e1900 */
[----:B------:R-:W-:Y:S01]  /*1360*/  @P1 IADD3 R4, P2, R35, UR8, RZ ;  /* 0x0000000823041c10 */ /* 0x000fe2000ff5e0ff */
[----:B------:R-:W-:Y:S01]  /*1370*/  IMAD.U32 R27, RZ, RZ, UR4 ;  /* 0x00000004ff1b7e24 */ /* 0x000fe2000f8e00ff */
[C---:B------:R-:W-:Y:S01]  /*1380*/  IADD3.X R7, R34.reuse, UR7, RZ, P4, !PT ;  /* 0x0000000722077c10 */ /* 0x040fe2000a7fe4ff */
[----:B------:R2:W-:Y:S01]  /*1390*/  STL [R1+0x40], R35 ;  /* 0x0000402301007387 */ /* 0x0005e20000100800 */
[----:B------:R-:W-:Y:S01]  /*13a0*/  @P1 IADD3.X R5, R34, UR9, RZ, P2, !PT ;  /* 0x0000000922051c10 */ /* 0x000fe200097fe4ff */
[----:B------:R-:W-:Y:S01]  /*13b0*/  ULDC.64 UR4, c[0x0][0x418] ;  /* 0x0001060000047ab9 */ /* 0x000fe20000000a00 */
[----:B------:R-:W-:Y:S01]  /*13c0*/  ULDC.64 UR8, c[0x0][0xa20] ;  /* 0x0002880000087ab9 */ /* 0x000fe20000000a00 */
[----:B------:R2:W5:Y:S04]  /*13d0*/  @P0 LDG.E R28, desc[UR40][R6.64] ;  /* 0x00000028061c0981 */ /* 0x000568000c1e1900 */
[----:B------:R2:W5:Y:S04]  /*13e0*/  @P1 LDG.E R27, desc[UR40][R4.64] ;  /* 0x00000028041b1981 */ /* 0x000568000c1e1900 */
[----:B------:R2:W-:Y:S04]  /*13f0*/  STL [R1+0x44], R34 ;  /* 0x0000442201007387 */ /* 0x0005e80000100800 */
[----:B------:R2:W-:Y:S01]  /*1400*/  STL [R1+0x50], R25 ;  /* 0x0000501901007387 */ /* 0x0005e20000100800 */
[----:B------:R-:W-:Y:S01]  /*1410*/  UISETP.NE.U32.AND UP0, UPT, UR4, URZ, UPT ;  /* 0x0000003f0400728c */ /* 0x000fe2000bf05070 */
[----:B-1----:R-:W-:-:S02]  /*1420*/  LOP3.LUT R2, R26, 0xff000000, RZ, 0xc0, !PT ;  /* 0xff0000001a027812 */ /* 0x002fc400078ec0ff */
[----:B------:R-:W-:Y:S01]  /*1430*/  ULDC UR4, c[0x0][0x424] ;  /* 0x0001090000047ab9 */ /* 0x000fe20000000800 */
[----:B------:R-:W-:Y:S01]  /*1440*/  UISETP.NE.AND.EX UP0, UPT, UR5, URZ, UPT, UP0 ;  /* 0x0000003f0500728c */ /* 0x000fe2000bf05300 */
[----:B------:R-:W-:Y:S02]  /*1450*/  ISETP.NE.U32.AND P2, PT, RZ, UR8, PT ;  /* 0x00000008ff007c0c */ /* 0x000fe4000bf45070 */
[----:B------:R-:W-:Y:S01]  /*1460*/  ULDC UR5, c[0x0][0x2f0] ;  /* 0x0000bc0000057ab9 */ /* 0x000fe20000000800 */
[----:B------:R-:W-:Y:S01]  /*1470*/  USEL UR4, UR4, 0x1, UP0 ;  /* 0x0000000104047887 */ /* 0x000fe20008000000 */
[----:B0-----:R-:W-:Y:S02]  /*1480*/  LOP3.LUT R0, R26, 0xff0000, RZ, 0xc0, !PT ;  /* 0x00ff00001a007812 */ /* 0x001fe400078ec0ff */
[----:B------:R-:W-:Y:S01]  /*1490*/  SHF.R.U32.HI R3, RZ, 0x8, R2 ;  /* 0x00000008ff037819 */ /* 0x000fe20000011602 */
[----:B------:R-:W-:Y:S01]  /*14a0*/  UIMAD UR4, UR4, UR5, URZ ;  /* 0x00000005040472a4 */ /* 0x000fe2000f8e023f */
[----:B------:R-:W-:-:S02]  /*14b0*/  ISETP.NE.AND.EX P2, PT, RZ, UR9, PT, P2 ;  /* 0x00000009ff007c0c */ /* 0x000fc4000bf45320 */
[----:B------:R-:W-:Y:S01]  /*14c0*/  ULDC UR5, c[0x0][0x348] ;  /* 0x0000d20000057ab9 */ /* 0x000fe20000000800 */
[----:B------:R-:W-:Y:S02]  /*14d0*/  LEA.HI R9, R0, R3, RZ, 0x10 ;  /* 0x0000000300097211 */ /* 0x000fe400078f80ff */
[----:B------:R-:W-:Y:S01]  /*14e0*/  LOP3.LUT R22, R26, 0xffff, RZ, 0xc0, !PT ;  /* 0x0000ffff1a167812 */ /* 0x000fe200078ec0ff */
[----:B--2---:R-:W-:Y:S07]  /*14f0*/  @P1 BRA `(.L_x_416) ;  /* 0x0000000000241947 */ /* 0x004fee0003800000 */
[----:B------:R-:W-:Y:S02]  /*1500*/  ULDC.64 UR6, c[0x0][0xa00] ;  /* 0x0002800000067ab9 */ /* 0x000fe40000000a00 */
[----:B------:R-:W-:-:S04]  /*1510*/  ISETP.NE.U32.AND P1, PT, RZ, UR6, PT ;  /* 0x00000006ff007c0c */ /* 0x000fc8000bf25070 */
[----:B------:R-:W-:-:S13]  /*1520*/  ISETP.NE.AND.EX P1, PT, RZ, UR7, PT, P1 ;  /* 0x00000007ff007c0c */ /* 0x000fda000bf25310 */
[----:B------:R-:W-:Y:S05]  /*1530*/  @!P1 BRA `(.L_x_416) ;  /* 0x0000000000149947 */ /* 0x000fea0003800000 */
[----:B------:R-:W0:Y:S02]  /*1540*/  LDC.64 R2, c[0x0][0xa00] ;  /* 0x00028000ff027b82 */ /* 0x000e240000000a00 */
[----:B0-----:R-:W-:-:S05]  /*1550*/  IMAD.WIDE R2, R31, 0x4, R2 ;  /* 0x000000041f027825 */ /* 0x001fca00078e0202 */
[----:B-----5:R-:W2:Y:S04]  /*1560*/  LDG.E R27, desc[UR40][R2.64] ;  /* 0x00000028021b7981 */ /* 0x020ea8000c1e1900 */
[----:B------:R-:W2:Y:S02]  /*1570*/  LDG.E R0, desc[UR40][R2.64+0x4] ;  /* 0x0000042802007981 */ /* 0x000ea4000c1e1900 */
[----:B--2---:R-:W-:-:S07]  /*1580*/  IADD3 R27, -R27, R0, RZ ;  /* 0x000000001b1b7210 */ /* 0x004fce0007ffe1ff */
.L_x_416:
[----:B------:R-:W-:Y:S02]  /*1590*/  IMAD.U32 R44, RZ, RZ, UR5 ;  /* 0x00000005ff2c7e24 */ /* 0x000fe4000f8e00ff */
[----:B------:R-:W-:Y:S01]  /*15a0*/  IMAD.U32 R29, RZ, RZ, UR4 ;  /* 0x00000004ff1d7e24 */ /* 0x000fe2000f8e00ff */
[----:B------:R-:W-:Y:S06]  /*15b0*/  @!P2 BRA `(.L_x_417) ;  /* 0x000000000010a947 */ /* 0x000fec0003800000 */
[----:B------:R-:W-:-:S04]  /*15c0*/  IADD3 R2, P0, R35, UR8, RZ ;  /* 0x0000000823027c10 */ /* 0x000fc8000ff1e0ff */
[----:B------:R-:W-:-:S05]  /*15d0*/  IADD3.X R3, R34, UR9, RZ, P0, !PT ;  /* 0x0000000922037c10 */ /* 0x000fca00087fe4ff */
[----:B------:R0:W5:Y:S01]  /*15e0*/  LDG.E R29, desc[UR40][R2.64] ;  /* 0x00000028021d7981 */ /* 0x000162000c1e1900 */
[----:B------:R-:W-:Y:S05]  /*15f0*/  BRA `(.L_x_418) ;  /* 0x0000000000107947 */ /* 0x000fea0003800000 */
.L_x_417:
[----:B------:R-:W-:Y:S05]  /*1600*/  @!P0 BRA `(.L_x_418) ;  /* 0x00000000000c8947 */ /* 0x000fea0003800000 */
[----:B------:R-:W2:Y:S04]  /*1610*/  LDG.E R0, desc[UR40][R6.64] ;  /* 0x0000002806007981 */ /* 0x000ea8000c1e1900 */
[----:B------:R-:W2:Y:S02]  /*1620*/  LDG.E R29, desc[UR40][R6.64+0x4] ;  /* 0x00000428061d7981 */ /* 0x000ea4000c1e1900 */
[----:B--2---:R-:W-:-:S07]  /*1630*/  IMAD.IADD R29, R29, 0x1, -R0 ;  /* 0x000000011d1d7824 */ /* 0x004fce00078e0a00 */
.L_x_418:
[----:B------:R-:W-:Y:S01]  /*1640*/  ULDC.64 UR4, c[0x0][0xa10] ;  /* 0x0002840000047ab9 */ /* 0x000fe20000000a00 */
[----:B------:R-:W2:Y:S01]  /*1650*/  LDL.LU R30, [R1+0x24] ;  /* 0x00002400011e7983 */ /* 0x000ea20000300800 */
[----:B------:R-:W-:-:S04]  /*1660*/  ISETP.NE.U32.AND P0, PT, RZ, UR4, PT ;  /* 0x00000004ff007c0c */ /* 0x000fc8000bf05070 */
[----:B------:R-:W-:Y:S01]  /*1670*/  ISETP.NE.AND.EX P0, PT, RZ, UR5, PT, P0 ;  /* 0x00000005ff007c0c */ /* 0x000fe2000bf05300 */
[----:B------:R-:W-:-:S12]  /*1680*/  ULDC.64 UR4, c[0x0][0xa30] ;  /* 0x00028c0000047ab9 */ /* 0x000fd80000000a00 */
[----:B0-----:R-:W0:Y:S02]  /*1690*/  @P0 LDC.64 R2, c[0x0][0xa10] ;  /* 0x00028400ff020b82 */ /* 0x001e240000000a00 */
[----:B0-----:R-:W-:-:S05]  /*16a0*/  @P0 IMAD.WIDE R2, R31, 0x4, R2 ;  /* 0x000000041f020825 */ /* 0x001fca00078e0202 */
[----:B------:R-:W3:Y:S04]  /*16b0*/  @P0 LDG.E R0, desc[UR40][R2.64] ;  /* 0x0000002802000981 */ /* 0x000ee8000c1e1900 */
[----:B------:R-:W3:Y:S01]  /*16c0*/  @P0 LDG.E R7, desc[UR40][R2.64+0x4] ;  /* 0x0000042802070981 */ /* 0x000ee2000c1e1900 */
[----:B------:R-:W-:Y:S01]  /*16d0*/  ISETP.NE.U32.AND P1, PT, RZ, UR4, PT ;  /* 0x00000004ff007c0c */ /* 0x000fe2000bf25070 */
[----:B-----5:R-:W-:-:S03]  /*16e0*/  IMAD.MOV.U32 R32, RZ, RZ, R29 ;  /* 0x000000ffff207224 */ /* 0x020fc600078e001d */
[----:B------:R-:W-:-:S13]  /*16f0*/  ISETP.NE.AND.EX P1, PT, RZ, UR5, PT, P1 ;  /* 0x00000005ff007c0c */ /* 0x000fda000bf25310 */
[----:B------:R-:W-:-:S04]  /*1700*/  @P1 IADD3 R4, P2, R35, UR4, RZ ;  /* 0x0000000423041c10 */ /* 0x000fc8000ff5e0ff */
[----:B------:R-:W-:-:S05]  /*1710*/  @P1 IADD3.X R5, R34, UR5, RZ, P2, !PT ;  /* 0x0000000522051c10 */ /* 0x000fca00097fe4ff */
[----:B------:R0:W5:Y:S01]  /*1720*/  @P1 LDG.E R32, desc[UR40][R4.64] ;  /* 0x0000002804201981 */ /* 0x000162000c1e1900 */
[----:B------:R-:W-:Y:S01]  /*1730*/  IMAD.IADD R11, R29, 0x1, -R8 ;  /* 0x000000011d0b7824 */ /* 0x000fe200078e0a08 */
[----:B------:R-:W-:Y:S01]  /*1740*/  LOP3.LUT R10, R9, 0xff, RZ, 0xc0, !PT ;  /* 0x000000ff090a7812 */ /* 0x000fe200078ec0ff */
[----:B------:R-:W-:Y:S01]  /*1750*/  BSSY B0, `(.L_x_419) ;  /* 0x000002d000007945 */ /* 0x000fe20003800000 */
[----:B------:R-:W-:-:S03]  /*1760*/  SHF.R.U32.HI R6, RZ, 0x10, R9 ;  /* 0x00000010ff067819 */ /* 0x000fc60000011609 */
[----:B------:R0:W-:Y:S01]  /*1770*/  STL [R1+0x54], R10 ;  /* 0x0000540a01007387 */ /* 0x0001e20000100800 */
[----:B--2---:R-:W-:Y:S02]  /*1780*/  LOP3.LUT R30, R30, 0xfffffffb, RZ, 0xc0, !PT ;  /* 0xfffffffb1e1e7812 */ /* 0x004fe400078ec0ff */
[----:B---3--:R-:W-:-:S05]  /*1790*/  @P0 IADD3 R44, -R0, R7, RZ ;  /* 0x00000007002c0210 */ /* 0x008fca0007ffe1ff */
[----:B------:R-:W-:-:S04]  /*17a0*/  IMAD.IADD R26, R11, 0x1, R44 ;  /* 0x000000010b1a7824 */ /* 0x000fc800078e022c */
[C---:B------:R-:W-:Y:S01]  /*17b0*/  VIADD R0, R26.reuse, 0x9f ;  /* 0x0000009f1a007836 */ /* 0x040fe20000000000 */
[----:B------:R-:W-:-:S03]  /*17c0*/  ISETP.GE.AND P3, PT, R26, 0x1, PT ;  /* 0x000000011a00780c */ /* 0x000fc60003f66270 */
[----:B------:R-:W-:-:S05]  /*17d0*/  IMAD.HI R0, R0, 0x66666667, RZ ;  /* 0x6666666700007827 */ /* 0x000fca00078e02ff */
[----:B------:R-:W-:-:S04]  /*17e0*/  SHF.R.U32.HI R3, RZ, 0x1f, R0 ;  /* 0x0000001fff037819 */ /* 0x000fc80000011600 */
[----:B------:R-:W-:Y:S01]  /*17f0*/  LEA.HI.SX32 R24, R0, R3, 0x1a ;  /* 0x0000000300187211 */ /* 0x000fe200078fd2ff */
[----:B------:R-:W-:Y:S01]  /*1800*/  IMAD.MOV.U32 R3, RZ, RZ, RZ ;  /* 0x000000ffff037224 */ /* 0x000fe200078e00ff */
[----:B------:R-:W-:-:S05]  /*1810*/  @P3 LOP3.LUT R30, R30, 0x4, RZ, 0xfc, !PT ;  /* 0x000000041e1e3812 */ /* 0x000fca00078efcff */
[----:B------:R0:W-:Y:S04]  /*1820*/  STL [R1+0x24], R30 ;  /* 0x0000241e01007387 */ /* 0x0001e80000100800 */
[----:B------:R0:W-:Y:S01]  /*1830*/  STL [R1+0x3c], R6 ;  /* 0x00003c0601007387 */ /* 0x0001e20000100800 */
[----:B------:R-:W-:Y:S05]  /*1840*/  @!P3 BRA `(.L_x_420) ;  /* 0x000000000074b947 */ /* 0x000fea0003800000 */
[----:B------:R-:W-:Y:S01]  /*1850*/  ISETP.NE.AND P0, PT, R6, RZ, PT ;  /* 0x000000ff0600720c */ /* 0x000fe20003f05270 */
[----:B------:R-:W-:-:S03]  /*1860*/  ULDC UR4, c[0x0][0x9f0] ;  /* 0x00027c0000047ab9 */ /* 0x000fc60000000800 */
[----:B------:R-:W-:-:S04]  /*1870*/  SEL R9, R6, UR4, P0 ;  /* 0x0000000406097c07 */ /* 0x000fc80008000000 */
[-C--:B0-----:R-:W-:Y:S02]  /*1880*/  IABS R5, R9.reuse ;  /* 0x0000000900057213 */ /* 0x081fe40000000000 */
[----:B------:R-:W-:Y:S02]  /*1890*/  IADD3 R0, R24, -0x1, R9 ;  /* 0xffffffff18007810 */ /* 0x000fe40007ffe009 */
[----:B------:R-:W0:Y:S01]  /*18a0*/  I2F.RP R4, R5 ;  /* 0x0000000500047306 */ /* 0x000e220000209400 */
[----:B------:R-:W-:-:S04]  /*18b0*/  IABS R8, R9 ;  /* 0x0000000900087213 */ /* 0x000fc80000000000 */
[----:B------:R-:W-:-:S03]  /*18c0*/  IADD3 R8, RZ, -R8, RZ ;  /* 0x80000008ff087210 */ /* 0x000fc60007ffe0ff */
[----:B0-----:R-:W0:Y:S02]  /*18d0*/  MUFU.RCP R4, R4 ;  /* 0x0000000400047308 */ /* 0x001e240000001000 */
[----:B0-----:R-:W-:Y:S01]  /*18e0*/  VIADD R2, R4, 0xffffffe ;  /* 0x0ffffffe04027836 */ /* 0x001fe20000000000 */
[----:B------:R-:W-:Y:S02]  /*18f0*/  IABS R4, R0 ;  /* 0x0000000000047213 */ /* 0x000fe40000000000 */
[----:B------:R-:W-:-:S03]  /*1900*/  LOP3.LUT R0, R0, R9, RZ, 0x3c, !PT ;  /* 0x0000000900007212 */ /* 0x000fc600078e3cff */
[----:B------:R0:W1:Y:S01]  /*1910*/  F2I.FTZ.U32.TRUNC.NTZ R3, R2 ;  /* 0x0000000200037305 */ /* 0x000062000021f000 */
[----:B------:R-:W-:Y:S01]  /*1920*/  ISETP.GE.AND P2, PT, R0, RZ, PT ;  /* 0x000000ff0000720c */ /* 0x000fe20003f46270 */
[----:B0-----:R-:W-:Y:S02]  /*1930*/  IMAD.MOV.U32 R2, RZ, RZ, RZ ;  /* 0x000000ffff027224 */ /* 0x001fe400078e00ff */
[----:B-1----:R-:W-:-:S04]  /*1940*/  IMAD.MOV R6, RZ, RZ, -R3 ;  /* 0x000000ffff067224 */ /* 0x002fc800078e0a03 */
[----:B------:R-:W-:-:S04]  /*1950*/  IMAD R7, R6, R5, RZ ;  /* 0x0000000506077224 */ /* 0x000fc800078e02ff */
[----:B------:R-:W-:-:S04]  /*1960*/  IMAD.HI.U32 R3, R3, R7, R2 ;  /* 0x0000000703037227 */ /* 0x000fc800078e0002 */
[----:B------:R-:W-:Y:S02]  /*1970*/  IMAD.MOV.U32 R2, RZ, RZ, R8 ;  /* 0x000000ffff027224 */ /* 0x000fe400078e0008 */
[----:B------:R-:W-:-:S04]  /*1980*/  IMAD.HI.U32 R3, R3, R4, RZ ;  /* 0x0000000403037227 */ /* 0x000fc800078e00ff */
[----:B------:R-:W-:-:S05]  /*1990*/  IMAD R2, R3, R2, R4 ;  /* 0x0000000203027224 */ /* 0x000fca00078e0204 */
[----:B------:R-:W-:-:S13]  /*19a0*/  ISETP.GT.U32.AND P1, PT, R5, R2, PT ;  /* 0x000000020500720c */ /* 0x000fda0003f24070 */
[----:B------:R-:W-:Y:S02]  /*19b0*/  @!P1 IMAD.IADD R2, R2, 0x1, -R5 ;  /* 0x0000000102029824 */ /* 0x000fe400078e0a05 */
[----:B------:R-:W-:Y:S01]  /*19c0*/  @!P1 VIADD R3, R3, 0x1 ;  /* 0x0000000103039836 */ /* 0x000fe20000000000 */
[----:B------:R-:W-:Y:S02]  /*19d0*/  ISETP.NE.AND P1, PT, R9, RZ, PT ;  /* 0x000000ff0900720c */ /* 0x000fe40003f25270 */
[----:B------:R-:W-:-:S13]  /*19e0*/  ISETP.GE.U32.AND P0, PT, R2, R5, PT ;  /* 0x000000050200720c */ /* 0x000fda0003f06070 */
[----:B------:R-:W-:-:S05]  /*19f0*/  @P0 VIADD R3, R3, 0x1 ;  /* 0x0000000103030836 */ /* 0x000fca0000000000 */
[----:B------:R-:W-:Y:S02]  /*1a00*/  @!P2 IADD3 R3, -R3, RZ, RZ ;  /* 0x000000ff0303a210 */ /* 0x000fe40007ffe1ff */
[----:B------:R-:W-:-:S07]  /*1a10*/  @!P1 LOP3.LUT R3, RZ, R9, RZ, 0x33, !PT ;  /* 0x00000009ff039212 */ /* 0x000fce00078e33ff */
.L_x_420:
[----:B------:R-:W-:Y:S05]  /*1a20*/  BSYNC B0 ;  /* 0x0000000000007941 */ /* 0x000fea0003800000 */
.L_x_419:
[----:B------:R-:W-:Y:S01]  /*1a30*/  IMAD R0, R10, R3, RZ ;  /* 0x000000030a007224 */ /* 0x000fe200078e02ff */
[----:B------:R-:W-:-:S04]  /*1a40*/  PLOP3.LUT P3, PT, PT, PT, PT, 0x80, 0x0 ;  /* 0x000000000000781c */ /* 0x000fc80003f6f070 */
[C---:B------:R-:W-:Y:S01]  /*1a50*/  VIADDMNMX R3, R0.reuse, R3, R24, PT ;  /* 0x0000000300037246 */ /* 0x040fe20003800118 */
[----:B------:R-:W-:-:S04]  /*1a60*/  IMAD R0, R0, 0xa0, -R11 ;  /* 0x000000a000007824 */ /* 0x000fc800078e0a0b */
[----:B------:R-:W-:Y:S01]  /*1a70*/  IMAD R3, R3, 0xa0, -R11 ;  /* 0x000000a003037824 */ /* 0x000fe200078e0a0b */
[----:B------:R-:W-:-:S04]  /*1a80*/  VIMNMX R0, RZ, R0, !PT ;  /* 0x00000000ff007248 */ /* 0x000fc80007fe0100 */
[----:B0-----:R-:W-:Y:S01]  /*1a90*/  VIMNMX R5, R3, R44, PT ;  /* 0x0000002c03057248 */ /* 0x001fe20003fe0100 */
[----:B------:R-:W-:-:S03]  /*1aa0*/  IMAD.WIDE.U32 R2, R0, -0x33333333, RZ ;  /* 0xcccccccd00027825 */ /* 0x000fc600078e00ff */
[----:B------:R-:W-:Y:S02]  /*1ab0*/  ISETP.GT.AND P0, PT, R5, R0, PT ;  /* 0x000000000500720c */ /* 0x000fe40003f04270 */
[----:B------:R-:W-:-:S05]  /*1ac0*/  SHF.R.U32.HI R33, RZ, 0x7, R3 ;  /* 0x00000007ff217819 */ /* 0x000fca0000011603 */
[----:B------:R-:W-:-:S06]  /*1ad0*/  IMAD.MOV.U32 R2, RZ, RZ, R33 ;  /* 0x000000ffff027224 */ /* 0x000fcc00078e0021 */
[----:B------:R-:W-:-:S04]  /*1ae0*/  @P0 VIADD R0, R5, 0x9f ;  /* 0x0000009f05000836 */ /* 0x000fc80000000000 */
[----:B------:R-:W-:-:S05]  /*1af0*/  @P0 IMAD.HI R0, R0, 0x66666667, RZ ;  /* 0x6666666700000827 */ /* 0x000fca00078e02ff */
[----:B------:R-:W-:-:S04]  /*1b00*/  @P0 SHF.R.U32.HI R3, RZ, 0x1f, R0 ;  /* 0x0000001fff030819 */ /* 0x000fc80000011600 */
[----:B------:R-:W-:-:S04]  /*1b10*/  @P0 LEA.HI.SX32 R2, R0, R3, 0x1a ;  /* 0x0000000300020211 */ /* 0x000fc800078fd2ff */
[----:B------:R-:W-:-:S13]  /*1b20*/  ISETP.GT.AND P0, PT, R2, R33, PT ;  /* 0x000000210200720c */ /* 0x000fda0003f04270 */
[----:B------:R-:W-:Y:S05]  /*1b30*/  @!P0 BRA `(.L_x_421) ;  /* 0x0000003400dc8947 */ /* 0x000fea0003800000 */
[----:B------:R-:W-:Y:S01]  /*1b40*/  VIADD R0, R18, 0xe000 ;  /* 0x0000e00012007836 */ /* 0x000fe20000000000 */
[----:B------:R-:W-:Y:S04]  /*1b50*/  BSSY B6, `(.L_x_422) ;  /* 0x0000013000067945 */ /* 0x000fe80003800000 */
[----:B------:R-:W-:-:S13]  /*1b60*/  LOP3.LUT P0, RZ, R0, 0x1bf, RZ, 0xc0, !PT ;  /* 0x000001bf00ff7812 */ /* 0x000fda000780c0ff */
[----:B------:R-:W-:Y:S05]  /*1b70*/  @!P0 BRA `(.L_x_423) ;  /* 0x0000000000408947 */ /* 0x000fea0003800000 */
[----:B------:R-:W-:Y:S01]  /*1b80*/  MOV R0, 0x0 ;  /* 0x0000000000007802 */ /* 0x000fe20000000f00 */
[----:B------:R-:W-:Y:S01]  /*1b90*/  ULDC.64 UR4, c[0x4][0x98] ;  /* 0x0100260000047ab9 */ /* 0x000fe20000000a00 */
[----:B------:R-:W-:Y:S01]  /*1ba0*/  ULDC.64 UR6, c[0x4][0x20] ;  /* 0x0100080000067ab9 */ /* 0x000fe20000000a00 */
[----:B------:R-:W-:Y:S01]  /*1bb0*/  IMAD.U32 R4, RZ, RZ, UR4 ;  /* 0x00000004ff047e24 */ /* 0x000fe2000f8e00ff */
[----:B------:R0:W1:Y:S01]  /*1bc0*/  LDC.64 R14, c[0x4][R0] ;  /* 0x01000000000e7b82 */ /* 0x0000620000000a00 */
[----:B------:R-:W-:Y:S01]  /*1bd0*/  IMAD.U32 R5, RZ, RZ, UR5 ;  /* 0x00000005ff057e24 */ /* 0x000fe2000f8e00ff */
[----:B------:R-:W-:Y:S01]  /*1be0*/  ULDC.64 UR4, c[0x4][0xa0] ;  /* 0x0100280000047ab9 */ /* 0x000fe20000000a00 */
[----:B------:R-:W-:Y:S01]  /*1bf0*/  IMAD.U32 R10, RZ, RZ, UR6 ;  /* 0x00000006ff0a7e24 */ /* 0x000fe2000f8e00ff */
[----:B------:R-:W-:Y:S01]  /*1c00*/  MOV R6, UR4 ;  /* 0x0000000400067c02 */ /* 0x000fe20008000f00 */
[----:B------:R-:W-:Y:S01]  /*1c10*/  IMAD.U32 R7, RZ, RZ, UR5 ;  /* 0x00000005ff077e24 */ /* 0x000fe2000f8e00ff */
[----:B------:R-:W-:Y:S01]  /*1c20*/  MOV R13, RZ ;  /* 0x000000ff000d7202 */ /* 0x000fe20000000f00 */
[----:B------:R-:W-:-:S02]  /*1c30*/  IMAD.U32 R11, RZ, RZ, UR7 ;  /* 0x00000007ff0b7e24 */ /* 0x000fc4000f8e00ff */
[----:B------:R-:W-:Y:S02]  /*1c40*/  IMAD.MOV.U32 R8, RZ, RZ, 0x70 ;  /* 0x00000070ff087424 */ /* 0x000fe400078e00ff */
[----:B0-----:R-:W-:-:S07]  /*1c50*/  IMAD.MOV.U32 R12, RZ, RZ, 0x1 ;  /* 0x00000001ff0c7424 */ /* 0x001fce00078e00ff */
[----:B------:R-:W-:-:S07]  /*1c60*/  LEPC R20, `(.L_x_423) ;  /* 0x000000001014794e */ /* 0x000fce0000000000 */
[----:B-1---5:R-:W-:Y:S05]  /*1c70*/  CALL.ABS.NOINC R14 ;  /* 0x000000000e007343 */ /* 0x022fea0003c00000 */
.L_x_423:
[----:B------:R-:W-:Y:S05]  /*1c80*/  BSYNC B6 ;  /* 0x0000000000067941 */ /* 0x000fea0003800000 */
.L_x_422:
        /* <DEDUP_REMOVED lines=11> */
[----:B------:R-:W-:Y:S01]  /*1d40*/  MOV R10, UR6 ;  /* 0x00000006000a7c02 */ /* 0x000fe20008000f00 */
[----:B------:R-:W-:Y:S02]  /*1d50*/  IMAD.U32 R6, RZ, RZ, UR4 ;  /* 0x00000004ff067e24 */ /* 0x000fe4000f8e00ff */
[----:B------:R-:W-:-:S02]  /*1d60*/  IMAD.U32 R7, RZ, RZ, UR5 ;  /* 0x00000005ff077e24 */ /* 0x000fc4000f8e00ff */
[----:B------:R-:W-:Y:S02]  /*1d70*/  IMAD.U32 R11, RZ, RZ, UR7 ;  /* 0x00000007ff0b7e24 */ /* 0x000fe4000f8e00ff */
[----:B------:R-:W-:Y:S02]  /*1d80*/  IMAD.MOV.U32 R8, RZ, RZ, 0x70 ;  /* 0x00000070ff087424 */ /* 0x000fe400078e00ff */
[----:B------:R-:W-:Y:S02]  /*1d90*/  IMAD.MOV.U32 R12, RZ, RZ, 0x1 ;  /* 0x00000001ff0c7424 */ /* 0x000fe400078e00ff */
[----:B0-----:R-:W-:-:S07]  /*1da0*/  IMAD.MOV.U32 R13, RZ, RZ, RZ ;  /* 0x000000ffff0d7224 */ /* 0x001fce00078e00ff */
[----:B------:R-:W-:-:S07]  /*1db0*/  LEPC R20, `(.L_x_425) ;  /* 0x000000001014794e */ /* 0x000fce0000000000 */
[----:B-1---5:R-:W-:Y:S05]  /*1dc0*/  CALL.ABS.NOINC R14 ;  /* 0x000000000e007343 */ /* 0x022fea0003c00000 */
.L_x_425:
[----:B------:R-:W-:Y:S05]  /*1dd0*/  BSYNC B6 ;  /* 0x0000000000067941 */ /* 0x000fea0003800000 */
.L_x_424:
[----:B------:R-:W-:Y:S01]  /*1de0*/  ULDC.64 UR4, c[0x0][0x9f8] ;  /* 0x00027e0000047ab9 */ /* 0x000fe20000000a00 */
[----:B------:R-:W2:Y:S01]  /*1df0*/  LDL R12, [R1+0x2c] ;  /* 0x00002c00010c7983 */ /* 0x000ea20000100800 */
[----:B------:R-:W-:Y:S01]  /*1e00*/  ISETP.NE.U32.AND P0, PT, RZ, UR4, PT ;  /* 0x00000004ff007c0c */ /* 0x000fe2000bf05070 */
[----:B------:R-:W-:Y:S01]  /*1e10*/  IMAD.MOV.U32 R0, RZ, RZ, R31 ;  /* 0x000000ffff007224 */ /* 0x000fe200078e001f */
[----:B------:R-:W0:Y:S01]  /*1e20*/  LDC R13, c[0x0][0x3f4] ;  /* 0x0000fd00ff0d7b82 */ /* 0x000e220000000800 */
[----:B------:R-:W3:Y:S01]  /*1e30*/  LDL R10, [R1+0x30] ;  /* 0x00003000010a7983 */ /* 0x000ee20000100800 */
[----:B------:R-:W-:-:S03]  /*1e40*/  ISETP.NE.AND.EX P0, PT, RZ, UR5, PT, P0 ;  /* 0x00000005ff007c0c */ /* 0x000fc6000bf05300 */
[----:B------:R-:W4:Y:S03]  /*1e50*/  LDL R46, [R1+0x74] ;  /* 0x00007400012e7983 */ /* 0x000f260000100800 */
[----:B------:R-:W1:Y:S01]  /*1e60*/  LDC.64 R42, c[0x0][0x408] ;  /* 0x00010200ff2a7b82 */ /* 0x000e620000000a00 */
[----:B------:R-:W4:Y:S01]  /*1e70*/  LDL R8, [R1+0x34] ;  /* 0x0000340001087983 */ /* 0x000f220000100800 */
[----:B------:R-:W0:Y:S05]  /*1e80*/  S2R R48, SR_TID.X ;  /* 0x0000000000307919 */ /* 0x000e2a0000002100 */
[----:B------:R-:W-:Y:S01]  /*1e90*/  @P0 IADD3 R4, P1, R35, UR4, RZ ;  /* 0x0000000423040c10 */ /* 0x000fe2000ff3e0ff */
[----:B------:R-:W-:Y:S01]  /*1ea0*/  ULDC UR4, c[0x0][0x2f4] ;  /* 0x0000bd0000047ab9 */ /* 0x000fe20000000800 */
[----:B------:R-:W1:Y:S02]  /*1eb0*/  LDC.64 R36, c[0x0][0x3f8] ;  /* 0x0000fe00ff247b82 */ /* 0x000e640000000a00 */
[----:B------:R-:W-:-:S05]  /*1ec0*/  @P0 IADD3.X R5, R34, UR5, RZ, P1, !PT ;  /* 0x0000000522050c10 */ /* 0x000fca0008ffe4ff */
[----:B------:R0:W4:Y:S01]  /*1ed0*/  @P0 LDG.E R0, desc[UR40][R4.64] ;  /* 0x0000002804000981 */ /* 0x000122000c1e1900 */
[----:B------:R-:W-:Y:S02]  /*1ee0*/  ISETP.GE.AND P3, PT, R16, UR4, PT ;  /* 0x0000000410007c0c */ /* 0x000fe4000bf66270 */
[----:B------:R-:W-:Y:S02]  /*1ef0*/  ISETP.GE.AND P2, PT, R23, UR4, PT ;  /* 0x0000000417007c0c */ /* 0x000fe4000bf46270 */
[----:B------:R-:W-:Y:S02]  /*1f00*/  LOP3.LUT R30, R30, 0xfffffffd, RZ, 0xc0, !PT ;  /* 0xfffffffd1e1e7812 */ /* 0x000fe400078ec0ff */
[----:B0-----:R-:W-:-:S07]  /*1f10*/  ISETP.GE.AND P0, PT, R16, R13, PT ;  /* 0x0000000d1000720c */ /* 0x001fce0003f06270 */
[----:B------:R-:W-:Y:S02]  /*1f20*/  @P3 LOP3.LUT R30, R30, 0x2, RZ, 0xfc, !PT ;  /* 0x000000021e1e3812 */ /* 0x000fe400078efcff */
[----:B------:R-:W-:-:S04]  /*1f30*/  IADD3 R47, R48, -0x80, RZ ;  /* 0xffffff80302f7810 */ /* 0x000fc80007ffe0ff */
[----:B------:R-:W-:Y:S02]  /*1f40*/  LEA.HI R31, R47, R47, RZ, 0x1 ;  /* 0x0000002f2f1f7211 */ /* 0x000fe400078f08ff */
[----:B------:R-:W-:Y:S02]  /*1f50*/  LOP3.LUT R30, R30, 0xfffffffe, RZ, 0xc0, !PT ;  /* 0xfffffffe1e1e7812 */ /* 0x000fe400078ec0ff */
[----:B------:R-:W-:Y:S02]  /*1f60*/  SHF.R.S32.HI R31, RZ, 0x1, R31 ;  /* 0x00000001ff1f7819 */ /* 0x000fe4000001141f */
[----:B------:R-:W-:Y:S02]  /*1f70*/  SEL R5, R13, RZ, P0 ;  /* 0x000000ff0d057207 */ /* 0x000fe40000000000 */
[----:B------:R-:W-:Y:S02]  /*1f80*/  SHF.R.S32.HI R7, RZ, 0x1f, R31 ;  /* 0x0000001fff077819 */ /* 0x000fe4000001141f */
[----:B------:R-:W-:Y:S01]  /*1f90*/  @P2 LOP3.LUT R30, R30, 0x1, RZ, 0xfc, !PT ;  /* 0x000000011e1e2812 */ /* 0x000fe200078efcff */
[----:B------:R-:W-:-:S02]  /*1fa0*/  IMAD.IADD R5, R16, 0x1, R5 ;  /* 0x0000000110057824 */ /* 0x000fc400078e0205 */
[----:B-1----:R-:W-:Y:S02]  /*1fb0*/  IMAD R4, R7, R42, RZ ;  /* 0x0000002a07047224 */ /* 0x002fe400078e02ff */
[----:B------:R0:W-:Y:S01]  /*1fc0*/  STL [R1+0x24], R30 ;  /* 0x0000241e01007387 */ /* 0x0001e20000100800 */
[----:B------:R-:W-:Y:S01]  /*1fd0*/  SHF.R.S32.HI R157, RZ, 0x1f, R156 ;  /* 0x0000001fff9d7819 */ /* 0x000fe2000001149c */
[----:B------:R-:W-:Y:S01]  /*1fe0*/  IMAD R11, R31, R43, R4 ;  /* 0x0000002b1f0b7224 */ /* 0x000fe200078e0204 */
[----:B------:R-:W-:Y:S01]  /*1ff0*/  SHF.R.S32.HI R4, RZ, 0x1f, R5 ;  /* 0x0000001fff047819 */ /* 0x000fe20000011405 */
[----:B------:R-:W-:Y:S01]  /*2000*/  IMAD R6, R7, R36, RZ ;  /* 0x0000002407067224 */ /* 0x000fe200078e02ff */
[----:B-----5:R-:W-:Y:S01]  /*2010*/  SHF.R.S32.HI R7, RZ, 0x1f, R32 ;  /* 0x0000001fff077819 */ /* 0x020fe20000011420 */
[----:B------:R-:W-:Y:S01]  /*2020*/  IMAD.WIDE.U32 R40, R31, R42, R16 ;  /* 0x0000002a1f287225 */ /* 0x000fe200078e0010 */
[----:B------:R-:W-:Y:S02]  /*2030*/  LEA.HI R45, R4, R5, RZ, 0x4 ;  /* 0x00000005042d7211 */ /* 0x000fe400078f20ff */
[----:B------:R-:W-:Y:S01]  /*2040*/  LEA.HI R14, R47, R47, RZ, 0x1 ;  /* 0x0000002f2f0e7211 */ /* 0x000fe200078f08ff */
[----:B------:R-:W-:-:S02]  /*2050*/  IMAD R9, R31, R37, R6 ;  /* 0x000000251f097224 */ /* 0x000fc400078e0206 */
[----:B------:R-:W-:Y:S01]  /*2060*/  IMAD.WIDE.U32 R20, R31, R36, R156 ;  /* 0x000000241f147225 */ /* 0x000fe200078e009c */
[----:B------:R-:W-:-:S03]  /*2070*/  IADD3 R41, R11, R41, RZ ;  /* 0x000000290b297210 */ /* 0x000fc60007ffe0ff */
[----:B------:R-:W-:-:S04]  /*2080*/  IMAD.WIDE.U32 R34, R31, R36, R16 ;  /* 0x000000241f227225 */ /* 0x000fc800078e0010 */
[----:B------:R-:W-:Y:S01]  /*2090*/  IMAD.WIDE.U32 R38, R31, R42, R156 ;  /* 0x0000002a1f267225 */ /* 0x000fe200078e009c */
[----:B------:R-:W-:-:S03]  /*20a0*/  LOP3.LUT R14, R14, 0xfffffffe, RZ, 0xc0, !PT ;  /* 0xfffffffe0e0e7812 */ /* 0x000fc600078ec0ff */
[----:B------:R-:W-:Y:S02]  /*20b0*/  IMAD R6, R7, R36, RZ ;  /* 0x0000002407067224 */ /* 0x000fe400078e02ff */
[----:B------:R-:W-:Y:S02]  /*20c0*/  IMAD.IADD R21, R21, 0x1, R9 ;  /* 0x0000000115157824 */ /* 0x000fe400078e0209 */
[----:B------:R-:W-:Y:S02]  /*20d0*/  IMAD.IADD R35, R9, 0x1, R35 ;  /* 0x0000000109237824 */ /* 0x000fe400078e0223 */
[----:B------:R-:W-:Y:S02]  /*20e0*/  IMAD.IADD R39, R39, 0x1, R11 ;  /* 0x0000000127277824 */ /* 0x000fe400078e020b */
[----:B------:R-:W-:Y:S01]  /*20f0*/  IMAD R7, R7, R42, RZ ;  /* 0x0000002a07077224 */ /* 0x000fe200078e02ff */
[----:B------:R-:W-:Y:S01]  /*2100*/  SHF.R.U32.HI R15, RZ, 0x7, R48 ;  /* 0x00000007ff0f7819 */ /* 0x000fe20000011630 */
[----:B------:R-:W-:-:S02]  /*2110*/  IMAD R9, R32, R37, R6 ;  /* 0x0000002520097224 */ /* 0x000fc400078e0206 */
[----:B------:R-:W-:Y:S02]  /*2120*/  IMAD R49, R37, 0xa0, RZ ;  /* 0x000000a025317824 */ /* 0x000fe400078e02ff */
[----:B------:R-:W-:-:S04]  /*2130*/  IMAD.WIDE.U32 R20, R32, R36, R20 ;  /* 0x0000002420147225 */ /* 0x000fc800078e0014 */
[----:B------:R-:W-:-:S04]  /*2140*/  IMAD.WIDE.U32 R34, R32, R36, R34 ;  /* 0x0000002420227225 */ /* 0x000fc800078e0022 */
[C---:B------:R-:W-:Y:S02]  /*2150*/  IMAD R7, R32.reuse, R43, R7 ;  /* 0x0000002b20077224 */ /* 0x040fe400078e0207 */
[----:B------:R-:W-:Y:S02]  /*2160*/  IMAD R5, R43, 0xa0, RZ ;  /* 0x000000a02b057824 */ /* 0x000fe400078e02ff */
[----:B------:R-:W-:-:S04]  /*2170*/  IMAD.WIDE.U32 R38, R32, R42, R38 ;  /* 0x0000002a20267225 */ /* 0x000fc800078e0026 */
[----:B------:R-:W-:-:S04]  /*2180*/  IMAD.WIDE.U32 R40, R32, R42, R40 ;  /* 0x0000002a20287225 */ /* 0x000fc800078e0028 */
[----:B------:R-:W-:-:S04]  /*2190*/  IMAD.WIDE.U32 R36, R36, 0xa0, RZ ;  /* 0x000000a024247825 */ /* 0x000fc800078e00ff */
[----:B------:R-:W-:-:S04]  /*21a0*/  IMAD.WIDE.U32 R42, R42, 0xa0, RZ ;  /* 0x000000a02a2a7825 */ /* 0x000fc800078e00ff */
[----:B------:R-:W-:Y:S01]  /*21b0*/  IMAD.IADD R14, R47, 0x1, -R14 ;  /* 0x000000012f0e7824 */ /* 0x000fe200078e0a0e */
[----:B------:R-:W-:Y:S01]  /*21c0*/  IADD3 R51, R21, R9, RZ ;  /* 0x0000000915337210 */ /* 0x000fe20007ffe0ff */
[----:B------:R-:W-:Y:S01]  /*21d0*/  IMAD.IADD R3, R28, 0x1, R29 ;  /* 0x000000011c037824 */ /* 0x000fe200078e021d */
[----:B------:R-:W-:Y:S01]  /*21e0*/  LOP3.LUT R55, R45, 0xfffffff0, RZ, 0xc0, !PT ;  /* 0xfffffff02d377812 */ /* 0x000fe200078ec0ff */
[----:B------:R-:W-:Y:S02]  /*21f0*/  IMAD R47, R14, 0xc0, R31 ;  /* 0x000000c00e2f7824 */ /* 0x000fe400078e021f */
[----:B------:R-:W-:Y:S02]  /*2200*/  IMAD.SHL.U32 R48, R13, 0x2, RZ ;  /* 0x000000020d307824 */ /* 0x000fe400078e00ff */
[----:B------:R-:W-:Y:S02]  /*2210*/  IMAD.IADD R49, R37, 0x1, R49 ;  /* 0x0000000125317824 */ /* 0x000fe400078e0231 */
[----:B------:R-:W-:-:S02]  /*2220*/  IMAD.IADD R50, R43, 0x1, R5 ;  /* 0x000000012b327824 */ /* 0x000fc400078e0205 */
[----:B------:R-:W-:Y:S02]  /*2230*/  IMAD.IADD R52, R9, 0x1, R35 ;  /* 0x0000000109347824 */ /* 0x000fe400078e0223 */
[----:B------:R-:W-:Y:S02]  /*2240*/  IMAD.IADD R53, R39, 0x1, R7 ;  /* 0x0000000127357824 */ /* 0x000fe400078e0207 */
[----:B------:R-:W-:Y:S01]  /*2250*/  IMAD.IADD R54, R7, 0x1, R41 ;  /* 0x0000000107367824 */ /* 0x000fe200078e0229 */
[----:B--2---:R-:W-:-:S04]  /*2260*/  LOP3.LUT R4, R12, 0x30, R45, 0xf8, !PT ;  /* 0x000000300c047812 */ /* 0x004fc800078ef82d */
[----:B---3--:R-:W-:Y:S02]  /*2270*/  LOP3.LUT R4, R4, R10, RZ, 0x3c, !PT ;  /* 0x0000000a04047212 */ /* 0x008fe400078e3cff */
[----:B----4-:R-:W-:Y:S01]  /*2280*/  LOP3.LUT P1, RZ, R46, 0x2, RZ, 0xc0, !PT ;  /* 0x000000022eff7812 */ /* 0x010fe2000782c0ff */
[----:B------:R-:W-:Y:S02]  /*2290*/  VIADD R46, R15, 0x8 ;  /* 0x000000080f2e7836 */ /* 0x000fe40000000000 */
[----:B------:R-:W-:Y:S01]  /*22a0*/  IMAD.IADD R59, R8, 0x1, R4 ;  /* 0x00000001083b7824 */ /* 0x000fe200078e0204 */
[----:B0-----:R-:W-:-:S09]  /*22b0*/  SHF.R.S32.HI R58, RZ, 0x1f, R0 ;  /* 0x0000001fff3a7819 */ /* 0x001fd20000011400 */
.L_x_458:
[----:B------:R-:W2:Y:S01]  /*22c0*/  LDL R13, [R1+0x1c] ;  /* 0x00001c00010d7983 */ /* 0x000ea20000100800 */
[----:B0-----:R-:W0:Y:S01]  /*22d0*/  LDC R62, c[0x0][0x430] ;  /* 0x00010c00ff3e7b82 */ /* 0x001e220000000800 */
[----:B------:R-:W-:Y:S02]  /*22e0*/  VIADD R2, R2, 0xffffffff ;  /* 0xffffffff02027836 */ /* 0x000fe40000000000 */
[----:B------:R-:W-:Y:S02]  /*22f0*/  IMAD.MOV.U32 R61, RZ, RZ, RZ ;  /* 0x000000ffff3d7224 */ /* 0x000fe400078e00ff */
[----:B------:R-:W-:-:S03]  /*2300*/  IMAD R4, R2, 0xa0, R47 ;  /* 0x000000a002047824 */ /* 0x000fc600078e022f */
[----:B------:R-:W1:Y:S02]  /*2310*/  LDC R69, c[0x0][0x3f4] ;  /* 0x0000fd00ff457b82 */ /* 0x000e640000000800 */
[----:B------:R-:W-:Y:S02]  /*2320*/  ISETP.GE.AND P2, PT, R4, R44, PT ;  /* 0x0000002c0400720c */ /* 0x000fe40003f46270 */
[----:B------:R-:W-:Y:S02]  /*2330*/  IADD3 R12, R3, R4, RZ ;  /* 0x00000004030c7210 */ /* 0x000fe40007ffe0ff */
[----:B------:R-:W-:-:S03]  /*2340*/  ISETP.GT.OR P2, PT, R47, 0x9f, P2 ;  /* 0x0000009f2f00780c */ /* 0x000fc60001744670 */
[----:B------:R-:W-:Y:S01]  /*2350*/  IMAD.MOV.U32 R8, RZ, RZ, R12 ;  /* 0x000000ffff087224 */ /* 0x000fe200078e000c */
[----:B0-----:R-:W-:-:S09]  /*2360*/  ISETP.NE.AND P3, PT, R62, 0x1, PT ;  /* 0x000000013e00780c */ /* 0x001fd20003f65270 */
[----:B------:R-:W0:Y:S08]  /*2370*/  @!P2 LDC.64 R6, c[0x0][0x428] ;  /* 0x00010a00ff06ab82 */ /* 0x000e300000000a00 */
[----:B---3--:R-:W3:Y:S08]  /*2380*/  @!P2 LDC.64 R4, c[0x0][0x418] ;  /* 0x00010600ff04ab82 */ /* 0x008ef00000000a00 */
[----:B------:R-:W4:Y:S08]  /*2390*/  @P3 LDC R9, c[0x0][0x434] ;  /* 0x00010d00ff093b82 */ /* 0x000f300000000800 */
[----:B------:R-:W1:Y:S01]  /*23a0*/  @P3 LDC R10, c[0x0][0x438] ;  /* 0x00010e00ff0a3b82 */ /* 0x000e620000000800 */
[----:B----4-:R-:W-:-:S05]  /*23b0*/  @P3 IMAD.HI.U32 R9, R12, R9, RZ ;  /* 0x000000090c093227 */ /* 0x010fca00078e00ff */
[----:B-1----:R-:W-:Y:S01]  /*23c0*/  @P3 SHF.R.U32.HI R8, RZ, R10, R9 ;  /* 0x0000000aff083219 */ /* 0x002fe20000011609 */
[----:B0-----:R-:W-:-:S03]  /*23d0*/  @!P2 IMAD R10, R58, R6, RZ ;  /* 0x000000063a0aa224 */ /* 0x001fc600078e02ff */
[----:B------:R-:W-:Y:S01]  /*23e0*/  @!P2 SHF.R.S32.HI R9, RZ, 0x1f, R8 ;  /* 0x0000001fff09a819 */ /* 0x000fe20000011408 */
[C---:B------:R-:W-:Y:S02]  /*23f0*/  @!P2 IMAD R11, R0.reuse, R7, R10 ;  /* 0x00000007000ba224 */ /* 0x040fe400078e020a */
[----:B------:R-:W-:-:S04]  /*2400*/  @!P2 IMAD.WIDE.U32 R6, R0, R6, R8 ;  /* 0x000000060006a225 */ /* 0x000fc800078e0008 */
[----:B------:R-:W-:Y:S01]  /*2410*/  @!P2 IMAD.IADD R7, R7, 0x1, R11 ;  /* 0x000000010707a824 */ /* 0x000fe200078e020b */
[----:B---3--:R-:W-:-:S04]  /*2420*/  @!P2 LEA R4, P3, R6, R4, 0x2 ;  /* 0x000000040604a211 */ /* 0x008fc800078610ff */
[----:B------:R-:W-:Y:S02]  /*2430*/  @!P2 LEA.HI.X R5, R6, R5, R7, 0x2, P3 ;  /* 0x000000050605a211 */ /* 0x000fe400018f1407 */
[----:B------:R-:W-:Y:S01]  /*2440*/  ISETP.GE.AND P3, PT, R69, 0x1, PT ;  /* 0x000000014500780c */ /* 0x000fe20003f66270 */
[----:B------:R-:W-:Y:S01]  /*2450*/  IMAD.MOV R9, RZ, RZ, -R8 ;  /* 0x000000ffff097224 */ /* 0x000fe200078e0a08 */
[----:B------:R-:W-:Y:S05]  /*2460*/  YIELD ;  /* 0x0000000000007946 */ /* 0x000fea0003800000 */
[----:B------:R-:W-:Y:S01]  /*2470*/  BSSY B0, `(.L_x_426) ;  /* 0x0000295000007945 */ /* 0x000fe20003800000 */
[----:B------:R0:W5:Y:S01]  /*2480*/  @!P2 LDG.E R61, desc[UR40][R4.64] ;  /* 0x00000028043da981 */ /* 0x000162000c1e1900 */
[----:B------:R-:W-:Y:S01]  /*2490*/  IMAD R62, R62, R9, R12 ;  /* 0x000000093e3e7224 */ /* 0x000fe200078e020c */
[----:B------:R-:W-:Y:S01]  /*24a0*/  ISETP.GT.AND P2, PT, R2, R33, PT ;  /* 0x000000210200720c */ /* 0x000fe20003f44270 */
[----:B--2---:R-:W-:-:S04]  /*24b0*/  IMAD R63, R19, 0x2800, R13 ;  /* 0x00002800133f7824 */ /* 0x004fc800078e020d */
[C---:B------:R-:W-:Y:S01]  /*24c0*/  VIADD R7, R63.reuse, 0x20 ;  /* 0x000000203f077836 */ /* 0x040fe20000000000 */
[----:B------:R-:W-:Y:S01]  /*24d0*/  @P1 IADD3 R7, R63, -0x20, RZ ;  /* 0xffffffe03f071810 */ /* 0x000fe20007ffe0ff */
[----:B------:R-:W-:-:S04]  /*24e0*/  IMAD.IADD R63, R18, 0x1, R63 ;  /* 0x00000001123f7824 */ /* 0x000fc800078e023f */
[----:B------:R-:W-:Y:S01]  /*24f0*/  IMAD.IADD R60, R18, 0x1, R7 ;  /* 0x00000001123c7824 */ /* 0x000fe200078e0207 */
[----:B0-----:R-:W-:Y:S06]  /*2500*/  @!P3 BRA `(.L_x_427) ;  /* 0x000000240058b947 */ /* 0x001fec0003800000 */
[----:B------:R-:W-:Y:S01]  /*2510*/  SHF.R.S32.HI R64, RZ, 0x1f, R62 ;  /* 0x0000001fff407819 */ /* 0x000fe2000001143e */
[----:B------:R-:W-:Y:S01]  /*2520*/  ULDC.64 UR4, c[0x0][0x300] ;  /* 0x0000c00000047ab9 */ /* 0x000fe20000000a00 */
[----:B-----5:R-:W-:Y:S01]  /*2530*/  SHF.R.S32.HI R65, RZ, 0x1f, R61 ;  /* 0x0000001fff417819 */ /* 0x020fe2000001143d */
[----:B------:R-:W-:-:S04]  /*2540*/  IMAD.WIDE.U32 R4, R62, UR4, RZ ;  /* 0x000000043e047c25 */ /* 0x000fc8000f8e00ff */
[----:B------:R-:W-:-:S04]  /*2550*/  IMAD R7, R64, UR4, RZ ;  /* 0x0000000440077c24 */ /* 0x000fc8000f8e02ff */
[----:B------:R-:W-:Y:S01]  /*2560*/  IMAD R7, R62, UR5, R7 ;  /* 0x000000053e077c24 */ /* 0x000fe2000f8e0207 */
[----:B------:R-:W-:Y:S02]  /*2570*/  ULDC.64 UR4, c[0x0][0x310] ;  /* 0x0000c40000047ab9 */ /* 0x000fe40000000a00 */
[----:B------:R-:W-:Y:S02]  /*2580*/  IMAD R6, R65, UR4, RZ ;  /* 0x0000000441067c24 */ /* 0x000fe4000f8e02ff */
[----:B------:R-:W-:Y:S02]  /*2590*/  IMAD.IADD R5, R5, 0x1, R7 ;  /* 0x0000000105057824 */ /* 0x000fe400078e0207 */
[C---:B------:R-:W-:Y:S02]  /*25a0*/  IMAD R7, R61.reuse, UR5, R6 ;  /* 0x000000053d077c24 */ /* 0x040fe4000f8e0206 */
[----:B------:R-:W-:Y:S01]  /*25b0*/  IMAD.WIDE.U32 R4, R61, UR4, R4 ;  /* 0x000000043d047c25 */ /* 0x000fe2000f8e0004 */
[----:B------:R-:W-:-:S03]  /*25c0*/  ULDC.64 UR4, c[0x0][0x308] ;  /* 0x0000c20000047ab9 */ /* 0x000fc60000000a00 */
[----:B------:R-:W-:Y:S01]  /*25d0*/  IMAD.IADD R5, R5, 0x1, R7 ;  /* 0x0000000105057824 */ /* 0x000fe200078e0207 */
[----:B------:R-:W-:Y:S01]  /*25e0*/  SHF.R.S32.HI R7, RZ, 0x1f, R2 ;  /* 0x0000001fff077819 */ /* 0x000fe20000011402 */
[----:B------:R-:W-:Y:S02]  /*25f0*/  IMAD R6, R49, R2, RZ ;  /* 0x0000000231067224 */ /* 0x000fe400078e02ff */
[----:B------:R-:W-:-:S04]  /*2600*/  IMAD.WIDE.U32 R4, R22, UR4, R4 ;  /* 0x0000000416047c25 */ /* 0x000fc8000f8e0004 */
[----:B------:R-:W-:Y:S01]  /*2610*/  IMAD R13, R22, UR5, R5 ;  /* 0x00000005160d7c24 */ /* 0x000fe2000f8e0205 */
[----:B------:R-:W-:Y:S01]  /*2620*/  ULDC.64 UR4, c[0x0][0x2e8] ;  /* 0x0000ba0000047ab9 */ /* 0x000fe20000000a00 */
[----:B------:R-:W-:Y:S01]  /*2630*/  IMAD R5, R50, R2, RZ ;  /* 0x0000000232057224 */ /* 0x000fe200078e02ff */
[----:B------:R-:W-:Y:S01]  /*2640*/  IADD3 R72, P3, R4, UR4, RZ ;  /* 0x0000000404487c10 */ /* 0x000fe2000ff7e0ff */
[----:B------:R-:W-:Y:S01]  /*2650*/  ULDC.U8 UR4, c[0x0][0x410] ;  /* 0x0001040000047ab9 */ /* 0x000fe20000000000 */
[----:B------:R-:W-:Y:S02]  /*2660*/  IMAD R9, R7, R36, R6 ;  /* 0x0000002407097224 */ /* 0x000fe400078e0206 */
[----:B------:R-:W-:Y:S01]  /*2670*/  IADD3.X R13, R13, UR5, RZ, P3, !PT ;  /* 0x000000050d0d7c10 */ /* 0x000fe20009ffe4ff */
[----:B------:R-:W-:Y:S01]  /*2680*/  IMAD R11, R7, R42, R5 ;  /* 0x0000002a070b7224 */ /* 0x000fe200078e0205 */
[----:B------:R-:W-:Y:S01]  /*2690*/  ISETP.NE.AND P3, PT, RZ, UR4, PT ;  /* 0x00000004ff007c0c */ /* 0x000fe2000bf65270 */
[----:B------:R-:W-:-:S04]  /*26a0*/  IMAD.WIDE.U32 R4, R42, R2, RZ ;  /* 0x000000022a047225 */ /* 0x000fc800078e00ff */
[----:B------:R-:W-:Y:S01]  /*26b0*/  IMAD.WIDE.U32 R6, R36, R2, RZ ;  /* 0x0000000224067225 */ /* 0x000fe200078e00ff */
[----:B------:R-:W-:-:S03]  /*26c0*/  IADD3 R12, R5, R11, RZ ;  /* 0x0000000b050c7210 */ /* 0x000fc60007ffe0ff */
[----:B------:R-:W-:-:S04]  /*26d0*/  IMAD.IADD R10, R7, 0x1, R9 ;  /* 0x00000001070a7824 */ /* 0x000fc800078e0209 */
[----:B------:R-:W-:Y:S05]  /*26e0*/  @!P3 BRA `(.L_x_428) ;  /* 0x000000100080b947 */ /* 0x000fea0003800000 */
[----:B------:R-:W0:Y:S01]  /*26f0*/  S2R R14, SR_TID.X ;  /* 0x00000000000e7919 */ /* 0x000e220000002100 */
[----:B------:R-:W-:Y:S01]  /*2700*/  IMAD R66, R2, -0xa0, R44 ;  /* 0xffffff6002427824 */ /* 0x000fe200078e022c */
[----:B------:R-:W-:Y:S01]  /*2710*/  BSSY B1, `(.L_x_429) ;  /* 0x000001a000017945 */ /* 0x000fe20003800000 */
[----:B------:R-:W-:Y:S02]  /*2720*/  CS2R R8, SRZ ;  /* 0x0000000000087805 */ /* 0x000fe4000001ff00 */
[----:B------:R-:W-:Y:S02]  /*2730*/  CS2R R30, SRZ ;  /* 0x00000000001e7805 */ /* 0x000fe4000001ff00 */
[----:B------:R-:W-:Y:S02]  /*2740*/  CS2R R28, SRZ ;  /* 0x00000000001c7805 */ /* 0x000fe4000001ff00 */
[----:B------:R-:W-:Y:S02]  /*2750*/  VIMNMX R66, R66, 0xa0, PT ;  /* 0x000000a042427848 */ /* 0x000fe40003fe0100 */
[----:B------:R-:W-:Y:S01]  /*2760*/  CS2R R56, SRZ ;  /* 0x0000000000387805 */ /* 0x000fe2000001ff00 */
[----:B0-----:R-:W-:-:S05]  /*2770*/  VIADD R14, R14, 0xffffff80 ;  /* 0xffffff800e0e7836 */ /* 0x001fca0000000000 */
[----:B------:R-:W-:-:S04]  /*2780*/  LEA.HI R14, R14, R14, RZ, 0x1 ;  /* 0x0000000e0e0e7211 */ /* 0x000fc800078f08ff */
[----:B------:R-:W-:-:S04]  /*2790*/  SHF.R.S32.HI R14, RZ, 0x1, R14 ;  /* 0x00000001ff0e7819 */ /* 0x000fc8000001140e */
[----:B------:R-:W-:-:S13]  /*27a0*/  ISETP.GE.AND P3, PT, R14, R66, PT ;  /* 0x000000420e00720c */ /* 0x000fda0003f66270 */
[----:B------:R-:W-:Y:S05]  /*27b0*/  @P3 BRA `(.L_x_430) ;  /* 0x00000000003c3947 */ /* 0x000fea0003800000 */
[----:B------:R-:W2:Y:S01]  /*27c0*/  LDL R14, [R1+0x18] ;  /* 0x00001800010e7983 */ /* 0x000ea20000100800 */
[----:B------:R-:W-:Y:S02]  /*27d0*/  ULDC.64 UR4, c[0x0][0x3e8] ;  /* 0x0000fa0000047ab9 */ /* 0x000fe40000000a00 */
[----:B------:R-:W-:-:S04]  /*27e0*/  IADD3 R6, P4, P5, R20, UR4, R6 ;  /* 0x0000000414067c10 */ /* 0x000fc8000fd9e006 */
[----:B------:R-:W-:Y:S01]  /*27f0*/  IADD3.X R7, R51, UR5, R10, P4, P5 ;  /* 0x0000000533077c10 */ /* 0x000fe2000a7ea40a */
[----:B------:R-:W-:Y:S02]  /*2800*/  ULDC.64 UR4, c[0x0][0x400] ;  /* 0x0001000000047ab9 */ /* 0x000fe40000000a00 */
[----:B------:R-:W-:-:S04]  /*2810*/  IADD3 R4, P4, P5, R38, UR4, R4 ;  /* 0x0000000426047c10 */ /* 0x000fc8000fd9e004 */
[----:B------:R-:W-:Y:S02]  /*2820*/  IADD3.X R5, R53, UR5, R12, P4, P5 ;  /* 0x0000000535057c10 */ /* 0x000fe4000a7ea40c */
[----:B------:R-:W-:Y:S02]  /*2830*/  ISETP.GE.AND P4, PT, R156, R69, PT ;  /* 0x000000459c00720c */ /* 0x000fe40003f86270 */
[----:B------:R-:W-:Y:S02]  /*2840*/  CS2R R8, SRZ ;  /* 0x0000000000087805 */ /* 0x000fe4000001ff00 */
[----:B------:R-:W-:-:S09]  /*2850*/  CS2R R28, SRZ ;  /* 0x00000000001c7805 */ /* 0x000fd2000001ff00 */
[----:B------:R0:W5:Y:S04]  /*2860*/  @!P4 LDG.E.64 R30, desc[UR40][R6.64] ;  /* 0x00000028061ec981 */ /* 0x000168000c1e1b00 */
[----:B------:R0:W5:Y:S01]  /*2870*/  @!P4 LDG.E.64 R56, desc[UR40][R4.64] ;  /* 0x000000280438c981 */ /* 0x000162000c1e1b00 */
[----:B--2---:R-:W-:-:S13]  /*2880*/  ISETP.GE.AND P4, PT, R14, R69, PT ;  /* 0x000000450e00720c */ /* 0x004fda0003f86270 */
[----:B------:R0:W5:Y:S04]  /*2890*/  @!P4 LDG.E.64 R8, desc[UR40][R6.64+0x10] ;  /* 0x000010280608c981 */ /* 0x000168000c1e1b00 */
[----:B------:R0:W5:Y:S02]  /*28a0*/  @!P4 LDG.E.64 R28, desc[UR40][R4.64+0x10] ;  /* 0x00001028041cc981 */ /* 0x000164000c1e1b00 */
.L_x_430:
[----:B------:R-:W-:Y:S05]  /*28b0*/  BSYNC B1 ;  /* 0x0000000000017941 */ /* 0x000fea0003800000 */
.L_x_429:
[----:B0-----:R-:W2:Y:S01]  /*28c0*/  LDL R4, [R1+0xc] ;  /* 0x00000c0001047983 */ /* 0x001ea20000100800 */
[----:B-----5:R-:W-:Y:S02]  /*28d0*/  IMAD.MOV.U32 R70, RZ, RZ, R8 ;  /* 0x000000ffff467224 */ /* 0x020fe400078e0008 */
[----:B------:R-:W-:Y:S02]  /*28e0*/  IMAD.MOV.U32 R74, RZ, RZ, R30 ;  /* 0x000000ffff4a7224 */ /* 0x000fe400078e001e */
[----:B------:R-:W-:Y:S02]  /*28f0*/  IMAD.MOV.U32 R73, RZ, RZ, R28 ;  /* 0x000000ffff497224 */ /* 0x000fe400078e001c */
[----:B------:R-:W-:Y:S01]  /*2900*/  IMAD.MOV.U32 R75, RZ, RZ, R56 ;  /* 0x000000ffff4b7224 */ /* 0x000fe200078e0038 */
[----:B--2---:R-:W-:-:S13]  /*2910*/  ISETP.NE.AND P4, PT, R4, 0x3, PT ;  /* 0x000000030400780c */ /* 0x004fda0003f85270 */
[----:B------:R-:W-:Y:S05]  /*2920*/  @!P4 BRA `(.L_x_431) ;  /* 0x000000000004c947 */ /* 0x000fea0003800000 */
[----:B------:R-:W-:Y:S01]  /*2930*/  BPT.TRAP 0x1 ;  /* 0x000000040000795c */ /* 0x000fe20000300000 */
.L_x_431:
[----:B------:R-:W2:Y:S01]  /*2940*/  LDL R4, [R1] ;  /* 0x0000000001047983 */ /* 0x000ea20000100800 */
[----:B------:R-:W-:Y:S01]  /*2950*/  LEA R67, R19, R18, 0x3 ;  /* 0x0000001213437211 */ /* 0x000fe200078e18ff */
[----:B------:R-:W-:Y:S01]  /*2960*/  BSSY B1, `(.L_x_432) ;  /* 0x0000004000017945 */ /* 0x000fe20003800000 */
[----:B--2---:R-:W-:-:S04]  /*2970*/  SHF.L.U32 R68, R4, 0x1f, RZ ;  /* 0x0000001f04447819 */ /* 0x004fc800000006ff */
[----:B------:R-:W0:Y:S02]  /*2980*/  SYNCS.PHASECHK.TRANS64.TRYWAIT P5, [R67+URZ+0x13290], R68 ;  /* 0x01329044430075a7 */ /* 0x000e2400080a017f */
[----:B0-----:R-:W-:Y:S05]  /*2990*/  @!P5 BRA `(.L_x_433) ;  /* 0x0000016800f4d947 */ /* 0x001fea0003800000 */
.L_x_659:
[----:B------:R-:W-:Y:S05]  /*29a0*/  BSYNC B1 ;  /* 0x0000000000017941 */ /* 0x000fea0003800000 */
.L_x_432:
[----:B------:R-:W-:-:S03]  /*29b0*/  UMOV UR4, 0xffffffff ;  /* 0xffffffff00047882 */ /* 0x000fc60000000000 */
[----:B------:R-:W-:Y:S05]  /*29c0*/  BRA.DIV UR4, `(.L_x_434) ;  /* 0x0000016a04fc7947 */ /* 0x000fea000b800000 */
[----:B------:R1:W2:Y:S04]  /*29d0*/  SHFL.IDX PT, R71, R13, RZ, 0x1e1f ;  /* 0x001e1fff0d477589 */ /* 0x0002a800000e0000 */
[----:B------:R1:W3:Y:S02]  /*29e0*/  SHFL.IDX PT, R14, R72, RZ, 0x1e1f ;  /* 0x001e1fff480e7589 */ /* 0x0002e400000e0000 */
.L_x_663:
[----:B------:R-:W-:Y:S05]  /*29f0*/  @P3 BRA `(.L_x_435) ;  /* 0x0000002000f03947 */ /* 0x000fea0003800000 */
[----:B------:R-:W4:Y:S01]  /*2a00*/  LDL R84, [R1+0x24] ;  /* 0x0000240001547983 */ /* 0x000f220000100800 */
[----:B------:R-:W-:Y:S01]  /*2a10*/  BSSY B1, `(.L_x_436) ;  /* 0x0000072000017945 */ /* 0x000fe20003800000 */
[----:B----4-:R-:W-:-:S13]  /*2a20*/  LOP3.LUT P5, RZ, R84, 0x2, RZ, 0xc0, !PT ;  /* 0x0000000254ff7812 */ /* 0x010fda00078ac0ff */
[----:B------:R-:W-:Y:S05]  /*2a30*/  @P5 BRA `(.L_x_437) ;  /* 0x0000000400bc5947 */ /* 0x000fea0003800000 */
[----:B------:R4:W0:Y:S01]  /*2a40*/  LDS.128 R4, [R63+0xe000] ;  /* 0x00e000003f047984 */ /* 0x0008220000000c00 */
[----:B---3--:R-:W-:Y:S01]  /*2a50*/  IADD3 R10, P3, R16, R14, RZ ;  /* 0x0000000e100a7210 */ /* 0x008fe20007f7e0ff */
[----:B------:R-:W-:Y:S04]  /*2a60*/  BSSY B2, `(.L_x_438) ;  /* 0x000006b000027945 */ /* 0x000fe80003800000 */
[----:B--2---:R-:W-:Y:S01]  /*2a70*/  IMAD.X R11, R71, 0x1, R17, P3 ;  /* 0x00000001470b7824 */ /* 0x004fe200018e0611 */
[----:B------:R-:W-:-:S13]  /*2a80*/  ISETP.GE.AND P3, PT, R156, R69, PT ;  /* 0x000000459c00720c */ /* 0x000fda0003f66270 */
[----:B----4-:R-:W-:Y:S05]  /*2a90*/  @P3 BRA `(.L_x_439) ;  /* 0x00000004009c3947 */ /* 0x010fea0003800000 */
[----:B------:R-:W-:Y:S01]  /*2aa0*/  SHF.R.U32.HI R12, RZ, 0x8, R31 ;  /* 0x00000008ff0c7819 */ /* 0x000fe2000001161f */
[----:B0-----:R-:W-:Y:S01]  /*2ab0*/  IMAD.MOV.U32 R15, RZ, RZ, R4 ;  /* 0x000000ffff0f7224 */ /* 0x001fe200078e0004 */
[----:B------:R-:W-:Y:S02]  /*2ac0*/  SHF.R.U32.HI R30, RZ, 0x8, R57 ;  /* 0x00000008ff1e7819 */ /* 0x000fe40000011639 */
[----:B-1----:R-:W-:Y:S01]  /*2ad0*/  SHF.R.U32.HI R72, RZ, 0x10, R31 ;  /* 0x00000010ff487819 */ /* 0x002fe2000001161f */
[----:B------:R-:W-:Y:S01]  /*2ae0*/  IMAD.SHL.U32 R12, R12, 0x100, RZ ;  /* 0x000001000c0c7824 */ /* 0x000fe200078e00ff */
[----:B------:R-:W-:Y:S01]  /*2af0*/  LOP3.LUT R13, R31, 0xff0000ff, RZ, 0xc0, !PT ;  /* 0xff0000ff1f0d7812 */ /* 0x000fe200078ec0ff */
[----:B------:R-:W-:Y:S01]  /*2b00*/  IMAD.SHL.U32 R30, R30, 0x100, RZ ;  /* 0x000001001e1e7824 */ /* 0x000fe200078e00ff */
[----:B------:R-:W-:Y:S02]  /*2b10*/  LOP3.LUT R31, R57, 0xff0000ff, RZ, 0xc0, !PT ;  /* 0xff0000ff391f7812 */ /* 0x000fe400078ec0ff */
[----:B------:R-:W-:-:S02]  /*2b20*/  SHF.R.U32.HI R56, RZ, 0x10, R57 ;  /* 0x00000010ff387819 */ /* 0x000fc40000011639 */
[----:B------:R-:W-:Y:S01]  /*2b30*/  LOP3.LUT R13, R13, 0xff00, R12, 0xf8, !PT ;  /* 0x0000ff000d0d7812 */ /* 0x000fe200078ef80c */
[----:B------:R-:W-:Y:S01]  /*2b40*/  IMAD.U32 R12, R72, 0x10000, RZ ;  /* 0x00010000480c7824 */ /* 0x000fe200078e00ff */
[----:B------:R-:W-:Y:S02]  /*2b50*/  LOP3.LUT R57, R31, 0xff00, R30, 0xf8, !PT ;  /* 0x0000ff001f397812 */ /* 0x000fe400078ef81e */
[----:B------:R-:W-:Y:S02]  /*2b60*/  SHF.L.U32 R30, R56, 0x10, RZ ;  /* 0x00000010381e7819 */ /* 0x000fe400000006ff */
[----:B------:R-:W-:Y:S02]  /*2b70*/  F2FP.F16.E4M3.UNPACK_B R4, R5 ;  /* 0x00000005ff04723e */ /* 0x000fe400020006ff */
[----:B------:R-:W-:Y:S02]  /*2b80*/  F2FP.F16.E4M3.UNPACK_B R31, R75.H1 ;  /* 0x0000004bff1f723e */ /* 0x000fe400030006ff */
[----:B------:R-:W-:-:S02]  /*2b90*/  LOP3.LUT R12, R13, 0xff0000, R12, 0xf8, !PT ;  /* 0x00ff00000d0c7812 */ /* 0x000fc400078ef80c */
[----:B------:R-:W-:Y:S01]  /*2ba0*/  LOP3.LUT R13, R57, 0xff0000, R30, 0xf8, !PT ;  /* 0x00ff0000390d7812 */ /* 0x000fe200078ef81e */
[--C-:B------:R-:W-:Y:S01]  /*2bb0*/  HADD2.F32 R30, -RZ, R4.reuse.H1_H1 ;  /* 0x30000004ff1e7230 */ /* 0x100fe20000004100 */
[-C--:B------:R-:W-:Y:S01]  /*2bc0*/  F2FP.F16.E4M3.UNPACK_B R57, R74.reuse.H1 ;  /* 0x0000004aff39723e */ /* 0x080fe200030006ff */
[--C-:B------:R-:W-:Y:S01]  /*2bd0*/  HADD2.F32 R79, -RZ, R31.reuse.H0_H0 ;  /* 0x2000001fff4f7230 */ /* 0x100fe20000004100 */
[----:B------:R-:W-:Y:S01]  /*2be0*/  F2FP.F16.E4M3.UNPACK_B R5, R5.H1 ;  /* 0x00000005ff05723e */ /* 0x000fe200030006ff */
[----:B------:R-:W-:Y:S01]  /*2bf0*/  HADD2.F32 R4, -RZ, R4.H0_H0 ;  /* 0x20000004ff047230 */ /* 0x000fe20000004100 */
[----:B------:R-:W-:Y:S01]  /*2c00*/  F2FP.F16.E4M3.UNPACK_B R75, R75 ;  /* 0x0000004bff4b723e */ /* 0x000fe200020006ff */
[----:B------:R-:W-:Y:S02]  /*2c10*/  HADD2.F32 R72, -RZ, R31.H1_H1 ;  /* 0x3000001fff487230 */ /* 0x000fe40000004100 */
[----:B------:R-:W-:Y:S01]  /*2c20*/  FMUL.FTZ R81, R30, R79 ;  /* 0x0000004f1e517220 */ /* 0x000fe20000410000 */
[----:B------:R-:W-:Y:S01]  /*2c30*/  HADD2.F32 R77, -RZ, R57.H0_H0 ;  /* 0x20000039ff4d7230 */ /* 0x000fe20000004100 */
[----:B------:R-:W-:Y:S01]  /*2c40*/  F2FP.F16.E4M3.UNPACK_B R74, R74 ;  /* 0x0000004aff4a723e */ /* 0x000fe200020006ff */
[----:B------:R-:W-:-:S02]  /*2c50*/  HADD2.F32 R56, -RZ, R5.H1_H1 ;  /* 0x30000005ff387230 */ /* 0x000fc40000004100 */
[----:B------:R-:W-:Y:S02]  /*2c60*/  HADD2.F32 R31, -RZ, R5.H0_H0 ;  /* 0x20000005ff1f7230 */ /* 0x000fe40000004100 */
[----:B------:R-:W-:Y:S01]  /*2c70*/  FMUL.FTZ R5, R4, R79 ;  /* 0x0000004f04057220 */ /* 0x000fe20000410000 */
[----:B------:R-:W-:Y:S02]  /*2c80*/  HADD2.F32 R57, -RZ, R57.H1_H1 ;  /* 0x30000039ff397230 */ /* 0x000fe40000004100 */
[-C--:B------:R-:W-:Y:S01]  /*2c90*/  FMUL.FTZ R76, R56, R72.reuse ;  /* 0x00000048384c7220 */ /* 0x080fe20000410000 */
[-C--:B------:R-:W-:Y:S01]  /*2ca0*/  FFMA.FTZ R4, R4, R77.reuse, -R81 ;  /* 0x0000004d04047223 */ /* 0x080fe20000010851 */
[----:B------:R-:W-:Y:S01]  /*2cb0*/  FFMA.FTZ R5, R30, R77, R5 ;  /* 0x0000004d1e057223 */ /* 0x000fe20000010005 */
[C---:B------:R-:W-:Y:S01]  /*2cc0*/  FMUL.FTZ R79, R31.reuse, R72 ;  /* 0x000000481f4f7220 */ /* 0x040fe20000410000 */
[----:B------:R-:W-:Y:S01]  /*2cd0*/  F2FP.F16.E4M3.UNPACK_B R30, R15.H1 ;  /* 0x0000000fff1e723e */ /* 0x000fe200030006ff */
[----:B------:R-:W-:Y:S01]  /*2ce0*/  FFMA.FTZ R78, R31, R57, -R76 ;  /* 0x000000391f4e7223 */ /* 0x000fe2000001084c */
[----:B------:R-:W-:Y:S01]  /*2cf0*/  F2FP.F16.E4M3.UNPACK_B R15, R15 ;  /* 0x0000000fff0f723e */ /* 0x000fe200020006ff */
[----:B------:R-:W-:Y:S01]  /*2d00*/  FFMA.FTZ R81, R56, R57, R79 ;  /* 0x0000003938517223 */ /* 0x000fe2000001004f */
[----:B------:R-:W-:-:S02]  /*2d10*/  HADD2.F32 R72, -RZ, R75.H1_H1 ;  /* 0x3000004bff487230 */ /* 0x000fc40000004100 */
[--C-:B------:R-:W-:Y:S02]  /*2d20*/  HADD2.F32 R56, -RZ, R30.reuse.H0_H0 ;  /* 0x2000001eff387230 */ /* 0x100fe40000004100 */
[----:B------:R-:W-:Y:S02]  /*2d30*/  HADD2.F32 R57, -RZ, R30.H1_H1 ;  /* 0x3000001eff397230 */ /* 0x000fe40000004100 */
[----:B------:R-:W-:Y:S02]  /*2d40*/  HADD2.F32 R75, -RZ, R75.H0_H0 ;  /* 0x2000004bff4b7230 */ /* 0x000fe40000004100 */
[-C--:B------:R-:W-:Y:S01]  /*2d50*/  FMUL.FTZ R76, R56, R72.reuse ;  /* 0x00000048384c7220 */ /* 0x080fe20000410000 */
[--C-:B------:R-:W-:Y:S02]  /*2d60*/  HADD2.F32 R31, -RZ, R15.reuse.H1_H1 ;  /* 0x3000000fff1f7230 */ /* 0x100fe40000004100 */
[----:B------:R-:W-:Y:S01]  /*2d70*/  FMUL.FTZ R79, R57, R72 ;  /* 0x00000048394f7220 */ /* 0x000fe20000410000 */
[----:B------:R-:W-:-:S02]  /*2d80*/  HADD2.F32 R30, -RZ, R15.H0_H0 ;  /* 0x2000000fff1e7230 */ /* 0x000fc40000004100 */
[--C-:B------:R-:W-:Y:S02]  /*2d90*/  HADD2.F32 R15, -RZ, R74.reuse.H1_H1 ;  /* 0x3000004aff0f7230 */ /* 0x100fe40000004100 */
[-C--:B------:R-:W-:Y:S01]  /*2da0*/  FMUL.FTZ R77, R31, R75.reuse ;  /* 0x0000004b1f4d7220 */ /* 0x080fe20000410000 */
[----:B------:R-:W-:Y:S02]  /*2db0*/  HADD2.F32 R74, -RZ, R74.H0_H0 ;  /* 0x2000004aff4a7230 */ /* 0x000fe40000004100 */
[----:B------:R-:W-:Y:S01]  /*2dc0*/  FMUL.FTZ R72, R30, R75 ;  /* 0x0000004b1e487220 */ /* 0x000fe20000410000 */
[----:B------:R-:W-:Y:S01]  /*2dd0*/  F2FP.F16.E4M3.UNPACK_B R75, R12 ;  /* 0x0000000cff4b723e */ /* 0x000fe200020006ff */
[-C--:B------:R-:W-:Y:S01]  /*2de0*/  FFMA.FTZ R56, R56, R15.reuse, -R79 ;  /* 0x0000000f38387223 */ /* 0x080fe2000001084f */
[----:B------:R-:W-:Y:S01]  /*2df0*/  FFMA.FTZ R57, R57, R15, R76 ;  /* 0x0000000f39397223 */ /* 0x000fe2000001004c */
[-C--:B------:R-:W-:Y:S01]  /*2e00*/  FFMA.FTZ R15, R30, R74.reuse, -R77 ;  /* 0x0000004a1e0f7223 */ /* 0x080fe2000001084d */
[----:B------:R-:W-:Y:S01]  /*2e10*/  FFMA.FTZ R30, R31, R74, R72 ;  /* 0x0000004a1f1e7223 */ /* 0x000fe20000010048 */
[----:B------:R-:W-:-:S02]  /*2e20*/  F2FP.F16.E4M3.UNPACK_B R72, R7.H1 ;  /* 0x00000007ff48723e */ /* 0x000fc400030006ff */
[-C--:B------:R-:W-:Y:S02]  /*2e30*/  F2FP.F16.E4M3.UNPACK_B R79, R13.reuse.H1 ;  /* 0x0000000dff4f723e */ /* 0x080fe400030006ff */
[----:B------:R-:W-:Y:S01]  /*2e40*/  F2FP.SATFINITE.E4M3.F32.PACK_AB_MERGE_C R31, R81, R78, RZ ;  /* 0x0000004e511f723e */ /* 0x000fe200048070ff */
[--C-:B------:R-:W-:Y:S01]  /*2e50*/  HADD2.F32 R74, -RZ, R72.reuse.H0_H0 ;  /* 0x20000048ff4a7230 */ /* 0x100fe20000004100 */
[----:B------:R-:W-:Y:S01]  /*2e60*/  F2FP.SATFINITE.E4M3.F32.PACK_AB_MERGE_C R56, R57, R56, RZ ;  /* 0x000000383938723e */ /* 0x000fe200048070ff */
[----:B------:R-:W-:Y:S01]  /*2e70*/  HADD2.F32 R72, -RZ, R72.H1_H1 ;  /* 0x30000048ff487230 */ /* 0x000fe20000004100 */
[----:B------:R-:W-:Y:S01]  /*2e80*/  F2FP.F16.E4M3.UNPACK_B R76, R12.H1 ;  /* 0x0000000cff4c723e */ /* 0x000fe200030006ff */
[----:B------:R-:W-:Y:S01]  /*2e90*/  HADD2.F32 R81, -RZ, R79.H1_H1 ;  /* 0x3000004fff517230 */ /* 0x000fe20000004100 */
[----:B------:R-:W-:Y:S01]  /*2ea0*/  F2FP.F16.E4M3.UNPACK_B R57, R6.H1 ;  /* 0x00000006ff39723e */ /* 0x000fe200030006ff */
[----:B------:R-:W-:Y:S01]  /*2eb0*/  HADD2.F32 R12, -RZ, R75.H1_H1 ;  /* 0x3000004bff0c7230 */ /* 0x000fe20000004100 */
[----:B------:R-:W-:Y:S01]  /*2ec0*/  F2FP.F16.E4M3.UNPACK_B R78, R13 ;  /* 0x0000000dff4e723e */ /* 0x000fe200020006ff */
[----:B------:R-:W-:-:S02]  /*2ed0*/  HADD2.F32 R77, -RZ, R76.H1_H1 ;  /* 0x3000004cff4d7230 */ /* 0x000fc40000004100 */
[-C--:B------:R-:W-:Y:S01]  /*2ee0*/  FMUL.FTZ R83, R72, R81.reuse ;  /* 0x0000005148537220 */ /* 0x080fe20000410000 */
[--C-:B------:R-:W-:Y:S02]  /*2ef0*/  HADD2.F32 R13, -RZ, R57.reuse.H1_H1 ;  /* 0x30000039ff0d7230 */ /* 0x100fe40000004100 */
[C---:B------:R-:W-:Y:S01]  /*2f00*/  FMUL.FTZ R81, R74.reuse, R81 ;  /* 0x000000514a517220 */ /* 0x040fe20000410000 */
[----:B------:R-:W-:Y:S02]  /*2f10*/  HADD2.F32 R80, -RZ, R78.H1_H1 ;  /* 0x3000004eff507230 */ /* 0x000fe40000004100 */
[----:B------:R-:W-:Y:S01]  /*2f20*/  FFMA.FTZ R83, R74, R77, -R83 ;  /* 0x0000004d4a537223 */ /* 0x000fe20000010853 */
[----:B------:R-:W-:Y:S01]  /*2f30*/  HADD2.F32 R57, -RZ, R57.H0_H0 ;  /* 0x20000039ff397230 */ /* 0x000fe20000004100 */
[----:B------:R-:W-:Y:S01]  /*2f40*/  F2FP.F16.E4M3.UNPACK_B R7, R7 ;  /* 0x00000007ff07723e */ /* 0x000fe200020006ff */
[----:B------:R-:W-:Y:S01]  /*2f50*/  FFMA.FTZ R82, R72, R77, R81 ;  /* 0x0000004d48527223 */ /* 0x000fe20000010051 */
[----:B------:R-:W-:Y:S01]  /*2f60*/  FMUL.FTZ R74, R13, R80 ;  /* 0x000000500d4a7220 */ /* 0x000fe20000410000 */
[----:B------:R-:W-:Y:S01]  /*2f70*/  F2FP.F16.E4M3.UNPACK_B R6, R6 ;  /* 0x00000006ff06723e */ /* 0x000fe200020006ff */
[----:B------:R-:W-:Y:S01]  /*2f80*/  FMUL.FTZ R80, R57, R80 ;  /* 0x0000005039507220 */ /* 0x000fe20000410000 */
[----:B------:R-:W-:-:S02]  /*2f90*/  HADD2.F32 R79, -RZ, R79.H0_H0 ;  /* 0x2000004fff4f7230 */ /* 0x000fc40000004100 */
[-C--:B------:R-:W-:Y:S01]  /*2fa0*/  FFMA.FTZ R74, R57, R12.reuse, -R74 ;  /* 0x0000000c394a7223 */ /* 0x080fe2000001084a */
[----:B------:R-:W-:Y:S02]  /*2fb0*/  HADD2.F32 R78, -RZ, R78.H0_H0 ;  /* 0x2000004eff4e7230 */ /* 0x000fe40000004100 */
[----:B------:R-:W-:Y:S01]  /*2fc0*/  FFMA.FTZ R77, R13, R12, R80 ;  /* 0x0000000c0d4d7223 */ /* 0x000fe20000010050 */
[--C-:B------:R-:W-:Y:S01]  /*2fd0*/  HADD2.F32 R12, -RZ, R7.reuse.H0_H0 ;  /* 0x20000007ff0c7230 */ /* 0x100fe20000004100 */
[----:B------:R-:W-:Y:S01]  /*2fe0*/  F2FP.SATFINITE.E4M3.F32.PACK_AB_MERGE_C R82, R82, R83, RZ ;  /* 0x000000535252723e */ /* 0x000fe200048070ff */
[----:B------:R-:W-:Y:S01]  /*2ff0*/  HADD2.F32 R13, -RZ, R7.H1_H1 ;  /* 0x30000007ff0d7230 */ /* 0x000fe20000004100 */
[----:B------:R-:W-:Y:S01]  /*3000*/  F2FP.SATFINITE.E4M3.F32.PACK_AB_MERGE_C R5, R5, R4, R31 ;  /* 0x000000040505723e */ /* 0x000fe2000480701f */
[--C-:B------:R-:W-:Y:S02]  /*3010*/  HADD2.F32 R7, -RZ, R6.reuse.H0_H0 ;  /* 0x20000006ff077230 */ /* 0x100fe40000004100 */
[----:B------:R-:W-:Y:S01]  /*3020*/  FMUL.FTZ R80, R12, R79 ;  /* 0x0000004f0c507220 */ /* 0x000fe20000410000 */
[----:B------:R-:W-:-:S02]  /*3030*/  HADD2.F32 R6, -RZ, R6.H1_H1 ;  /* 0x30000006ff067230 */ /* 0x000fc40000004100 */
[----:B------:R-:W-:Y:S01]  /*3040*/  FMUL.FTZ R81, R13, R79 ;  /* 0x0000004f0d517220 */ /* 0x000fe20000410000 */
[----:B------:R-:W-:Y:S02]  /*3050*/  HADD2.F32 R76, -RZ, R76.H0_H0 ;  /* 0x2000004cff4c7230 */ /* 0x000fe40000004100 */
[-C--:B------:R-:W-:Y:S01]  /*3060*/  FMUL.FTZ R57, R7, R78.reuse ;  /* 0x0000004e07397220 */ /* 0x080fe20000410000 */
[----:B------:R-:W-:Y:S02]  /*3070*/  HADD2.F32 R75, -RZ, R75.H0_H0 ;  /* 0x2000004bff4b7230 */ /* 0x000fe40000004100 */
[----:B------:R-:W-:Y:S01]  /*3080*/  FMUL.FTZ R72, R6, R78 ;  /* 0x0000004e06487220 */ /* 0x000fe20000410000 */
[----:B------:R-:W-:Y:S01]  /*3090*/  F2FP.SATFINITE.E4M3.F32.PACK_AB_MERGE_C R74, R77, R74, RZ ;  /* 0x0000004a4d4a723e */ /* 0x000fe200048070ff */
[-C--:B------:R-:W-:Y:S01]  /*30a0*/  FFMA.FTZ R81, R12, R76.reuse, -R81 ;  /* 0x0000004c0c517223 */ /* 0x080fe20000010851 */
[----:B------:R-:W-:Y:S01]  /*30b0*/  FFMA.FTZ R80, R13, R76, R80 ;  /* 0x0000004c0d507223 */ /* 0x000fe20000010050 */
[-C--:B------:R-:W-:Y:S01]  /*30c0*/  FFMA.FTZ R72, R7, R75.reuse, -R72 ;  /* 0x0000004b07487223 */ /* 0x080fe20000010848 */
[----:B------:R-:W-:Y:S01]  /*30d0*/  FFMA.FTZ R57, R6, R75, R57 ;  /* 0x0000004b06397223 */ /* 0x000fe20000010039 */
[----:B------:R-:W-:-:S02]  /*30e0*/  F2FP.SATFINITE.E4M3.F32.PACK_AB_MERGE_C R4, R30, R15, R56 ;  /* 0x0000000f1e04723e */ /* 0x000fc40004807038 */
[----:B------:R-:W-:Y:S02]  /*30f0*/  F2FP.SATFINITE.E4M3.F32.PACK_AB_MERGE_C R7, R80, R81, R82 ;  /* 0x000000515007723e */ /* 0x000fe40004807052 */
[----:B------:R-:W-:-:S07]  /*3100*/  F2FP.SATFINITE.E4M3.F32.PACK_AB_MERGE_C R6, R57, R72, R74 ;  /* 0x000000483906723e */ /* 0x000fce000480704a */
.L_x_439:
[----:B------:R-:W-:Y:S05]  /*3110*/  BSYNC B2 ;  /* 0x0000000000027941 */ /* 0x000fea0003800000 */
.L_x_438:
[----:B0-----:R4:W-:Y:S02]  /*3120*/  ST.E.128 desc[UR40][R10.64], R4 ;  /* 0x000000040a007985 */ /* 0x0019e4000c101d28 */
.L_x_437:
[----:B------:R-:W-:Y:S05]  /*3130*/  BSYNC B1 ;  /* 0x0000000000017941 */ /* 0x000fea0003800000 */
.L_x_436:
[----:B------:R-:W-:-:S13]  /*3140*/  LOP3.LUT P3, RZ, R84, 0x1, RZ, 0xc0, !PT ;  /* 0x0000000154ff7812 */ /* 0x000fda000786c0ff */
[----:B------:R-:W-:Y:S05]  /*3150*/  @P3 BRA `(.L_x_435) ;  /* 0x0000001c00183947 */ /* 0x000fea0003800000 */
[----:B----4-:R-:W2:Y:S04]  /*3160*/  LDL R4, [R1+0x14] ;  /* 0x0000140001047983 */ /* 0x010ea80000100800 */
[----:B------:R-:W4:Y:S04]  /*3170*/  LDL R6, [R1+0x1c] ;  /* 0x00001c0001067983 */ /* 0x000f280000100800 */
[----:B------:R-:W5:Y:S01]  /*3180*/  LDL R12, [R1+0x18] ;  /* 0x00001800010c7983 */ /* 0x000f620000100800 */
[----:B---3--:R-:W-:Y:S01]  /*3190*/  IADD3 R10, P3, R23, R14, RZ ;  /* 0x0000000e170a7210 */ /* 0x008fe20007f7e0ff */
[----:B------:R-:W-:Y:S01]  /*31a0*/  IMAD.MOV.U32 R5, RZ, RZ, 0x20 ;  /* 0x00000020ff057424 */ /* 0x000fe200078e00ff */
[----:B------:R-:W-:Y:S04]  /*31b0*/  BSSY B1, `(.L_x_440) ;  /* 0x0000071000017945 */ /* 0x000fe80003800000 */
[----:B------:R-:W-:Y:S01]  /*31c0*/  SEL R5, R5, 0xffffffe0, !P1 ;  /* 0xffffffe005057807 */ /* 0x000fe20004800000 */
[----:B--2---:R-:W-:-:S02]  /*31d0*/  IMAD.X R11, R71, 0x1, R4, P3 ;  /* 0x00000001470b7824 */ /* 0x004fc400018e0604 */
[----:B------:R-:W-:-:S05]  /*31e0*/  IMAD R4, R19, 0x2800, RZ ;  /* 0x0000280013047824 */ /* 0x000fca00078e02ff */
[----:B----4-:R-:W-:Y:S02]  /*31f0*/  IADD3 R5, R5, R6, R4 ;  /* 0x0000000605057210 */ /* 0x010fe40007ffe004 */
[----:B-----5:R-:W-:-:S03]  /*3200*/  ISETP.GE.AND P3, PT, R12, R69, PT ;  /* 0x000000450c00720c */ /* 0x020fc60003f66270 */
[----:B------:R-:W-:-:S06]  /*3210*/  IMAD.IADD R4, R18, 0x1, R5 ;  /* 0x0000000112047824 */ /* 0x000fcc00078e0205 */
[----:B------:R-:W2:Y:S04]  /*3220*/  LDS.128 R4, [R4+0xe000] ;  /* 0x00e0000004047984 */ /* 0x000ea80000000c00 */
[----:B------:R-:W-:Y:S05]  /*3230*/  @P3 BRA `(.L_x_441) ;  /* 0x0000000400a03947 */ /* 0x000fea0003800000 */
[----:B-1----:R-:W-:Y:S01]  /*3240*/  SHF.R.U32.HI R13, RZ, 0x8, R9 ;  /* 0x00000008ff0d7819 */ /* 0x002fe20000011609 */
[----:B--2---:R-:W-:Y:S01]  /*3250*/  IMAD.MOV.U32 R8, RZ, RZ, R4 ;  /* 0x000000ffff087224 */ /* 0x004fe200078e0004 */
[----:B------:R-:W-:Y:S02]  /*3260*/  SHF.R.U32.HI R15, RZ, 0x8, R29 ;  /* 0x00000008ff0f7819 */ /* 0x000fe4000001161d */
[----:B------:R-:W-:Y:S01]  /*3270*/  LOP3.LUT R12, R9, 0xff0000ff, RZ, 0xc0, !PT ;  /* 0xff0000ff090c7812 */ /* 0x000fe200078ec0ff */
[----:B------:R-:W-:Y:S01]  /*3280*/  IMAD.SHL.U32 R13, R13, 0x100, RZ ;  /* 0x000001000d0d7824 */ /* 0x000fe200078e00ff */
[----:B------:R-:W-:Y:S01]  /*3290*/  SHF.R.U32.HI R30, RZ, 0x10, R9 ;  /* 0x00000010ff1e7819 */ /* 0x000fe20000011609 */
[----:B------:R-:W-:Y:S01]  /*32a0*/  IMAD.SHL.U32 R15, R15, 0x100, RZ ;  /* 0x000001000f0f7824 */ /* 0x000fe200078e00ff */
[----:B------:R-:W-:Y:S02]  /*32b0*/  LOP3.LUT R14, R29, 0xff0000ff, RZ, 0xc0, !PT ;  /* 0xff0000ff1d0e7812 */ /* 0x000fe400078ec0ff */
[----:B------:R-:W-:-:S02]  /*32c0*/  SHF.R.U32.HI R28, RZ, 0x10, R29 ;  /* 0x00000010ff1c7819 */ /* 0x000fc4000001161d */
[----:B------:R-:W-:Y:S02]  /*32d0*/  MOV R9, R5 ;  /* 0x0000000500097202 */ /* 0x000fe40000000f00 */
[----:B------:R-:W-:Y:S01]  /*32e0*/  LOP3.LUT R5, R12, 0xff00, R13, 0xf8, !PT ;  /* 0x0000ff000c057812 */ /* 0x000fe200078ef80d */
[----:B------:R-:W-:Y:S01]  /*32f0*/  IMAD.U32 R12, R30, 0x10000, RZ ;  /* 0x000100001e0c7824 */ /* 0x000fe200078e00ff */
[----:B------:R-:W-:Y:S01]  /*3300*/  LOP3.LUT R14, R14, 0xff00, R15, 0xf8, !PT ;  /* 0x0000ff000e0e7812 */ /* 0x000fe200078ef80f */
[----:B------:R-:W-:Y:S01]  /*3310*/  IMAD.U32 R15, R28, 0x10000, RZ ;  /* 0x000100001c0f7824 */ /* 0x000fe200078e00ff */
[----:B------:R-:W-:Y:S02]  /*3320*/  F2FP.F16.E4M3.UNPACK_B R4, R9 ;  /* 0x00000009ff04723e */ /* 0x000fe400020006ff */
[----:B------:R-:W-:Y:S02]  /*3330*/  F2FP.F16.E4M3.UNPACK_B R13, R73.H1 ;  /* 0x00000049ff0d723e */ /* 0x000fe400030006ff */
[----:B------:R-:W-:Y:S01]  /*3340*/  LOP3.LUT R5, R5, 0xff0000, R12, 0xf8, !PT ;  /* 0x00ff000005057812 */ /* 0x000fe200078ef80c */
[--C-:B------:R-:W-:Y:S01]  /*3350*/  HADD2.F32 R12, -RZ, R4.reuse.H1_H1 ;  /* 0x30000004ff0c7230 */ /* 0x100fe20000004100 */
[----:B------:R-:W-:Y:S01]  /*3360*/  LOP3.LUT R30, R14, 0xff0000, R15, 0xf8, !PT ;  /* 0x00ff00000e1e7812 */ /* 0x000fe200078ef80f */
[--C-:B------:R-:W-:Y:S01]  /*3370*/  HADD2.F32 R31, -RZ, R13.reuse.H0_H0 ;  /* 0x2000000dff1f7230 */ /* 0x100fe20000004100 */
[----:B------:R-:W-:Y:S01]  /*3380*/  F2FP.F16.E4M3.UNPACK_B R15, R70.H1 ;  /* 0x00000046ff0f723e */ /* 0x000fe200030006ff */
[----:B------:R-:W-:Y:S01]  /*3390*/  HADD2.F32 R4, -RZ, R4.H0_H0 ;  /* 0x20000004ff047230 */ /* 0x000fe20000004100 */
[----:B------:R-:W-:Y:S01]  /*33a0*/  F2FP.F16.E4M3.UNPACK_B R9, R9.H1 ;  /* 0x00000009ff09723e */ /* 0x000fe200030006ff */
[----:B------:R-:W-:-:S02]  /*33b0*/  HADD2.F32 R28, -RZ, R13.H1_H1 ;  /* 0x3000000dff1c7230 */ /* 0x000fc40000004100 */
[----:B------:R-:W-:Y:S01]  /*33c0*/  FMUL.FTZ R57, R12, R31 ;  /* 0x0000001f0c397220 */ /* 0x000fe20000410000 */
[----:B------:R-:W-:Y:S01]  /*33d0*/  HADD2.F32 R29, -RZ, R15.H0_H0 ;  /* 0x2000000fff1d7230 */ /* 0x000fe20000004100 */
[----:B------:R-:W-:Y:S01]  /*33e0*/  F2FP.F16.E4M3.UNPACK_B R73, R73 ;  /* 0x00000049ff49723e */ /* 0x000fe200020006ff */
[--C-:B------:R-:W-:Y:S01]  /*33f0*/  HADD2.F32 R14, -RZ, R9.reuse.H1_H1 ;  /* 0x30000009ff0e7230 */ /* 0x100fe20000004100 */
[----:B------:R-:W-:Y:S01]  /*3400*/  F2FP.F16.E4M3.UNPACK_B R70, R70 ;  /* 0x00000046ff46723e */ /* 0x000fe200020006ff */
[----:B------:R-:W-:Y:S02]  /*3410*/  HADD2.F32 R13, -RZ, R9.H0_H0 ;  /* 0x20000009ff0d7230 */ /* 0x000fe40000004100 */
[----:B------:R-:W-:Y:S01]  /*3420*/  FMUL.FTZ R9, R4, R31 ;  /* 0x0000001f04097220 */ /* 0x000fe20000410000 */
[----:B------:R-:W-:Y:S02]  /*3430*/  HADD2.F32 R15, -RZ, R15.H1_H1 ;  /* 0x3000000fff0f7230 */ /* 0x000fe40000004100 */
[-C--:B------:R-:W-:Y:S01]  /*3440*/  FMUL.FTZ R56, R14, R28.reuse ;  /* 0x0000001c0e387220 */ /* 0x080fe20000410000 */
[-C--:B------:R-:W-:Y:S01]  /*3450*/  FFMA.FTZ R4, R4, R29.reuse, -R57 ;  /* 0x0000001d04047223 */ /* 0x080fe20000010839 */
[----:B------:R-:W-:Y:S01]  /*3460*/  FFMA.FTZ R9, R12, R29, R9 ;  /* 0x0000001d0c097223 */ /* 0x000fe20000010009 */
[C---:B------:R-:W-:Y:S01]  /*3470*/  FMUL.FTZ R31, R13.reuse, R28 ;  /* 0x0000001c0d1f7220 */ /* 0x040fe20000410000 */
[-C--:B------:R-:W-:Y:S01]  /*3480*/  F2FP.F16.E4M3.UNPACK_B R12, R8.reuse.H1 ;  /* 0x00000008ff0c723e */ /* 0x080fe200030006ff */
[-C--:B------:R-:W-:Y:S01]  /*3490*/  FFMA.FTZ R57, R13, R15.reuse, -R56 ;  /* 0x0000000f0d397223 */ /* 0x080fe20000010838 */
[----:B------:R-:W-:Y:S01]  /*34a0*/  F2FP.F16.E4M3.UNPACK_B R8, R8 ;  /* 0x00000008ff08723e */ /* 0x000fe200020006ff */
[----:B------:R-:W-:Y:S01]  /*34b0*/  FFMA.FTZ R72, R14, R15, R31 ;  /* 0x0000000f0e487223 */ /* 0x000fe2000001001f */
[----:B------:R-:W-:-:S02]  /*34c0*/  HADD2.F32 R28, -RZ, R73.H1_H1 ;  /* 0x30000049ff1c7230 */ /* 0x000fc40000004100 */
[--C-:B------:R-:W-:Y:S02]  /*34d0*/  HADD2.F32 R14, -RZ, R12.reuse.H0_H0 ;  /* 0x2000000cff0e7230 */ /* 0x100fe40000004100 */
[----:B------:R-:W-:Y:S01]  /*34e0*/  HADD2.F32 R15, -RZ, R12.H1_H1 ;  /* 0x3000000cff0f7230 */ /* 0x000fe20000004100 */
[----:B------:R-:W-:Y:S01]  /*34f0*/  F2FP.SATFINITE.E4M3.F32.PACK_AB_MERGE_C R74, R72, R57, RZ ;  /* 0x00000039484a723e */ /* 0x000fe200048070ff */
[--C-:B------:R-:W-:Y:S02]  /*3500*/  HADD2.F32 R12, -RZ, R8.reuse.H0_H0 ;  /* 0x20000008ff0c7230 */ /* 0x100fe40000004100 */
[-C--:B------:R-:W-:Y:S01]  /*3510*/  FMUL.FTZ R56, R14, R28.reuse ;  /* 0x0000001c0e387220 */ /* 0x080fe20000410000 */
[----:B------:R-:W-:Y:S02]  /*3520*/  HADD2.F32 R13, -RZ, R8.H1_H1 ;  /* 0x30000008ff0d7230 */ /* 0x000fe40000004100 */
[----:B------:R-:W-:Y:S01]  /*3530*/  FMUL.FTZ R31, R15, R28 ;  /* 0x0000001c0f1f7220 */ /* 0x000fe20000410000 */
[----:B------:R-:W-:-:S02]  /*3540*/  HADD2.F32 R8, -RZ, R70.H1_H1 ;  /* 0x30000046ff087230 */ /* 0x000fc40000004100 */
[----:B------:R-:W-:Y:S02]  /*3550*/  HADD2.F32 R73, -RZ, R73.H0_H0 ;  /* 0x20000049ff497230 */ /* 0x000fe40000004100 */
[----:B------:R-:W-:Y:S02]  /*3560*/  HADD2.F32 R70, -RZ, R70.H0_H0 ;  /* 0x20000046ff467230 */ /* 0x000fe40000004100 */
[-C--:B------:R-:W-:Y:S01]  /*3570*/  FFMA.FTZ R31, R14, R8.reuse, -R31 ;  /* 0x000000080e1f7223 */ /* 0x080fe2000001081f */
[----:B------:R-:W-:Y:S01]  /*3580*/  FFMA.FTZ R56, R15, R8, R56 ;  /* 0x000000080f387223 */ /* 0x000fe20000010038 */
[-C--:B------:R-:W-:Y:S01]  /*3590*/  FMUL.FTZ R28, R12, R73.reuse ;  /* 0x000000490c1c7220 */ /* 0x080fe20000410000 */
[----:B------:R-:W-:-:S03]  /*35a0*/  FMUL.FTZ R29, R13, R73 ;  /* 0x000000490d1d7220 */ /* 0x000fc60000410000 */
[-C--:B------:R-:W-:Y:S01]  /*35b0*/  FFMA.FTZ R71, R13, R70.reuse, R28 ;  /* 0x000000460d477223 */ /* 0x080fe2000001001c */
[----:B------:R-:W-:Y:S01]  /*35c0*/  F2FP.SATFINITE.E4M3.F32.PACK_AB_MERGE_C R73, R56, R31, RZ ;  /* 0x0000001f3849723e */ /* 0x000fe200048070ff */
[----:B------:R-:W-:Y:S01]  /*35d0*/  FFMA.FTZ R8, R12, R70, -R29 ;  /* 0x000000460c087223 */ /* 0x000fe2000001081d */
[----:B------:R-:W-:Y:S02]  /*35e0*/  F2FP.F16.E4M3.UNPACK_B R13, R7.H1 ;  /* 0x00000007ff0d723e */ /* 0x000fe400030006ff */
[----:B------:R-:W-:Y:S02]  /*35f0*/  F2FP.F16.E4M3.UNPACK_B R56, R30.H1 ;  /* 0x0000001eff38723e */ /* 0x000fe400030006ff */
[-C--:B------:R-:W-:Y:S01]  /*3600*/  F2FP.F16.E4M3.UNPACK_B R29, R5.reuse.H1 ;  /* 0x00000005ff1d723e */ /* 0x080fe200030006ff */
[--C-:B------:R-:W-:Y:S01]  /*3610*/  HADD2.F32 R15, -RZ, R13.reuse.H1_H1 ;  /* 0x3000000dff0f7230 */ /* 0x100fe20000004100 */
[----:B------:R-:W-:Y:S01]  /*3620*/  F2FP.F16.E4M3.UNPACK_B R12, R6.H1 ;  /* 0x00000006ff0c723e */ /* 0x000fe200030006ff */
[----:B------:R-:W-:Y:S01]  /*3630*/  HADD2.F32 R69, -RZ, R56.H1_H1 ;  /* 0x30000038ff457230 */ /* 0x000fe20000004100 */
[----:B------:R-:W-:Y:S01]  /*3640*/  F2FP.F16.E4M3.UNPACK_B R31, R30 ;  /* 0x0000001eff1f723e */ /* 0x000fe200020006ff */
[----:B------:R-:W-:Y:S01]  /*3650*/  HADD2.F32 R14, -RZ, R13.H0_H0 ;  /* 0x2000000dff0e7230 */ /* 0x000fe20000004100 */
        /* <DEDUP_REMOVED lines=9> */
[----:B------:R-:W-:Y:S02]  /*36f0*/  HADD2.F32 R5, -RZ, R28.H1_H1 ;  /* 0x3000001cff057230 */ /* 0x000fe40000004100 */
[-C--:B------:R-:W-:Y:S01]  /*3700*/  FMUL.FTZ R69, R13, R57.reuse ;  /* 0x000000390d457220 */ /* 0x080fe20000410000 */
[----:B------:R-:W-:Y:S01]  /*3710*/  F2FP.F16.E4M3.UNPACK_B R6, R6 ;  /* 0x00000006ff06723e */ /* 0x000fe200020006ff */
[C---:B------:R-:W-:Y:S01]  /*3720*/  FMUL.FTZ R14, R12.reuse, R57 ;  /* 0x000000390c0e7220 */ /* 0x040fe20000410000 */
[----:B------:R-:W-:Y:S01]  /*3730*/  FFMA.FTZ R15, R15, R30, R72 ;  /* 0x0000001e0f0f7223 */ /* 0x000fe20000010048 */
[----:B------:R-:W-:Y:S01]  /*3740*/  FFMA.FTZ R69, R12, R5, -R69 ;  /* 0x000000050c457223 */ /* 0x000fe20000010845 */
[----:B------:R-:W-:-:S02]  /*3750*/  HADD2.F32 R12, -RZ, R7.H0_H0 ;  /* 0x20000007ff0c7230 */ /* 0x000fc40000004100 */
[----:B------:R-:W-:Y:S01]  /*3760*/  FFMA.FTZ R30, R13, R5, R14 ;  /* 0x000000050d1e7223 */ /* 0x000fe2000001000e */
[----:B------:R-:W-:Y:S01]  /*3770*/  HADD2.F32 R5, -RZ, R6.H0_H0 ;  /* 0x20000006ff057230 */ /* 0x000fe20000004100 */
[----:B------:R-:W-:Y:S01]  /*3780*/  F2FP.SATFINITE.E4M3.F32.PACK_AB_MERGE_C R15, R15, R70, RZ ;  /* 0x000000460f0f723e */ /* 0x000fe200048070ff */
[----:B------:R-:W-:Y:S02]  /*3790*/  HADD2.F32 R7, -RZ, R7.H1_H1 ;  /* 0x30000007ff077230 */ /* 0x000fe40000004100 */
[----:B------:R-:W-:Y:S01]  /*37a0*/  HADD2.F32 R56, -RZ, R56.H0_H0 ;  /* 0x20000038ff387230 */ /* 0x000fe20000004100 */
[----:B------:R-:W-:Y:S01]  /*37b0*/  F2FP.SATFINITE.E4M3.F32.PACK_AB_MERGE_C R30, R30, R69, RZ ;  /* 0x000000451e1e723e */ /* 0x000fe200048070ff */
[----:B------:R-:W-:Y:S02]  /*37c0*/  HADD2.F32 R6, -RZ, R6.H1_H1 ;  /* 0x30000006ff067230 */ /* 0x000fe40000004100 */
[----:B------:R-:W-:Y:S02]  /*37d0*/  HADD2.F32 R31, -RZ, R31.H0_H0 ;  /* 0x2000001fff1f7230 */ /* 0x000fe40000004100 */
[----:B------:R-:W-:Y:S01]  /*37e0*/  FMUL.FTZ R13, R7, R56 ;  /* 0x00000038070d7220 */ /* 0x000fe20000410000 */
[----:B------:R-:W-:-:S02]  /*37f0*/  HADD2.F32 R29, -RZ, R29.H0_H0 ;  /* 0x2000001dff1d7230 */ /* 0x000fc40000004100 */
[----:B------:R-:W-:Y:S01]  /*3800*/  FMUL.FTZ R56, R12, R56 ;  /* 0x000000380c387220 */ /* 0x000fe20000410000 */
[----:B------:R-:W-:Y:S02]  /*3810*/  HADD2.F32 R28, -RZ, R28.H0_H0 ;  /* 0x2000001cff1c7230 */ /* 0x000fe40000004100 */
[-C--:B------:R-:W-:Y:S01]  /*3820*/  FMUL.FTZ R14, R6, R31.reuse ;  /* 0x0000001f060e7220 */ /* 0x080fe20000410000 */
[----:B------:R-:W-:Y:S01]  /*3830*/  FMUL.FTZ R31, R5, R31 ;  /* 0x0000001f051f7220 */ /* 0x000fe20000410000 */
[-C--:B------:R-:W-:Y:S01]  /*3840*/  FFMA.FTZ R13, R12, R29.reuse, -R13 ;  /* 0x0000001d0c0d7223 */ /* 0x080fe2000001080d */
[----:B------:R-:W-:Y:S01]  /*3850*/  FFMA.FTZ R56, R7, R29, R56 ;  /* 0x0000001d07387223 */ /* 0x000fe20000010038 */
[-C--:B------:R-:W-:Y:S01]  /*3860*/  FFMA.FTZ R14, R5, R28.reuse, -R14 ;  /* 0x0000001c050e7223 */ /* 0x080fe2000001080e */
[----:B------:R-:W-:Y:S01]  /*3870*/  FFMA.FTZ R31, R6, R28, R31 ;  /* 0x0000001c061f7223 */ /* 0x000fe2000001001f */
[----:B------:R-:W-:Y:S02]  /*3880*/  F2FP.SATFINITE.E4M3.F32.PACK_AB_MERGE_C R5, R9, R4, R74 ;  /* 0x000000040905723e */ /* 0x000fe4000480704a */
[----:B------:R-:W-:-:S02]  /*3890*/  F2FP.SATFINITE.E4M3.F32.PACK_AB_MERGE_C R4, R71, R8, R73 ;  /* 0x000000084704723e */ /* 0x000fc40004807049 */
[----:B------:R-:W-:Y:S02]  /*38a0*/  F2FP.SATFINITE.E4M3.F32.PACK_AB_MERGE_C R6, R31, R14, R30 ;  /* 0x0000000e1f06723e */ /* 0x000fe4000480701e */
[----:B------:R-:W-:-:S07]  /*38b0*/  F2FP.SATFINITE.E4M3.F32.PACK_AB_MERGE_C R7, R56, R13, R15 ;  /* 0x0000000d3807723e */ /* 0x000fce000480700f */
.L_x_441:
[----:B------:R-:W-:Y:S05]  /*38c0*/  BSYNC B1 ;  /* 0x0000000000017941 */ /* 0x000fea0003800000 */
.L_x_440:
[----:B--2---:R2:W-:Y:S01]  /*38d0*/  ST.E.128 desc[UR40][R10.64], R4 ;  /* 0x000000040a007985 */ /* 0x0045e2000c101d28 */
[----:B------:R-:W-:Y:S05]  /*38e0*/  BRA `(.L_x_435) ;  /* 0x0000001400347947 */ /* 0x000fea0003800000 */
.L_x_428:
[----:B------:R-:W0:Y:S01]  /*38f0*/  S2R R8, SR_TID.X ;  /* 0x0000000000087919 */ /* 0x000e220000002100 */
[----:B------:R-:W-:Y:S01]  /*3900*/  IMAD R66, R2, -0xa0, R44 ;  /* 0xffffff6002427824 */ /* 0x000fe200078e022c */
[----:B------:R-:W2:Y:S04]  /*3910*/  LDL R14, [R1+0xc] ;  /* 0x00000c00010e7983 */ /* 0x000ea80000100800 */
[----:B------:R-:W-:Y:S01]  /*3920*/  VIMNMX R66, R66, 0xa0, PT ;  /* 0x000000a042427848 */ /* 0x000fe20003fe0100 */
[----:B0-----:R-:W-:-:S05]  /*3930*/  VIADD R8, R8, 0xffffff80 ;  /* 0xffffff8008087836 */ /* 0x001fca0000000000 */
[----:B------:R-:W-:-:S04]  /*3940*/  LEA.HI R8, R8, R8, RZ, 0x1 ;  /* 0x0000000808087211 */ /* 0x000fc800078f08ff */
[----:B------:R-:W-:-:S04]  /*3950*/  SHF.R.S32.HI R8, RZ, 0x1, R8 ;  /* 0x00000001ff087819 */ /* 0x000fc80000011408 */
[----:B------:R-:W-:-:S04]  /*3960*/  ISETP.GE.AND P3, PT, R8, R66, PT ;  /* 0x000000420800720c */ /* 0x000fc80003f66270 */
[----:B------:R-:W-:-:S13]  /*3970*/  ISETP.GE.OR P4, PT, R16, R69, P3 ;  /* 0x000000451000720c */ /* 0x000fda0001f86670 */
[----:B------:R-:W0:Y:S02]  /*3980*/  @!P4 LDC.64 R8, c[0x0][0x3e8] ;  /* 0x0000fa00ff08cb82 */ /* 0x000e240000000a00 */
[----:B0-----:R-:W-:-:S04]  /*3990*/  @!P4 IADD3 R8, P5, P6, R34, R8, R6 ;  /* 0x000000082208c210 */ /* 0x001fc80007ebe006 */
[----:B------:R-:W-:Y:S02]  /*39a0*/  @!P4 IADD3.X R9, R52, R9, R10, P5, P6 ;  /* 0x000000093409c210 */ /* 0x000fe40002fec40a */
[----:B------:R-:W0:Y:S01]  /*39b0*/  @!P4 LDC.64 R10, c[0x0][0x400] ;  /* 0x00010000ff0acb82 */ /* 0x000e220000000a00 */
[----:B------:R-:W-:Y:S02]  /*39c0*/  CS2R R6, SRZ ;  /* 0x0000000000067805 */ /* 0x000fe4000001ff00 */
[----:B------:R-:W-:Y:S02]  /*39d0*/  CS2R R30, SRZ ;  /* 0x00000000001e7805 */ /* 0x000fe4000001ff00 */
[----:B------:R-:W-:Y:S02]  /*39e0*/  CS2R R28, SRZ ;  /* 0x00000000001c7805 */ /* 0x000fe4000001ff00 */
[----:B0-----:R-:W-:Y:S02]  /*39f0*/  @!P4 IADD3 R10, P5, P6, R40, R10, R4 ;  /* 0x0000000a280ac210 */ /* 0x001fe40007ebe004 */
[----:B------:R-:W-:-:S02]  /*3a00*/  CS2R R4, SRZ ;  /* 0x0000000000047805 */ /* 0x000fc4000001ff00 */
[----:B------:R-:W-:-:S04]  /*3a10*/  @!P4 IADD3.X R11, R54, R11, R12, P5, P6 ;  /* 0x0000000b360bc210 */ /* 0x000fc80002fec40c */
[----:B------:R-:W3:Y:S04]  /*3a20*/  @!P4 LDG.E.128 R4, desc[UR40][R8.64] ;  /* 0x000000280804c981 */ /* 0x000ee8000c1e1d00 */
[----:B------:R-:W4:Y:S01]  /*3a30*/  @!P4 LDG.E.128 R28, desc[UR40][R10.64] ;  /* 0x000000280a1cc981 */ /* 0x000f22000c1e1d00 */
[----:B------:R-:W-:Y:S02]  /*3a40*/  ISETP.GE.AND P5, PT, R16, R69, PT ;  /* 0x000000451000720c */ /* 0x000fe40003fa6270 */
[----:B--2---:R-:W-:Y:S01]  /*3a50*/  ISETP.NE.AND P4, PT, R14, 0x3, PT ;  /* 0x000000030e00780c */ /* 0x004fe20003f85270 */
[----:B---3--:R-:W-:Y:S01]  /*3a60*/  IMAD.MOV.U32 R73, RZ, RZ, R6 ;  /* 0x000000ffff497224 */ /* 0x008fe200078e0006 */
[----:B------:R-:W-:Y:S01]  /*3a70*/  MOV R75, R4 ;  /* 0x00000004004b7202 */ /* 0x000fe20000000f00 */
[----:B----4-:R-:W-:-:S02]  /*3a80*/  IMAD.MOV.U32 R74, RZ, RZ, R30 ;  /* 0x000000ffff4a7224 */ /* 0x010fc400078e001e */
[----:B------:R-:W-:-:S08]  /*3a90*/  IMAD.MOV.U32 R76, RZ, RZ, R28 ;  /* 0x000000ffff4c7224 */ /* 0x000fd000078e001c */
[----:B------:R-:W-:Y:S05]  /*3aa0*/  @!P4 BRA `(.L_x_442) ;  /* 0x000000000004c947 */ /* 0x000fea0003800000 */
[----:B------:R-:W-:Y:S01]  /*3ab0*/  BPT.TRAP 0x1 ;  /* 0x000000040000795c */ /* 0x000fe20000300000 */
.L_x_442:
[----:B------:R-:W2:Y:S01]  /*3ac0*/  LDL R8, [R1] ;  /* 0x0000000001087983 */ /* 0x000ea20000100800 */
[----:B------:R-:W-:Y:S01]  /*3ad0*/  IMAD R67, R19, 0x8, R18 ;  /* 0x0000000813437824 */ /* 0x000fe200078e0212 */
[----:B------:R-:W-:Y:S01]  /*3ae0*/  BSSY B1, `(.L_x_443) ;  /* 0x0000004000017945 */ /* 0x000fe20003800000 */
[----:B--2---:R-:W-:-:S04]  /*3af0*/  SHF.L.U32 R68, R8, 0x1f, RZ ;  /* 0x0000001f08447819 */ /* 0x004fc800000006ff */
[----:B------:R-:W0:Y:S02]  /*3b00*/  SYNCS.PHASECHK.TRANS64.TRYWAIT P6, [R67+URZ+0x13290], R68 ;  /* 0x01329044430075a7 */ /* 0x000e2400080c017f */
[----:B0-----:R-:W-:Y:S05]  /*3b10*/  @!P6 BRA `(.L_x_444) ;  /* 0x0000015800ece947 */ /* 0x001fea0003800000 */
.L_x_664:
[----:B------:R-:W-:Y:S05]  /*3b20*/  BSYNC B1 ;  /* 0x0000000000017941 */ /* 0x000fea0003800000 */
.L_x_443:
[----:B------:R-:W-:-:S03]  /*3b30*/  UMOV UR4, 0xffffffff ;  /* 0xffffffff00047882 */ /* 0x000fc60000000000 */
[----:B------:R-:W-:Y:S05]  /*3b40*/  BRA.DIV UR4, `(.L_x_445) ;  /* 0x0000015a04f47947 */ /* 0x000fea000b800000 */
[----:B------:R1:W2:Y:S04]  /*3b50*/  SHFL.IDX PT, R70, R13, RZ, 0x1e1f ;  /* 0x001e1fff0d467589 */ /* 0x0002a800000e0000 */
[----:B------:R-:W3:Y:S02]  /*3b60*/  SHFL.IDX PT, R72, R72, RZ, 0x1e1f ;  /* 0x001e1fff48487589 */ /* 0x000ee400000e0000 */
.L_x_668:
[----:B------:R-:W4:Y:S02]  /*3b70*/  LDC R71, c[0x0][0x2f4] ;  /* 0x0000bd00ff477b82 */ /* 0x000f240000000800 */
[----:B----4-:R-:W-:-:S13]  /*3b80*/  ISETP.GE.OR P3, PT, R16, R71, P3 ;  /* 0x000000471000720c */ /* 0x010fda0001f66670 */
[----:B------:R-:W-:Y:S05]  /*3b90*/  @P3 BRA `(.L_x_435) ;  /* 0x0000001000883947 */ /* 0x000fea0003800000 */
[----:B------:R-:W4:Y:S04]  /*3ba0*/  LDL R12, [R1+0x2c] ;  /* 0x00002c00010c7983 */ /* 0x000f280000100800 */
[----:B------:R-:W5:Y:S04]  /*3bb0*/  LDL R11, [R1+0x30] ;  /* 0x00003000010b7983 */ /* 0x000f680000100800 */
[----:B------:R-:W5:Y:S01]  /*3bc0*/  LDL R10, [R1+0x34] ;  /* 0x00003400010a7983 */ /* 0x000f620000100800 */
[----:B------:R-:W-:Y:S01]  /*3bd0*/  IMAD.IADD R9, R71, 0x1, -R48 ;  /* 0x0000000147097824 */ /* 0x000fe200078e0a30 */
[----:B---3--:R-:W-:Y:S01]  /*3be0*/  IADD3 R56, P3, R55, R72, RZ ;  /* 0x0000004837387210 */ /* 0x008fe20007f7e0ff */
[----:B------:R-:W-:Y:S03]  /*3bf0*/  BSSY B1, `(.L_x_446) ;  /* 0x00000e0000017945 */ /* 0x000fe60003800000 */
[----:B------:R-:W-:-:S02]  /*3c00*/  SEL R9, R48, R9, !P0 ;  /* 0x0000000930097207 */ /* 0x000fc40004000000 */
[----:B--2---:R-:W-:Y:S02]  /*3c10*/  LEA.HI.X.SX32 R57, R55, R70, 0x1, P3 ;  /* 0x0000004637397211 */ /* 0x004fe400018f0eff */
[----:B------:R-:W-:-:S04]  /*3c20*/  SHF.R.S32.HI R8, RZ, 0x1f, R9 ;  /* 0x0000001fff087819 */ /* 0x000fc80000011409 */
[----:B------:R-:W-:Y:S01]  /*3c30*/  LEA.HI R8, R8, R9, RZ, 0x5 ;  /* 0x0000000908087211 */ /* 0x000fe200078f28ff */
[----:B------:R-:W-:-:S03]  /*3c40*/  IMAD R9, R19, 0x2800, R59 ;  /* 0x0000280013097824 */ /* 0x000fc600078e023b */
[----:B------:R-:W-:Y:S01]  /*3c50*/  SHF.R.S32.HI R8, RZ, 0x5, R8 ;  /* 0x00000005ff087819 */ /* 0x000fe20000011408 */
[----:B------:R-:W-:-:S03]  /*3c60*/  IMAD.IADD R9, R18, 0x1, R9 ;  /* 0x0000000112097824 */ /* 0x000fc600078e0209 */
[----:B------:R-:W-:-:S05]  /*3c70*/  LEA.HI.SX32 R8, R45, R8, 0x1c ;  /* 0x000000082d087211 */ /* 0x000fca00078fe2ff */
[----:B------:R-:W-:-:S05]  /*3c80*/  IMAD.SHL.U32 R69, R8, 0x10, RZ ;  /* 0x0000001008457824 */ /* 0x000fca00078e00ff */
[----:B----4-:R-:W-:-:S04]  /*3c90*/  LOP3.LUT R8, R12, 0x30, R69, 0xf8, !PT ;  /* 0x000000300c087812 */ /* 0x010fc800078ef845 */
[----:B-----5:R-:W-:-:S04]  /*3ca0*/  LOP3.LUT R8, R8, R11, RZ, 0x3c, !PT ;  /* 0x0000000b08087212 */ /* 0x020fc800078e3cff */
[----:B------:R-:W-:-:S05]  /*3cb0*/  IADD3 R8, R10, R8, RZ ;  /* 0x000000080a087210 */ /* 0x000fca0007ffe0ff */
[----:B------:R-:W-:-:S04]  /*3cc0*/  IMAD R11, R19, 0x2800, R8 ;  /* 0x00002800130b7824 */ /* 0x000fc800078e0208 */
[----:B------:R-:W-:Y:S02]  /*3cd0*/  IMAD.IADD R12, R18, 0x1, R11 ;  /* 0x00000001120c7824 */ /* 0x000fe400078e020b */
[----:B------:R-:W2:Y:S04]  /*3ce0*/  LDS.128 R8, [R9+0xe000] ;  /* 0x00e0000009087984 */ /* 0x000ea80000000c00 */
[----:B-1----:R-:W1:Y:S01]  /*3cf0*/  LDS.128 R12, [R12+0xe000] ;  /* 0x00e000000c0c7984 */ /* 0x002e620000000c00 */
[----:B------:R-:W-:Y:S05]  /*3d00*/  @P5 BRA `(.L_x_447) ;  /* 0x0000000c00385947 */ /* 0x000fea0003800000 */
[--C-:B------:R-:W-:Y:S01]  /*3d10*/  SHF.R.U32.HI R85, RZ, 0x8, R5.reuse ;  /* 0x00000008ff557819 */ /* 0x100fe20000011605 */
[----:B--2---:R-:W-:Y:S01]  /*3d20*/  IMAD.MOV.U32 R28, RZ, RZ, R8 ;  /* 0x000000ffff1c7224 */ /* 0x004fe200078e0008 */
[----:B------:R-:W-:Y:S02]  /*3d30*/  LOP3.LUT R4, R5, 0xff0000ff, RZ, 0xc0, !PT ;  /* 0xff0000ff05047812 */ /* 0x000fe400078ec0ff */
[----:B------:R-:W-:Y:S01]  /*3d40*/  SHF.R.U32.HI R84, RZ, 0x10, R5 ;  /* 0x00000010ff547819 */ /* 0x000fe20000011605 */
[----:B------:R-:W-:Y:S01]  /*3d50*/  IMAD.SHL.U32 R5, R85, 0x100, RZ ;  /* 0x0000010055057824 */ /* 0x000fe200078e00ff */
[----:B------:R-:W-:Y:S02]  /*3d60*/  SHF.R.U32.HI R80, RZ, 0x8, R29 ;  /* 0x00000008ff507819 */ /* 0x000fe4000001161d */
[----:B------:R-:W-:Y:S02]  /*3d70*/  SHF.R.U32.HI R78, RZ, 0x8, R31 ;  /* 0x00000008ff4e7819 */ /* 0x000fe4000001161f */
[----:B------:R-:W-:-:S02]  /*3d80*/  SHF.R.U32.HI R81, RZ, 0x8, R7 ;  /* 0x00000008ff517819 */ /* 0x000fc40000011607 */
[----:B------:R-:W-:Y:S01]  /*3d90*/  LOP3.LUT R6, R7, 0xff0000ff, RZ, 0xc0, !PT ;  /* 0xff0000ff07067812 */ /* 0x000fe200078ec0ff */
[----:B------:R-:W-:Y:S01]  /*3da0*/  IMAD.SHL.U32 R8, R78, 0x100, RZ ;  /* 0x000001004e087824 */ /* 0x000fe200078e00ff */
[----:B------:R-:W-:Y:S02]  /*3db0*/  SHF.R.U32.HI R83, RZ, 0x10, R7 ;  /* 0x00000010ff537819 */ /* 0x000fe40000011607 */
[----:B------:R-:W-:Y:S02]  /*3dc0*/  LOP3.LUT R77, R31, 0xff0000ff, RZ, 0xc0, !PT ;  /* 0xff0000ff1f4d7812 */ /* 0x000fe400078ec0ff */
[----:B------:R-:W-:Y:S01]  /*3dd0*/  SHF.R.U32.HI R82, RZ, 0x10, R31 ;  /* 0x00000010ff527819 */ /* 0x000fe2000001161f */
[----:B------:R-:W-:Y:S01]  /*3de0*/  IMAD.SHL.U32 R31, R80, 0x100, RZ ;  /* 0x00000100501f7824 */ /* 0x000fe200078e00ff */
[----:B------:R-:W-:Y:S01]  /*3df0*/  LOP3.LUT R4, R4, 0xff00, R5, 0xf8, !PT ;  /* 0x0000ff0004047812 */ /* 0x000fe200078ef805 */
[----:B------:R-:W-:Y:S01]  /*3e00*/  IMAD.U32 R5, R84, 0x10000, RZ ;  /* 0x0001000054057824 */ /* 0x000fe200078e00ff */
[----:B------:R-:W-:-:S02]  /*3e10*/  LOP3.LUT R30, R29, 0xff0000ff, RZ, 0xc0, !PT ;  /* 0xff0000ff1d1e7812 */ /* 0x000fc400078ec0ff */
[----:B------:R-:W-:Y:S01]  /*3e20*/  SHF.R.U32.HI R79, RZ, 0x10, R29 ;  /* 0x00000010ff4f7819 */ /* 0x000fe2000001161d */
[----:B-1----:R-:W-:Y:S01]  /*3e30*/  IMAD.MOV.U32 R29, RZ, RZ, R12 ;  /* 0x000000ffff1d7224 */ /* 0x002fe200078e000c */
[----:B------:R-:W-:Y:S02]  /*3e40*/  SHF.L.U32 R7, R81, 0x8, RZ ;  /* 0x0000000851077819 */ /* 0x000fe400000006ff */
[----:B------:R-:W-:Y:S02]  /*3e50*/  LOP3.LUT R80, R30, 0xff00, R31, 0xf8, !PT ;  /* 0x0000ff001e507812 */ /* 0x000fe400078ef81f */
[----:B------:R-:W-:Y:S02]  /*3e60*/  LOP3.LUT R7, R6, 0xff00, R7, 0xf8, !PT ;  /* 0x0000ff0006077812 */ /* 0x000fe400078ef807 */
[----:B------:R-:W-:Y:S02]  /*3e70*/  LOP3.LUT R81, R77, 0xff00, R8, 0xf8, !PT ;  /* 0x0000ff004d517812 */ /* 0x000fe400078ef808 */
[----:B------:R-:W-:Y:S01]  /*3e80*/  LOP3.LUT R6, R4, 0xff0000, R5, 0xf8, !PT ;  /* 0x00ff000004067812 */ /* 0x000fe200078ef805 */
[----:B------:R-:W-:Y:S01]  /*3e90*/  IMAD.U32 R4, R83, 0x10000, RZ ;  /* 0x0001000053047824 */ /* 0x000fe200078e00ff */
[----:B------:R-:W-:-:S02]  /*3ea0*/  F2FP.F16.E4M3.UNPACK_B R78, R76.H1 ;  /* 0x0000004cff4e723e */ /* 0x000fc400030006ff */
[----:B------:R-:W-:Y:S02]  /*3eb0*/  F2FP.F16.E4M3.UNPACK_B R77, R29.H1 ;  /* 0x0000001dff4d723e */ /* 0x000fe400030006ff */
[----:B------:R-:W-:Y:S01]  /*3ec0*/  F2FP.F16.E4M3.UNPACK_B R30, R28.H1 ;  /* 0x0000001cff1e723e */ /* 0x000fe200030006ff */
[----:B------:R-:W-:Y:S01]  /*3ed0*/  HADD2.F32 R5, -RZ, R78.H0_H0 ;  /* 0x2000004eff057230 */ /* 0x000fe20000004100 */
[----:B------:R-:W-:Y:S01]  /*3ee0*/  LOP3.LUT R4, R7, 0xff0000, R4, 0xf8, !PT ;  /* 0x00ff000007047812 */ /* 0x000fe200078ef804 */
[----:B------:R-:W-:Y:S01]  /*3ef0*/  HADD2.F32 R12, -RZ, R77.H0_H0 ;  /* 0x2000004dff0c7230 */ /* 0x000fe20000004100 */
[----:B------:R-:W-:Y:S01]  /*3f00*/  F2FP.F16.E4M3.UNPACK_B R31, R75.H1 ;  /* 0x0000004bff1f723e */ /* 0x000fe200030006ff */
[----:B------:R-:W-:Y:S01]  /*3f10*/  HADD2.F32 R8, -RZ, R30.H0_H0 ;  /* 0x2000001eff087230 */ /* 0x000fe20000004100 */
[----:B------:R-:W-:Y:S01]  /*3f20*/  SHF.L.U32 R82, R82, 0x10, RZ ;  /* 0x0000001052527819 */ /* 0x000fe200000006ff */
[----:B------:R-:W-:Y:S02]  /*3f30*/  IMAD.U32 R7, R79, 0x10000, RZ ;  /* 0x000100004f077824 */ /* 0x000fe400078e00ff */
[----:B------:R-:W-:Y:S01]  /*3f40*/  FMUL.FTZ R83, R12, R5 ;  /* 0x000000050c537220 */ /* 0x000fe20000410000 */
[----:B------:R-:W-:-:S02]  /*3f50*/  HADD2.F32 R79, -RZ, R31.H0_H0 ;  /* 0x2000001fff4f7230 */ /* 0x000fc40000004100 */
[----:B------:R-:W-:Y:S01]  /*3f60*/  FMUL.FTZ R85, R8, R5 ;  /* 0x0000000508557220 */ /* 0x000fe20000410000 */
[----:B------:R-:W-:Y:S01]  /*3f70*/  LOP3.LUT R5, R81, 0xff0000, R82, 0xf8, !PT ;  /* 0x00ff000051057812 */ /* 0x000fe200078ef852 */
[----:B------:R-:W-:Y:S01]  /*3f80*/  HADD2.F32 R82, -RZ, R78.H1_H1 ;  /* 0x3000004eff527230 */ /* 0x000fe20000004100 */
[----:B------:R-:W-:Y:S01]  /*3f90*/  LOP3.LUT R7, R80, 0xff0000, R7, 0xf8, !PT ;  /* 0x00ff000050077812 */ /* 0x000fe200078ef807 */
[----:B------:R-:W-:Y:S01]  /*3fa0*/  HADD2.F32 R80, -RZ, R31.H1_H1 ;  /* 0x3000001fff507230 */ /* 0x000fe20000004100 */
[----:B------:R-:W-:Y:S01]  /*3fb0*/  F2FP.F16.E4M3.UNPACK_B R81, R76 ;  /* 0x0000004cff51723e */ /* 0x000fe200020006ff */
[----:B------:R-:W-:Y:S01]  /*3fc0*/  HADD2.F32 R77, -RZ, R77.H1_H1 ;  /* 0x3000004dff4d7230 */ /* 0x000fe20000004100 */
[----:B------:R-:W-:Y:S01]  /*3fd0*/  F2FP.F16.E4M3.UNPACK_B R78, R75 ;  /* 0x0000004bff4e723e */ /* 0x000fe200020006ff */
[----:B------:R-:W-:Y:S01]  /*3fe0*/  HADD2.F32 R31, -RZ, R30.H1_H1 ;  /* 0x3000001eff1f7230 */ /* 0x000fe20000004100 */
[----:B------:R-:W-:Y:S01]  /*3ff0*/  F2FP.F16.E4M3.UNPACK_B R76, R29 ;  /* 0x0000001dff4c723e */ /* 0x000fe200020006ff */
[----:B------:R-:W-:Y:S01]  /*4000*/  FFMA.FTZ R8, R8, R79, -R83 ;  /* 0x0000004f08087223 */ /* 0x000fe20000010853 */
[----:B------:R-:W-:Y:S01]  /*4010*/  F2FP.F16.E4M3.UNPACK_B R75, R28 ;  /* 0x0000001cff4b723e */ /* 0x000fe200020006ff */
[----:B------:R-:W-:Y:S01]  /*4020*/  FMUL.FTZ R84, R77, R82 ;  /* 0x000000524d547220 */ /* 0x000fe20000410000 */
[----:B------:R-:W-:-:S02]  /*4030*/  HADD2.F32 R83, -RZ, R81.H0_H0 ;  /* 0x20000051ff537230 */ /* 0x000fc40000004100 */
[C---:B------:R-:W-:Y:S01]  /*4040*/  FMUL.FTZ R82, R31.reuse, R82 ;  /* 0x000000521f527220 */ /* 0x040fe20000410000 */
[----:B------:R-:W-:Y:S02]  /*4050*/  HADD2.F32 R28, -RZ, R76.H0_H0 ;  /* 0x2000004cff1c7230 */ /* 0x000fe40000004100 */
[-C--:B------:R-:W-:Y:S01]  /*4060*/  FFMA.FTZ R29, R31, R80.reuse, -R84 ;  /* 0x000000501f1d7223 */ /* 0x080fe20000010854 */
[----:B------:R-:W-:Y:S02]  /*4070*/  HADD2.F32 R30, -RZ, R75.H0_H0 ;  /* 0x2000004bff1e7230 */ /* 0x000fe40000004100 */
[----:B------:R-:W-:Y:S01]  /*4080*/  FFMA.FTZ R12, R12, R79, R85 ;  /* 0x0000004f0c0c7223 */ /* 0x000fe20000010055 */
[----:B------:R-:W-:Y:S01]  /*4090*/  FFMA.FTZ R31, R77, R80, R82 ;  /* 0x000000504d1f7223 */ /* 0x000fe20000010052 */
[----:B------:R-:W-:Y:S02]  /*40a0*/  HADD2.F32 R79, -RZ, R78.H0_H0 ;  /* 0x2000004eff4f7230 */ /* 0x000fe40000004100 */
[----:B------:R-:W-:Y:S01]  /*40b0*/  FMUL.FTZ R85, R28, R83 ;  /* 0x000000531c557220 */ /* 0x000fe20000410000 */
[----:B------:R-:W-:-:S02]  /*40c0*/  HADD2.F32 R80, -RZ, R81.H1_H1 ;  /* 0x30000051ff507230 */ /* 0x000fc40000004100 */
[C---:B------:R-:W-:Y:S01]  /*40d0*/  FMUL.FTZ R83, R30.reuse, R83 ;  /* 0x000000531e537220 */ /* 0x040fe20000410000 */
[----:B------:R-:W-:Y:S02]  /*40e0*/  HADD2.F32 R77, -RZ, R76.H1_H1 ;  /* 0x3000004cff4d7230 */ /* 0x000fe40000004100 */
[-C--:B------:R-:W-:Y:S01]  /*40f0*/  FFMA.FTZ R30, R30, R79.reuse, -R85 ;  /* 0x0000004f1e1e7223 */ /* 0x080fe20000010855 */
[----:B------:R-:W-:Y:S02]  /*4100*/  HADD2.F32 R75, -RZ, R75.H1_H1 ;  /* 0x3000004bff4b7230 */ /* 0x000fe40000004100 */
[----:B------:R-:W-:Y:S01]  /*4110*/  FFMA.FTZ R28, R28, R79, R83 ;  /* 0x0000004f1c1c7223 */ /* 0x000fe20000010053 */
[----:B------:R-:W-:Y:S02]  /*4120*/  HADD2.F32 R78, -RZ, R78.H1_H1 ;  /* 0x3000004eff4e7230 */ /* 0x000fe40000004100 */
[----:B------:R-:W-:Y:S01]  /*4130*/  FMUL.FTZ R76, R77, R80 ;  /* 0x000000504d4c7220 */ /* 0x000fe20000410000 */
[----:B------:R-:W-:Y:S01]  /*4140*/  F2FP.F16.E4M3.UNPACK_B R81, R74.H1 ;  /* 0x0000004aff51723e */ /* 0x000fe200030006ff */
[C---:B------:R-:W-:Y:S01]  /*4150*/  FMUL.FTZ R84, R75.reuse, R80 ;  /* 0x000000504b547220 */ /* 0x040fe20000410000 */
[----:B------:R-:W-:Y:S01]  /*4160*/  F2FP.F16.E4M3.UNPACK_B R79, R14.H1 ;  /* 0x0000000eff4f723e */ /* 0x000fe200030006ff */
[----:B------:R-:W-:Y:S01]  /*4170*/  FFMA.FTZ R75, R75, R78, -R76 ;  /* 0x0000004e4b4b7223 */ /* 0x000fe2000001084c */
[----:B------:R-:W-:Y:S01]  /*4180*/  F2FP.F16.E4M3.UNPACK_B R82, R73.H1 ;  /* 0x00000049ff52723e */ /* 0x000fe200030006ff */
[----:B------:R-:W-:Y:S01]  /*4190*/  HADD2.F32 R85, -RZ, R81.H0_H0 ;  /* 0x20000051ff557230 */ /* 0x000fe20000004100 */
[----:B------:R-:W-:Y:S01]  /*41a0*/  F2FP.F16.E4M3.UNPACK_B R76, R10.H1 ;  /* 0x0000000aff4c723e */ /* 0x000fe200030006ff */
[----:B------:R-:W-:-:S02]  /*41b0*/  HADD2.F32 R80, -RZ, R79.H0_H0 ;  /* 0x2000004fff507230 */ /* 0x000fc40000004100 */
[----:B------:R-:W-:Y:S01]  /*41c0*/  FFMA.FTZ R77, R77, R78, R84 ;  /* 0x0000004e4d4d7223 */ /* 0x000fe20000010054 */
[----:B------:R-:W-:Y:S01]  /*41d0*/  HADD2.F32 R83, -RZ, R82.H0_H0 ;  /* 0x20000052ff537230 */ /* 0x000fe20000004100 */
[----:B------:R-:W-:Y:S01]  /*41e0*/  F2FP.F16.E4M3.UNPACK_B R10, R10 ;  /* 0x0000000aff0a723e */ /* 0x000fe200020006ff */
[--C-:B------:R-:W-:Y:S02]  /*41f0*/  HADD2.F32 R78, -RZ, R76.reuse.H0_H0 ;  /* 0x2000004cff4e7230 */ /* 0x100fe40000004100 */
[-C--:B------:R-:W-:Y:S01]  /*4200*/  FMUL.FTZ R87, R80, R85.reuse ;  /* 0x0000005550577220 */ /* 0x080fe20000410000 */
[----:B------:R-:W-:Y:S01]  /*4210*/  HADD2.F32 R84, -RZ, R81.H1_H1 ;  /* 0x30000051ff547230 */ /* 0x000fe20000004100 */
[----:B------:R-:W-:Y:S01]  /*4220*/  F2FP.SATFINITE.E4M3.F32.PACK_AB_MERGE_C R8, R29, R8, RZ ;  /* 0x000000081d08723e */ /* 0x000fe200048070ff */
[----:B------:R-:W-:Y:S02]  /*4230*/  HADD2.F32 R81, -RZ, R79.H1_H1 ;  /* 0x3000004fff517230 */ /* 0x000fe40000004100 */
[----:B------:R-:W-:Y:S01]  /*4240*/  FMUL.FTZ R85, R78, R85 ;  /* 0x000000554e557220 */ /* 0x000fe20000410000 */
[----:B------:R-:W-:-:S02]  /*4250*/  HADD2.F32 R79, -RZ, R76.H1_H1 ;  /* 0x3000004cff4f7230 */ /* 0x000fc40000004100 */
[-C--:B------:R-:W-:Y:S01]  /*4260*/  FFMA.FTZ R76, R78, R83.reuse, -R87 ;  /* 0x000000534e4c7223 */ /* 0x080fe20000010857 */
[----:B------:R-:W-:Y:S01]  /*4270*/  F2FP.F16.E4M3.UNPACK_B R78, R74 ;  /* 0x0000004aff4e723e */ /* 0x000fe200020006ff */
[----:B------:R-:W-:Y:S01]  /*4280*/  FMUL.FTZ R86, R81, R84 ;  /* 0x0000005451567220 */ /* 0x000fe20000410000 */
[----:B------:R-:W-:Y:S01]  /*4290*/  F2FP.F16.E4M3.UNPACK_B R74, R14 ;  /* 0x0000000eff4a723e */ /* 0x000fe200020006ff */
[----:B------:R-:W-:Y:S01]  /*42a0*/  FMUL.FTZ R88, R79, R84 ;  /* 0x000000544f587220 */ /* 0x000fe20000410000 */
[----:B------:R-:W-:Y:S01]  /*42b0*/  FFMA.FTZ R84, R80, R83, R85 ;  /* 0x0000005350547223 */ /* 0x000fe20000010055 */
[----:B------:R-:W-:Y:S01]  /*42c0*/  HADD2.F32 R82, -RZ, R82.H1_H1 ;  /* 0x30000052ff527230 */ /* 0x000fe20000004100 */
[----:B------:R-:W-:Y:S01]  /*42d0*/  F2FP.SATFINITE.E4M3.F32.PACK_AB_MERGE_C R12, R31, R12, RZ ;  /* 0x0000000c1f0c723e */ /* 0x000fe200048070ff */
[--C-:B------:R-:W-:Y:S01]  /*42e0*/  HADD2.F32 R80, -RZ, R78.reuse.H0_H0 ;  /* 0x2000004eff507230 */ /* 0x100fe20000004100 */
[----:B------:R-:W-:Y:S01]  /*42f0*/  F2FP.SATFINITE.E4M3.F32.PACK_AB_MERGE_C R8, R75, R30, R8 ;  /* 0x0000001e4b08723e */ /* 0x000fe20004807008 */
[----:B------:R-:W-:Y:S01]  /*4300*/  HADD2.F32 R83, -RZ, R78.H1_H1 ;  /* 0x3000004eff537230 */ /* 0x000fe20000004100 */
[----:B------:R-:W-:Y:S01]  /*4310*/  F2FP.F16.E4M3.UNPACK_B R78, R73 ;  /* 0x00000049ff4e723e */ /* 0x000fe200020006ff */
[----:B------:R-:W-:-:S02]  /*4320*/  HADD2.F32 R73, -RZ, R74.H0_H0 ;  /* 0x2000004aff497230 */ /* 0x000fc40000004100 */
[-C--:B------:R-:W-:Y:S01]  /*4330*/  FFMA.FTZ R89, R79, R82.reuse, -R86 ;  /* 0x000000524f597223 */ /* 0x080fe20000010856 */
[----:B------:R-:W-:Y:S02]  /*4340*/  HADD2.F32 R14, -RZ, R10.H0_H0 ;  /* 0x2000000aff0e7230 */ /* 0x000fe40000004100 */
[----:B------:R-:W-:Y:S01]  /*4350*/  FFMA.FTZ R91, R81, R82, R88 ;  /* 0x00000052515b7223 */ /* 0x000fe20000010058 */
[----:B------:R-:W-:Y:S02]  /*4360*/  HADD2.F32 R74, -RZ, R74.H1_H1 ;  /* 0x3000004aff4a7230 */ /* 0x000fe40000004100 */
[-C--:B------:R-:W-:Y:S01]  /*4370*/  FMUL.FTZ R85, R73, R80.reuse ;  /* 0x0000005049557220 */ /* 0x080fe20000410000 */
[----:B------:R-:W-:Y:S02]  /*4380*/  HADD2.F32 R10, -RZ, R10.H1_H1 ;  /* 0x3000000aff0a7230 */ /* 0x000fe40000004100 */
[----:B------:R-:W-:Y:S01]  /*4390*/  FMUL.FTZ R80, R14, R80 ;  /* 0x000000500e507220 */ /* 0x000fe20000410000 */
[----:B------:R-:W-:-:S02]  /*43a0*/  HADD2.F32 R79, -RZ, R78.H0_H0 ;  /* 0x2000004eff4f7230 */ /* 0x000fc40000004100 */
[----:B------:R-:W-:Y:S01]  /*43b0*/  FMUL.FTZ R87, R74, R83 ;  /* 0x000000534a577220 */ /* 0x000fe20000410000 */
[----:B------:R-:W-:Y:S01]  /*43c0*/  HADD2.F32 R81, -RZ, R78.H1_H1 ;  /* 0x3000004eff517230 */ /* 0x000fe20000004100 */
[----:B------:R-:W-:Y:S01]  /*43d0*/  F2FP.F16.E4M3.UNPACK_B R31, R13 ;  /* 0x0000000dff1f723e */ /* 0x000fe200020006ff */
[----:B------:R-:W-:Y:S01]  /*43e0*/  FMUL.FTZ R83, R10, R83 ;  /* 0x000000530a537220 */ /* 0x000fe20000410000 */
[----:B------:R-:W-:Y:S01]  /*43f0*/  F2FP.F16.E4M3.UNPACK_B R30, R7 ;  /* 0x00000007ff1e723e */ /* 0x000fe200020006ff */
[----:B------:R-:W-:Y:S01]  /*4400*/  FFMA.FTZ R85, R14, R79, -R85 ;  /* 0x0000004f0e557223 */ /* 0x000fe20000010855 */
[----:B------:R-:W-:Y:S01]  /*4410*/  F2FP.F16.E4M3.UNPACK_B R29, R9 ;  /* 0x00000009ff1d723e */ /* 0x000fe200020006ff */
[----:B------:R-:W-:Y:S01]  /*4420*/  FFMA.FTZ R14, R73, R79, R80 ;  /* 0x0000004f490e7223 */ /* 0x000fe20000010050 */
[----:B------:R-:W-:Y:S01]  /*4430*/  FFMA.FTZ R10, R10, R81, -R87 ;  /* 0x000000510a0a7223 */ /* 0x000fe20000010857 */
[----:B------:R-:W-:Y:S01]  /*4440*/  F2FP.SATFINITE.E4M3.F32.PACK_AB_MERGE_C R12, R77, R28, R12 ;  /* 0x0000001c4d0c723e */ /* 0x000fe2000480700c */
[----:B------:R-:W-:Y:S01]  /*4450*/  HADD2.F32 R73, -RZ, R31.H0_H0 ;  /* 0x2000001fff497230 */ /* 0x000fe20000004100 */
[----:B------:R-:W-:Y:S01]  /*4460*/  F2FP.SATFINITE.E4M3.F32.PACK_AB_MERGE_C R76, R89, R76, RZ ;  /* 0x0000004c594c723e */ /* 0x000fe200048070ff */
[----:B------:R-:W-:Y:S01]  /*4470*/  HADD2.F32 R77, -RZ, R30.H0_H0 ;  /* 0x2000001eff4d7230 */ /* 0x000fe20000004100 */
[----:B------:R-:W-:Y:S01]  /*4480*/  F2FP.F16.E4M3.UNPACK_B R75, R6 ;  /* 0x00000006ff4b723e */ /* 0x000fe200020006ff */
[----:B------:R-:W-:Y:S01]  /*4490*/  HADD2.F32 R28, -RZ, R29.H0_H0 ;  /* 0x2000001dff1c7230 */ /* 0x000fe20000004100 */
[----:B------:R-:W-:Y:S01]  /*44a0*/  F2FP.SATFINITE.E4M3.F32.PACK_AB_MERGE_C R10, R10, R85, R76 ;  /* 0x000000550a0a723e */ /* 0x000fe2000480704c */
[----:B------:R-:W-:Y:S01]  /*44b0*/  FFMA.FTZ R83, R74, R81, R83 ;  /* 0x000000514a537223 */ /* 0x000fe20000010053 */
[----:B------:R-:W-:Y:S01]  /*44c0*/  FMUL.FTZ R79, R73, R77 ;  /* 0x0000004d494f7220 */ /* 0x000fe20000410000 */
[----:B------:R-:W-:-:S02]  /*44d0*/  HADD2.F32 R76, -RZ, R75.H0_H0 ;  /* 0x2000004bff4c7230 */ /* 0x000fc40000004100 */
[C---:B------:R-:W-:Y:S01]  /*44e0*/  FMUL.FTZ R78, R28.reuse, R77 ;  /* 0x0000004d1c4e7220 */ /* 0x040fe20000410000 */
[----:B------:R-:W-:Y:S01]  /*44f0*/  HADD2.F32 R74, -RZ, R31.H1_H1 ;  /* 0x3000001fff4a7230 */ /* 0x000fe20000004100 */
[----:B------:R-:W-:Y:S01]  /*4500*/  F2FP.F16.E4M3.UNPACK_B R13, R13.H1 ;  /* 0x0000000dff0d723e */ /* 0x000fe200030006ff */
        /* <DEDUP_REMOVED lines=11> */
[----:B------:R-:W-:-:S02]  /*45c0*/  HADD2.F32 R73, -RZ, R13.H0_H0 ;  /* 0x2000000dff497230 */ /* 0x000fc40000004100 */
[----:B------:R-:W-:Y:S01]  /*45d0*/  FFMA.FTZ R30, R74, R75, R77 ;  /* 0x0000004b4a1e7223 */ /* 0x000fe2000001004d */
[--C-:B------:R-:W-:Y:S01]  /*45e0*/  HADD2.F32 R78, -RZ, R76.reuse.H0_H0 ;  /* 0x2000004cff4e7230 */ /* 0x100fe20000004100 */
[----:B------:R-:W-:Y:S01]  /*45f0*/  F2FP.SATFINITE.E4M3.F32.PACK_AB_MERGE_C R84, R91, R84, RZ ;  /* 0x000000545b54723e */ /* 0x000fe200048070ff */
[----:B------:R-:W-:Y:S01]  /*4600*/  HADD2.F32 R7, -RZ, R31.H0_H0 ;  /* 0x2000001fff077230 */ /* 0x000fe20000004100 */
[----:B------:R-:W-:Y:S01]  /*4610*/  F2FP.F16.E4M3.UNPACK_B R75, R15 ;  /* 0x0000000fff4b723e */ /* 0x000fe200020006ff */
[----:B------:R-:W-:Y:S02]  /*4620*/  HADD2.F32 R74, -RZ, R13.H1_H1 ;  /* 0x3000000dff4a7230 */ /* 0x000fe40000004100 */
[-C--:B------:R-:W-:Y:S01]  /*4630*/  FMUL.FTZ R80, R73, R78.reuse ;  /* 0x0000004e49507220 */ /* 0x080fe20000410000 */
[----:B------:R-:W-:Y:S02]  /*4640*/  HADD2.F32 R13, -RZ, R76.H1_H1 ;  /* 0x3000004cff0d7230 */ /* 0x000fe40000004100 */
[----:B------:R-:W-:Y:S01]  /*4650*/  FMUL.FTZ R78, R7, R78 ;  /* 0x0000004e074e7220 */ /* 0x000fe20000410000 */
[----:B------:R-:W-:Y:S01]  /*4660*/  HADD2.F32 R76, -RZ, R6.H0_H0 ;  /* 0x20000006ff4c7230 */ /* 0x000fe20000004100 */
[----:B------:R-:W-:Y:S01]  /*4670*/  F2FP.F16.E4M3.UNPACK_B R81, R5 ;  /* 0x00000005ff51723e */ /* 0x000fe200020006ff */
[----:B------:R-:W-:-:S02]  /*4680*/  HADD2.F32 R31, -RZ, R31.H1_H1 ;  /* 0x3000001fff1f7230 */ /* 0x000fc40000004100 */
[CC--:B------:R-:W-:Y:S01]  /*4690*/  FMUL.FTZ R82, R74.reuse, R13.reuse ;  /* 0x0000000d4a527220 */ /* 0x0c0fe20000410000 */
[----:B------:R-:W-:Y:S02]  /*46a0*/  HADD2.F32 R77, -RZ, R6.H1_H1 ;  /* 0x30000006ff4d7230 */ /* 0x000fe40000004100 */
[-C--:B------:R-:W-:Y:S01]  /*46b0*/  FFMA.FTZ R6, R7, R76.reuse, -R80 ;  /* 0x0000004c07067223 */ /* 0x080fe20000010850 */
[----:B------:R-:W-:Y:S01]  /*46c0*/  FFMA.FTZ R7, R73, R76, R78 ;  /* 0x0000004c49077223 */ /* 0x000fe2000001004e */
[C---:B------:R-:W-:Y:S01]  /*46d0*/  FMUL.FTZ R73, R31.reuse, R13 ;  /* 0x0000000d1f497220 */ /* 0x040fe20000410000 */
[----:B------:R-:W-:Y:S01]  /*46e0*/  F2FP.F16.E4M3.UNPACK_B R76, R15.H1 ;  /* 0x0000000fff4c723e */ /* 0x000fe200030006ff */
[----:B------:R-:W-:Y:S01]  /*46f0*/  FFMA.FTZ R13, R31, R77, -R82 ;  /* 0x0000004d1f0d7223 */ /* 0x000fe20000010852 */
[----:B------:R-:W-:Y:S01]  /*4700*/  F2FP.F16.E4M3.UNPACK_B R31, R11 ;  /* 0x0000000bff1f723e */ /* 0x000fe200020006ff */
[----:B------:R-:W-:Y:S01]  /*4710*/  FFMA.FTZ R74, R74, R77, R73 ;  /* 0x0000004d4a4a7223 */ /* 0x000fe20000010049 */
[----:B------:R-:W-:Y:S01]  /*4720*/  F2FP.F16.E4M3.UNPACK_B R82, R5.H1 ;  /* 0x00000005ff52723e */ /* 0x000fe200030006ff */
[----:B------:R-:W-:Y:S01]  /*4730*/  HADD2.F32 R77, -RZ, R75.H0_H0 ;  /* 0x2000004bff4d7230 */ /* 0x000fe20000004100 */
[----:B------:R-:W-:Y:S01]  /*4740*/  F2FP.F16.E4M3.UNPACK_B R11, R11.H1 ;  /* 0x0000000bff0b723e */ /* 0x000fe200030006ff */
[----:B------:R-:W-:Y:S01]  /*4750*/  HADD2.F32 R15, -RZ, R31.H0_H0 ;  /* 0x2000001fff0f7230 */ /* 0x000fe20000004100 */
[----:B------:R-:W-:Y:S01]  /*4760*/  F2FP.SATFINITE.E4M3.F32.PACK_AB_MERGE_C R14, R83, R14, R84 ;  /* 0x0000000e530e723e */ /* 0x000fe20004807054 */
[----:B------:R-:W-:Y:S01]  /*4770*/  HADD2.F32 R84, -RZ, R81.H0_H0 ;  /* 0x20000051ff547230 */ /* 0x000fe20000004100 */
[-C--:B------:R-:W-:Y:S01]  /*4780*/  F2FP.F16.E4M3.UNPACK_B R5, R4.reuse ;  /* 0x00000004ff05723e */ /* 0x080fe200020006ff */
[----:B------:R-:W-:Y:S01]  /*4790*/  HADD2.F32 R83, -RZ, R82.H0_H0 ;  /* 0x20000052ff537230 */ /* 0x000fe20000004100 */
[----:B------:R-:W-:Y:S01]  /*47a0*/  F2FP.F16.E4M3.UNPACK_B R78, R4.H1 ;  /* 0x00000004ff4e723e */ /* 0x000fe200030006ff */
[----:B------:R-:W-:-:S02]  /*47b0*/  HADD2.F32 R4, -RZ, R76.H0_H0 ;  /* 0x2000004cff047230 */ /* 0x000fc40000004100 */
[-C--:B------:R-:W-:Y:S01]  /*47c0*/  FMUL.FTZ R86, R77, R84.reuse ;  /* 0x000000544d567220 */ /* 0x080fe20000410000 */
[----:B------:R-:W-:Y:S02]  /*47d0*/  HADD2.F32 R73, -RZ, R11.H0_H0 ;  /* 0x2000000bff497230 */ /* 0x000fe40000004100 */
[----:B------:R-:W-:Y:S01]  /*47e0*/  FMUL.FTZ R84, R15, R84 ;  /* 0x000000540f547220 */ /* 0x000fe20000410000 */
[----:B------:R-:W-:Y:S02]  /*47f0*/  HADD2.F32 R80, -RZ, R5.H0_H0 ;  /* 0x20000005ff507230 */ /* 0x000fe40000004100 */
[-C--:B------:R-:W-:Y:S01]  /*4800*/  FMUL.FTZ R88, R4, R83.reuse ;  /* 0x0000005304587220 */ /* 0x080fe20000410000 */
[----:B------:R-:W-:Y:S02]  /*4810*/  HADD2.F32 R79, -RZ, R78.H0_H0 ;  /* 0x2000004eff4f7230 */ /* 0x000fe40000004100 */
[----:B------:R-:W-:Y:S01]  /*4820*/  FMUL.FTZ R83, R73, R83 ;  /* 0x0000005349537220 */ /* 0x000fe20000410000 */
[----:B------:R-:W-:-:S02]  /*4830*/  HADD2.F32 R76, -RZ, R76.H1_H1 ;  /* 0x3000004cff4c7230 */ /* 0x000fc40000004100 */
[-C--:B------:R-:W-:Y:S01]  /*4840*/  FFMA.FTZ R86, R15, R80.reuse, -R86 ;  /* 0x000000500f567223 */ /* 0x080fe20000010856 */
[----:B------:R-:W-:Y:S02]  /*4850*/  HADD2.F32 R82, -RZ, R82.H1_H1 ;  /* 0x30000052ff527230 */ /* 0x000fe40000004100 */
[----:B------:R-:W-:Y:S01]  /*4860*/  FFMA.FTZ R84, R77, R80, R84 ;  /* 0x000000504d547223 */ /* 0x000fe20000010054 */
[----:B------:R-:W-:Y:S02]  /*4870*/  HADD2.F32 R11, -RZ, R11.H1_H1 ;  /* 0x3000000bff0b7230 */ /* 0x000fe40000004100 */
[----:B------:R-:W-:Y:S01]  /*4880*/  FFMA.FTZ R83, R4, R79, R83 ;  /* 0x0000004f04537223 */ /* 0x000fe20000010053 */
[----:B------:R-:W-:Y:S02]  /*4890*/  HADD2.F32 R75, -RZ, R75.H1_H1 ;  /* 0x3000004bff4b7230 */ /* 0x000fe40000004100 */
[----:B------:R-:W-:Y:S01]  /*48a0*/  FMUL.FTZ R90, R76, R82 ;  /* 0x000000524c5a7220 */ /* 0x000fe20000410000 */
[----:B------:R-:W-:-:S02]  /*48b0*/  HADD2.F32 R80, -RZ, R81.H1_H1 ;  /* 0x30000051ff507230 */ /* 0x000fc40000004100 */
[----:B------:R-:W-:Y:S01]  /*48c0*/  FFMA.FTZ R88, R73, R79, -R88 ;  /* 0x0000004f49587223 */ /* 0x000fe20000010858 */
[----:B------:R-:W-:Y:S01]  /*48d0*/  HADD2.F32 R31, -RZ, R31.H1_H1 ;  /* 0x3000001fff1f7230 */ /* 0x000fe20000004100 */
[----:B------:R-:W-:Y:S01]  /*48e0*/  F2FP.SATFINITE.E4M3.F32.PACK_AB_MERGE_C R6, R13, R6, RZ ;  /* 0x000000060d06723e */ /* 0x000fe200048070ff */
[----:B------:R-:W-:Y:S02]  /*48f0*/  HADD2.F32 R4, -RZ, R5.H1_H1 ;  /* 0x30000005ff047230 */ /* 0x000fe40000004100 */
[----:B------:R-:W-:Y:S01]  /*4900*/  FMUL.FTZ R5, R11, R82 ;  /* 0x000000520b057220 */ /* 0x000fe20000410000 */
[----:B------:R-:W-:Y:S02]  /*4910*/  HADD2.F32 R78, -RZ, R78.H1_H1 ;  /* 0x3000004eff4e7230 */ /* 0x000fe40000004100 */
[-C--:B------:R-:W-:Y:S01]  /*4920*/  FMUL.FTZ R82, R75, R80.reuse ;  /* 0x000000504b527220 */ /* 0x080fe20000410000 */
[----:B------:R-:W-:Y:S01]  /*4930*/  FMUL.FTZ R80, R31, R80 ;  /* 0x000000501f507220 */ /* 0x000fe20000410000 */
[----:B------:R-:W-:Y:S01]  /*4940*/  F2FP.SATFINITE.E4M3.F32.PACK_AB_MERGE_C R7, R74, R7, RZ ;  /* 0x000000074a07723e */ /* 0x000fe200048070ff */
[-C--:B------:R-:W-:Y:S01]  /*4950*/  FFMA.FTZ R11, R11, R78.reuse, -R90 ;  /* 0x0000004e0b0b7223 */ /* 0x080fe2000001085a */
[----:B------:R-:W-:Y:S01]  /*4960*/  FFMA.FTZ R76, R76, R78, R5 ;  /* 0x0000004e4c4c7223 */ /* 0x000fe20000010005 */
[-C--:B------:R-:W-:Y:S01]  /*4970*/  FFMA.FTZ R31, R31, R4.reuse, -R82 ;  /* 0x000000041f1f7223 */ /* 0x080fe20000010852 */
[----:B------:R-:W-:Y:S01]  /*4980*/  FFMA.FTZ R75, R75, R4, R80 ;  /* 0x000000044b4b7223 */ /* 0x000fe20000010050 */
[----:B------:R-:W-:-:S02]  /*4990*/  F2FP.SATFINITE.E4M3.F32.PACK_AB_MERGE_C R9, R9, R28, R6 ;  /* 0x0000001c0909723e */ /* 0x000fc40004807006 */
[----:B------:R-:W-:Y:S02]  /*49a0*/  F2FP.SATFINITE.E4M3.F32.PACK_AB_MERGE_C R11, R11, R88, RZ ;  /* 0x000000580b0b723e */ /* 0x000fe400048070ff */
[----:B------:R-:W-:Y:S02]  /*49b0*/  F2FP.SATFINITE.E4M3.F32.PACK_AB_MERGE_C R76, R76, R83, RZ ;  /* 0x000000534c4c723e */ /* 0x000fe400048070ff */
[----:B------:R-:W-:Y:S02]  /*49c0*/  F2FP.SATFINITE.E4M3.F32.PACK_AB_MERGE_C R11, R31, R86, R11 ;  /* 0x000000561f0b723e */ /* 0x000fe4000480700b */
[----:B------:R-:W-:Y:S02]  /*49d0*/  F2FP.SATFINITE.E4M3.F32.PACK_AB_MERGE_C R13, R30, R29, R7 ;  /* 0x0000001d1e0d723e */ /* 0x000fe40004807007 */
[----:B------:R-:W-:-:S07]  /*49e0*/  F2FP.SATFINITE.E4M3.F32.PACK_AB_MERGE_C R15, R75, R84, R76 ;  /* 0x000000544b0f723e */ /* 0x000fce000480704c */
.L_x_447:
[----:B------:R-:W-:Y:S05]  /*49f0*/  BSYNC B1 ;  /* 0x0000000000017941 */ /* 0x000fea0003800000 */
.L_x_446:
[----:B--2---:R2:W-:Y:S01]  /*4a00*/  ST.E.128 desc[UR40][R56.64], R8 ;  /* 0x0000000838007985 */ /* 0x0045e2000c101d28 */
[----:B------:R-:W-:-:S13]  /*4a10*/  ISETP.GE.AND P3, PT, R69, R71, PT ;  /* 0x000000474500720c */ /* 0x000fda0003f66270 */
[----:B------:R-:W-:Y:S05]  /*4a20*/  @P3 BRA `(.L_x_435) ;  /* 0x0000000000e43947 */ /* 0x000fea0003800000 */
[----:B------:R-:W-:-:S04]  /*4a30*/  IADD3 R4, P3, R72, R69, RZ ;  /* 0x0000004548047210 */ /* 0x000fc80007f7e0ff */
[----:B------:R-:W-:-:S05]  /*4a40*/  LEA.HI.X.SX32 R5, R69, R70, 0x1, P3 ;  /* 0x0000004645057211 */ /* 0x000fca00018f0eff */
[----:B-1----:R1:W-:Y:S01]  /*4a50*/  ST.E.128 desc[UR40][R4.64], R12 ;  /* 0x0000000c04007985 */ /* 0x0023e2000c101d28 */
[----:B------:R-:W-:Y:S05]  /*4a60*/  BRA `(.L_x_435) ;  /* 0x0000000000d47947 */ /* 0x000fea0003800000 */
.L_x_427:
[----:B------:R-:W2:Y:S02]  /*4a70*/  LDL R4, [R1+0xc] ;  /* 0x00000c0001047983 */ /* 0x000ea40000100800 */
[----:B--2---:R-:W-:-:S13]  /*4a80*/  ISETP.NE.AND P4, PT, R4, 0x3, PT ;  /* 0x000000030400780c */ /* 0x004fda0003f85270 */
[----:B------:R-:W-:Y:S05]  /*4a90*/  @!P4 BRA `(.L_x_448) ;  /* 0x000000000004c947 */ /* 0x000fea0003800000 */
[----:B------:R-:W-:Y:S01]  /*4aa0*/  BPT.TRAP 0x1 ;  /* 0x000000040000795c */ /* 0x000fe20000300000 */
.L_x_448:
[----:B------:R-:W2:Y:S01]  /*4ab0*/  LDL R4, [R1] ;  /* 0x0000000001047983 */ /* 0x000ea20000100800 */
[----:B------:R-:W-:Y:S01]  /*4ac0*/  IMAD R67, R19, 0x8, R18 ;  /* 0x0000000813437824 */ /* 0x000fe200078e0212 */
[----:B------:R-:W-:Y:S01]  /*4ad0*/  BSSY B1, `(.L_x_449) ;  /* 0x0000005000017945 */ /* 0x000fe20003800000 */
[----:B------:R-:W-:Y:S02]  /*4ae0*/  SHF.R.S32.HI R64, RZ, 0x1f, R62 ;  /* 0x0000001fff407819 */ /* 0x000fe4000001143e */
[----:B--2---:R-:W-:-:S04]  /*4af0*/  SHF.L.U32 R68, R4, 0x1f, RZ ;  /* 0x0000001f04447819 */ /* 0x004fc800000006ff */
[----:B------:R-:W0:Y:S02]  /*4b00*/  SYNCS.PHASECHK.TRANS64.TRYWAIT P3, [R67+URZ+0x13290], R68 ;  /* 0x01329044430075a7 */ /* 0x000e24000806017f */
[----:B0-----:R-:W-:Y:S05]  /*4b10*/  @!P3 BRA `(.L_x_450) ;  /* 0x0000014c0048b947 */ /* 0x001fea0003800000 */
.L_x_669:
[----:B------:R-:W-:Y:S05]  /*4b20*/  BSYNC B1 ;  /* 0x0000000000017941 */ /* 0x000fea0003800000 */
.L_x_449:
[----:B------:R-:W1:Y:S01]  /*4b30*/  S2R R8, SR_TID.X ;  /* 0x0000000000087919 */ /* 0x000e620000002100 */
[----:B------:R-:W-:Y:S01]  /*4b40*/  ULDC.64 UR4, c[0x0][0x300] ;  /* 0x0000c00000047ab9 */ /* 0x000fe20000000a00 */
[----:B-----5:R-:W-:Y:S01]  /*4b50*/  SHF.R.S32.HI R65, RZ, 0x1f, R61 ;  /* 0x0000001fff417819 */ /* 0x020fe2000001143d */
[----:B------:R-:W-:Y:S01]  /*4b60*/  IMAD R7, R64, UR4, RZ ;  /* 0x0000000440077c24 */ /* 0x000fe2000f8e02ff */
[----:B------:R-:W-:Y:S01]  /*4b70*/  ULDC.64 UR6, c[0x0][0x2e8] ;  /* 0x0000ba0000067ab9 */ /* 0x000fe20000000a00 */
[----:B------:R-:W-:-:S04]  /*4b80*/  IMAD.WIDE.U32 R4, R62, UR4, RZ ;  /* 0x000000043e047c25 */ /* 0x000fc8000f8e00ff */
[----:B------:R-:W-:Y:S01]  /*4b90*/  IMAD R7, R62, UR5, R7 ;  /* 0x000000053e077c24 */ /* 0x000fe2000f8e0207 */
[----:B------:R-:W-:Y:S01]  /*4ba0*/  ULDC.64 UR4, c[0x0][0x310] ;  /* 0x0000c40000047ab9 */ /* 0x000fe20000000a00 */
[----:B------:R-:W-:Y:S02]  /*4bb0*/  IMAD R66, R2, -0xa0, R44 ;  /* 0xffffff6002427824 */ /* 0x000fe400078e022c */
[----:B------:R-:W-:Y:S02]  /*4bc0*/  IMAD R6, R65, UR4, RZ ;  /* 0x0000000441067c24 */ /* 0x000fe4000f8e02ff */
[----:B------:R-:W-:Y:S01]  /*4bd0*/  IMAD.IADD R5, R5, 0x1, R7 ;  /* 0x0000000105057824 */ /* 0x000fe200078e0207 */
[----:B------:R-:W-:Y:S01]  /*4be0*/  VIMNMX R66, R66, 0xa0, PT ;  /* 0x000000a042427848 */ /* 0x000fe20003fe0100 */
[C---:B------:R-:W-:Y:S02]  /*4bf0*/  IMAD R7, R61.reuse, UR5, R6 ;  /* 0x000000053d077c24 */ /* 0x040fe4000f8e0206 */
[----:B------:R-:W-:Y:S01]  /*4c00*/  IMAD.WIDE.U32 R4, R61, UR4, R4 ;  /* 0x000000043d047c25 */ /* 0x000fe2000f8e0004 */
[----:B------:R-:W-:-:S03]  /*4c10*/  ULDC.64 UR4, c[0x0][0x308] ;  /* 0x0000c20000047ab9 */ /* 0x000fc60000000a00 */
[----:B------:R-:W-:Y:S02]  /*4c20*/  IMAD.IADD R5, R5, 0x1, R7 ;  /* 0x0000000105057824 */ /* 0x000fe400078e0207 */
[----:B------:R-:W-:Y:S01]  /*4c30*/  IMAD.WIDE.U32 R4, R22, UR4, R4 ;  /* 0x0000000416047c25 */ /* 0x000fe2000f8e0004 */
[----:B------:R-:W-:-:S03]  /*4c40*/  UMOV UR4, 0xffffffff ;  /* 0xffffffff00047882 */ /* 0x000fc60000000000 */
[----:B------:R-:W-:Y:S01]  /*4c50*/  IMAD R13, R22, UR5, R5 ;  /* 0x00000005160d7c24 */ /* 0x000fe2000f8e0205 */
[----:B------:R-:W-:Y:S01]  /*4c60*/  IADD3 R4, P3, R4, UR6, RZ ;  /* 0x0000000604047c10 */ /* 0x000fe2000ff7e0ff */
[----:B-1----:R-:W-:-:S03]  /*4c70*/  VIADD R8, R8, 0xffffff80 ;  /* 0xffffff8008087836 */ /* 0x002fc60000000000 */
[----:B------:R-:W-:Y:S02]  /*4c80*/  IADD3.X R13, R13, UR7, RZ, P3, !PT ;  /* 0x000000070d0d7c10 */ /* 0x000fe40009ffe4ff */
[----:B------:R-:W-:-:S04]  /*4c90*/  LEA.HI R8, R8, R8, RZ, 0x1 ;  /* 0x0000000808087211 */ /* 0x000fc800078f08ff */
[----:B------:R-:W-:-:S04]  /*4ca0*/  SHF.R.S32.HI R8, RZ, 0x1, R8 ;  /* 0x00000001ff087819 */ /* 0x000fc80000011408 */
[----:B------:R-:W-:Y:S01]  /*4cb0*/  ISETP.GT.AND P3, PT, R66, R8, PT ;  /* 0x000000084200720c */ /* 0x000fe20003f64270 */
[----:B------:R-:W-:-:S12]  /*4cc0*/  BRA.DIV UR4, `(.L_x_451) ;  /* 0x0000014a04f07947 */ /* 0x000fd8000b800000 */
[----:B------:R1:W2:Y:S04]  /*4cd0*/  SHFL.IDX PT, R5, R13, RZ, 0x1e1f ;  /* 0x001e1fff0d057589 */ /* 0x0002a800000e0000 */
[----:B------:R1:W3:Y:S02]  /*4ce0*/  SHFL.IDX PT, R14, R4, RZ, 0x1e1f ;  /* 0x001e1fff040e7589 */ /* 0x0002e400000e0000 */
.L_x_673:
[----:B------:R-:W-:Y:S05]  /*4cf0*/  @!P3 BRA `(.L_x_435) ;  /* 0x000000000030b947 */ /* 0x000fea0003800000 */
[----:B-1----:R-:W4:Y:S01]  /*4d00*/  LDL R4, [R1+0x14] ;  /* 0x0000140001047983 */ /* 0x002f220000100800 */
[----:B------:R-:W-:Y:S02]  /*4d10*/  ULDC UR4, c[0x0][0x2f4] ;  /* 0x0000bd0000047ab9 */ /* 0x000fe40000000800 */
[----:B------:R-:W-:-:S13]  /*4d20*/  ISETP.GE.AND P3, PT, R16, UR4, PT ;  /* 0x0000000410007c0c */ /* 0x000fda000bf66270 */
[----:B---3--:R-:W-:-:S05]  /*4d30*/  @!P3 IADD3 R10, P5, R16, R14, RZ ;  /* 0x0000000e100ab210 */ /* 0x008fca0007fbe0ff */
[----:B--2---:R-:W-:Y:S01]  /*4d40*/  @!P3 IMAD.X R11, R5, 0x1, R17, P5 ;  /* 0x00000001050bb824 */ /* 0x004fe200028e0611 */
[----:B------:R-:W-:-:S13]  /*4d50*/  ISETP.GE.AND P5, PT, R23, UR4, PT ;  /* 0x0000000417007c0c */ /* 0x000fda000bfa6270 */
[----:B------:R-:W-:-:S04]  /*4d60*/  @!P5 IADD3 R8, P6, R23, R14, RZ ;  /* 0x0000000e1708d210 */ /* 0x000fc80007fde0ff */
[----:B----4-:R-:W-:Y:S02]  /*4d70*/  @!P5 IADD3.X R9, R5, R4, RZ, P6, !PT ;  /* 0x000000040509d210 */ /* 0x010fe400037fe4ff */
[----:B------:R-:W1:Y:S04]  /*4d80*/  @!P3 LDS.128 R4, [R63+0xe000] ;  /* 0x00e000003f04b984 */ /* 0x000e680000000c00 */
[----:B-1----:R-:W-:Y:S04]  /*4d90*/  @!P3 ST.E.128 desc[UR40][R10.64], R4 ;  /* 0x000000040a00b985 */ /* 0x002fe8000c101d28 */
[----:B------:R-:W1:Y:S04]  /*4da0*/  @!P5 LDS.128 R4, [R60+0xe000] ;  /* 0x00e000003c04d984 */ /* 0x000e680000000c00 */
[----:B-1----:R4:W-:Y:S02]  /*4db0*/  @!P5 ST.E.128 desc[UR40][R8.64], R4 ;  /* 0x000000040800d985 */ /* 0x0029e4000c101d28 */
.L_x_435:
[----:B------:R-:W-:Y:S05]  /*4dc0*/  BSYNC B0 ;  /* 0x0000000000007941 */ /* 0x000fea0003800000 */
.L_x_426:
[----:B-12-4-:R-:W1:Y:S01]  /*4dd0*/  S2R R4, SR_TID.X ;  /* 0x0000000000047919 */ /* 0x016e620000002100 */
[----:B------:R-:W-:Y:S01]  /*4de0*/  @!PT LDS RZ, [RZ] ;  /* 0x00000000fffff984 */ /* 0x000fe20000000800 */
[----:B------:R-:W-:Y:S01]  /*4df0*/  @!PT LDS RZ, [RZ] ;  /* 0x00000000fffff984 */ /* 0x000fe20000000800 */
[----:B------:R-:W-:Y:S01]  /*4e00*/  @!PT LDS RZ, [RZ] ;  /* 0x00000000fffff984 */ /* 0x000fe20000000800 */
[----:B------:R-:W-:Y:S01]  /*4e10*/  @!PT LDS RZ, [RZ] ;  /* 0x00000000fffff984 */ /* 0x000fe20000000800 */
[----:B------:R2:W-:Y:S06]  /*4e20*/  MEMBAR.ALL.CTA ;  /* 0x0000000000007992 */ /* 0x0005ec0000008000 */
[----:B--2---:R-:W2:Y:S01]  /*4e30*/  FENCE.VIEW.ASYNC.S ;  /* 0x00000000000073c6 */ /* 0x004ea20000000000 */
[----:B------:R-:W-:Y:S05]  /*4e40*/  WARPSYNC.ALL ;  /* 0x0000000000007948 */ /* 0x000fea0003800000 */
[----:B------:R-:W-:Y:S01]  /*4e50*/  BSSY B0, `(.L_x_452) ;  /* 0x0000008000007945 */ /* 0x000fe20003800000 */
[----:B--2---:R2:W-:Y:S01]  /*4e60*/  BAR.SYNC.DEFER_BLOCKING R46, 0x80 ;  /* 0x0002002e0000751d */ /* 0x0045e20000010000 */
[----:B-1----:R-:W-:-:S13]  /*4e70*/  LOP3.LUT P3, RZ, R4, 0x7f, RZ, 0xc0, !PT ;  /* 0x0000007f04ff7812 */ /* 0x002fda000786c0ff */
[----:B------:R-:W-:-:S05]  /*4e80*/  @!P3 VIADD R4, R67, 0x132a0 ;  /* 0x000132a04304b836 */ /* 0x000fca0000000000 */
[----:B------:R-:W-:-:S04]  /*4e90*/  @!P3 PRMT R4, RZ, 0x654, R4 ;  /* 0x00000654ff04b816 */ /* 0x000fc80000000004 */
[----:B------:R2:W-:Y:S01]  /*4ea0*/  @!P3 SYNCS.ARRIVE.TRANS64.RED.A1T0 RZ, [R4+URZ], RZ ;  /* 0x000000ff04ffb9a7 */ /* 0x0005e2000810043f */
[----:B------:R-:W-:Y:S05]  /*4eb0*/  @!P4 BRA `(.L_x_453) ;  /* 0x000000000004c947 */ /* 0x000fea0003800000 */
[----:B------:R-:W-:Y:S01]  /*4ec0*/  BPT.TRAP 0x1 ;  /* 0x000000040000795c */ /* 0x000fe20000300000 */
.L_x_453:
[----:B------:R-:W-:Y:S05]  /*4ed0*/  BSYNC B0 ;  /* 0x0000000000007941 */ /* 0x000fea0003800000 */
.L_x_452:
[----:B------:R-:W1:Y:S01]  /*4ee0*/  SYNCS.PHASECHK.TRANS64.TRYWAIT P4, [R67+URZ+0x132b0], R68 ;  /* 0x0132b044430075a7 */ /* 0x000e62000808017f */
[----:B------:R-:W-:Y:S04]  /*4ef0*/  BSSY B0, `(.L_x_454) ;  /* 0x0000002000007945 */ /* 0x000fe80003800000 */
[----:B-1----:R-:W-:Y:S05]  /*4f00*/  @!P4 BRA `(.L_x_455) ;  /* 0x0000014800a4c947 */ /* 0x002fea0003800000 */
.L_x_674:
[----:B------:R-:W-:Y:S05]  /*4f10*/  BSYNC B0 ;  /* 0x0000000000007941 */ /* 0x000fea0003800000 */
.L_x_454:
[----:B------:R-:W4:Y:S01]  /*4f20*/  S2R R8, SR_TID.X ;  /* 0x0000000000087919 */ /* 0x000f220000002100 */
[----:B------:R-:W-:Y:S01]  /*4f30*/  ULDC.64 UR4, c[0x0][0x328] ;  /* 0x0000ca0000047ab9 */ /* 0x000fe20000000a00 */
[----:B------:R-:W-:Y:S01]  /*4f40*/  ULDC.64 UR6, c[0x0][0x318] ;  /* 0x0000c60000067ab9 */ /* 0x000fe20000000a00 */
[----:B------:R-:W-:Y:S01]  /*4f50*/  IMAD R7, R64, UR4, RZ ;  /* 0x0000000440077c24 */ /* 0x000fe2000f8e02ff */
[----:B------:R-:W-:Y:S01]  /*4f60*/  BSSY B0, `(.L_x_456) ;  /* 0x0000021000007945 */ /* 0x000fe20003800000 */
[----:B--2---:R-:W-:-:S04]  /*4f70*/  IMAD.WIDE.U32 R4, R62, UR4, RZ ;  /* 0x000000043e047c25 */ /* 0x004fc8000f8e00ff */
[----:B------:R-:W-:Y:S01]  /*4f80*/  IMAD R7, R62, UR5, R7 ;  /* 0x000000053e077c24 */ /* 0x000fe2000f8e0207 */
[----:B------:R-:W-:Y:S02]  /*4f90*/  ULDC.64 UR4, c[0x0][0x338] ;  /* 0x0000ce0000047ab9 */ /* 0x000fe40000000a00 */
[----:B------:R-:W-:Y:S02]  /*4fa0*/  IMAD R6, R65, UR4, RZ ;  /* 0x0000000441067c24 */ /* 0x000fe4000f8e02ff */
[----:B------:R-:W-:Y:S02]  /*4fb0*/  IMAD.IADD R5, R5, 0x1, R7 ;  /* 0x0000000105057824 */ /* 0x000fe400078e0207 */
[C---:B------:R-:W-:Y:S02]  /*4fc0*/  IMAD R7, R61.reuse, UR5, R6 ;  /* 0x000000053d077c24 */ /* 0x040fe4000f8e0206 */
[----:B------:R-:W-:Y:S01]  /*4fd0*/  IMAD.WIDE.U32 R4, R61, UR4, R4 ;  /* 0x000000043d047c25 */ /* 0x000fe2000f8e0004 */
[----:B------:R-:W-:-:S03]  /*4fe0*/  ULDC.64 UR4, c[0x0][0x330] ;  /* 0x0000cc0000047ab9 */ /* 0x000fc60000000a00 */
[----:B------:R-:W-:Y:S02]  /*4ff0*/  IMAD.IADD R5, R5, 0x1, R7 ;  /* 0x0000000105057824 */ /* 0x000fe400078e0207 */
[----:B------:R-:W-:-:S04]  /*5000*/  IMAD.WIDE.U32 R4, R22, UR4, R4 ;  /* 0x0000000416047c25 */ /* 0x000fc8000f8e0004 */
[----:B------:R-:W-:Y:S01]  /*5010*/  IMAD R5, R22, UR5, R5 ;  /* 0x0000000516057c24 */ /* 0x000fe2000f8e0205 */
[----:B------:R-:W-:Y:S01]  /*5020*/  IADD3 R4, P4, R4, UR6, RZ ;  /* 0x0000000604047c10 */ /* 0x000fe2000ff9e0ff */
[----:B----4-:R-:W-:-:S03]  /*5030*/  VIADD R8, R8, 0xffffff80 ;  /* 0xffffff8008087836 */ /* 0x010fc60000000000 */
[----:B------:R-:W-:Y:S02]  /*5040*/  IADD3.X R5, R5, UR7, RZ, P4, !PT ;  /* 0x0000000705057c10 */ /* 0x000fe4000a7fe4ff */
[----:B------:R-:W-:Y:S01]  /*5050*/  LEA.HI R8, R8, R8, RZ, 0x1 ;  /* 0x0000000808087211 */ /* 0x000fe200078f08ff */
[----:B------:R-:W2:Y:S03]  /*5060*/  SHFL.IDX PT, R4, R4, RZ, 0x1e1f ;  /* 0x001e1fff04047589 */ /* 0x000ea600000e0000 */
[----:B------:R-:W-:Y:S01]  /*5070*/  SHF.R.S32.HI R8, RZ, 0x1, R8 ;  /* 0x00000001ff087819 */ /* 0x000fe20000011408 */
[----:B------:R-:W4:Y:S03]  /*5080*/  SHFL.IDX PT, R5, R5, RZ, 0x1e1f ;  /* 0x001e1fff05057589 */ /* 0x000f2600000e0000 */
[----:B------:R-:W-:-:S13]  /*5090*/  ISETP.GT.AND P4, PT, R66, R8, PT ;  /* 0x000000084200720c */ /* 0x000fda0003f84270 */
[----:B------:R-:W-:Y:S05]  /*50a0*/  @!P4 BRA `(.L_x_457) ;  /* 0x000000000030c947 */ /* 0x000fea0003800000 */
[----:B------:R-:W5:Y:S01]  /*50b0*/  LDL R12, [R1+0x14] ;  /* 0x00001400010c7983 */ /* 0x000f620000100800 */
[----:B------:R-:W-:Y:S02]  /*50c0*/  ULDC UR4, c[0x0][0x2f4] ;  /* 0x0000bd0000047ab9 */ /* 0x000fe40000000800 */
[----:B------:R-:W-:-:S13]  /*50d0*/  ISETP.GE.AND P4, PT, R16, UR4, PT ;  /* 0x0000000410007c0c */ /* 0x000fda000bf86270 */
[----:B--2---:R-:W-:-:S05]  /*50e0*/  @!P4 IADD3 R10, P5, R16, R4, RZ ;  /* 0x00000004100ac210 */ /* 0x004fca0007fbe0ff */
[----:B----4-:R-:W-:Y:S01]  /*50f0*/  @!P4 IMAD.X R11, R5, 0x1, R17, P5 ;  /* 0x00000001050bc824 */ /* 0x010fe200028e0611 */
[----:B------:R-:W-:-:S13]  /*5100*/  ISETP.GE.AND P5, PT, R23, UR4, PT ;  /* 0x0000000417007c0c */ /* 0x000fda000bfa6270 */
[----:B------:R-:W-:-:S04]  /*5110*/  @!P5 IADD3 R8, P6, R23, R4, RZ ;  /* 0x000000041708d210 */ /* 0x000fc80007fde0ff */
[----:B-----5:R-:W-:Y:S02]  /*5120*/  @!P5 IADD3.X R9, R5, R12, RZ, P6, !PT ;  /* 0x0000000c0509d210 */ /* 0x020fe400037fe4ff */
[----:B------:R-:W2:Y:S04]  /*5130*/  @!P4 LDS.128 R4, [R63+0x6000] ;  /* 0x006000003f04c984 */ /* 0x000ea80000000c00 */
[----:B--2---:R-:W-:Y:S04]  /*5140*/  @!P4 ST.E.128 desc[UR40][R10.64], R4 ;  /* 0x000000040a00c985 */ /* 0x004fe8000c101d28 */
[----:B------:R-:W2:Y:S04]  /*5150*/  @!P5 LDS.128 R4, [R60+0x6000] ;  /* 0x006000003c04d984 */ /* 0x000ea80000000c00 */
[----:B--2---:R2:W-:Y:S02]  /*5160*/  @!P5 ST.E.128 desc[UR40][R8.64], R4 ;  /* 0x000000040800d985 */ /* 0x0045e4000c101d28 */
.L_x_457:
[----:B------:R-:W-:Y:S05]  /*5170*/  BSYNC B0 ;  /* 0x0000000000007941 */ /* 0x000fea0003800000 */
.L_x_456:
[----:B--2-4-:R-:W2:Y:S01]  /*5180*/  LDL.LU R5, [R1] ;  /* 0x0000000001057983 */ /* 0x014ea20000300800 */
[----:B01----:R-:W-:Y:S02]  /*5190*/  @!P3 VIADD R67, R67, 0x132c0 ;  /* 0x000132c04343b836 */ /* 0x003fe40000000000 */
[----:B------:R-:W-:Y:S01]  /*51a0*/  VIADD R19, R19, 0x1 ;  /* 0x0000000113137836 */ /* 0x000fe20000000000 */
[----:B------:R-:W-:Y:S01]  /*51b0*/  @!PT LDS RZ, [RZ] ;  /* 0x00000000fffff984 */ /* 0x000fe20000000800 */
[----:B------:R-:W-:Y:S01]  /*51c0*/  @!PT LDS RZ, [RZ] ;  /* 0x00000000fffff984 */ /* 0x000fe20000000800 */
[----:B------:R-:W-:Y:S01]  /*51d0*/  @!PT LDS RZ, [RZ] ;  /* 0x00000000fffff984 */ /* 0x000fe20000000800 */
[----:B------:R-:W-:Y:S01]  /*51e0*/  @!PT LDS RZ, [RZ] ;  /* 0x00000000fffff984 */ /* 0x000fe20000000800 */
[----:B------:R0:W-:Y:S06]  /*51f0*/  MEMBAR.ALL.CTA ;  /* 0x0000000000007992 */ /* 0x0001ec0000008000 */
[----:B0-----:R-:W0:Y:S01]  /*5200*/  FENCE.VIEW.ASYNC.S ;  /* 0x00000000000073c6 */ /* 0x001e220000000000 */
[----:B------:R-:W-:Y:S01]  /*5210*/  @!P3 PRMT R67, RZ, 0x654, R67 ;  /* 0x00000654ff43b816 */ /* 0x000fe20000000043 */
[----:B0-----:R0:W-:Y:S06]  /*5220*/  BAR.SYNC.DEFER_BLOCKING R46, 0x80 ;  /* 0x0002002e0000751d */ /* 0x0011ec0000010000 */
[----:B------:R0:W-:Y:S01]  /*5230*/  @!P3 SYNCS.ARRIVE.TRANS64.RED.A1T0 RZ, [R67+URZ], RZ ;  /* 0x000000ff43ffb9a7 */ /* 0x0001e2000810043f */
[----:B------:R-:W-:-:S04]  /*5240*/  ISETP.NE.AND P3, PT, R19, 0x2, PT ;  /* 0x000000021300780c */ /* 0x000fc80003f65270 */
[----:B------:R-:W-:Y:S02]  /*5250*/  SEL R4, RZ, 0x1, P3 ;  /* 0x00000001ff047807 */ /* 0x000fe40001800000 */
[----:B------:R-:W-:Y:S02]  /*5260*/  SEL R19, R19, RZ, P3 ;  /* 0x000000ff13137207 */ /* 0x000fe40001800000 */
[----:B------:R-:W-:Y:S02]  /*5270*/  PLOP3.LUT P3, PT, PT, PT, PT, 0x8, 0x0 ;  /* 0x000000000000781c */ /* 0x000fe40003f6e170 */
[----:B--2---:R-:W-:-:S05]  /*5280*/  LOP3.LUT R5, R5, R4, RZ, 0x3c, !PT ;  /* 0x0000000405057212 */ /* 0x004fca00078e3cff */
[----:B------:R0:W-:Y:S01]  /*5290*/  STL [R1], R5 ;  /* 0x0000000501007387 */ /* 0x0001e20000100800 */
[----:B------:R-:W-:Y:S05]  /*52a0*/  @P2 BRA `(.L_x_458) ;  /* 0xffffffd000042947 */ /* 0x000fea000383ffff */
.L_x_421:
[----:B------:R-:W-:Y:S01]  /*52b0*/  BSSY B0, `(.L_x_459) ;  /* 0x0000005000007945 */ /* 0x000fe20003800000 */
[----:B------:R-:W-:-:S03]  /*52c0*/  IMAD.MOV.U32 R3, RZ, RZ, RZ ;  /* 0x000000ffff037224 */ /* 0x000fc600078e00ff */
[----:B------:R-:W-:Y:S05]  /*52d0*/  @P3 BRA `(.L_x_460) ;  /* 0x0000000000083947 */ /* 0x000fea0003800000 */
[----:B------:R-:W1:Y:S02]  /*52e0*/  FENCE.VIEW.ASYNC.G ;  /* 0x00000000000073c6 */ /* 0x000e640000000100 */
[----:B-1----:R-:W-:Y:S06]  /*52f0*/  BAR.ARV 0xc, 0x200 ;  /* 0x0308000000007b1d */ /* 0x002fec0000002000 */
.L_x_460:
[----:B------:R-:W-:Y:S05]  /*5300*/  BSYNC B0 ;  /* 0x0000000000007941 */ /* 0x000fea0003800000 */
.L_x_459:
[----:B------:R-:W2:Y:S01]  /*5310*/  LDL R0, [R1+0x24] ;  /* 0x0000240001007983 */ /* 0x000ea20000100800 */
[----:B------:R-:W-:Y:S01]  /*5320*/  BSSY B0, `(.L_x_461) ;  /* 0x0000021000007945 */ /* 0x000fe20003800000 */
[----:B--2---:R-:W-:-:S13]  /*5330*/  LOP3.LUT P0, RZ, R0, 0x4, RZ, 0xc0, !PT ;  /* 0x0000000400ff7812 */ /* 0x004fda000780c0ff */
[----:B------:R-:W-:Y:S05]  /*5340*/  @!P0 BRA `(.L_x_462) ;  /* 0x0000000000788947 */ /* 0x000fea0003800000 */
[----:B------:R-:W2:Y:S01]  /*5350*/  LDL R0, [R1+0x3c] ;  /* 0x00003c0001007983 */ /* 0x000ea20000100800 */
[----:B------:R-:W-:Y:S01]  /*5360*/  ULDC UR4, c[0x0][0x9f0] ;  /* 0x00027c0000047ab9 */ /* 0x000fe20000000800 */
[----:B--2---:R-:W-:-:S04]  /*5370*/  ISETP.NE.AND P0, PT, R0, RZ, PT ;  /* 0x000000ff0000720c */ /* 0x004fc80003f05270 */
        /* <DEDUP_REMOVED lines=27> */
.L_x_462:
[----:B------:R-:W-:Y:S05]  /*5530*/  BSYNC B0 ;  /* 0x0000000000007941 */ /* 0x000fea0003800000 */
.L_x_461:
[----:B------:R-:W2:Y:S01]  /*5540*/  LDL R0, [R1+0x54] ;  /* 0x0000540001007983 */ /* 0x000ea20000100800 */
[----:B------:R-:W-:Y:S02]  /*5550*/  PLOP3.LUT P0, PT, PT, PT, PT, 0x80, 0x0 ;  /* 0x000000000000781c */ /* 0x000fe40003f0f070 */
[----:B------:R-:W-:Y:S01]  /*5560*/  CS2R R12, SRZ ;  /* 0x00000000000c7805 */ /* 0x000fe2000001ff00 */
[----:B------:R-:W-:Y:S01]  /*5570*/  IMAD.MOV.U32 R60, RZ, RZ, RZ ;  /* 0x000000ffff3c7224 */ /* 0x000fe200078e00ff */
[----:B0-----:R-:W-:Y:S01]  /*5580*/  CS2R R4, SRZ ;  /* 0x0000000000047805 */ /* 0x001fe2000001ff00 */
[----:B------:R-:W-:Y:S01]  /*5590*/  IMAD.MOV.U32 R11, RZ, RZ, RZ ;  /* 0x000000ffff0b7224 */ /* 0x000fe200078e00ff */
[----:B------:R-:W-:Y:S01]  /*55a0*/  CS2R R6, SRZ ;  /* 0x0000000000067805 */ /* 0x000fe2000001ff00 */
[----:B------:R-:W-:Y:S01]  /*55b0*/  IMAD.MOV.U32 R31, RZ, RZ, RZ ;  /* 0x000000ffff1f7224 */ /* 0x000fe200078e00ff */
[----:B------:R-:W-:Y:S02]  /*55c0*/  CS2R R8, SRZ ;  /* 0x0000000000087805 */ /* 0x000fe4000001ff00 */
[----:B---3--:R-:W-:-:S02]  /*55d0*/  CS2R R14, SRZ ;  /* 0x00000000000e7805 */ /* 0x008fc4000001ff00 */
[----:B------:R-:W-:Y:S02]  /*55e0*/  CS2R R38, SRZ ;  /* 0x0000000000267805 */ /* 0x000fe4000001ff00 */
[----:B------:R-:W-:Y:S02]  /*55f0*/  CS2R R34, SRZ ;  /* 0x0000000000227805 */ /* 0x000fe4000001ff00 */
[----:B------:R-:W-:Y:S01]  /*5600*/  CS2R R20, SRZ ;  /* 0x0000000000147805 */ /* 0x000fe2000001ff00 */
[----:B------:R-:W-:Y:S01]  /*5610*/  IMAD.MOV.U32 R44, RZ, RZ, RZ ;  /* 0x000000ffff2c7224 */ /* 0x000fe200078e00ff */
[----:B------:R-:W-:Y:S02]  /*5620*/  CS2R R46, SRZ ;  /* 0x00000000002e7805 */ /* 0x000fe4000001ff00 */
[----:B------:R-:W-:Y:S02]  /*5630*/  CS2R R42, SRZ ;  /* 0x00000000002a7805 */ /* 0x000fe4000001ff00 */
[----:B------:R-:W-:-:S02]  /*5640*/  CS2R R28, SRZ ;  /* 0x00000000001c7805 */ /* 0x000fc4000001ff00 */
[----:B------:R-:W-:Y:S02]  /*5650*/  MOV R52, RZ ;  /* 0x000000ff00347202 */ /* 0x000fe40000000f00 */
[----:B------:R-:W-:Y:S02]  /*5660*/  CS2R R54, SRZ ;  /* 0x0000000000367805 */ /* 0x000fe4000001ff00 */
[----:B------:R-:W-:Y:S02]  /*5670*/  CS2R R50, SRZ ;  /* 0x0000000000327805 */ /* 0x000fe4000001ff00 */
[----:B------:R-:W-:Y:S01]  /*5680*/  CS2R R36, SRZ ;  /* 0x0000000000247805 */ /* 0x000fe2000001ff00 */
[----:B--2---:R-:W-:Y:S02]  /*5690*/  IMAD R2, R0, R3, RZ ;  /* 0x0000000300027224 */ /* 0x004fe400078e02ff */
[----:B------:R-:W-:-:S03]  /*56a0*/  IMAD.MOV.U32 R0, RZ, RZ, RZ ;  /* 0x000000ffff007224 */ /* 0x000fc600078e00ff */
[----:B------:R0:W-:Y:S01]  /*56b0*/  STL [R1+0x28], R2 ;  /* 0x0000280201007387 */ /* 0x0001e20000100800 */
[----:B------:R-:W-:-:S04]  /*56c0*/  VIADDMNMX R24, R2, R3, R24, PT ;  /* 0x0000000302187246 */ /* 0x000fc80003800118 */
[----:B------:R-:W-:-:S13]  /*56d0*/  ISETP.GT.AND P1, PT, R24, R2, PT ;  /* 0x000000021800720c */ /* 0x000fda0003f24270 */
[----:B0-----:R-:W-:Y:S05]  /*56e0*/  @!P1 BRA `(.L_x_463) ;  /* 0x0000009800c09947 */ /* 0x001fea0003800000 */
[----:B------:R-:W0:Y:S01]  /*56f0*/  S2R R2, SR_TID.X ;  /* 0x0000000000027919 */ /* 0x000e220000002100 */
[----:B------:R-:W-:Y:S01]  /*5700*/  VIADD R30, R18, 0xb000 ;  /* 0x0000b000121e7836 */ /* 0x000fe20000000000 */
[----:B------:R-:W-:Y:S04]  /*5710*/  BSSY B6, `(.L_x_464) ;  /* 0x000001e000067945 */ /* 0x000fe80003800000 */
[----:B------:R-:W-:Y:S01]  /*5720*/  LOP3.LUT P0, RZ, R30, 0x9f, RZ, 0xc0, !PT ;  /* 0x0000009f1eff7812 */ /* 0x000fe2000780c0ff */
[----:B0-----:R-:W-:-:S05]  /*5730*/  VIADD R10, R2, 0xffffff80 ;  /* 0xffffff80020a7836 */ /* 0x001fca0000000000 */
[----:B------:R-:W-:-:S04]  /*5740*/  SHF.R.S32.HI R2, RZ, 0x1f, R10 ;  /* 0x0000001fff027819 */ /* 0x000fc8000001140a */
[----:B------:R-:W-:-:S04]  /*5750*/  LEA.HI R2, R2, R10, RZ, 0x7 ;  /* 0x0000000a02027211 */ /* 0x000fc800078f38ff */
[----:B------:R-:W-:-:S05]  /*5760*/  SHF.R.S32.HI R2, RZ, 0x7, R2 ;  /* 0x00000007ff027819 */ /* 0x000fca0000011402 */
[----:B------:R-:W0:Y:S02]  /*5770*/  SHFL.IDX PT, R0, R2, RZ, 0x1f ;  /* 0x00001fff02007589 */ /* 0x000e2400000e0000 */
[----:B0-----:R-:W-:-:S05]  /*5780*/  IMAD.HI R2, R0, 0x55555556, RZ ;  /* 0x5555555600027827 */ /* 0x001fca00078e02ff */
[----:B------:R-:W-:-:S05]  /*5790*/  LEA.HI R3, R2, R2, RZ, 0x1 ;  /* 0x0000000202037211 */ /* 0x000fca00078f08ff */
[----:B------:R-:W-:-:S04]  /*57a0*/  IMAD R3, R3, -0x3, R0 ;  /* 0xfffffffd03037824 */ /* 0x000fc800078e0200 */
[----:B------:R-:W-:-:S05]  /*57b0*/  IMAD R3, R3, 0x1000, R30 ;  /* 0x0000100003037824 */ /* 0x000fca00078e021e */
[----:B------:R-:W-:-:S04]  /*57c0*/  SHF.R.U32.HI R3, RZ, 0x4, R3 ;  /* 0x00000004ff037819 */ /* 0x000fc80000011603 */
[----:B------:R-:W-:Y:S01]  /*57d0*/  LOP3.LUT R34, R3, 0x3fff, RZ, 0xc0, !PT ;  /* 0x00003fff03227812 */ /* 0x000fe200078ec0ff */
[----:B------:R-:W-:Y:S06]  /*57e0*/  @!P0 BRA `(.L_x_465) ;  /* 0x0000000000408947 */ /* 0x000fec0003800000 */
        /* <DEDUP_REMOVED lines=15> */
[----:B-1---5:R-:W-:Y:S05]  /*58e0*/  CALL.ABS.NOINC R2 ;  /* 0x0000000002007343 */ /* 0x022fea0003c00000 */
.L_x_465:
[----:B------:R-:W-:Y:S05]  /*58f0*/  BSYNC B6 ;  /* 0x0000000000067941 */ /* 0x000fea0003800000 */
.L_x_464:
[----:B------:R-:W2:Y:S01]  /*5900*/  LDL R2, [R1+0x4c] ;  /* 0x00004c0001027983 */ /* 0x000ea20000100800 */
[----:B------:R-:W-:Y:S01]  /*5910*/  ULDC.64 UR4, c[0x0][0x990] ;  /* 0x0002640000047ab9 */ /* 0x000fe20000000a00 */
[----:B------:R-:W-:Y:S02]  /*5920*/  ULDC.64 UR6, c[0x0][0x998] ;  /* 0x0002660000067ab9 */ /* 0x000fe40000000a00 */
[----:B------:R-:W3:Y:S01]  /*5930*/  LDL R20, [R1+0x38] ;  /* 0x0000380001147983 */ /* 0x000ee20000100800 */
[----:B------:R-:W-:Y:S02]  /*5940*/  ISETP.NE.U32.AND P0, PT, RZ, UR4, PT ;  /* 0x00000004ff007c0c */ /* 0x000fe4000bf05070 */
[----:B------:R-:W-:Y:S02]  /*5950*/  ISETP.NE.U32.AND P1, PT, RZ, UR6, PT ;  /* 0x00000006ff007c0c */ /* 0x000fe4000bf25070 */
[----:B------:R-:W-:Y:S02]  /*5960*/  ISETP.NE.AND.EX P0, PT, RZ, UR5, PT, P0 ;  /* 0x00000005ff007c0c */ /* 0x000fe4000bf05300 */
[----:B------:R-:W-:-:S11]  /*5970*/  ISETP.NE.AND.EX P1, PT, RZ, UR7, PT, P1 ;  /* 0x00000007ff007c0c */ /* 0x000fd6000bf25310 */
[----:B------:R-:W2:Y:S08]  /*5980*/  @P0 LDC.64 R6, c[0x0][0x9a8] ;  /* 0x00026a00ff060b82 */ /* 0x000eb00000000a00 */
[----:B------:R-:W0:Y:S08]  /*5990*/  @P1 LDC.64 R8, c[0x0][0x9b8] ;  /* 0x00026e00ff081b82 */ /* 0x000e300000000a00 */
[----:B------:R-:W1:Y:S08]  /*59a0*/  @P0 LDC.64 R10, c[0x0][0x9b0] ;  /* 0x00026c00ff0a0b82 */ /* 0x000e700000000a00 */
[----:B------:R-:W4:Y:S01]  /*59b0*/  @P1 LDC.64 R12, c[0x0][0x9c0] ;  /* 0x00027000ff0c1b82 */ /* 0x000f220000000a00 */
[----:B--2---:R-:W-:-:S02]  /*59c0*/  @P0 IMAD R0, R2, R6, RZ ;  /* 0x0000000602000224 */ /* 0x004fc400078e02ff */
[----:B0-----:R-:W-:Y:S02]  /*59d0*/  @P1 IMAD R2, R2, R8, RZ ;  /* 0x0000000802021224 */ /* 0x001fe400078e02ff */
[C---:B---3--:R-:W-:Y:S02]  /*59e0*/  @P0 IMAD R7, R20.reuse, R7, R0 ;  /* 0x0000000714070224 */ /* 0x048fe400078e0200 */
[C---:B------:R-:W-:Y:S02]  /*59f0*/  @P1 IMAD R9, R20.reuse, R9, R2 ;  /* 0x0000000914091224 */ /* 0x040fe400078e0202 */
[----:B------:R-:W-:-:S04]  /*5a00*/  @P0 IMAD.WIDE.U32 R2, R20, R6, RZ ;  /* 0x0000000614020225 */ /* 0x000fc800078e00ff */
[----:B------:R-:W-:-:S04]  /*5a10*/  @P1 IMAD.WIDE.U32 R4, R20, R8, RZ ;  /* 0x0000000814041225 */ /* 0x000fc800078e00ff */
[----:B------:R-:W-:Y:S02]  /*5a20*/  @P0 IMAD.IADD R3, R3, 0x1, R7 ;  /* 0x0000000103030824 */ /* 0x000fe400078e0207 */
[----:B------:R-:W-:Y:S02]  /*5a30*/  @P1 IMAD.IADD R5, R5, 0x1, R9 ;  /* 0x0000000105051824 */ /* 0x000fe400078e0209 */
[----:B-1----:R-:W-:-:S04]  /*5a40*/  @P0 IMAD.WIDE.U32 R2, R22, R10, R2 ;  /* 0x0000000a16020225 */ /* 0x002fc800078e0002 */
[----:B----4-:R-:W-:Y:S01]  /*5a50*/  @P1 IMAD.WIDE.U32 R6, R22, R12, R4 ;  /* 0x0000000c16061225 */ /* 0x010fe200078e0004 */
[----:B------:R-:W-:Y:S01]  /*5a60*/  @P0 LEA R4, P2, R2, UR4, 0x2 ;  /* 0x0000000402040c11 */ /* 0x000fe2000f8410ff */
[----:B------:R-:W-:Y:S02]  /*5a70*/  ULDC UR4, c[0x0][0x3f4] ;  /* 0x0000fd0000047ab9 */ /* 0x000fe40000000800 */
[----:B------:R-:W-:Y:S01]  /*5a80*/  @P0 IMAD R5, R22, R11, R3 ;  /* 0x0000000b16050224 */ /* 0x000fe200078e0203 */
[----:B------:R-:W-:Y:S01]  /*5a90*/  @P1 LEA R8, P3, R6, UR6, 0x2 ;  /* 0x0000000606081c11 */ /* 0x000fe2000f8610ff */
[----:B------:R-:W-:Y:S02]  /*5aa0*/  @P1 IMAD R3, R22, R13, R7 ;  /* 0x0000000d16031224 */ /* 0x000fe400078e0207 */
[----:B------:R-:W-:Y:S01]  /*5ab0*/  IMAD.MOV.U32 R0, RZ, RZ, 0x3f800000 ;  /* 0x3f800000ff007424 */ /* 0x000fe200078e00ff */
[----:B------:R-:W-:Y:S02]  /*5ac0*/  @P0 LEA.HI.X R5, R2, UR5, R5, 0x2, P2 ;  /* 0x0000000502050c11 */ /* 0x000fe400090f1405 */
[----:B------:R-:W-:Y:S01]  /*5ad0*/  @P1 LEA.HI.X R9, R6, UR7, R3, 0x2, P3 ;  /* 0x0000000706091c11 */ /* 0x000fe200098f1403 */
[----:B------:R-:W-:-:S04]  /*5ae0*/  IMAD.MOV.U32 R3, RZ, RZ, 0x3f800000 ;  /* 0x3f800000ff037424 */ /* 0x000fc800078e00ff */
[----:B------:R-:W2:Y:S04]  /*5af0*/  @P1 LDG.E R0, desc[UR40][R8.64] ;  /* 0x0000002808001981 */ /* 0x000ea8000c1e1900 */
[----:B------:R-:W2:Y:S01]  /*5b00*/  @P0 LDG.E R3, desc[UR40][R4.64] ;  /* 0x0000002804030981 */ /* 0x000ea2000c1e1900 */
[----:B------:R-:W-:Y:S01]  /*5b10*/  ISETP.LT.AND P0, PT, RZ, UR4, PT ;  /* 0x00000004ff007c0c */ /* 0x000fe2000bf01270 */
[----:B------:R-:W-:Y:S01]  /*5b20*/  ULDC UR4, c[0x0][0x9d8] ;  /* 0x0002760000047ab9 */ /* 0x000fe20000000800 */
[----:B--2---:R-:W-:-:S04]  /*5b30*/  FMUL.FTZ R0, R3, R0 ;  /* 0x0000000003007220 */ /* 0x004fc80000410000 */
[----:B------:R-:W-:-:S07]  /*5b40*/  FMUL.FTZ R2, R0, UR4 ;  /* 0x0000000400027c20 */ /* 0x000fce0008410000 */
[----:B------:R-:W-:Y:S05]  /*5b50*/  @P0 BRA `(.L_x_466) ;  /* 0x0000000000400947 */ /* 0x000fea0003800000 */
[----:B------:R-:W2:Y:S02]  /*5b60*/  LDL R20, [R1+0x48] ;  /* 0x0000480001147983 */ /* 0x000ea40000100800 */
[----:B--2---:R-:W-:-:S04]  /*5b70*/  LEA.HI R0, R20, R20, RZ, 0x1 ;  /* 0x0000001414007211 */ /* 0x004fc800078f08ff */
[----:B------:R-:W-:-:S05]  /*5b80*/  LOP3.LUT R0, R0, 0xfffffffe, RZ, 0xc0, !PT ;  /* 0xfffffffe00007812 */ /* 0x000fca00078ec0ff */
[----:B------:R-:W-:-:S05]  /*5b90*/  IMAD.IADD R0, R20, 0x1, -R0 ;  /* 0x0000000114007824 */ /* 0x000fca00078e0a00 */
[----:B------:R-:W-:-:S04]  /*5ba0*/  SHF.L.U32 R3, R0, 0x1f, RZ ;  /* 0x0000001f00037819 */ /* 0x000fc800000006ff */
[----:B------:R0:W1:Y:S03]  /*5bb0*/  SYNCS.PHASECHK.TRANS64.TRYWAIT P0, [R18+URZ+0x13200], R3 ;  /* 0x01320003120075a7 */ /* 0x000066000800017f */
[----:B-1----:R-:W-:Y:S05]  /*5bc0*/  @!P0 NANOSLEEP.SYNCS 0x989680 ;  /* 0x009896800000895d */ /* 0x002fea0003900000 */
[----:B------:R-:W1:Y:S01]  /*5bd0*/  @!P0 SYNCS.PHASECHK.TRANS64 P0, [R18+URZ+0x13200], R3 ;  /* 0x01320003120085a7 */ /* 0x000e62000800007f */
[----:B------:R-:W-:Y:S04]  /*5be0*/  BSSY B0, `(.L_x_467) ;  /* 0x0000006000007945 */ /* 0x000fe80003800000 */
[----:B-1----:R-:W-:Y:S05]  /*5bf0*/  @P0 BRA `(.L_x_468) ;  /* 0x0000000000100947 */ /* 0x002fea0003800000 */
.L_x_469:
[----:B-1----:R1:W2:Y:S02]  /*5c00*/  SYNCS.PHASECHK.TRANS64.TRYWAIT P0, [R18+URZ+0x13200], R3 ;  /* 0x01320003120075a7 */ /* 0x0022a4000800017f */
[----:B--2---:R-:W-:Y:S05]  /*5c10*/  @!P0 NANOSLEEP.SYNCS 0x989680 ;  /* 0x009896800000895d */ /* 0x004fea0003900000 */
[----:B------:R-:W2:Y:S02]  /*5c20*/  @!P0 SYNCS.PHASECHK.TRANS64 P0, [R18+URZ+0x13200], R3 ;  /* 0x01320003120085a7 */ /* 0x000ea4000800007f */
[----:B--2---:R-:W-:Y:S05]  /*5c30*/  @!P0 BRA `(.L_x_469) ;  /* 0xfffffffc00f08947 */ /* 0x004fea000383ffff */
.L_x_468:
[----:B------:R-:W-:Y:S05]  /*5c40*/  BSYNC B0 ;  /* 0x0000000000007941 */ /* 0x000fea0003800000 */
.L_x_467:
[----:B------:R-:W-:Y:S05]  /*5c50*/  BRA `(.L_x_470) ;  /* 0x0000002800347947 */ /* 0x000fea0003800000 */
.L_x_466:
[----:B------:R-:W0:Y:S01]  /*5c60*/  LDC.64 R28, c[0x0][0x3e8] ;  /* 0x0000fa00ff1c7b82 */ /* 0x000e220000000a00 */
[----:B------:R-:W-:Y:S01]  /*5c70*/  LOP3.LUT P0, RZ, R30, 0x1bf, RZ, 0xc0, !PT ;  /* 0x000001bf1eff7812 */ /* 0x000fe2000780c0ff */
[----:B------:R-:W-:Y:S01]  /*5c80*/  ULDC.64 UR4, c[0x0][0x3f8] ;  /* 0x0000fe0000047ab9 */ /* 0x000fe20000000a00 */
[----:B-----5:R-:W-:Y:S01]  /*5c90*/  SHF.R.S32.HI R0, RZ, 0x1f, R32 ;  /* 0x0000001fff007819 */ /* 0x020fe20000011420 */
[----:B------:R-:W-:Y:S01]  /*5ca0*/  ULDC.64 UR6, c[0x0][0x408] ;  /* 0x0001020000067ab9 */ /* 0x000fe20000000a00 */
[----:B------:R-:W-:Y:S03]  /*5cb0*/  BSSY B6, `(.L_x_471) ;  /* 0x000001b000067945 */ /* 0x000fe60003800000 */
[----:B------:R-:W1:Y:S01]  /*5cc0*/  LDC.64 R4, c[0x0][0x400] ;  /* 0x00010000ff047b82 */ /* 0x000e620000000a00 */
[C---:B------:R-:W-:Y:S02]  /*5cd0*/  IMAD R3, R0.reuse, UR4, RZ ;  /* 0x0000000400037c24 */ /* 0x040fe4000f8e02ff */
[----:B------:R-:W-:-:S02]  /*5ce0*/  IMAD R7, R0, UR6, RZ ;  /* 0x0000000600077c24 */ /* 0x000fc4000f8e02ff */
[C---:B------:R-:W-:Y:S02]  /*5cf0*/  IMAD R3, R32.reuse, UR5, R3 ;  /* 0x0000000520037c24 */ /* 0x040fe4000f8e0203 */
[C---:B------:R-:W-:Y:S02]  /*5d00*/  IMAD R7, R32.reuse, UR7, R7 ;  /* 0x0000000720077c24 */ /* 0x040fe4000f8e0207 */
[----:B0-----:R-:W-:-:S05]  /*5d10*/  IMAD.WIDE.U32 R28, R32, UR4, R28 ;  /* 0x00000004201c7c25 */ /* 0x001fca000f8e001c */
[----:B------:R-:W-:Y:S01]  /*5d20*/  IADD3 R30, R3, R29, RZ ;  /* 0x0000001d031e7210 */ /* 0x000fe20007ffe0ff */
[----:B-1----:R-:W-:-:S04]  /*5d30*/  IMAD.WIDE.U32 R32, R32, UR6, R4 ;  /* 0x0000000620207c25 */ /* 0x002fc8000f8e0004 */
[----:B------:R-:W-:Y:S01]  /*5d40*/  IMAD.IADD R31, R7, 0x1, R33 ;  /* 0x00000001071f7824 */ /* 0x000fe200078e0221 */
        /* <DEDUP_REMOVED lines=10> */
[----:B------:R-:W-:Y:S02]  /*5df0*/  IMAD.U32 R7, RZ, RZ, UR7 ;  /* 0x00000007ff077e24 */ /* 0x000fe4000f8e00ff */
[----:B------:R-:W-:-:S02]  /*5e00*/  IMAD.U32 R11, RZ, RZ, UR5 ;  /* 0x00000005ff0b7e24 */ /* 0x000fc4000f8e00ff */
[----:B------:R-:W-:Y:S02]  /*5e10*/  IMAD.MOV.U32 R8, RZ, RZ, 0x70 ;  /* 0x00000070ff087424 */ /* 0x000fe400078e00ff */
[----:B------:R-:W-:Y:S02]  /*5e20*/  IMAD.MOV.U32 R12, RZ, RZ, 0x1 ;  /* 0x00000001ff0c7424 */ /* 0x000fe400078e00ff */
[----:B0-----:R-:W-:-:S07]  /*5e30*/  IMAD.MOV.U32 R13, RZ, RZ, RZ ;  /* 0x000000ffff0d7224 */ /* 0x001fce00078e00ff */
[----:B------:R-:W-:-:S07]  /*5e40*/  LEPC R20, `(.L_x_472) ;  /* 0x000000001014794e */ /* 0x000fce0000000000 */
[----:B-1----:R-:W-:Y:S05]  /*5e50*/  CALL.ABS.NOINC R14 ;  /* 0x000000000e007343 */ /* 0x002fea0003c00000 */
.L_x_472:
[----:B------:R-:W-:Y:S05]  /*5e60*/  BSYNC B6 ;  /* 0x0000000000067941 */ /* 0x000fea0003800000 */
.L_x_471:
[----:B------:R-:W0:Y:S01]  /*5e70*/  S2R R20, SR_TID.X ;  /* 0x0000000000147919 */ /* 0x000e220000002100 */
[----:B------:R-:W-:Y:S01]  /*5e80*/  ULDC.U8 UR4, c[0x0][0x410] ;  /* 0x0001040000047ab9 */ /* 0x000fe20000000000 */
[----:B------:R-:W-:Y:S01]  /*5e90*/  BSSY B0, `(.L_x_473) ;  /* 0x0000261000007945 */ /* 0x000fe20003800000 */
[----:B------:R-:W-:Y:S01]  /*5ea0*/  ISETP.NE.AND P0, PT, RZ, UR4, PT ;  /* 0x00000004ff007c0c */ /* 0x000fe2000bf05270 */
[----:B0-----:R-:W-:-:S05]  /*5eb0*/  VIADD R20, R20, 0xffffff80 ;  /* 0xffffff8014147836 */ /* 0x001fca0000000000 */
[----:B------:R-:W-:-:S04]  /*5ec0*/  LEA.HI R35, R20, R20, RZ, 0x1 ;  /* 0x0000001414237211 */ /* 0x000fc800078f08ff */
[----:B------:R-:W-:-:S05]  /*5ed0*/  SHF.R.S32.HI R35, RZ, 0x1, R35 ;  /* 0x00000001ff237819 */ /* 0x000fca0000011423 */
[----:B------:R-:W-:Y:S01]  /*5ee0*/  IMAD R4, R25, 0xc0, R35 ;  /* 0x000000c019047824 */ /* 0x000fe200078e0223 */
[----:B------:R-:W-:Y:S06]  /*5ef0*/  @!P0 BRA `(.L_x_474) ;  /* 0x0000001000c48947 */ /* 0x000fec0003800000 */
[----:B------:R-:W-:-:S03]  /*5f00*/  UMOV UR4, 0xffffffff ;  /* 0xffffffff00047882 */ /* 0x000fc60000000000 */
[----:B------:R-:W-:Y:S05]  /*5f10*/  BRA.DIV UR4, `(.L_x_475) ;  /* 0x0000013a04b47947 */ /* 0x000fea000b800000 */
[----:B------:R0:W1:Y:S04]  /*5f20*/  SHFL.IDX PT, R29, R28, RZ, 0x1e1f ;  /* 0x001e1fff1c1d7589 */ /* 0x00006800000e0000 */
[----:B------:R0:W2:Y:S04]  /*5f30*/  SHFL.IDX PT, R14, R32, RZ, 0x1e1f ;  /* 0x001e1fff200e7589 */ /* 0x0000a800000e0000 */
[----:B------:R0:W3:Y:S04]  /*5f40*/  SHFL.IDX PT, R0, R30, RZ, 0x1e1f ;  /* 0x001e1fff1e007589 */ /* 0x0000e800000e0000 */
[----:B------:R0:W4:Y:S02]  /*5f50*/  SHFL.IDX PT, R3, R31, RZ, 0x1e1f ;  /* 0x001e1fff1f037589 */ /* 0x00012400000e0000 */
.L_x_680:
[----:B------:R-:W5:Y:S01]  /*5f60*/  LDL R6, [R1+0x48] ;  /* 0x0000480001067983 */ /* 0x000f620000100800 */
[----:B------:R-:W-:Y:S01]  /*5f70*/  ULDC UR4, c[0x0][0x448] ;  /* 0x0001120000047ab9 */ /* 0x000fe20000000800 */
[----:B------:R-:W-:Y:S01]  /*5f80*/  BSSY B1, `(.L_x_476) ;  /* 0x0000020000017945 */ /* 0x000fe20003800000 */
[----:B0-----:R-:W-:Y:S01]  /*5f90*/  IMAD R30, R27, UR4, RZ ;  /* 0x000000041b1e7c24 */ /* 0x001fe2000f8e02ff */
[----:B------:R-:W-:Y:S02]  /*5fa0*/  CS2R R8, SRZ ;  /* 0x0000000000087805 */ /* 0x000fe4000001ff00 */
[----:B------:R-:W-:Y:S02]  /*5fb0*/  CS2R R20, SRZ ;  /* 0x0000000000147805 */ /* 0x000fe4000001ff00 */
[----:B------:R-:W-:Y:S02]  /*5fc0*/  CS2R R10, SRZ ;  /* 0x00000000000a7805 */ /* 0x000fe4000001ff00 */
[----:B------:R-:W-:-:S02]  /*5fd0*/  CS2R R12, SRZ ;  /* 0x00000000000c7805 */ /* 0x000fc4000001ff00 */
[----:B------:R-:W-:Y:S02]  /*5fe0*/  ISETP.GE.AND P0, PT, R4, R30, PT ;  /* 0x0000001e0400720c */ /* 0x000fe40003f06270 */
[----:B-----5:R-:W-:-:S04]  /*5ff0*/  LEA.HI R5, R6, R6, RZ, 0x1 ;  /* 0x0000000606057211 */ /* 0x020fc800078f08ff */
[----:B------:R-:W-:-:S04]  /*6000*/  LOP3.LUT R5, R5, 0xfffffffe, RZ, 0xc0, !PT ;  /* 0xfffffffe05057812 */ /* 0x000fc800078ec0ff */
[----:B------:R-:W-:-:S04]  /*6010*/  IADD3 R5, R6, -R5, RZ ;  /* 0x8000000506057210 */ /* 0x000fc80007ffe0ff */
[----:B------:R-:W-:Y:S01]  /*6020*/  SHF.L.U32 R27, R5, 0x1f, RZ ;  /* 0x0000001f051b7819 */ /* 0x000fe200000006ff */
[----:B------:R-:W-:Y:S06]  /*6030*/  @P0 BRA `(.L_x_477) ;  /* 0x0000000000500947 */ /* 0x000fec0003800000 */
[----:B------:R-:W4:Y:S01]  /*6040*/  LDL R15, [R1+0x18] ;  /* 0x00001800010f7983 */ /* 0x000f220000100800 */
[----:B------:R-:W-:Y:S02]  /*6050*/  ULDC UR4, c[0x0][0x3f4] ;  /* 0x0000fd0000047ab9 */ /* 0x000fe40000000800 */
[----:B------:R-:W-:Y:S02]  /*6060*/  ISETP.GE.AND P4, PT, R156, UR4, PT ;  /* 0x000000049c007c0c */ /* 0x000fe4000bf86270 */
[----:B------:R-:W-:-:S11]  /*6070*/  CS2R R10, SRZ ;  /* 0x00000000000a7805 */ /* 0x000fd6000001ff00 */
[C---:B--2---:R-:W-:Y:S02]  /*6080*/  @!P4 IADD3 R6, P1, R156.reuse, R14, RZ ;  /* 0x0000000e9c06c210 */ /* 0x044fe40007f3e0ff */
[----:B------:R-:W-:Y:S02]  /*6090*/  @!P4 SHF.R.S32.HI R7, RZ, 0x1f, R156 ;  /* 0x0000001fff07c819 */ /* 0x000fe4000001149c */
[----:B-1----:R-:W-:-:S05]  /*60a0*/  @!P4 IADD3 R4, P0, R156, R29, RZ ;  /* 0x0000001d9c04c210 */ /* 0x002fca0007f1e0ff */
[--C-:B---3--:R-:W-:Y:S02]  /*60b0*/  @!P4 IMAD.X R5, R0, 0x1, R7.reuse, P0 ;  /* 0x000000010005c824 */ /* 0x108fe400000e0607 */
[----:B----4-:R-:W-:-:S03]  /*60c0*/  @!P4 IMAD.X R7, R3, 0x1, R7, P1 ;  /* 0x000000010307c824 */ /* 0x010fc600008e0607 */
[----:B------:R0:W5:Y:S04]  /*60d0*/  @!P4 LD.E.64 R20, desc[UR40][R4.64] ;  /* 0x000000280414c980 */ /* 0x000168000c101b00 */
[----:B------:R0:W5:Y:S01]  /*60e0*/  @!P4 LD.E.64 R12, desc[UR40][R6.64] ;  /* 0x00000028060cc980 */ /* 0x000162000c101b00 */
[----:B------:R-:W-:Y:S02]  /*60f0*/  ISETP.GE.AND P5, PT, R15, UR4, PT ;  /* 0x000000040f007c0c */ /* 0x000fe4000bfa6270 */
[----:B------:R-:W-:-:S11]  /*6100*/  SHF.R.S32.HI R8, RZ, 0x1f, R15 ;  /* 0x0000001fff087819 */ /* 0x000fd6000001140f */
[C---:B------:R-:W-:Y:S02]  /*6110*/  @!P5 IADD3 R28, P2, R15.reuse, R29, RZ ;  /* 0x0000001d0f1cd210 */ /* 0x040fe40007f5e0ff */
[----:B------:R-:W-:-:S03]  /*6120*/  @!P5 IADD3 R14, P3, R15, R14, RZ ;  /* 0x0000000e0f0ed210 */ /* 0x000fc60007f7e0ff */
[--C-:B------:R-:W-:Y:S02]  /*6130*/  @!P5 IMAD.X R29, R0, 0x1, R8.reuse, P2 ;  /* 0x00000001001dd824 */ /* 0x100fe400010e0608 */
[----:B------:R-:W-:Y:S01]  /*6140*/  @!P5 IMAD.X R15, R3, 0x1, R8, P3 ;  /* 0x00000001030fd824 */ /* 0x000fe200018e0608 */
[----:B------:R-:W-:-:S04]  /*6150*/  CS2R R8, SRZ ;  /* 0x0000000000087805 */ /* 0x000fc8000001ff00 */
[----:B------:R0:W5:Y:S04]  /*6160*/  @!P5 LD.E.64 R10, desc[UR40][R14.64] ;  /* 0x000000280e0ad980 */ /* 0x000168000c101b00 */
[----:B------:R0:W5:Y:S02]  /*6170*/  @!P5 LD.E.64 R8, desc[UR40][R28.64] ;  /* 0x000000281c08d980 */ /* 0x000164000c101b00 */
.L_x_477:
[----:B------:R-:W-:Y:S05]  /*6180*/  BSYNC B1 ;  /* 0x0000000000017941 */ /* 0x000fea0003800000 */
.L_x_476:
[----:B------:R-:W1:Y:S01]  /*6190*/  SYNCS.PHASECHK.TRANS64.TRYWAIT P0, [R18+URZ+0x13200], R27 ;  /* 0x0132001b120075a7 */ /* 0x000e62000800017f */
[----:B---3--:R-:W-:Y:S01]  /*61a0*/  IMAD R0, R25, -0xc0, R30 ;  /* 0xffffff4019007824 */ /* 0x008fe200078e021e */
[----:B------:R-:W-:Y:S04]  /*61b0*/  BSSY B1, `(.L_x_478) ;  /* 0x0000004000017945 */ /* 0x000fe80003800000 */
[----:B------:R-:W-:-:S04]  /*61c0*/  VIMNMX R0, R0, 0xc0, PT ;  /* 0x000000c000007848 */ /* 0x000fc80003fe0100 */
[----:B------:R-:W-:Y:S01]  /*61d0*/  ISETP.GE.AND P1, PT, R35, R0, PT ;  /* 0x000000002300720c */ /* 0x000fe20003f26270 */
[----:B-1----:R-:W-:-:S12]  /*61e0*/  @!P0 BRA `(.L_x_479) ;  /* 0x0000013800708947 */ /* 0x002fd80003800000 */
.L_x_681:
[----:B------:R-:W-:Y:S05]  /*61f0*/  BSYNC B1 ;  /* 0x0000000000017941 */ /* 0x000fea0003800000 */
.L_x_478:
[----:B------:R-:W-:Y:S05]  /*6200*/  @P1 BRA `(.L_x_480) ;  /* 0x0000002000a41947 */ /* 0x000fea0003800000 */
[----:B------:R-:W3:Y:S01]  /*6210*/  LDL R0, [R1+0x18] ;  /* 0x0000180001007983 */ /* 0x000ee20000100800 */
[----:B----4-:R-:W4:Y:S03]  /*6220*/  LDC R3, c[0x0][0x3f4] ;  /* 0x0000fd00ff037b82 */ /* 0x010f260000000800 */
[----:B------:R0:W5:Y:S01]  /*6230*/  LDL R37, [R1+0x1c] ;  /* 0x00001c0001257983 */ /* 0x0001620000100800 */
[----:B------:R-:W-:Y:S01]  /*6240*/  BSSY B1, `(.L_x_481) ;  /* 0x000007b000017945 */ /* 0x000fe20003800000 */
[-C--:B----4-:R-:W-:Y:S02]  /*6250*/  ISETP.GE.AND P0, PT, R156, R3.reuse, PT ;  /* 0x000000039c00720c */ /* 0x090fe40003f06270 */
[----:B---3--:R-:W-:-:S11]  /*6260*/  ISETP.GE.AND P1, PT, R0, R3, PT ;  /* 0x000000030000720c */ /* 0x008fd60003f26270 */
[----:B0-----:R-:W-:Y:S05]  /*6270*/  @P0 BRA `(.L_x_482) ;  /* 0x0000000400dc0947 */ /* 0x001fea0003800000 */
[----:B-----5:R-:W-:Y:S01]  /*6280*/  IMAD.IADD R0, R18, 0x1, R37 ;  /* 0x0000000112007824 */ /* 0x020fe200078e0225 */
[----:B--2---:R-:W-:Y:S02]  /*6290*/  SHF.R.U32.HI R14, RZ, 0x8, R20 ;  /* 0x00000008ff0e7819 */ /* 0x004fe40000011614 */
[----:B------:R-:W-:Y:S02]  /*62a0*/  SHF.R.U32.HI R28, RZ, 0x8, R21 ;  /* 0x00000008ff1c7819 */ /* 0x000fe40000011615 */
[----:B------:R-:W0:Y:S01]  /*62b0*/  LDS.128 R4, [R0+0xb000] ;  /* 0x00b0000000047984 */ /* 0x000e220000000c00 */
[----:B------:R-:W-:Y:S02]  /*62c0*/  LOP3.LUT R3, R20, 0xff, RZ, 0xc0, !PT ;  /* 0x000000ff14037812 */ /* 0x000fe400078ec0ff */
[----:B------:R-:W-:Y:S02]  /*62d0*/  LOP3.LUT R14, R14, 0xff, RZ, 0xc0, !PT ;  /* 0x000000ff0e0e7812 */ /* 0x000fe400078ec0ff */
[----:B------:R-:W-:-:S02]  /*62e0*/  SHF.R.U32.HI R30, RZ, 0x8, R13 ;  /* 0x00000008ff1e7819 */ /* 0x000fc4000001160d */
[----:B------:R-:W-:Y:S02]  /*62f0*/  LOP3.LUT R15, R21, 0xff, RZ, 0xc0, !PT ;  /* 0x000000ff150f7812 */ /* 0x000fe400078ec0ff */
[----:B------:R-:W-:Y:S02]  /*6300*/  LOP3.LUT R28, R28, 0xff, RZ, 0xc0, !PT ;  /* 0x000000ff1c1c7812 */ /* 0x000fe400078ec0ff */
[----:B------:R-:W-:Y:S02]  /*6310*/  PRMT R3, R14, 0x7604, R3 ;  /* 0x000076040e037816 */ /* 0x000fe40000000003 */
[----:B------:R-:W-:Y:S02]  /*6320*/  SHF.R.U32.HI R29, RZ, 0x10, R13 ;  /* 0x00000010ff1d7819 */ /* 0x000fe4000001160d */
[----:B------:R-:W-:Y:S02]  /*6330*/  SHF.R.U32.HI R14, RZ, 0x8, R12 ;  /* 0x00000008ff0e7819 */ /* 0x000fe4000001160c */
[----:B------:R-:W-:Y:S01]  /*6340*/  SHF.R.U32.HI R31, RZ, 0x10, R21 ;  /* 0x00000010ff1f7819 */ /* 0x000fe20000011615 */
[----:B------:R-:W-:Y:S01]  /*6350*/  IMAD.U32 R29, R29, 0x10000, RZ ;  /* 0x000100001d1d7824 */ /* 0x000fe200078e00ff */
[----:B-1----:R-:W-:-:S02]  /*6360*/  LOP3.LUT R27, R13, 0xff, RZ, 0xc0, !PT ;  /* 0x000000ff0d1b7812 */ /* 0x002fc400078ec0ff */
[----:B------:R-:W-:Y:S02]  /*6370*/  LOP3.LUT R30, R30, 0xff, RZ, 0xc0, !PT ;  /* 0x000000ff1e1e7812 */ /* 0x000fe400078ec0ff */
[----:B------:R-:W-:Y:S02]  /*6380*/  PRMT R15, R28, 0x7604, R15 ;  /* 0x000076041c0f7816 */ /* 0x000fe4000000000f */
[----:B------:R-:W-:Y:S02]  /*6390*/  LOP3.LUT R25, R12, 0xff, RZ, 0xc0, !PT ;  /* 0x000000ff0c197812 */ /* 0x000fe400078ec0ff */
[----:B------:R-:W-:Y:S02]  /*63a0*/  LOP3.LUT R28, R14, 0xff, RZ, 0xc0, !PT ;  /* 0x000000ff0e1c7812 */ /* 0x000fe400078ec0ff */
[----:B------:R-:W-:Y:S02]  /*63b0*/  SHF.L.U32 R14, R31, 0x10, RZ ;  /* 0x000000101f0e7819 */ /* 0x000fe400000006ff */
[----:B------:R-:W-:-:S02]  /*63c0*/  PRMT R30, R30, 0x7604, R27 ;  /* 0x000076041e1e7816 */ /* 0x000fc4000000001b */
[----:B------:R-:W-:Y:S02]  /*63d0*/  PRMT R27, R28, 0x7604, R25 ;  /* 0x000076041c1b7816 */ /* 0x000fe40000000019 */
[----:B------:R-:W-:Y:S02]  /*63e0*/  LOP3.LUT R25, R15, 0xff0000, R14, 0xf8, !PT ;  /* 0x00ff00000f197812 */ /* 0x000fe400078ef80e */
[----:B------:R-:W-:Y:S02]  /*63f0*/  LOP3.LUT R29, R30, 0xff0000, R29, 0xf8, !PT ;  /* 0x00ff00001e1d7812 */ /* 0x000fe400078ef81d */
[----:B------:R-:W-:Y:S02]  /*6400*/  LOP3.LUT R25, R25, 0xff000000, R21, 0xf8, !PT ;  /* 0xff00000019197812 */ /* 0x000fe400078ef815 */
[----:B------:R-:W-:Y:S02]  /*6410*/  LOP3.LUT R29, R29, 0xff000000, R13, 0xf8, !PT ;  /* 0xff0000001d1d7812 */ /* 0x000fe400078ef80d */
[----:B------:R-:W-:-:S02]  /*6420*/  LOP3.LUT R15, R3, 0xff0000, R20, 0xf8, !PT ;  /* 0x00ff0000030f7812 */ /* 0x000fc400078ef814 */
[-C--:B0-----:R-:W-:Y:S02]  /*6430*/  F2FP.F16.E4M3.UNPACK_B R3, R6.reuse.H1 ;  /* 0x00000006ff03723e */ /* 0x081fe400030006ff */
[--C-:B------:R-:W-:Y:S02]  /*6440*/  LOP3.LUT R27, R27, 0xff0000, R12.reuse, 0xf8, !PT ;  /* 0x00ff00001b1b7812 */ /* 0x100fe400078ef80c */
[----:B------:R-:W-:Y:S01]  /*6450*/  F2FP.F16.E4M3.UNPACK_B R30, R29 ;  /* 0x0000001dff1e723e */ /* 0x000fe200020006ff */
[--C-:B------:R-:W-:Y:S01]  /*6460*/  HADD2.F32 R13, -RZ, R3.reuse.H0_H0 ;  /* 0x20000003ff0d7230 */ /* 0x100fe20000004100 */
[----:B------:R-:W-:Y:S02]  /*6470*/  F2FP.F16.E4M3.UNPACK_B R21, R25 ;  /* 0x00000019ff15723e */ /* 0x000fe400020006ff */
[----:B------:R-:W-:Y:S01]  /*6480*/  LOP3.LUT R28, R27, 0xff000000, R12, 0xf8, !PT ;  /* 0xff0000001b1c7812 */ /* 0x000fe200078ef80c */
[----:B------:R-:W-:Y:S01]  /*6490*/  HADD2.F32 R12, -RZ, R3.H1_H1 ;  /* 0x30000003ff0c7230 */ /* 0x000fe20000004100 */
[----:B------:R-:W-:Y:S01]  /*64a0*/  F2FP.F16.E4M3.UNPACK_B R6, R6 ;  /* 0x00000006ff06723e */ /* 0x000fe200020006ff */
[--C-:B------:R-:W-:Y:S01]  /*64b0*/  HADD2.F32 R31, -RZ, R30.reuse.H1_H1 ;  /* 0x3000001eff1f7230 */ /* 0x100fe20000004100 */
[----:B------:R-:W-:Y:S01]  /*64c0*/  LOP3.LUT R20, R15, 0xff000000, R20, 0xf8, !PT ;  /* 0xff0000000f147812 */ /* 0x000fe200078ef814 */
[--C-:B------:R-:W-:Y:S01]  /*64d0*/  HADD2.F32 R27, -RZ, R21.reuse.H1_H1 ;  /* 0x30000015ff1b7230 */ /* 0x100fe20000004100 */
[-C--:B------:R-:W-:Y:S01]  /*64e0*/  F2FP.F16.E4M3.UNPACK_B R14, R7.reuse ;  /* 0x00000007ff0e723e */ /* 0x080fe200020006ff */
[----:B------:R-:W-:Y:S01]  /*64f0*/  HADD2.F32 R30, -RZ, R30.H0_H0 ;  /* 0x2000001eff1e7230 */ /* 0x000fe20000004100 */
[----:B------:R-:W-:Y:S01]  /*6500*/  F2FP.F16.E4M3.UNPACK_B R15, R7.H1 ;  /* 0x00000007ff0f723e */ /* 0x000fe200030006ff */
[C---:B------:R-:W-:Y:S01]  /*6510*/  FMUL.FTZ R32, R12.reuse, R31 ;  /* 0x0000001f0c207220 */ /* 0x040fe20000410000 */
[----:B------:R-:W-:Y:S01]  /*6520*/  FMUL.FTZ R36, R12, R27 ;  /* 0x0000001b0c247220 */ /* 0x000fe20000410000 */
[-C--:B------:R-:W-:Y:S01]  /*6530*/  F2FP.F16.E4M3.UNPACK_B R7, R5.reuse ;  /* 0x00000005ff07723e */ /* 0x080fe200020006ff */
[----:B------:R-:W-:Y:S01]  /*6540*/  HADD2.F32 R21, -RZ, R21.H0_H0 ;  /* 0x20000015ff157230 */ /* 0x000fe20000004100 */
[----:B------:R-:W-:Y:S01]  /*6550*/  F2FP.F16.E4M3.UNPACK_B R12, R5.H1 ;  /* 0x00000005ff0c723e */ /* 0x000fe200030006ff */
[----:B------:R-:W-:-:S02]  /*6560*/  HADD2.F32 R5, -RZ, R6.H1_H1 ;  /* 0x30000006ff057230 */ /* 0x000fc40000004100 */
[C---:B------:R-:W-:Y:S01]  /*6570*/  FFMA.FTZ R35, R13.reuse, R27, -R32 ;  /* 0x0000001b0d237223 */ /* 0x040fe20000010820 */
[----:B------:R-:W-:Y:S01]  /*6580*/  FFMA.FTZ R38, R13, R31, R36 ;  /* 0x0000001f0d267223 */ /* 0x000fe20000010024 */
[----:B------:R-:W-:Y:S01]  /*6590*/  HADD2.F32 R6, -RZ, R6.H0_H0 ;  /* 0x20000006ff067230 */ /* 0x000fe20000004100 */
[----:B------:R-:W-:Y:S01]  /*65a0*/  F2FP.F16.E4M3.UNPACK_B R29, R29.H1 ;  /* 0x0000001dff1d723e */ /* 0x000fe200030006ff */
[C---:B------:R-:W-:Y:S01]  /*65b0*/  FMUL.FTZ R13, R5.reuse, R30 ;  /* 0x0000001e050d7220 */ /* 0x040fe20000410000 */
[----:B------:R-:W-:Y:S01]  /*65c0*/  F2FP.F16.E4M3.UNPACK_B R25, R25.H1 ;  /* 0x00000019ff19723e */ /* 0x000fe200030006ff */
[-C--:B------:R-:W-:Y:S01]  /*65d0*/  FMUL.FTZ R33, R5, R21.reuse ;  /* 0x0000001505217220 */ /* 0x080fe20000410000 */
[----:B------:R-:W-:Y:S02]  /*65e0*/  HADD2.F32 R5, -RZ, R14.H1_H1 ;  /* 0x3000000eff057230 */ /* 0x000fe40000004100 */
[----:B------:R-:W-:Y:S01]  /*65f0*/  FFMA.FTZ R31, R6, R21, -R13 ;  /* 0x00000015061f7223 */ /* 0x000fe2000001080d */
[----:B------:R-:W-:-:S02]  /*6600*/  HADD2.F32 R27, -RZ, R29.H0_H0 ;  /* 0x2000001dff1b7230 */ /* 0x000fc40000004100 */
[----:B------:R-:W-:Y:S01]  /*6610*/  FFMA.FTZ R36, R6, R30, R33 ;  /* 0x0000001e06247223 */ /* 0x000fe20000010021 */
[----:B------:R-:W-:Y:S01]  /*6620*/  HADD2.F32 R13, -RZ, R25.H0_H0 ;  /* 0x20000019ff0d7230 */ /* 0x000fe20000004100 */
[----:B------:R-:W-:Y:S01]  /*6630*/  F2FP.F16.E4M3.UNPACK_B R3, R4 ;  /* 0x00000004ff03723e */ /* 0x000fe200020006ff */
[----:B------:R-:W-:Y:S02]  /*6640*/  HADD2.F32 R14, -RZ, R14.H0_H0 ;  /* 0x2000000eff0e7230 */ /* 0x000fe40000004100 */
[C---:B------:R-:W-:Y:S01]  /*6650*/  FMUL.FTZ R21, R5.reuse, R27 ;  /* 0x0000001b05157220 */ /* 0x040fe20000410000 */
[----:B------:R-:W-:Y:S02]  /*6660*/  HADD2.F32 R29, -RZ, R29.H1_H1 ;  /* 0x3000001dff1d7230 */ /* 0x000fe40000004100 */
[-C--:B------:R-:W-:Y:S01]  /*6670*/  FMUL.FTZ R5, R5, R13.reuse ;  /* 0x0000000d05057220 */ /* 0x080fe20000410000 */
[----:B------:R-:W-:Y:S02]  /*6680*/  HADD2.F32 R6, -RZ, R15.H1_H1 ;  /* 0x3000000fff067230 */ /* 0x000fe40000004100 */
[----:B------:R-:W-:Y:S01]  /*6690*/  FFMA.FTZ R33, R14, R13, -R21 ;  /* 0x0000000d0e217223 */ /* 0x000fe20000010815 */
[----:B------:R-:W-:-:S02]  /*66a0*/  HADD2.F32 R25, -RZ, R25.H1_H1 ;  /* 0x30000019ff197230 */ /* 0x000fc40000004100 */
[----:B------:R-:W-:Y:S01]  /*66b0*/  FFMA.FTZ R40, R14, R27, R5 ;  /* 0x0000001b0e287223 */ /* 0x000fe20000010005 */
[----:B------:R-:W-:Y:S02]  /*66c0*/  HADD2.F32 R15, -RZ, R15.H0_H0 ;  /* 0x2000000fff0f7230 */ /* 0x000fe40000004100 */
[C---:B------:R-:W-:Y:S01]  /*66d0*/  FMUL.FTZ R30, R6.reuse, R29 ;  /* 0x0000001d061e7220 */ /* 0x040fe20000410000 */
[----:B------:R-:W-:Y:S01]  /*66e0*/  F2FP.F16.E4M3.UNPACK_B R5, R28 ;  /* 0x0000001cff05723e */ /* 0x000fe200020006ff */
[-C--:B------:R-:W-:Y:S01]  /*66f0*/  FMUL.FTZ R14, R6, R25.reuse ;  /* 0x00000019060e7220 */ /* 0x080fe20000410000 */
[----:B------:R-:W-:Y:S01]  /*6700*/  F2FP.F16.E4M3.UNPACK_B R4, R4.H1 ;  /* 0x00000004ff04723e */ /* 0x000fe200030006ff */
[C---:B------:R-:W-:Y:S01]  /*6710*/  FFMA.FTZ R27, R15.reuse, R25, -R30 ;  /* 0x000000190f1b7223 */ /* 0x040fe2000001081e */
[-C--:B------:R-:W-:Y:S01]  /*6720*/  F2FP.F16.E4M3.UNPACK_B R13, R20.reuse ;  /* 0x00000014ff0d723e */ /* 0x080fe200020006ff */
[----:B------:R-:W-:Y:S01]  /*6730*/  FFMA.FTZ R42, R15, R29, R14 ;  /* 0x0000001d0f2a7223 */ /* 0x000fe2000001000e */
[--C-:B------:R-:W-:Y:S01]  /*6740*/  HADD2.F32 R21, -RZ, R5.reuse.H1_H1 ;  /* 0x30000005ff157230 */ /* 0x100fe20000004100 */
[----:B------:R-:W-:Y:S01]  /*6750*/  F2FP.F16.E4M3.UNPACK_B R20, R20.H1 ;  /* 0x00000014ff14723e */ /* 0x000fe200030006ff */
[----:B------:R-:W-:Y:S01]  /*6760*/  HADD2.F32 R15, -RZ, R5.H0_H0 ;  /* 0x20000005ff0f7230 */ /* 0x000fe20000004100 */
[----:B------:R-:W-:Y:S01]  /*6770*/  F2FP.F16.E4M3.UNPACK_B R28, R28.H1 ;  /* 0x0000001cff1c723e */ /* 0x000fe200030006ff */
[----:B------:R-:W-:Y:S01]  /*6780*/  HADD2.F32 R6, -RZ, R4.H1_H1 ;  /* 0x30000004ff067230 */ /* 0x000fe20000004100 */
[----:B------:R-:W-:Y:S01]  /*6790*/  F2FP.SATFINITE.E4M3.F32.PACK_AB_MERGE_C R35, R38, R35, RZ ;  /* 0x000000232623723e */ /* 0x000fe200048070ff */
[----:B------:R-:W-:-:S02]  /*67a0*/  HADD2.F32 R14, -RZ, R13.H1_H1 ;  /* 0x3000000dff0e7230 */ /* 0x000fc40000004100 */
[----:B------:R-:W-:Y:S02]  /*67b0*/  HADD2.F32 R5, -RZ, R4.H0_H0 ;  /* 0x20000004ff057230 */ /* 0x000fe40000004100 */
[C---:B------:R-:W-:Y:S01]  /*67c0*/  FMUL.FTZ R30, R6.reuse, R21 ;  /* 0x00000015061e7220 */ /* 0x040fe20000410000 */
[----:B------:R-:W-:Y:S02]  /*67d0*/  HADD2.F32 R4, -RZ, R3.H1_H1 ;  /* 0x30000003ff047230 */ /* 0x000fe40000004100 */
[-C--:B------:R-:W-:Y:S01]  /*67e0*/  FMUL.FTZ R32, R6, R14.reuse ;  /* 0x0000000e06207220 */ /* 0x080fe20000410000 */
[----:B------:R-:W-:Y:S02]  /*67f0*/  HADD2.F32 R13, -RZ, R13.H0_H0 ;  /* 0x2000000dff0d7230 */ /* 0x000fe40000004100 */
[C---:B------:R-:W-:Y:S01]  /*6800*/  FFMA.FTZ R30, R5.reuse, R14, -R30 ;  /* 0x0000000e051e7223 */ /* 0x040fe2000001081e */
[----:B------:R-:W-:Y:S02]  /*6810*/  HADD2.F32 R3, -RZ, R3.H0_H0 ;  /* 0x20000003ff037230 */ /* 0x000fe40000004100 */
[C---:B------:R-:W-:Y:S01]  /*6820*/  FMUL.FTZ R6, R4.reuse, R15 ;  /* 0x0000000f04067220 */ /* 0x040fe20000410000 */
[----:B------:R-:W-:Y:S01]  /*6830*/  FFMA.FTZ R21, R5, R21, R32 ;  /* 0x0000001505157223 */ /* 0x000fe20000010020 */
[----:B------:R-:W-:Y:S01]  /*6840*/  FMUL.FTZ R4, R4, R13 ;  /* 0x0000000d04047220 */ /* 0x000fe20000410000 */
[----:B------:R-:W-:-:S02]  /*6850*/  HADD2.F32 R5, -RZ, R20.H1_H1 ;  /* 0x30000014ff057230 */ /* 0x000fc40000004100 */
[C---:B------:R-:W-:Y:S01]  /*6860*/  FFMA.FTZ R14, R3.reuse, R13, -R6 ;  /* 0x0000000d030e7223 */ /* 0x040fe20000010806 */
[----:B------:R-:W-:Y:S02]  /*6870*/  HADD2.F32 R13, -RZ, R28.H1_H1 ;  /* 0x3000001cff0d7230 */ /* 0x000fe40000004100 */
[----:B------:R-:W-:Y:S01]  /*6880*/  FFMA.FTZ R15, R3, R15, R4 ;  /* 0x0000000f030f7223 */ /* 0x000fe20000010004 */
[----:B------:R-:W-:Y:S02]  /*6890*/  HADD2.F32 R4, -RZ, R12.H1_H1 ;  /* 0x3000000cff047230 */ /* 0x000fe40000004100 */
[----:B------:R-:W-:Y:S02]  /*68a0*/  HADD2.F32 R28, -RZ, R28.H0_H0 ;  /* 0x2000001cff1c7230 */ /* 0x000fe40000004100 */
[----:B------:R-:W-:Y:S02]  /*68b0*/  HADD2.F32 R3, -RZ, R7.H1_H1 ;  /* 0x30000007ff037230 */ /* 0x000fe40000004100 */
[----:B------:R-:W-:Y:S01]  /*68c0*/  FMUL.FTZ R25, R4, R13 ;  /* 0x0000000d04197220 */ /* 0x000fe20000410000 */
[----:B------:R-:W-:-:S02]  /*68d0*/  HADD2.F32 R20, -RZ, R20.H0_H0 ;  /* 0x20000014ff147230 */ /* 0x000fc40000004100 */
[-C--:B------:R-:W-:Y:S01]  /*68e0*/  FMUL.FTZ R6, R4, R5.reuse ;  /* 0x0000000504067220 */ /* 0x080fe20000410000 */
[----:B------:R-:W-:Y:S02]  /*68f0*/  HADD2.F32 R12, -RZ, R12.H0_H0 ;  /* 0x2000000cff0c7230 */ /* 0x000fe40000004100 */
[C---:B------:R-:W-:Y:S01]  /*6900*/  FMUL.FTZ R4, R3.reuse, R28 ;  /* 0x0000001c03047220 */ /* 0x040fe20000410000 */
[----:B------:R-:W-:Y:S02]  /*6910*/  HADD2.F32 R7, -RZ, R7.H0_H0 ;  /* 0x20000007ff077230 */ /* 0x000fe40000004100 */
[-C--:B------:R-:W-:Y:S01]  /*6920*/  FMUL.FTZ R3, R3, R20.reuse ;  /* 0x0000001403037220 */ /* 0x080fe20000410000 */
[C---:B------:R-:W-:Y:S01]  /*6930*/  FFMA.FTZ R25, R12.reuse, R5, -R25 ;  /* 0x000000050c197223 */ /* 0x040fe20000010819 */
[----:B------:R-:W-:Y:S01]  /*6940*/  FFMA.FTZ R6, R12, R13, R6 ;  /* 0x0000000d0c067223 */ /* 0x000fe20000010006 */
[C---:B------:R-:W-:Y:S01]  /*6950*/  FFMA.FTZ R5, R7.reuse, R20, -R4 ;  /* 0x0000001407057223 */ /* 0x040fe20000010804 */
[----:B------:R-:W-:Y:S01]  /*6960*/  FFMA.FTZ R28, R7, R28, R3 ;  /* 0x0000001c071c7223 */ /* 0x000fe20000010003 */
[----:B------:R-:W-:-:S02]  /*6970*/  F2FP.SATFINITE.E4M3.F32.PACK_AB_MERGE_C R7, R42, R27, RZ ;  /* 0x0000001b2a07723e */ /* 0x000fc400048070ff */
[----:B------:R-:W-:Y:S02]  /*6980*/  F2FP.SATFINITE.E4M3.F32.PACK_AB_MERGE_C R4, R21, R30, RZ ;  /* 0x0000001e1504723e */ /* 0x000fe400048070ff */
[----:B------:R-:W-:Y:S02]  /*6990*/  F2FP.SATFINITE.E4M3.F32.PACK_AB_MERGE_C R25, R6, R25, RZ ;  /* 0x000000190619723e */ /* 0x000fe400048070ff */
[----:B------:R-:W-:Y:S02]  /*69a0*/  F2FP.SATFINITE.E4M3.F32.PACK_AB_MERGE_C R6, R36, R31, R35 ;  /* 0x0000001f2406723e */ /* 0x000fe40004807023 */
[----:B------:R-:W-:Y:S02]  /*69b0*/  F2FP.SATFINITE.E4M3.F32.PACK_AB_MERGE_C R7, R40, R33, R7 ;  /* 0x000000212807723e */ /* 0x000fe40004807007 */
[----:B------:R-:W-:Y:S02]  /*69c0*/  F2FP.SATFINITE.E4M3.F32.PACK_AB_MERGE_C R4, R15, R14, R4 ;  /* 0x0000000e0f04723e */ /* 0x000fe40004807004 */
[----:B------:R-:W-:-:S05]  /*69d0*/  F2FP.SATFINITE.E4M3.F32.PACK_AB_MERGE_C R5, R28, R5, R25 ;  /* 0x000000051c05723e */ /* 0x000fca0004807019 */
[----:B------:R0:W-:Y:S02]  /*69e0*/  STS.128 [R0+0xb000], R4 ;  /* 0x00b0000400007388 */ /* 0x0001e40000000c00 */
.L_x_482:
[----:B------:R-:W-:Y:S05]  /*69f0*/  BSYNC B1 ;  /* 0x0000000000017941 */ /* 0x000fea0003800000 */
.L_x_481:
[----:B------:R-:W-:Y:S05]  /*6a00*/  @P1 BRA `(.L_x_480) ;  /* 0x0000001800a41947 */ /* 0x000fea0003800000 */
[----:B0-----:R-:W3:Y:S01]  /*6a10*/  LDL R0, [R1+0x74] ;  /* 0x0000740001007983 */ /* 0x001ee20000100800 */
[----:B-----5:R-:W-:Y:S01]  /*6a20*/  IMAD.IADD R3, R18, 0x1, R37 ;  /* 0x0000000112037824 */ /* 0x020fe200078e0225 */
[----:B------:R-:W-:Y:S02]  /*6a30*/  SHF.R.U32.HI R13, RZ, 0x8, R9 ;  /* 0x00000008ff0d7819 */ /* 0x000fe40000011609 */
[----:B------:R-:W-:Y:S02]  /*6a40*/  SHF.R.U32.HI R25, RZ, 0x8, R11 ;  /* 0x00000008ff197819 */ /* 0x000fe4000001160b */
[----:B------:R-:W-:Y:S02]  /*6a50*/  SHF.R.U32.HI R15, RZ, 0x8, R10 ;  /* 0x00000008ff0f7819 */ /* 0x000fe4000001160a */
[----:B--2---:R-:W-:Y:S02]  /*6a60*/  LOP3.LUT R14, R9, 0xff, RZ, 0xc0, !PT ;  /* 0x000000ff090e7812 */ /* 0x004fe400078ec0ff */
[----:B------:R-:W-:-:S02]  /*6a70*/  LOP3.LUT R28, R11, 0xff, RZ, 0xc0, !PT ;  /* 0x000000ff0b1c7812 */ /* 0x000fc400078ec0ff */
[----:B------:R-:W-:Y:S02]  /*6a80*/  LOP3.LUT R13, R13, 0xff, RZ, 0xc0, !PT ;  /* 0x000000ff0d0d7812 */ /* 0x000fe400078ec0ff */
[----:B------:R-:W-:Y:S02]  /*6a90*/  LOP3.LUT R25, R25, 0xff, RZ, 0xc0, !PT ;  /* 0x000000ff19197812 */ /* 0x000fe400078ec0ff */
[----:B------:R-:W-:Y:S02]  /*6aa0*/  LOP3.LUT R20, R15, 0xff, RZ, 0xc0, !PT ;  /* 0x000000ff0f147812 */ /* 0x000fe400078ec0ff */
[----:B------:R-:W-:Y:S02]  /*6ab0*/  PRMT R15, R13, 0x7604, R14 ;  /* 0x000076040d0f7816 */ /* 0x000fe4000000000e */
[----:B------:R-:W-:Y:S02]  /*6ac0*/  PRMT R28, R25, 0x7604, R28 ;  /* 0x00007604191c7816 */ /* 0x000fe4000000001c */
[----:B------:R-:W-:-:S02]  /*6ad0*/  SHF.R.U32.HI R14, RZ, 0x10, R9 ;  /* 0x00000010ff0e7819 */ /* 0x000fc40000011609 */
[----:B------:R-:W-:Y:S02]  /*6ae0*/  SHF.R.U32.HI R25, RZ, 0x10, R11 ;  /* 0x00000010ff197819 */ /* 0x000fe4000001160b */
[----:B------:R-:W-:Y:S02]  /*6af0*/  LOP3.LUT R12, R8, 0xff, RZ, 0xc0, !PT ;  /* 0x000000ff080c7812 */ /* 0x000fe400078ec0ff */
[----:B------:R-:W-:Y:S02]  /*6b00*/  LOP3.LUT R14, R14, 0xff, RZ, 0xc0, !PT ;  /* 0x000000ff0e0e7812 */ /* 0x000fe400078ec0ff */
[----:B------:R-:W-:Y:S02]  /*6b10*/  LOP3.LUT R25, R25, 0xff, RZ, 0xc0, !PT ;  /* 0x000000ff19197812 */ /* 0x000fe400078ec0ff */
[----:B------:R-:W-:Y:S02]  /*6b20*/  LOP3.LUT R21, R10, 0xff, RZ, 0xc0, !PT ;  /* 0x000000ff0a157812 */ /* 0x000fe400078ec0ff */
[----:B------:R-:W-:-:S02]  /*6b30*/  SHF.R.U32.HI R13, RZ, 0x10, R10 ;  /* 0x00000010ff0d7819 */ /* 0x000fc4000001160a */
[----:B------:R-:W-:Y:S02]  /*6b40*/  PRMT R15, R14, 0x7054, R15 ;  /* 0x000070540e0f7816 */ /* 0x000fe4000000000f */
[----:B------:R-:W-:Y:S02]  /*6b50*/  PRMT R25, R25, 0x7054, R28 ;  /* 0x0000705419197816 */ /* 0x000fe4000000001c */
[----:B------:R-:W-:Y:S02]  /*6b60*/  PRMT R21, R20, 0x7604, R21 ;  /* 0x0000760414157816 */ /* 0x000fe40000000015 */
[----:B------:R-:W-:Y:S02]  /*6b70*/  LOP3.LUT R20, R13, 0xff, RZ, 0xc0, !PT ;  /* 0x000000ff0d147812 */ /* 0x000fe400078ec0ff */
[----:B------:R-:W-:Y:S02]  /*6b80*/  LOP3.LUT R25, R25, 0xff000000, R11, 0xf8, !PT ;  /* 0xff00000019197812 */ /* 0x000fe400078ef80b */
[----:B------:R-:W-:-:S02]  /*6b90*/  LOP3.LUT R15, R15, 0xff000000, R9, 0xf8, !PT ;  /* 0xff0000000f0f7812 */ /* 0x000fc400078ef809 */
[----:B------:R-:W-:Y:S02]  /*6ba0*/  PRMT R21, R20, 0x7054, R21 ;  /* 0x0000705414157816 */ /* 0x000fe40000000015 */
[-C--:B------:R-:W-:Y:S02]  /*6bb0*/  F2FP.F16.E4M3.UNPACK_B R20, R25.reuse ;  /* 0x00000019ff14723e */ /* 0x080fe400020006ff */
[----:B------:R-:W-:Y:S02]  /*6bc0*/  LOP3.LUT R21, R21, 0xff000000, R10, 0xf8, !PT ;  /* 0xff00000015157812 */ /* 0x000fe400078ef80a */
[----:B------:R-:W-:Y:S01]  /*6bd0*/  F2FP.F16.E4M3.UNPACK_B R25, R25.H1 ;  /* 0x00000019ff19723e */ /* 0x000fe200030006ff */
[--C-:B-1----:R-:W-:Y:S02]  /*6be0*/  HADD2.F32 R27, -RZ, R20.reuse.H1_H1 ;  /* 0x30000014ff1b7230 */ /* 0x102fe40000004100 */
[----:B------:R-:W-:Y:S01]  /*6bf0*/  HADD2.F32 R20, -RZ, R20.H0_H0 ;  /* 0x20000014ff147230 */ /* 0x000fe20000004100 */
[----:B---3--:R-:W-:Y:S01]  /*6c00*/  LOP3.LUT P0, RZ, R0, 0x2, RZ, 0xc0, !PT ;  /* 0x0000000200ff7812 */ /* 0x008fe2000780c0ff */
[----:B------:R-:W-:-:S12]  /*6c10*/  VIADD R0, R3, 0x20 ;  /* 0x0000002003007836 */ /* 0x000fd80000000000 */
[----:B------:R-:W-:Y:S01]  /*6c20*/  @P0 VIADD R0, R3, 0xffffffe0 ;  /* 0xffffffe003000836 */ /* 0x000fe20000000000 */
[----:B------:R-:W-:-:S04]  /*6c30*/  SHF.R.U32.HI R3, RZ, 0x8, R8 ;  /* 0x00000008ff037819 */ /* 0x000fc80000011608 */
[----:B------:R-:W0:Y:S01]  /*6c40*/  LDS.128 R4, [R0+0xb000] ;  /* 0x00b0000000047984 */ /* 0x000e220000000c00 */
[----:B------:R-:W-:-:S04]  /*6c50*/  LOP3.LUT R3, R3, 0xff, RZ, 0xc0, !PT ;  /* 0x000000ff03037812 */ /* 0x000fc800078ec0ff */
[----:B------:R-:W-:Y:S02]  /*6c60*/  PRMT R12, R3, 0x7604, R12 ;  /* 0x00007604030c7816 */ /* 0x000fe4000000000c */
[----:B------:R-:W-:-:S04]  /*6c70*/  SHF.R.U32.HI R3, RZ, 0x10, R8 ;  /* 0x00000010ff037819 */ /* 0x000fc80000011608 */
[----:B------:R-:W-:-:S04]  /*6c80*/  LOP3.LUT R3, R3, 0xff, RZ, 0xc0, !PT ;  /* 0x000000ff03037812 */ /* 0x000fc800078ec0ff */
[----:B------:R-:W-:Y:S02]  /*6c90*/  PRMT R13, R3, 0x7054, R12 ;  /* 0x00007054030d7816 */ /* 0x000fe4000000000c */
[-C--:B------:R-:W-:Y:S02]  /*6ca0*/  F2FP.F16.E4M3.UNPACK_B R12, R15.reuse ;  /* 0x0000000fff0c723e */ /* 0x080fe400020006ff */
[----:B------:R-:W-:Y:S02]  /*6cb0*/  LOP3.LUT R13, R13, 0xff000000, R8, 0xf8, !PT ;  /* 0xff0000000d0d7812 */ /* 0x000fe400078ef808 */
[----:B------:R-:W-:Y:S01]  /*6cc0*/  F2FP.F16.E4M3.UNPACK_B R15, R15.H1 ;  /* 0x0000000fff0f723e */ /* 0x000fe200030006ff */
[--C-:B------:R-:W-:Y:S02]  /*6cd0*/  HADD2.F32 R14, -RZ, R12.reuse.H1_H1 ;  /* 0x3000000cff0e7230 */ /* 0x100fe40000004100 */
[----:B------:R-:W-:Y:S01]  /*6ce0*/  HADD2.F32 R12, -RZ, R12.H0_H0 ;  /* 0x2000000cff0c7230 */ /* 0x000fe20000004100 */
[----:B0-----:R-:W-:-:S02]  /*6cf0*/  F2FP.F16.E4M3.UNPACK_B R3, R6.H1 ;  /* 0x00000006ff03723e */ /* 0x001fc400030006ff */
[----:B------:R-:W-:Y:S02]  /*6d00*/  F2FP.F16.E4M3.UNPACK_B R6, R6 ;  /* 0x00000006ff06723e */ /* 0x000fe400020006ff */
[-C--:B------:R-:W-:Y:S01]  /*6d10*/  F2FP.F16.E4M3.UNPACK_B R10, R7.reuse ;  /* 0x00000007ff0a723e */ /* 0x080fe200020006ff */
[--C-:B------:R-:W-:Y:S01]  /*6d20*/  HADD2.F32 R8, -RZ, R3.reuse.H1_H1 ;  /* 0x30000003ff087230 */ /* 0x100fe20000004100 */
[----:B------:R-:W-:Y:S01]  /*6d30*/  F2FP.F16.E4M3.UNPACK_B R11, R7.H1 ;  /* 0x00000007ff0b723e */ /* 0x000fe200030006ff */
[----:B------:R-:W-:Y:S01]  /*6d40*/  HADD2.F32 R9, -RZ, R3.H0_H0 ;  /* 0x20000003ff097230 */ /* 0x000fe20000004100 */
[----:B------:R-:W-:Y:S02]  /*6d50*/  F2FP.F16.E4M3.UNPACK_B R7, R5 ;  /* 0x00000005ff07723e */ /* 0x000fe400020006ff */
[C---:B------:R-:W-:Y:S01]  /*6d60*/  FMUL.FTZ R28, R8.reuse, R27 ;  /* 0x0000001b081c7220 */ /* 0x040fe20000410000 */
[----:B------:R-:W-:Y:S01]  /*6d70*/  FMUL.FTZ R32, R8, R14 ;  /* 0x0000000e08207220 */ /* 0x000fe20000410000 */
[----:B------:R-:W-:Y:S01]  /*6d80*/  F2FP.F16.E4M3.UNPACK_B R8, R5.H1 ;  /* 0x00000005ff08723e */ /* 0x000fe200030006ff */
[----:B------:R-:W-:-:S02]  /*6d90*/  HADD2.F32 R5, -RZ, R6.H1_H1 ;  /* 0x30000006ff057230 */ /* 0x000fc40000004100 */
[C---:B------:R-:W-:Y:S01]  /*6da0*/  FFMA.FTZ R30, R9.reuse, R14, -R28 ;  /* 0x0000000e091e7223 */ /* 0x040fe2000001081c */
[----:B------:R-:W-:Y:S01]  /*6db0*/  FFMA.FTZ R31, R9, R27, R32 ;  /* 0x0000001b091f7223 */ /* 0x000fe20000010020 */
[----:B------:R-:W-:Y:S01]  /*6dc0*/  HADD2.F32 R6, -RZ, R6.H0_H0 ;  /* 0x20000006ff067230 */ /* 0x000fe20000004100 */
[----:B------:R-:W-:Y:S01]  /*6dd0*/  F2FP.F16.E4M3.UNPACK_B R3, R4 ;  /* 0x00000004ff03723e */ /* 0x000fe200020006ff */
[C---:B------:R-:W-:Y:S01]  /*6de0*/  FMUL.FTZ R9, R5.reuse, R20 ;  /* 0x0000001405097220 */ /* 0x040fe20000410000 */
[----:B------:R-:W-:Y:S01]  /*6df0*/  FMUL.FTZ R29, R5, R12 ;  /* 0x0000000c051d7220 */ /* 0x000fe20000410000 */
[----:B------:R-:W-:Y:S01]  /*6e00*/  HADD2.F32 R5, -RZ, R10.H1_H1 ;  /* 0x3000000aff057230 */ /* 0x000fe20000004100 */
[----:B------:R-:W-:Y:S01]  /*6e10*/  F2FP.F16.E4M3.UNPACK_B R4, R4.H1 ;  /* 0x00000004ff04723e */ /* 0x000fe200030006ff */
[----:B------:R-:W-:Y:S02]  /*6e20*/  HADD2.F32 R14, -RZ, R25.H0_H0 ;  /* 0x20000019ff0e7230 */ /* 0x000fe40000004100 */
[----:B------:R-:W-:Y:S01]  /*6e30*/  FFMA.FTZ R27, R6, R12, -R9 ;  /* 0x0000000c061b7223 */ /* 0x000fe20000010809 */
[----:B------:R-:W-:-:S02]  /*6e40*/  HADD2.F32 R9, -RZ, R15.H0_H0 ;  /* 0x2000000fff097230 */ /* 0x000fc40000004100 */
[----:B------:R-:W-:Y:S01]  /*6e50*/  FFMA.FTZ R28, R6, R20, R29 ;  /* 0x00000014061c7223 */ /* 0x000fe2000001001d */
        /* <DEDUP_REMOVED lines=11> */
[----:B------:R-:W-:Y:S01]  /*6f10*/  FMUL.FTZ R10, R6, R15 ;  /* 0x0000000f060a7220 */ /* 0x000fe20000410000 */
[----:B------:R-:W-:Y:S01]  /*6f20*/  F2FP.F16.E4M3.UNPACK_B R9, R13 ;  /* 0x0000000dff09723e */ /* 0x000fe200020006ff */
[C---:B------:R-:W-:Y:S01]  /*6f30*/  FFMA.FTZ R33, R11.reuse, R15, -R12 ;  /* 0x0000000f0b217223 */ /* 0x040fe2000001080c */
[----:B------:R-:W-:Y:S02]  /*6f40*/  HADD2.F32 R6, -RZ, R4.H1_H1 ;  /* 0x30000004ff067230 */ /* 0x000fe40000004100 */
[----:B------:R-:W-:Y:S01]  /*6f50*/  FFMA.FTZ R36, R11, R25, R10 ;  /* 0x000000190b247223 */ /* 0x000fe2000001000a */
[--C-:B------:R-:W-:Y:S01]  /*6f60*/  HADD2.F32 R12, -RZ, R5.reuse.H1_H1 ;  /* 0x30000005ff0c7230 */ /* 0x100fe20000004100 */
[----:B------:R-:W-:Y:S01]  /*6f70*/  F2FP.F16.E4M3.UNPACK_B R13, R13.H1 ;  /* 0x0000000dff0d723e */ /* 0x000fe200030006ff */
[----:B------:R-:W-:Y:S01]  /*6f80*/  HADD2.F32 R11, -RZ, R5.H0_H0 ;  /* 0x20000005ff0b7230 */ /* 0x000fe20000004100 */
[----:B------:R-:W-:Y:S01]  /*6f90*/  F2FP.F16.E4M3.UNPACK_B R21, R21.H1 ;  /* 0x00000015ff15723e */ /* 0x000fe200030006ff */
[----:B------:R-:W-:-:S02]  /*6fa0*/  HADD2.F32 R10, -RZ, R9.H1_H1 ;  /* 0x30000009ff0a7230 */ /* 0x000fc40000004100 */
[C---:B------:R-:W-:Y:S01]  /*6fb0*/  FMUL.FTZ R14, R6.reuse, R12 ;  /* 0x0000000c060e7220 */ /* 0x040fe20000410000 */
[----:B------:R-:W-:Y:S02]  /*6fc0*/  HADD2.F32 R5, -RZ, R4.H0_H0 ;  /* 0x20000004ff057230 */ /* 0x000fe40000004100 */
        /* <DEDUP_REMOVED lines=10> */
[--C-:B------:R-:W-:Y:S02]  /*7070*/  HADD2.F32 R9, -RZ, R21.reuse.H1_H1 ;  /* 0x30000015ff097230 */ /* 0x100fe40000004100 */
[----:B------:R-:W-:Y:S01]  /*7080*/  FFMA.FTZ R11, R3, R11, R4 ;  /* 0x0000000b030b7223 */ /* 0x000fe20000010004 */
[----:B------:R-:W-:Y:S02]  /*7090*/  HADD2.F32 R4, -RZ, R8.H1_H1 ;  /* 0x30000008ff047230 */ /* 0x000fe40000004100 */
[----:B------:R-:W-:Y:S02]  /*70a0*/  HADD2.F32 R10, -RZ, R21.H0_H0 ;  /* 0x20000015ff0a7230 */ /* 0x000fe40000004100 */
[----:B------:R-:W-:Y:S02]  /*70b0*/  HADD2.F32 R3, -RZ, R7.H1_H1 ;  /* 0x30000007ff037230 */ /* 0x000fe40000004100 */
[----:B------:R-:W-:Y:S01]  /*70c0*/  FMUL.FTZ R20, R4, R5 ;  /* 0x0000000504147220 */ /* 0x000fe20000410000 */
[----:B------:R-:W-:-:S02]  /*70d0*/  HADD2.F32 R6, -RZ, R13.H0_H0 ;  /* 0x2000000dff067230 */ /* 0x000fc40000004100 */
[----:B------:R-:W-:Y:S01]  /*70e0*/  FMUL.FTZ R13, R4, R9 ;  /* 0x00000009040d7220 */ /* 0x000fe20000410000 */
        /* <DEDUP_REMOVED lines=11> */
[----:B------:R-:W-:Y:S02]  /*71a0*/  F2FP.SATFINITE.E4M3.F32.PACK_AB_MERGE_C R13, R20, R13, RZ ;  /* 0x0000000d140d723e */ /* 0x000fe400048070ff */
[----:B------:R-:W-:Y:S02]  /*71b0*/  F2FP.SATFINITE.E4M3.F32.PACK_AB_MERGE_C R6, R28, R27, R6 ;  /* 0x0000001b1c06723e */ /* 0x000fe40004807006 */
[----:B------:R-:W-:Y:S02]  /*71c0*/  F2FP.SATFINITE.E4M3.F32.PACK_AB_MERGE_C R7, R32, R29, R7 ;  /* 0x0000001d2007723e */ /* 0x000fe40004807007 */
[----:B------:R-:W-:-:S02]  /*71d0*/  F2FP.SATFINITE.E4M3.F32.PACK_AB_MERGE_C R4, R11, R12, R4 ;  /* 0x0000000c0b04723e */ /* 0x000fc40004807004 */
[----:B------:R-:W-:-:S05]  /*71e0*/  F2FP.SATFINITE.E4M3.F32.PACK_AB_MERGE_C R5, R10, R5, R13 ;  /* 0x000000050a05723e */ /* 0x000fca000480700d */
[----:B------:R0:W-:Y:S01]  /*71f0*/  STS.128 [R0+0xb000], R4 ;  /* 0x00b0000400007388 */ /* 0x0001e20000000c00 */
[----:B------:R-:W-:Y:S05]  /*7200*/  BRA `(.L_x_480) ;  /* 0x0000001000a47947 */ /* 0x000fea0003800000 */
.L_x_474:
[----:B------:R-:W-:-:S03]  /*7210*/  UMOV UR4, 0xffffffff ;  /* 0xffffffff00047882 */ /* 0x000fc60000000000 */
[----:B------:R-:W-:Y:S05]  /*7220*/  BRA.DIV UR4, `(.L_x_483) ;  /* 0x0000012a04747947 */ /* 0x000fea000b800000 */
[----:B------:R0:W1:Y:S04]  /*7230*/  SHFL.IDX PT, R29, R28, RZ, 0x1e1f ;  /* 0x001e1fff1c1d7589 */ /* 0x00006800000e0000 */
[----:B------:R0:W2:Y:S04]  /*7240*/  SHFL.IDX PT, R14, R32, RZ, 0x1e1f ;  /* 0x001e1fff200e7589 */ /* 0x0000a800000e0000 */
[----:B------:R0:W3:Y:S04]  /*7250*/  SHFL.IDX PT, R3, R30, RZ, 0x1e1f ;  /* 0x001e1fff1e037589 */ /* 0x0000e800000e0000 */
[----:B------:R0:W4:Y:S02]  /*7260*/  SHFL.IDX PT, R21, R31, RZ, 0x1e1f ;  /* 0x001e1fff1f157589 */ /* 0x00012400000e0000 */
.L_x_687:
[----:B------:R-:W5:Y:S01]  /*7270*/  LDL R6, [R1+0x48] ;  /* 0x0000480001067983 */ /* 0x000f620000100800 */
[----:B------:R-:W-:Y:S01]  /*7280*/  ULDC UR4, c[0x0][0x448] ;  /* 0x0001120000047ab9 */ /* 0x000fe20000000800 */
[----:B0-----:R-:W0:Y:S01]  /*7290*/  LDC R31, c[0x0][0x3f4] ;  /* 0x0000fd00ff1f7b82 */ /* 0x001e220000000800 */
[----:B------:R-:W-:Y:S01]  /*72a0*/  IMAD R0, R27, UR4, RZ ;  /* 0x000000041b007c24 */ /* 0x000fe2000f8e02ff */
[----:B------:R-:W-:Y:S01]  /*72b0*/  BSSY B1, `(.L_x_484) ;  /* 0x0000015000017945 */ /* 0x000fe20003800000 */
[----:B------:R-:W-:Y:S02]  /*72c0*/  CS2R R8, SRZ ;  /* 0x0000000000087805 */ /* 0x000fe4000001ff00 */
[----:B------:R-:W-:Y:S02]  /*72d0*/  CS2R R10, SRZ ;  /* 0x00000000000a7805 */ /* 0x000fe4000001ff00 */
[----:B------:R-:W-:Y:S02]  /*72e0*/  ISETP.GE.AND P0, PT, R4, R0, PT ;  /* 0x000000000400720c */ /* 0x000fe40003f06270 */
[----:B-----5:R-:W-:-:S04]  /*72f0*/  LEA.HI R5, R6, R6, RZ, 0x1 ;  /* 0x0000000606057211 */ /* 0x020fc800078f08ff */
[----:B------:R-:W-:-:S05]  /*7300*/  LOP3.LUT R5, R5, 0xfffffffe, RZ, 0xc0, !PT ;  /* 0xfffffffe05057812 */ /* 0x000fca00078ec0ff */
[----:B------:R-:W-:Y:S01]  /*7310*/  IMAD.IADD R27, R6, 0x1, -R5 ;  /* 0x00000001061b7824 */ /* 0x000fe200078e0a05 */
[----:B------:R-:W-:Y:S02]  /*7320*/  CS2R R4, SRZ ;  /* 0x0000000000047805 */ /* 0x000fe4000001ff00 */
[----:B------:R-:W-:Y:S02]  /*7330*/  CS2R R6, SRZ ;  /* 0x0000000000067805 */ /* 0x000fe4000001ff00 */
[----:B------:R-:W-:Y:S01]  /*7340*/  SHF.L.U32 R27, R27, 0x1f, RZ ;  /* 0x0000001f1b1b7819 */ /* 0x000fe200000006ff */
[----:B0-----:R-:W-:Y:S06]  /*7350*/  @P0 BRA `(.L_x_485) ;  /* 0x0000000000280947 */ /* 0x001fec0003800000 */
[----:B------:R-:W-:Y:S01]  /*7360*/  ULDC UR4, c[0x0][0x3f4] ;  /* 0x0000fd0000047ab9 */ /* 0x000fe20000000800 */
[C---:B--2---:R-:W-:Y:S02]  /*7370*/  IADD3 R14, P1, R16.reuse, R14, RZ ;  /* 0x0000000e100e7210 */ /* 0x044fe40007f3e0ff */
[----:B------:R-:W-:Y:S02]  /*7380*/  CS2R R8, SRZ ;  /* 0x0000000000087805 */ /* 0x000fe4000001ff00 */
[C---:B------:R-:W-:Y:S02]  /*7390*/  ISETP.GE.AND P2, PT, R16.reuse, UR4, PT ;  /* 0x0000000410007c0c */ /* 0x040fe4000bf46270 */
[----:B-1----:R-:W-:Y:S01]  /*73a0*/  IADD3 R12, P0, R16, R29, RZ ;  /* 0x0000001d100c7210 */ /* 0x002fe20007f1e0ff */
[----:B----4-:R-:W-:-:S03]  /*73b0*/  IMAD.X R15, R21, 0x1, R17, P1 ;  /* 0x00000001150f7824 */ /* 0x010fc600008e0611 */
[----:B---3--:R-:W-:-:S07]  /*73c0*/  IADD3.X R13, R3, R17, RZ, P0, !PT ;  /* 0x00000011030d7210 */ /* 0x008fce00007fe4ff */
[----:B------:R-:W-:Y:S05]  /*73d0*/  @P2 BRA `(.L_x_485) ;  /* 0x0000000000082947 */ /* 0x000fea0003800000 */
[----:B------:R0:W5:Y:S04]  /*73e0*/  LD.E.128 R8, desc[UR40][R12.64] ;  /* 0x000000280c087980 */ /* 0x000168000c101d00 */
[----:B------:R0:W5:Y:S02]  /*73f0*/  LD.E.128 R4, desc[UR40][R14.64] ;  /* 0x000000280e047980 */ /* 0x000164000c101d00 */
.L_x_485:
[----:B------:R-:W-:Y:S05]  /*7400*/  BSYNC B1 ;  /* 0x0000000000017941 */ /* 0x000fea0003800000 */
.L_x_484:
[----:B---3--:R-:W3:Y:S01]  /*7410*/  S2R R3, SR_TID.X ;  /* 0x0000000000037919 */ /* 0x008ee20000002100 */
[----:B------:R-:W1:Y:S01]  /*7420*/  SYNCS.PHASECHK.TRANS64.TRYWAIT P1, [R18+URZ+0x13200], R27 ;  /* 0x0132001b120075a7 */ /* 0x000e62000802017f */
[----:B------:R-:W-:Y:S01]  /*7430*/  IMAD R0, R25, -0xc0, R0 ;  /* 0xffffff4019007824 */ /* 0x000fe200078e0200 */
[----:B------:R-:W-:Y:S01]  /*7440*/  ISETP.GE.AND P0, PT, R16, R31, PT ;  /* 0x0000001f1000720c */ /* 0x000fe20003f06270 */
[----:B------:R-:W-:Y:S03]  /*7450*/  BSSY B1, `(.L_x_486) ;  /* 0x0000007000017945 */ /* 0x000fe60003800000 */
[----:B------:R-:W-:Y:S01]  /*7460*/  VIMNMX R0, R0, 0xc0, PT ;  /* 0x000000c000007848 */ /* 0x000fe20003fe0100 */
[----:B---3--:R-:W-:-:S05]  /*7470*/  VIADD R3, R3, 0xffffff80 ;  /* 0xffffff8003037836 */ /* 0x008fca0000000000 */
[----:B------:R-:W-:-:S04]  /*7480*/  LEA.HI R3, R3, R3, RZ, 0x1 ;  /* 0x0000000303037211 */ /* 0x000fc800078f08ff */
[----:B------:R-:W-:-:S04]  /*7490*/  SHF.R.S32.HI R3, RZ, 0x1, R3 ;  /* 0x00000001ff037819 */ /* 0x000fc80000011403 */
[----:B------:R-:W-:Y:S01]  /*74a0*/  ISETP.GE.OR P0, PT, R3, R0, P0 ;  /* 0x000000000300720c */ /* 0x000fe20000706670 */
[----:B-1----:R-:W-:-:S12]  /*74b0*/  @!P1 BRA `(.L_x_487) ;  /* 0x0000012800409947 */ /* 0x002fd80003800000 */
.L_x_688:
[----:B------:R-:W-:Y:S05]  /*74c0*/  BSYNC B1 ;  /* 0x0000000000017941 */ /* 0x000fea0003800000 */
.L_x_486:
[----:B------:R-:W-:Y:S05]  /*74d0*/  @P0 BRA `(.L_x_480) ;  /* 0x0000000c00f00947 */ /* 0x000fea0003800000 */
[----:B------:R-:W3:Y:S04]  /*74e0*/  LDL R37, [R1+0x2c] ;  /* 0x00002c0001257983 */ /* 0x000ee80000100800 */
[----:B------:R-:W3:Y:S04]  /*74f0*/  LDL R33, [R1+0x30] ;  /* 0x0000300001217983 */ /* 0x000ee80000100800 */
[----:B------:R-:W3:Y:S04]  /*7500*/  LDL R29, [R1+0x34] ;  /* 0x00003400011d7983 */ /* 0x000ee80000100800 */
[----:B------:R-:W3:Y:S01]  /*7510*/  LDL R51, [R1+0x8c] ;  /* 0x00008c0001337983 */ /* 0x000ee20000100800 */
[----:B-----5:R-:W-:-:S02]  /*7520*/  SHF.R.U32.HI R0, RZ, 0x8, R8 ;  /* 0x00000008ff007819 */ /* 0x020fc40000011608 */
[----:B------:R-:W-:Y:S02]  /*7530*/  LOP3.LUT R3, R8, 0xff, RZ, 0xc0, !PT ;  /* 0x000000ff08037812 */ /* 0x000fe400078ec0ff */
[----:B------:R-:W-:Y:S02]  /*7540*/  LOP3.LUT R0, R0, 0xff, RZ, 0xc0, !PT ;  /* 0x000000ff00007812 */ /* 0x000fe400078ec0ff */
[----:B------:R-:W-:Y:S02]  /*7550*/  SHF.R.U32.HI R25, RZ, 0x8, R9 ;  /* 0x00000008ff197819 */ /* 0x000fe40000011609 */
[----:B------:R-:W-:Y:S02]  /*7560*/  PRMT R20, R0, 0x7604, R3 ;  /* 0x0000760400147816 */ /* 0x000fe40000000003 */
[----:B0-----:R-:W-:Y:S02]  /*7570*/  LOP3.LUT R13, R9, 0xff, RZ, 0xc0, !PT ;  /* 0x000000ff090d7812 */ /* 0x001fe400078ec0ff */
[----:B------:R-:W-:-:S02]  /*7580*/  SHF.R.U32.HI R3, RZ, 0x8, R10 ;  /* 0x00000008ff037819 */ /* 0x000fc4000001160a */
[----:B------:R-:W-:Y:S02]  /*7590*/  LOP3.LUT R0, R25, 0xff, RZ, 0xc0, !PT ;  /* 0x000000ff19007812 */ /* 0x000fe400078ec0ff */
[----:B------:R-:W-:Y:S02]  /*75a0*/  LOP3.LUT R12, R10, 0xff, RZ, 0xc0, !PT ;  /* 0x000000ff0a0c7812 */ /* 0x000fe400078ec0ff */
[----:B------:R-:W-:Y:S02]  /*75b0*/  LOP3.LUT R3, R3, 0xff, RZ, 0xc0, !PT ;  /* 0x000000ff03037812 */ /* 0x000fe400078ec0ff */
[----:B------:R-:W-:Y:S01]  /*75c0*/  PRMT R32, R0, 0x7604, R13 ;  /* 0x0000760400207816 */ /* 0x000fe2000000000d */
[----:B------:R-:W-:Y:S01]  /*75d0*/  IMAD.IADD R0, R16, 0x1, R31 ;  /* 0x0000000110007824 */ /* 0x000fe200078e021f */
[----:B----4-:R-:W-:Y:S02]  /*75e0*/  SHF.R.U32.HI R21, RZ, 0x8, R4 ;  /* 0x00000008ff157819 */ /* 0x010fe40000011604 */
[----:B------:R-:W-:-:S02]  /*75f0*/  PRMT R36, R3, 0x7604, R12 ;  /* 0x0000760403247816 */ /* 0x000fc4000000000c */
[----:B------:R-:W-:Y:S02]  /*7600*/  LOP3.LUT R28, R4, 0xff, RZ, 0xc0, !PT ;  /* 0x000000ff041c7812 */ /* 0x000fe400078ec0ff */
[----:B------:R-:W-:Y:S02]  /*7610*/  LOP3.LUT R21, R21, 0xff, RZ, 0xc0, !PT ;  /* 0x000000ff15157812 */ /* 0x000fe400078ec0ff */
[----:B------:R-:W-:Y:S02]  /*7620*/  SHF.R.U32.HI R3, RZ, 0x8, R6 ;  /* 0x00000008ff037819 */ /* 0x000fe40000011606 */
[----:B--2---:R-:W-:Y:S02]  /*7630*/  SHF.R.U32.HI R14, RZ, 0x8, R11 ;  /* 0x00000008ff0e7819 */ /* 0x004fe4000001160b */
[----:B------:R-:W-:Y:S02]  /*7640*/  PRMT R35, R21, 0x7604, R28 ;  /* 0x0000760415237816 */ /* 0x000fe4000000001c */
[----:B------:R-:W-:-:S02]  /*7650*/  LOP3.LUT R25, R3, 0xff, RZ, 0xc0, !PT ;  /* 0x000000ff03197812 */ /* 0x000fc400078ec0ff */
[----:B------:R-:W-:Y:S02]  /*7660*/  SHF.R.U32.HI R21, RZ, 0x8, R5 ;  /* 0x00000008ff157819 */ /* 0x000fe40000011605 */
[----:B------:R-:W-:Y:S02]  /*7670*/  LOP3.LUT R15, R11, 0xff, RZ, 0xc0, !PT ;  /* 0x000000ff0b0f7812 */ /* 0x000fe400078ec0ff */
[----:B------:R-:W-:Y:S02]  /*7680*/  LOP3.LUT R14, R14, 0xff, RZ, 0xc0, !PT ;  /* 0x000000ff0e0e7812 */ /* 0x000fe400078ec0ff */
[----:B------:R-:W-:Y:S02]  /*7690*/  LOP3.LUT R28, R5, 0xff, RZ, 0xc0, !PT ;  /* 0x000000ff051c7812 */ /* 0x000fe400078ec0ff */
[----:B------:R-:W-:Y:S02]  /*76a0*/  LOP3.LUT R30, R6, 0xff, RZ, 0xc0, !PT ;  /* 0x000000ff061e7812 */ /* 0x000fe400078ec0ff */
[----:B------:R-:W-:-:S02]  /*76b0*/  LOP3.LUT R21, R21, 0xff, RZ, 0xc0, !PT ;  /* 0x000000ff15157812 */ /* 0x000fc400078ec0ff */
[----:B------:R-:W-:Y:S02]  /*76c0*/  PRMT R38, R14, 0x7604, R15 ;  /* 0x000076040e267816 */ /* 0x000fe4000000000f */
[----:B------:R-:W-:Y:S02]  /*76d0*/  PRMT R40, R21, 0x7604, R28 ;  /* 0x0000760415287816 */ /* 0x000fe4000000001c */
[----:B------:R-:W-:Y:S02]  /*76e0*/  PRMT R39, R25, 0x7604, R30 ;  /* 0x0000760419277816 */ /* 0x000fe4000000001e */
[----:B-1----:R-:W-:Y:S02]  /*76f0*/  SHF.R.U32.HI R27, RZ, 0x8, R7 ;  /* 0x00000008ff1b7819 */ /* 0x002fe40000011607 */
[----:B------:R-:W-:Y:S02]  /*7700*/  LOP3.LUT R42, R7, 0xff, RZ, 0xc0, !PT ;  /* 0x000000ff072a7812 */ /* 0x000fe400078ec0ff */
[----:B------:R-:W-:-:S02]  /*7710*/  LOP3.LUT R27, R27, 0xff, RZ, 0xc0, !PT ;  /* 0x000000ff1b1b7812 */ /* 0x000fc400078ec0ff */
[----:B------:R-:W-:Y:S02]  /*7720*/  SHF.R.U32.HI R21, RZ, 0x10, R9 ;  /* 0x00000010ff157819 */ /* 0x000fe40000011609 */
[----:B------:R-:W-:Y:S02]  /*7730*/  PRMT R41, R27, 0x7604, R42 ;  /* 0x000076041b297816 */ /* 0x000fe4000000002a */
[----:B------:R-:W-:Y:S02]  /*7740*/  SHF.R.U32.HI R27, RZ, 0x10, R11 ;  /* 0x00000010ff1b7819 */ /* 0x000fe4000001160b */
[----:B------:R-:W-:Y:S02]  /*7750*/  SHF.R.U32.HI R25, RZ, 0x10, R10 ;  /* 0x00000010ff197819 */ /* 0x000fe4000001160a */
[----:B------:R-:W-:Y:S02]  /*7760*/  LOP3.LUT R27, R27, 0xff, RZ, 0xc0, !PT ;  /* 0x000000ff1b1b7812 */ /* 0x000fe400078ec0ff */
[----:B------:R-:W-:-:S02]  /*7770*/  LOP3.LUT R21, R21, 0xff, RZ, 0xc0, !PT ;  /* 0x000000ff15157812 */ /* 0x000fc400078ec0ff */
[----:B------:R-:W-:Y:S02]  /*7780*/  LOP3.LUT R25, R25, 0xff, RZ, 0xc0, !PT ;  /* 0x000000ff19197812 */ /* 0x000fe400078ec0ff */
[----:B------:R-:W-:Y:S02]  /*7790*/  PRMT R21, R21, 0x7054, R32 ;  /* 0x0000705415157816 */ /* 0x000fe40000000020 */
[----:B------:R-:W-:Y:S02]  /*77a0*/  SHF.R.U32.HI R32, RZ, 0x10, R6 ;  /* 0x00000010ff207819 */ /* 0x000fe40000011606 */
[----:B------:R-:W-:Y:S02]  /*77b0*/  PRMT R25, R25, 0x7054, R36 ;  /* 0x0000705419197816 */ /* 0x000fe40000000024 */
[----:B------:R-:W-:Y:S02]  /*77c0*/  SHF.R.U32.HI R36, RZ, 0x10, R7 ;  /* 0x00000010ff247819 */ /* 0x000fe40000011607 */
[----:B------:R-:W-:-:S02]  /*77d0*/  LOP3.LUT R32, R32, 0xff, RZ, 0xc0, !PT ;  /* 0x000000ff20207812 */ /* 0x000fc400078ec0ff */
[----:B------:R-:W-:Y:S02]  /*77e0*/  LOP3.LUT R36, R36, 0xff, RZ, 0xc0, !PT ;  /* 0x000000ff24247812 */ /* 0x000fe400078ec0ff */
[----:B------:R-:W-:Y:S02]  /*77f0*/  PRMT R39, R32, 0x7054, R39 ;  /* 0x0000705420277816 */ /* 0x000fe40000000027 */
[----:B------:R-:W-:-:S04]  /*7800*/  PRMT R41, R36, 0x7054, R41 ;  /* 0x0000705424297816 */ /* 0x000fc80000000029 */
[----:B------:R-:W-:Y:S02]  /*7810*/  LOP3.LUT R43, R41, 0xff000000, R7, 0xf8, !PT ;  /* 0xff000000292b7812 */ /* 0x000fe400078ef807 */
[----:B---3--:R-:W-:-:S04]  /*7820*/  LOP3.LUT R0, R37, 0x30, R0, 0xf8, !PT ;  /* 0x0000003025007812 */ /* 0x008fc800078ef800 */
[----:B------:R-:W-:Y:S02]  /*7830*/  LOP3.LUT R3, R0, R33, RZ, 0x3c, !PT ;  /* 0x0000002100037212 */ /* 0x000fe400078e3cff */
[----:B------:R-:W-:Y:S02]  /*7840*/  PRMT R33, R27, 0x7054, R38 ;  /* 0x000070541b217816 */ /* 0x000fe40000000026 */
[----:B------:R-:W-:Y:S02]  /*7850*/  IADD3 R0, R18, R29, R3 ;  /* 0x0000001d12007210 */ /* 0x000fe40007ffe003 */
[----:B------:R-:W-:Y:S01]  /*7860*/  SHF.R.U32.HI R3, RZ, 0x10, R8 ;  /* 0x00000010ff037819 */ /* 0x000fe20000011608 */
[----:B------:R-:W0:Y:S01]  /*7870*/  LDS.128 R12, [R51+0xb000] ;  /* 0x00b00000330c7984 */ /* 0x000e220000000c00 */
[----:B------:R-:W-:Y:S02]  /*7880*/  SHF.R.U32.HI R27, RZ, 0x10, R5 ;  /* 0x00000010ff1b7819 */ /* 0x000fe40000011605 */
[----:B------:R-:W-:Y:S01]  /*7890*/  LOP3.LUT R3, R3, 0xff, RZ, 0xc0, !PT ;  /* 0x000000ff03037812 */ /* 0x000fe200078ec0ff */
[----:B------:R-:W1:Y:S01]  /*78a0*/  LDS.128 R28, [R0+0xb000] ;  /* 0x00b00000001c7984 */ /* 0x000e620000000c00 */
[----:B------:R-:W-:-:S02]  /*78b0*/  LOP3.LUT R27, R27, 0xff, RZ, 0xc0, !PT ;  /* 0x000000ff1b1b7812 */ /* 0x000fc400078ec0ff */
[----:B------:R-:W-:Y:S02]  /*78c0*/  PRMT R3, R3, 0x7054, R20 ;  /* 0x0000705403037816 */ /* 0x000fe40000000014 */
[----:B------:R-:W-:Y:S02]  /*78d0*/  SHF.R.U32.HI R20, RZ, 0x10, R4 ;  /* 0x00000010ff147819 */ /* 0x000fe40000011604 */
[----:B------:R-:W-:Y:S02]  /*78e0*/  PRMT R37, R27, 0x7054, R40 ;  /* 0x000070541b257816 */ /* 0x000fe40000000028 */
[----:B------:R-:W-:Y:S02]  /*78f0*/  LOP3.LUT R20, R20, 0xff, RZ, 0xc0, !PT ;  /* 0x000000ff14147812 */ /* 0x000fe400078ec0ff */
[----:B------:R-:W-:Y:S02]  /*7900*/  LOP3.LUT R40, R33, 0xff000000, R11, 0xf8, !PT ;  /* 0xff00000021287812 */ /* 0x000fe400078ef80b */
[----:B------:R-:W-:-:S02]  /*7910*/  PRMT R35, R20, 0x7054, R35 ;  /* 0x0000705414237816 */ /* 0x000fc40000000023 */
[----:B------:R-:W-:Y:S02]  /*7920*/  LOP3.LUT R8, R3, 0xff000000, R8, 0xf8, !PT ;  /* 0xff00000003087812 */ /* 0x000fe400078ef808 */
[----:B------:R-:W-:Y:S02]  /*7930*/  LOP3.LUT R11, R35, 0xff000000, R4, 0xf8, !PT ;  /* 0xff000000230b7812 */ /* 0x000fe400078ef804 */
[----:B------:R-:W-:Y:S02]  /*7940*/  LOP3.LUT R35, R37, 0xff000000, R5, 0xf8, !PT ;  /* 0xff00000025237812 */ /* 0x000fe400078ef805 */
[----:B------:R-:W-:Y:S02]  /*7950*/  LOP3.LUT R27, R21, 0xff000000, R9, 0xf8, !PT ;  /* 0xff000000151b7812 */ /* 0x000fe400078ef809 */
[----:B------:R-:W-:Y:S02]  /*7960*/  LOP3.LUT R3, R25, 0xff000000, R10, 0xf8, !PT ;  /* 0xff00000019037812 */ /* 0x000fe400078ef80a */
[----:B------:R-:W-:-:S02]  /*7970*/  F2FP.F16.E4M3.UNPACK_B R38, R35 ;  /* 0x00000023ff26723e */ /* 0x000fc400020006ff */
[----:B------:R-:W-:Y:S02]  /*7980*/  LOP3.LUT R4, R39, 0xff000000, R6, 0xf8, !PT ;  /* 0xff00000027047812 */ /* 0x000fe400078ef806 */
[----:B------:R-:W-:Y:S01]  /*7990*/  F2FP.F16.E4M3.UNPACK_B R35, R35.H1 ;  /* 0x00000023ff23723e */ /* 0x000fe200030006ff */
[----:B------:R-:W-:Y:S01]  /*79a0*/  HADD2.F32 R41, -RZ, R38.H0_H0 ;  /* 0x20000026ff297230 */ /* 0x000fe20000004100 */
[-C--:B0-----:R-:W-:Y:S02]  /*79b0*/  F2FP.F16.E4M3.UNPACK_B R10, R12.reuse ;  /* 0x0000000cff0a723e */ /* 0x081fe400020006ff */
[----:B------:R-:W-:Y:S02]  /*79c0*/  F2FP.F16.E4M3.UNPACK_B R32, R12.H1 ;  /* 0x0000000cff20723e */ /* 0x000fe400030006ff */
[----:B-1----:R-:W-:Y:S02]  /*79d0*/  F2FP.F16.E4M3.UNPACK_B R12, R29 ;  /* 0x0000001dff0c723e */ /* 0x002fe400020006ff */
[----:B------:R-:W-:-:S02]  /*79e0*/  F2FP.F16.E4M3.UNPACK_B R20, R13 ;  /* 0x0000000dff14723e */ /* 0x000fc400020006ff */
[----:B------:R-:W-:Y:S01]  /*79f0*/  F2FP.F16.E4M3.UNPACK_B R25, R13.H1 ;  /* 0x0000000dff19723e */ /* 0x000fe200030006ff */
[----:B------:R-:W-:Y:S01]  /*7a00*/  HADD2.F32 R6, -RZ, R12.H0_H0 ;  /* 0x2000000cff067230 */ /* 0x000fe20000004100 */
[----:B------:R-:W-:Y:S01]  /*7a10*/  F2FP.F16.E4M3.UNPACK_B R13, R27 ;  /* 0x0000001bff0d723e */ /* 0x000fe200020006ff */
[----:B------:R-:W-:Y:S01]  /*7a20*/  HADD2.F32 R9, -RZ, R20.H0_H0 ;  /* 0x20000014ff097230 */ /* 0x000fe20000004100 */
[-C--:B------:R-:W-:Y:S01]  /*7a30*/  F2FP.F16.E4M3.UNPACK_B R33, R15.reuse ;  /* 0x0000000fff21723e */ /* 0x080fe200020006ff */
[----:B------:R-:W-:Y:S01]  /*7a40*/  HADD2.F32 R12, -RZ, R12.H1_H1 ;  /* 0x3000000cff0c7230 */ /* 0x000fe20000004100 */
[----:B------:R-:W-:Y:S01]  /*7a50*/  F2FP.F16.E4M3.UNPACK_B R37, R15.H1 ;  /* 0x0000000fff25723e */ /* 0x000fe200030006ff */
[----:B------:R-:W-:Y:S01]  /*7a60*/  HADD2.F32 R15, -RZ, R13.H0_H0 ;  /* 0x2000000dff0f7230 */ /* 0x000fe20000004100 */
[-C--:B------:R-:W-:Y:S01]  /*7a70*/  F2FP.F16.E4M3.UNPACK_B R36, R31.reuse ;  /* 0x0000001fff24723e */ /* 0x080fe200020006ff */
[----:B------:R-:W-:Y:S01]  /*7a80*/  HADD2.F32 R20, -RZ, R20.H1_H1 ;  /* 0x30000014ff147230 */ /* 0x000fe20000004100 */
[----:B------:R-:W-:-:S02]  /*7a90*/  F2FP.F16.E4M3.UNPACK_B R39, R31.H1 ;  /* 0x0000001fff27723e */ /* 0x000fc400030006ff */
[-C--:B------:R-:W-:Y:S01]  /*7aa0*/  F2FP.F16.E4M3.UNPACK_B R21, R28.reuse ;  /* 0x0000001cff15723e */ /* 0x080fe200020006ff */
[C---:B------:R-:W-:Y:S01]  /*7ab0*/  FMUL.FTZ R42, R6.reuse, R15 ;  /* 0x0000000f062a7220 */ /* 0x040fe20000410000 */
[----:B------:R-:W-:Y:S01]  /*7ac0*/  F2FP.F16.E4M3.UNPACK_B R31, R28.H1 ;  /* 0x0000001cff1f723e */ /* 0x000fe200030006ff */
[----:B------:R-:W-:Y:S01]  /*7ad0*/  FMUL.FTZ R28, R6, R41 ;  /* 0x00000029061c7220 */ /* 0x000fe20000410000 */
[----:B------:R-:W-:Y:S02]  /*7ae0*/  F2FP.F16.E4M3.UNPACK_B R29, R29.H1 ;  /* 0x0000001dff1d723e */ /* 0x000fe400030006ff */
[-C--:B------:R-:W-:Y:S01]  /*7af0*/  F2FP.F16.E4M3.UNPACK_B R7, R30.reuse ;  /* 0x0000001eff07723e */ /* 0x080fe200020006ff */
[C---:B------:R-:W-:Y:S01]  /*7b00*/  FFMA.FTZ R6, R9.reuse, R15, -R28 ;  /* 0x0000000f09067223 */ /* 0x040fe2000001081c */
[----:B------:R-:W-:Y:S01]  /*7b10*/  F2FP.F16.E4M3.UNPACK_B R28, R27.H1 ;  /* 0x0000001bff1c723e */ /* 0x000fe200030006ff */
[----:B------:R-:W-:Y:S01]  /*7b20*/  FFMA.FTZ R9, R9, R41, R42 ;  /* 0x0000002909097223 */ /* 0x000fe2000001002a */
[----:B------:R-:W-:Y:S01]  /*7b30*/  HADD2.F32 R15, -RZ, R13.H1_H1 ;  /* 0x3000000dff0f7230 */ /* 0x000fe20000004100 */
[----:B------:R-:W-:Y:S01]  /*7b40*/  F2FP.F16.E4M3.UNPACK_B R30, R30.H1 ;  /* 0x0000001eff1e723e */ /* 0x000fe200030006ff */
[----:B------:R-:W-:Y:S01]  /*7b50*/  HADD2.F32 R41, -RZ, R38.H1_H1 ;  /* 0x30000026ff297230 */ /* 0x000fe20000004100 */
[-C--:B------:R-:W-:Y:S01]  /*7b60*/  F2FP.F16.E4M3.UNPACK_B R5, R14.reuse ;  /* 0x0000000eff05723e */ /* 0x080fe200020006ff */
[----:B------:R-:W-:Y:S01]  /*7b70*/  HADD2.F32 R42, -RZ, R35.H0_H0 ;  /* 0x20000023ff2a7230 */ /* 0x000fe20000004100 */
[----:B------:R-:W-:Y:S01]  /*7b80*/  F2FP.F16.E4M3.UNPACK_B R14, R14.H1 ;  /* 0x0000000eff0e723e */ /* 0x000fe200030006ff */
[----:B------:R-:W-:-:S02]  /*7b90*/  HADD2.F32 R13, -RZ, R29.H0_H0 ;  /* 0x2000001dff0d7230 */ /* 0x000fc40000004100 */
[C---:B------:R-:W-:Y:S01]  /*7ba0*/  FMUL.FTZ R45, R12.reuse, R41 ;  /* 0x000000290c2d7220 */ /* 0x040fe20000410000 */
[----:B------:R-:W-:Y:S02]  /*7bb0*/  HADD2.F32 R38, -RZ, R28.H0_H0 ;  /* 0x2000001cff267230 */ /* 0x000fe40000004100 */
[-C--:B------:R-:W-:Y:S01]  /*7bc0*/  FMUL.FTZ R12, R12, R15.reuse ;  /* 0x0000000f0c0c7220 */ /* 0x080fe20000410000 */
[----:B------:R-:W-:Y:S02]  /*7bd0*/  HADD2.F32 R27, -RZ, R25.H0_H0 ;  /* 0x20000019ff1b7230 */ /* 0x000fe40000004100 */
[C---:B------:R-:W-:Y:S01]  /*7be0*/  FMUL.FTZ R44, R13.reuse, R42 ;  /* 0x0000002a0d2c7220 */ /* 0x040fe20000410000 */
[----:B------:R-:W-:Y:S02]  /*7bf0*/  HADD2.F32 R29, -RZ, R29.H1_H1 ;  /* 0x3000001dff1d7230 */ /* 0x000fe40000004100 */
[-C--:B------:R-:W-:Y:S01]  /*7c00*/  FMUL.FTZ R47, R13, R38.reuse ;  /* 0x000000260d2f7220 */ /* 0x080fe20000410000 */
[C---:B------:R-:W-:Y:S01]  /*7c10*/  FFMA.FTZ R13, R20.reuse, R15, -R45 ;  /* 0x0000000f140d7223 */ /* 0x040fe2000001082d */
[----:B------:R-:W-:Y:S01]  /*7c20*/  FFMA.FTZ R15, R27, R38, -R44 ;  /* 0x000000261b0f7223 */ /* 0x000fe2000001082c */
[----:B------:R-:W-:Y:S01]  /*7c30*/  F2FP.F16.E4M3.UNPACK_B R38, R40 ;  /* 0x00000028ff26723e */ /* 0x000fe200020006ff */
[----:B------:R-:W-:Y:S01]  /*7c40*/  FFMA.FTZ R12, R20, R41, R12 ;  /* 0x00000029140c7223 */ /* 0x000fe2000001000c */
[----:B------:R-:W-:Y:S01]  /*7c50*/  F2FP.F16.E4M3.UNPACK_B R45, R43 ;  /* 0x0000002bff2d723e */ /* 0x000fe200020006ff */
[----:B------:R-:W-:-:S02]  /*7c60*/  HADD2.F32 R44, -RZ, R35.H1_H1 ;  /* 0x30000023ff2c7230 */ /* 0x000fc40000004100 */
[----:B------:R-:W-:Y:S01]  /*7c70*/  FFMA.FTZ R20, R27, R42, R47 ;  /* 0x0000002a1b147223 */ /* 0x000fe2000001002f */
[----:B------:R-:W-:Y:S01]  /*7c80*/  HADD2.F32 R28, -RZ, R28.H1_H1 ;  /* 0x3000001cff1c7230 */ /* 0x000fe20000004100 */
[----:B------:R-:W-:Y:S01]  /*7c90*/  F2FP.F16.E4M3.UNPACK_B R43, R43.H1 ;  /* 0x0000002bff2b723e */ /* 0x000fe200030006ff */
[----:B------:R-:W-:Y:S02]  /*7ca0*/  HADD2.F32 R27, -RZ, R36.H0_H0 ;  /* 0x20000024ff1b7230 */ /* 0x000fe40000004100 */
[C---:B------:R-:W-:Y:S01]  /*7cb0*/  FMUL.FTZ R48, R29.reuse, R44 ;  /* 0x0000002c1d307220 */ /* 0x040fe20000410000 */
[----:B------:R-:W-:Y:S02]  /*7cc0*/  HADD2.F32 R42, -RZ, R38.H0_H0 ;  /* 0x20000026ff2a7230 */ /* 0x000fe40000004100 */
[----:B------:R-:W-:Y:S01]  /*7cd0*/  FMUL.FTZ R29, R29, R28 ;  /* 0x0000001c1d1d7220 */ /* 0x000fe20000410000 */
[----:B------:R-:W-:Y:S01]  /*7ce0*/  HADD2.F32 R25, -RZ, R25.H1_H1 ;  /* 0x30000019ff197230 */ /* 0x000fe20000004100 */
[----:B------:R-:W-:Y:S01]  /*7cf0*/  F2FP.F16.E4M3.UNPACK_B R40, R40.H1 ;  /* 0x00000028ff28723e */ /* 0x000fe200030006ff */
[----:B------:R-:W-:-:S02]  /*7d00*/  HADD2.F32 R46, -RZ, R45.H0_H0 ;  /* 0x2000002dff2e7230 */ /* 0x000fc40000004100 */
[----:B------:R-:W-:Y:S01]  /*7d10*/  FMUL.FTZ R41, R27, R42 ;  /* 0x0000002a1b297220 */ /* 0x000fe20000410000 */
[----:B------:R-:W-:Y:S02]  /*7d20*/  HADD2.F32 R35, -RZ, R33.H0_H0 ;  /* 0x20000021ff237230 */ /* 0x000fe40000004100 */
[C---:B------:R-:W-:Y:S01]  /*7d30*/  FFMA.FTZ R28, R25.reuse, R28, -R48 ;  /* 0x0000001c191c7223 */ /* 0x040fe20000010830 */
[----:B------:R-:W-:Y:S01]  /*7d40*/  FFMA.FTZ R29, R25, R44, R29 ;  /* 0x0000002c191d7223 */ /* 0x000fe2000001001d */
[-C--:B------:R-:W-:Y:S01]  /*7d50*/  FMUL.FTZ R50, R27, R46.reuse ;  /* 0x0000002e1b327220 */ /* 0x080fe20000410000 */
[----:B------:R-:W-:Y:S02]  /*7d60*/  HADD2.F32 R45, -RZ, R45.H1_H1 ;  /* 0x3000002dff2d7230 */ /* 0x000fe40000004100 */
[C---:B------:R-:W-:Y:S01]  /*7d70*/  FFMA.FTZ R25, R35.reuse, R46, R41 ;  /* 0x0000002e23197223 */ /* 0x040fe20000010029 */
[----:B------:R-:W-:Y:S02]  /*7d80*/  HADD2.F32 R36, -RZ, R36.H1_H1 ;  /* 0x30000024ff247230 */ /* 0x000fe40000004100 */
[----:B------:R-:W-:Y:S01]  /*7d90*/  FFMA.FTZ R27, R35, R42, -R50 ;  /* 0x0000002a231b7223 */ /* 0x000fe20000010832 */
[----:B------:R-:W-:Y:S01]  /*7da0*/  HADD2.F32 R41, -RZ, R38.H1_H1 ;  /* 0x30000026ff297230 */ /* 0x000fe20000004100 */
[----:B------:R-:W-:Y:S01]  /*7db0*/  F2FP.SATFINITE.E4M3.F32.PACK_AB_MERGE_C R20, R29, R20, RZ ;  /* 0x000000141d14723e */ /* 0x000fe200048070ff */
[----:B------:R-:W-:-:S02]  /*7dc0*/  HADD2.F32 R44, -RZ, R43.H0_H0 ;  /* 0x2000002bff2c7230 */ /* 0x000fc40000004100 */
[C---:B------:R-:W-:Y:S01]  /*7dd0*/  FMUL.FTZ R46, R36.reuse, R45 ;  /* 0x0000002d242e7220 */ /* 0x040fe20000410000 */
[----:B------:R-:W-:Y:S02]  /*7de0*/  HADD2.F32 R38, -RZ, R39.H0_H0 ;  /* 0x20000027ff267230 */ /* 0x000fe40000004100 */
[----:B------:R-:W-:Y:S01]  /*7df0*/  FMUL.FTZ R36, R36, R41 ;  /* 0x0000002924247220 */ /* 0x000fe20000410000 */
[----:B------:R-:W-:Y:S01]  /*7e00*/  HADD2.F32 R42, -RZ, R40.H0_H0 ;  /* 0x20000028ff2a7230 */ /* 0x000fe20000004100 */
[----:B------:R-:W-:Y:S01]  /*7e10*/  F2FP.SATFINITE.E4M3.F32.PACK_AB_MERGE_C R9, R12, R9, R20 ;  /* 0x000000090c09723e */ /* 0x000fe20004807014 */
[----:B------:R-:W-:Y:S02]  /*7e20*/  HADD2.F32 R33, -RZ, R33.H1_H1 ;  /* 0x30000021ff217230 */ /* 0x000fe40000004100 */
[C---:B------:R-:W-:Y:S01]  /*7e30*/  FMUL.FTZ R48, R38.reuse, R44 ;  /* 0x0000002c26307220 */ /* 0x040fe20000410000 */
[--C-:B------:R-:W-:Y:S02]  /*7e40*/  HADD2.F32 R35, -RZ, R37.reuse.H0_H0 ;  /* 0x20000025ff237230 */ /* 0x100fe40000004100 */
[----:B------:R-:W-:Y:S01]  /*7e50*/  FMUL.FTZ R47, R38, R42 ;  /* 0x0000002a262f7220 */ /* 0x000fe20000410000 */
[----:B------:R-:W-:-:S02]  /*7e60*/  HADD2.F32 R37, -RZ, R37.H1_H1 ;  /* 0x30000025ff257230 */ /* 0x000fc40000004100 */
[C---:B------:R-:W-:Y:S01]  /*7e70*/  FFMA.FTZ R38, R33.reuse, R41, -R46 ;  /* 0x0000002921267223 */ /* 0x040fe2000001082e */
[----:B------:R-:W-:Y:S01]  /*7e80*/  FFMA.FTZ R36, R33, R45, R36 ;  /* 0x0000002d21247223 */ /* 0x000fe20000010024 */
[C---:B------:R-:W-:Y:S01]  /*7e90*/  FFMA.FTZ R33, R35.reuse, R42, -R48 ;  /* 0x0000002a23217223 */ /* 0x040fe20000010830 */
[----:B------:R-:W-:Y:S01]  /*7ea0*/  F2FP.F16.E4M3.UNPACK_B R45, R11.H1 ;  /* 0x0000000bff2d723e */ /* 0x000fe200030006ff */
[----:B------:R-:W-:Y:S01]  /*7eb0*/  HADD2.F32 R48, -RZ, R43.H1_H1 ;  /* 0x3000002bff307230 */ /* 0x000fe20000004100 */
[----:B------:R-:W-:Y:S01]  /*7ec0*/  F2FP.F16.E4M3.UNPACK_B R43, R8.H1 ;  /* 0x00000008ff2b723e */ /* 0x000fe200030006ff */
[----:B------:R-:W-:Y:S02]  /*7ed0*/  HADD2.F32 R41, -RZ, R39.H1_H1 ;  /* 0x30000027ff297230 */ /* 0x000fe40000004100 */
[----:B------:R-:W-:Y:S01]  /*7ee0*/  FFMA.FTZ R35, R35, R44, R47 ;  /* 0x0000002c23237223 */ /* 0x000fe2000001002f */
[----:B------:R-:W-:Y:S02]  /*7ef0*/  HADD2.F32 R42, -RZ, R40.H1_H1 ;  /* 0x30000028ff2a7230 */ /* 0x000fe40000004100 */
[----:B------:R-:W-:-:S02]  /*7f00*/  HADD2.F32 R46, -RZ, R45.H0_H0 ;  /* 0x2000002dff2e7230 */ /* 0x000fc40000004100 */
[C---:B------:R-:W-:Y:S01]  /*7f10*/  FMUL.FTZ R52, R41.reuse, R48 ;  /* 0x0000003029347220 */ /* 0x040fe20000410000 */
[----:B------:R-:W-:Y:S02]  /*7f20*/  HADD2.F32 R40, -RZ, R31.H0_H0 ;  /* 0x2000001fff287230 */ /* 0x000fe40000004100 */
[----:B------:R-:W-:Y:S01]  /*7f30*/  FMUL.FTZ R47, R41, R42 ;  /* 0x0000002a292f7220 */ /* 0x000fe20000410000 */
[----:B------:R-:W-:Y:S02]  /*7f40*/  HADD2.F32 R44, -RZ, R43.H0_H0 ;  /* 0x2000002bff2c7230 */ /* 0x000fe40000004100 */
[--C-:B------:R-:W-:Y:S02]  /*7f50*/  HADD2.F32 R39, -RZ, R32.reuse.H0_H0 ;  /* 0x20000020ff277230 */ /* 0x100fe40000004100 */
[C---:B------:R-:W-:Y:S01]  /*7f60*/  FMUL.FTZ R50, R40.reuse, R46 ;  /* 0x0000002e28327220 */ /* 0x040fe20000410000 */
[----:B------:R-:W-:Y:S02]  /*7f70*/  HADD2.F32 R31, -RZ, R31.H1_H1 ;  /* 0x3000001fff1f7230 */ /* 0x000fe40000004100 */
[----:B------:R-:W-:Y:S01]  /*7f80*/  FMUL.FTZ R41, R40, R44 ;  /* 0x0000002c28297220 */ /* 0x000fe20000410000 */
[C---:B------:R-:W-:Y:S01]  /*7f90*/  FFMA.FTZ R40, R37.reuse, R42, -R52 ;  /* 0x0000002a25287223 */ /* 0x040fe20000010834 */
[----:B------:R-:W-:Y:S01]  /*7fa0*/  FFMA.FTZ R42, R37, R48, R47 ;  /* 0x00000030252a7223 */ /* 0x000fe2000001002f */
[C---:B------:R-:W-:Y:S01]  /*7fb0*/  FFMA.FTZ R37, R39.reuse, R44, -R50 ;  /* 0x0000002c27257223 */ /* 0x040fe20000010832 */
[----:B------:R-:W-:Y:S01]  /*7fc0*/  FFMA.FTZ R39, R39, R46, R41 ;  /* 0x0000002e27277223 */ /* 0x000fe20000010029 */
[----:B------:R-:W-:Y:S01]  /*7fd0*/  HADD2.F32 R46, -RZ, R45.H1_H1 ;  /* 0x3000002dff2e7230 */ /* 0x000fe20000004100 */
[----:B------:R-:W-:Y:S01]  /*7fe0*/  F2FP.F16.E4M3.UNPACK_B R44, R11 ;  /* 0x0000000bff2c723e */ /* 0x000fe200020006ff */
[----:B------:R-:W-:Y:S01]  /*7ff0*/  HADD2.F32 R43, -RZ, R43.H1_H1 ;  /* 0x3000002bff2b7230 */ /* 0x000fe20000004100 */
[----:B------:R-:W-:Y:S01]  /*8000*/  F2FP.F16.E4M3.UNPACK_B R41, R8 ;  /* 0x00000008ff29723e */ /* 0x000fe200020006ff */
[----:B------:R-:W-:-:S02]  /*8010*/  HADD2.F32 R32, -RZ, R32.H1_H1 ;  /* 0x30000020ff207230 */ /* 0x000fc40000004100 */
[CC--:B------:R-:W-:Y:S01]  /*8020*/  FMUL.FTZ R47, R31.reuse, R46.reuse ;  /* 0x0000002e1f2f7220 */ /* 0x0c0fe20000410000 */
[----:B------:R-:W-:Y:S02]  /*8030*/  HADD2.F32 R45, -RZ, R44.H0_H0 ;  /* 0x2000002cff2d7230 */ /* 0x000fe40000004100 */
[-C--:B------:R-:W-:Y:S01]  /*8040*/  FMUL.FTZ R31, R31, R43.reuse ;  /* 0x0000002b1f1f7220 */ /* 0x080fe20000410000 */
[----:B------:R-:W-:Y:S02]  /*8050*/  HADD2.F32 R11, -RZ, R21.H0_H0 ;  /* 0x20000015ff0b7230 */ /* 0x000fe40000004100 */
[C---:B------:R-:W-:Y:S01]  /*8060*/  FFMA.FTZ R48, R32.reuse, R43, -R47 ;  /* 0x0000002b20307223 */ /* 0x040fe2000001082f */
[----:B------:R-:W-:Y:S02]  /*8070*/  HADD2.F32 R8, -RZ, R10.H0_H0 ;  /* 0x2000000aff087230 */ /* 0x000fe40000004100 */
[----:B------:R-:W-:Y:S01]  /*8080*/  FFMA.FTZ R50, R32, R46, R31 ;  /* 0x0000002e20327223 */ /* 0x000fe2000001001f */
[----:B------:R-:W-:-:S02]  /*8090*/  HADD2.F32 R31, -RZ, R41.H0_H0 ;  /* 0x20000029ff1f7230 */ /* 0x000fc40000004100 */
[C---:B------:R-:W-:Y:S01]  /*80a0*/  FMUL.FTZ R43, R11.reuse, R45 ;  /* 0x0000002d0b2b7220 */ /* 0x040fe20000410000 */
[----:B------:R-:W-:Y:S02]  /*80b0*/  HADD2.F32 R44, -RZ, R44.H1_H1 ;  /* 0x3000002cff2c7230 */ /* 0x000fe40000004100 */
[----:B------:R-:W-:Y:S02]  /*80c0*/  HADD2.F32 R21, -RZ, R21.H1_H1 ;  /* 0x30000015ff157230 */ /* 0x000fe40000004100 */
[-C--:B------:R-:W-:Y:S01]  /*80d0*/  FMUL.FTZ R11, R11, R31.reuse ;  /* 0x0000001f0b0b7220 */ /* 0x080fe20000410000 */
[----:B------:R-:W-:Y:S02]  /*80e0*/  HADD2.F32 R41, -RZ, R41.H1_H1 ;  /* 0x30000029ff297230 */ /* 0x000fe40000004100 */
[C---:B------:R-:W-:Y:S01]  /*80f0*/  FFMA.FTZ R43, R8.reuse, R31, -R43 ;  /* 0x0000001f082b7223 */ /* 0x040fe2000001082b */
[----:B------:R-:W-:Y:S01]  /*8100*/  HADD2.F32 R10, -RZ, R10.H1_H1 ;  /* 0x3000000aff0a7230 */ /* 0x000fe20000004100 */
[----:B------:R-:W-:Y:S01]  /*8110*/  F2FP.F16.E4M3.UNPACK_B R31, R4.H1 ;  /* 0x00000004ff1f723e */ /* 0x000fe200030006ff */
[C---:B------:R-:W-:Y:S01]  /*8120*/  FMUL.FTZ R47, R21.reuse, R44 ;  /* 0x0000002c152f7220 */ /* 0x040fe20000410000 */
[----:B------:R-:W-:Y:S01]  /*8130*/  FFMA.FTZ R45, R8, R45, R11 ;  /* 0x0000002d082d7223 */ /* 0x000fe2000001000b */
[----:B------:R-:W-:Y:S01]  /*8140*/  F2FP.F16.E4M3.UNPACK_B R8, R3.H1 ;  /* 0x00000003ff08723e */ /* 0x000fe200030006ff */
[-C--:B------:R-:W-:Y:S01]  /*8150*/  FMUL.FTZ R21, R21, R41.reuse ;  /* 0x0000002915157220 */ /* 0x080fe20000410000 */
[----:B------:R-:W-:Y:S01]  /*8160*/  FFMA.FTZ R46, R10, R41, -R47 ;  /* 0x000000290a2e7223 */ /* 0x000fe2000001082f */
[----:B------:R-:W-:Y:S01]  /*8170*/  HADD2.F32 R32, -RZ, R31.H0_H0 ;  /* 0x2000001fff207230 */ /* 0x000fe20000004100 */
[----:B------:R-:W-:Y:S01]  /*8180*/  F2FP.F16.E4M3.UNPACK_B R3, R3 ;  /* 0x00000003ff03723e */ /* 0x000fe200020006ff */
[----:B------:R-:W-:-:S02]  /*8190*/  HADD2.F32 R11, -RZ, R30.H0_H0 ;  /* 0x2000001eff0b7230 */ /* 0x000fc40000004100 */
[----:B------:R-:W-:Y:S01]  /*81a0*/  FFMA.FTZ R44, R10, R44, R21 ;  /* 0x0000002c0a2c7223 */ /* 0x000fe20000010015 */
[--C-:B------:R-:W-:Y:S02]  /*81b0*/  HADD2.F32 R10, -RZ, R8.reuse.H0_H0 ;  /* 0x20000008ff0a7230 */ /* 0x100fe40000004100 */
[----:B------:R-:W-:Y:S02]  /*81c0*/  HADD2.F32 R21, -RZ, R8.H1_H1 ;  /* 0x30000008ff157230 */ /* 0x000fe40000004100 */
[C---:B------:R-:W-:Y:S01]  /*81d0*/  FMUL.FTZ R41, R11.reuse, R32 ;  /* 0x000000200b297220 */ /* 0x040fe20000410000 */
[----:B------:R-:W-:Y:S02]  /*81e0*/  HADD2.F32 R8, -RZ, R14.H0_H0 ;  /* 0x2000000eff087230 */ /* 0x000fe40000004100 */
[----:B------:R-:W-:Y:S01]  /*81f0*/  FMUL.FTZ R11, R11, R10 ;  /* 0x0000000a0b0b7220 */ /* 0x000fe20000410000 */
[----:B------:R-:W-:Y:S02]  /*8200*/  HADD2.F32 R31, -RZ, R31.H1_H1 ;  /* 0x3000001fff1f7230 */ /* 0x000fe40000004100 */
[----:B------:R-:W-:-:S02]  /*8210*/  HADD2.F32 R30, -RZ, R30.H1_H1 ;  /* 0x3000001eff1e7230 */ /* 0x000fc40000004100 */
[C---:B------:R-:W-:Y:S01]  /*8220*/  FFMA.FTZ R47, R8.reuse, R32, R11 ;  /* 0x00000020082f7223 */ /* 0x040fe2000001000b */
[----:B------:R-:W-:Y:S01]  /*8230*/  HADD2.F32 R14, -RZ, R14.H1_H1 ;  /* 0x3000000eff0e7230 */ /* 0x000fe20000004100 */
[----:B------:R-:W-:Y:S01]  /*8240*/  F2FP.F16.E4M3.UNPACK_B R11, R4 ;  /* 0x00000004ff0b723e */ /* 0x000fe200020006ff */
[----:B------:R-:W-:Y:S01]  /*8250*/  FFMA.FTZ R41, R8, R10, -R41 ;  /* 0x0000000a08297223 */ /* 0x000fe20000010829 */
[C---:B------:R-:W-:Y:S01]  /*8260*/  FMUL.FTZ R49, R30.reuse, R31 ;  /* 0x0000001f1e317220 */ /* 0x040fe20000410000 */
[-C--:B------:R-:W-:Y:S01]  /*8270*/  FMUL.FTZ R30, R30, R21.reuse ;  /* 0x000000151e1e7220 */ /* 0x080fe20000410000 */
[----:B------:R-:W-:Y:S02]  /*8280*/  HADD2.F32 R8, -RZ, R3.H0_H0 ;  /* 0x20000003ff087230 */ /* 0x000fe40000004100 */
[C---:B------:R-:W-:Y:S01]  /*8290*/  FFMA.FTZ R52, R14.reuse, R21, -R49 ;  /* 0x000000150e347223 */ /* 0x040fe20000010831 */
[----:B------:R-:W-:Y:S01]  /*82a0*/  FFMA.FTZ R54, R14, R31, R30 ;  /* 0x0000001f0e367223 */ /* 0x000fe2000001001e */
[----:B------:R-:W-:-:S02]  /*82b0*/  HADD2.F32 R14, -RZ, R11.H0_H0 ;  /* 0x2000000bff0e7230 */ /* 0x000fc40000004100 */
[----:B------:R-:W-:Y:S01]  /*82c0*/  HADD2.F32 R4, -RZ, R7.H0_H0 ;  /* 0x20000007ff047230 */ /* 0x000fe20000004100 */
[----:B------:R-:W-:Y:S01]  /*82d0*/  F2FP.SATFINITE.E4M3.F32.PACK_AB_MERGE_C R41, R52, R41, RZ ;  /* 0x000000293429723e */ /* 0x000fe200048070ff */
[----:B------:R-:W-:Y:S01]  /*82e0*/  HADD2.F32 R30, -RZ, R11.H1_H1 ;  /* 0x3000000bff1e7230 */ /* 0x000fe20000004100 */
[----:B------:R-:W-:Y:S01]  /*82f0*/  F2FP.SATFINITE.E4M3.F32.PACK_AB_MERGE_C R47, R54, R47, RZ ;  /* 0x0000002f362f723e */ /* 0x000fe200048070ff */
[----:B------:R-:W-:Y:S02]  /*8300*/  HADD2.F32 R7, -RZ, R7.H1_H1 ;  /* 0x30000007ff077230 */ /* 0x000fe40000004100 */
[C---:B------:R-:W-:Y:S01]  /*8310*/  FMUL.FTZ R32, R4.reuse, R14 ;  /* 0x0000000e04207220 */ /* 0x040fe20000410000 */
[----:B------:R-:W-:Y:S02]  /*8320*/  HADD2.F32 R10, -RZ, R3.H1_H1 ;  /* 0x30000003ff0a7230 */ /* 0x000fe40000004100 */
[----:B------:R-:W-:Y:S01]  /*8330*/  FMUL.FTZ R11, R4, R8 ;  /* 0x00000008040b7220 */ /* 0x000fe20000410000 */
[----:B------:R-:W-:-:S02]  /*8340*/  HADD2.F32 R3, -RZ, R5.H0_H0 ;  /* 0x20000005ff037230 */ /* 0x000fc40000004100 */
[C---:B------:R-:W-:Y:S01]  /*8350*/  FMUL.FTZ R4, R7.reuse, R30 ;  /* 0x0000001e07047220 */ /* 0x040fe20000410000 */
[----:B------:R-:W-:Y:S02]  /*8360*/  HADD2.F32 R5, -RZ, R5.H1_H1 ;  /* 0x30000005ff057230 */ /* 0x000fe40000004100 */
[----:B------:R-:W-:Y:S01]  /*8370*/  FMUL.FTZ R7, R7, R10 ;  /* 0x0000000a07077220 */ /* 0x000fe20000410000 */
[C---:B------:R-:W-:Y:S01]  /*8380*/  FFMA.FTZ R32, R3.reuse, R8, -R32 ;  /* 0x0000000803207223 */ /* 0x040fe20000010820 */
[----:B------:R-:W-:Y:S01]  /*8390*/  FFMA.FTZ R3, R3, R14, R11 ;  /* 0x0000000e03037223 */ /* 0x000fe2000001000b */
[C---:B------:R-:W-:Y:S01]  /*83a0*/  FFMA.FTZ R21, R5.reuse, R10, -R4 ;  /* 0x0000000a05157223 */ /* 0x040fe20000010804 */
[----:B------:R-:W-:Y:S01]  /*83b0*/  FFMA.FTZ R10, R5, R30, R7 ;  /* 0x0000001e050a7223 */ /* 0x000fe20000010007 */
[----:B------:R-:W-:Y:S02]  /*83c0*/  F2FP.SATFINITE.E4M3.F32.PACK_AB_MERGE_C R5, R28, R15, RZ ;  /* 0x0000000f1c05723e */ /* 0x000fe400048070ff */
[----:B------:R-:W-:-:S02]  /*83d0*/  F2FP.SATFINITE.E4M3.F32.PACK_AB_MERGE_C R7, R40, R33, RZ ;  /* 0x000000212807723e */ /* 0x000fc400048070ff */
[----:B------:R-:W-:Y:S02]  /*83e0*/  F2FP.SATFINITE.E4M3.F32.PACK_AB_MERGE_C R4, R48, R37, RZ ;  /* 0x000000253004723e */ /* 0x000fe400048070ff */
[----:B------:R-:W-:Y:S02]  /*83f0*/  F2FP.SATFINITE.E4M3.F32.PACK_AB_MERGE_C R11, R42, R35, RZ ;  /* 0x000000232a0b723e */ /* 0x000fe400048070ff */
[----:B------:R-:W-:Y:S02]  /*8400*/  F2FP.SATFINITE.E4M3.F32.PACK_AB_MERGE_C R8, R50, R39, RZ ;  /* 0x000000273208723e */ /* 0x000fe400048070ff */
[----:B------:R-:W-:Y:S02]  /*8410*/  F2FP.SATFINITE.E4M3.F32.PACK_AB_MERGE_C R5, R13, R6, R5 ;  /* 0x000000060d05723e */ /* 0x000fe40004807005 */
[----:B------:R-:W-:Y:S02]  /*8420*/  F2FP.SATFINITE.E4M3.F32.PACK_AB_MERGE_C R7, R38, R27, R7 ;  /* 0x0000001b2607723e */ /* 0x000fe40004807007 */
[----:B------:R-:W-:-:S02]  /*8430*/  F2FP.SATFINITE.E4M3.F32.PACK_AB_MERGE_C R4, R46, R43, R4 ;  /* 0x0000002b2e04723e */ /* 0x000fc40004807004 */
[----:B------:R-:W-:Y:S02]  /*8440*/  F2FP.SATFINITE.E4M3.F32.PACK_AB_MERGE_C R6, R21, R32, R41 ;  /* 0x000000201506723e */ /* 0x000fe40004807029 */
[----:B------:R-:W-:Y:S02]  /*8450*/  F2FP.SATFINITE.E4M3.F32.PACK_AB_MERGE_C R11, R36, R25, R11 ;  /* 0x00000019240b723e */ /* 0x000fe4000480700b */
[----:B------:R-:W-:Y:S01]  /*8460*/  F2FP.SATFINITE.E4M3.F32.PACK_AB_MERGE_C R8, R44, R45, R8 ;  /* 0x0000002d2c08723e */ /* 0x000fe20004807008 */
[----:B------:R3:W-:Y:S01]  /*8470*/  STS.128 [R51+0xb000], R4 ;  /* 0x00b0000433007388 */ /* 0x0007e20000000c00 */
[----:B------:R-:W-:-:S05]  /*8480*/  F2FP.SATFINITE.E4M3.F32.PACK_AB_MERGE_C R10, R10, R3, R47 ;  /* 0x000000030a0a723e */ /* 0x000fca000480702f */
[----:B------:R3:W-:Y:S02]  /*8490*/  STS.128 [R0+0xb000], R8 ;  /* 0x00b0000800007388 */ /* 0x0007e40000000c00 */
.L_x_480:
[----:B------:R-:W-:Y:S05]  /*84a0*/  BSYNC B0 ;  /* 0x0000000000007941 */ /* 0x000fea0003800000 */
.L_x_473:
[----:B------:R-:W-:Y:S01]  /*84b0*/  @!PT LDS RZ, [RZ] ;  /* 0x00000000fffff984 */ /* 0x000fe20000000800 */
[----:B------:R-:W-:Y:S01]  /*84c0*/  @!PT LDS RZ, [RZ] ;  /* 0x00000000fffff984 */ /* 0x000fe20000000800 */
[----:B------:R-:W-:Y:S01]  /*84d0*/  @!PT LDS RZ, [RZ] ;  /* 0x00000000fffff984 */ /* 0x000fe20000000800 */
[----:B------:R-:W-:Y:S01]  /*84e0*/  @!PT LDS RZ, [RZ] ;  /* 0x00000000fffff984 */ /* 0x000fe20000000800 */
[----:B------:R1:W-:Y:S06]  /*84f0*/  MEMBAR.ALL.CTA ;  /* 0x0000000000007992 */ /* 0x0003ec0000008000 */
[----:B-1----:R-:W1:Y:S01]  /*8500*/  FENCE.VIEW.ASYNC.S ;  /* 0x00000000000073c6 */ /* 0x002e620000000000 */
[----:B------:R-:W-:Y:S05]  /*8510*/  WARPSYNC.ALL ;  /* 0x0000000000007948 */ /* 0x000fea0003800000 */
[----:B-1----:R-:W-:Y:S06]  /*8520*/  BAR.SYNC.DEFER_BLOCKING 0xd, 0x180 ;  /* 0x0346000000007b1d */ /* 0x002fec0000010000 */
.L_x_470:
[----:B0--3--:R-:W3:Y:S02]  /*8530*/  LDL R0, [R1+0xc] ;  /* 0x00000c0001007983 */ /* 0x009ee40000100800 */
[----:B---3--:R-:W-:-:S13]  /*8540*/  ISETP.NE.AND P0, PT, R0, 0x3, PT ;  /* 0x000000030000780c */ /* 0x008fda0003f05270 */
[----:B------:R-:W-:Y:S05]  /*8550*/  @!P0 BRA `(.L_x_488) ;  /* 0x0000000000048947 */ /* 0x000fea0003800000 */
[----:B------:R-:W-:Y:S01]  /*8560*/  BPT.TRAP 0x1 ;  /* 0x000000040000795c */ /* 0x000fe20000300000 */
.L_x_488:
[----:B-1--4-:R-:W3:Y:S04]  /*8570*/  LDL R3, [R1+0x10] ;  /* 0x0000100001037983 */ /* 0x012ee80000100800 */
[----:B-----5:R-:W4:Y:S01]  /*8580*/  LDL R4, [R1+0x8] ;  /* 0x0000080001047983 */ /* 0x020f220000100800 */
[----:B---3--:R-:W-:Y:S01]  /*8590*/  SHF.L.U32 R5, R3, 0x1f, RZ ;  /* 0x0000001f03057819 */ /* 0x008fe200000006ff */
[----:B----4-:R-:W-:-:S04]  /*85a0*/  IMAD R0, R4, 0x8, R18 ;  /* 0x0000000804007824 */ /* 0x010fc800078e0212 */
[----:B------:R0:W1:Y:S01]  /*85b0*/  SYNCS.PHASECHK.TRANS64.TRYWAIT P1, [R0+URZ+0x13230], R5 ;  /* 0x01323005000075a7 */ /* 0x000062000802017f */
[----:B------:R-:W-:Y:S05]  /*85c0*/  @!P0 BRA `(.L_x_489) ;  /* 0x0000000000048947 */ /* 0x000fea0003800000 */
[----:B------:R-:W-:Y:S01]  /*85d0*/  BPT.TRAP 0x1 ;  /* 0x000000040000795c */ /* 0x000fe20000300000 */
.L_x_489:
[----:B------:R-:W-:-:S05]  /*85e0*/  VIADD R3, R18, 0xe000 ;  /* 0x0000e00012037836 */ /* 0x000fca0000000000 */
[----:B------:R-:W-:-:S04]  /*85f0*/  SHF.R.U32.HI R3, RZ, 0x4, R3 ;  /* 0x00000004ff037819 */ /* 0x000fc80000011603 */
[----:B------:R-:W-:-:S04]  /*8600*/  LOP3.LUT R3, R3, 0x3fff, RZ, 0xc0, !PT ;  /* 0x00003fff03037812 */ /* 0x000fc800078ec0ff */
[----:B------:R-:W-:-:S05]  /*8610*/  LOP3.LUT R21, R3, 0x10000, RZ, 0xfc, !PT ;  /* 0x0001000003157812 */ /* 0x000fca00078efcff */
[----:B------:R-:W-:Y:S01]  /*8620*/  IMAD R10, R4, 0x280, R21 ;  /* 0x00000280040a7824 */ /* 0x000fe200078e0215 */
[----:B-1----:R-:W-:Y:S06]  /*8630*/  @P1 BRA `(.L_x_490) ;  /* 0x0000000000081947 */ /* 0x002fec0003800000 */
[----:B------:R-:W1:Y:S02]  /*8640*/  SYNCS.PHASECHK.TRANS64.TRYWAIT P1, [R0+URZ+0x13230], R5 ;  /* 0x01323005000075a7 */ /* 0x000e64000802017f */
[----:B-1----:R-:W-:Y:S05]  /*8650*/  @!P1 BRA `(.L_x_491) ;  /* 0x0000011400ec9947 */ /* 0x002fea0003800000 */
.L_x_490:
[----:B------:R-:W-:Y:S01]  /*8660*/  IADD3 R4, R10, 0x80, RZ ;  /* 0x000000800a047810 */ /* 0x000fe20007ffe0ff */
[----:B------:R-:W-:Y:S05]  /*8670*/  WARPSYNC.ALL ;  /* 0x0000000000007948 */ /* 0x000fea0003800000 */
[----:B------:R-:W-:Y:S01]  /*8680*/  IMAD.MOV.U32 R11, RZ, RZ, -0x7fffffe0 ;  /* 0x80000020ff0b7424 */ /* 0x000fe200078e00ff */
[----:B------:R-:W-:Y:S01]  /*8690*/  R2UR UR10, R4 ;  /* 0x00000000040a72ca */ /* 0x000fe200000e0000 */
[----:B01----:R-:W-:Y:S01]  /*86a0*/  IMAD.MOV.U32 R5, RZ, RZ, -0x7fffffe0 ;  /* 0x80000020ff057424 */ /* 0x003fe200078e00ff */
[----:B------:R-:W-:Y:S01]  /*86b0*/  LOP3.LUT R4, R34, 0x10000, RZ, 0xfc, !PT ;  /* 0x0001000022047812 */ /* 0x000fe200078efcff */
[----:B------:R-:W-:Y:S01]  /*86c0*/  WARPGROUP.ARRIVE ;  /* 0x00000000000079c5 */ /* 0x000fe20000000000 */
[C---:B------:R-:W-:Y:S01]  /*86d0*/  R2UR UR6, R10.reuse ;  /* 0x000000000a0672ca */ /* 0x040fe200000e0000 */
[C---:B------:R-:W-:Y:S01]  /*86e0*/  VIADD R6, R10.reuse, 0x100 ;  /* 0x000001000a067836 */ /* 0x040fe20000000000 */
[----:B------:R-:W-:Y:S01]  /*86f0*/  R2UR UR7, R11 ;  /* 0x000000000b0772ca */ /* 0x000fe200000e0000 */
[----:B------:R-:W-:Y:S01]  /*8700*/  VIADD R8, R10, 0x180 ;  /* 0x000001800a087836 */ /* 0x000fe20000000000 */
[----:B------:R-:W-:Y:S01]  /*8710*/  R2UR UR4, R4 ;  /* 0x00000000040472ca */ /* 0x000fe200000e0000 */
[----:B------:R-:W-:Y:S01]  /*8720*/  IMAD.MOV.U32 R9, RZ, RZ, -0x7fffffe0 ;  /* 0x80000020ff097424 */ /* 0x000fe200078e00ff */
[C---:B------:R-:W-:Y:S01]  /*8730*/  R2UR UR5, R5.reuse ;  /* 0x00000000050572ca */ /* 0x040fe200000e0000 */
[----:B------:R-:W-:Y:S01]  /*8740*/  VIADD R12, R10, 0x200 ;  /* 0x000002000a0c7836 */ /* 0x000fe20000000000 */
[C---:B------:R-:W-:Y:S01]  /*8750*/  R2UR UR11, R5.reuse ;  /* 0x00000000050b72ca */ /* 0x040fe200000e0000 */
[----:B------:R-:W-:Y:S01]  /*8760*/  IMAD.MOV.U32 R13, RZ, RZ, -0x7fffffe0 ;  /* 0x80000020ff0d7424 */ /* 0x000fe200078e00ff */
[----:B------:R-:W-:Y:S01]  /*8770*/  R2UR UR8, R4 ;  /* 0x00000000040872ca */ /* 0x000fe200000e0000 */
[----:B------:R-:W-:Y:S01]  /*8780*/  IMAD.MOV.U32 R11, RZ, RZ, -0x7fffffe0 ;  /* 0x80000020ff0b7424 */ /* 0x000fe200078e00ff */
[----:B------:R-:W-:Y:S01]  /*8790*/  R2UR UR9, R5 ;  /* 0x00000000050972ca */ /* 0x000fe200000e0000 */
[----:B------:R-:W-:Y:S01]  /*87a0*/  IMAD.MOV.U32 R25, RZ, RZ, RZ ;  /* 0x000000ffff197224 */ /* 0x000fe200078e00ff */
[----:B------:R-:W-:-:S02]  /*87b0*/  MOV R7, 0x80000020 ;  /* 0x8000002000077802 */ /* 0x000fc40000000f00 */
[----:B------:R-:W-:Y:S01]  /*87c0*/  R2UR UR14, R6 ;  /* 0x00000000060e72ca */ /* 0x000fe200000e0000 */
[----:B------:R-:W-:Y:S01]  /*87d0*/  VIADD R6, R10, 0x2 ;  /* 0x000000020a067836 */ /* 0x000fe20000000000 */
[----:B------:R-:W-:Y:S01]  /*87e0*/  R2UR UR15, R7 ;  /* 0x00000000070f72ca */ /* 0x000fe200000e0000 */
[----:B------:R-:W-:Y:S01]  /*87f0*/  QGMMA.64x32x32.F32.E4M3.E4M3 R92, gdesc[UR4], RZ, !UPT, gsb0 ;  /* 0x00600000045c79f3 */ /* 0x000fe2000c0008ff */
[----:B------:R-:W-:Y:S01]  /*8800*/  R2UR UR12, R4 ;  /* 0x00000000040c72ca */ /* 0x000fe200000e0000 */
[----:B------:R-:W-:Y:S01]  /*8810*/  IMAD.MOV.U32 R7, RZ, RZ, -0x7fffffe0 ;  /* 0x80000020ff077424 */ /* 0x000fe200078e00ff */
[----:B------:R-:W-:Y:S02]  /*8820*/  R2UR UR13, R5 ;  /* 0x00000000050d72ca */ /* 0x000fe400000e0000 */
[----:B------:R-:W-:Y:S02]  /*8830*/  R2UR UR18, R8 ;  /* 0x00000000081272ca */ /* 0x000fe400000e0000 */
[----:B------:R-:W-:Y:S01]  /*8840*/  R2UR UR19, R9 ;  /* 0x00000000091372ca */ /* 0x000fe200000e0000 */
[----:B------:R-:W-:Y:S01]  /*8850*/  IMAD.MOV.U32 R9, RZ, RZ, -0x7fffffe0 ;  /* 0x80000020ff097424 */ /* 0x000fe200078e00ff */
[----:B------:R-:W-:-:S02]  /*8860*/  R2UR UR16, R4 ;  /* 0x00000000041072ca */ /* 0x000fc400000e0000 */
[----:B------:R-:W-:Y:S02]  /*8870*/  R2UR UR17, R5 ;  /* 0x00000000051172ca */ /* 0x000fe400000e0000 */
[----:B------:R-:W-:Y:S02]  /*8880*/  R2UR UR22, R12 ;  /* 0x000000000c1672ca */ /* 0x000fe400000e0000 */
[----:B------:R-:W-:Y:S02]  /*8890*/  R2UR UR23, R13 ;  /* 0x000000000d1772ca */ /* 0x000fe400000e0000 */
[----:B------:R-:W-:Y:S02]  /*88a0*/  R2UR UR20, R4 ;  /* 0x00000000041472ca */ /* 0x000fe400000e0000 */
[----:B------:R-:W-:Y:S02]  /*88b0*/  R2UR UR21, R5 ;  /* 0x00000000051572ca */ /* 0x000fe400000e0000 */
[----:B------:R-:W-:Y:S01]  /*88c0*/  R2UR UR6, R6 ;  /* 0x00000000060672ca */ /* 0x000fe200000e0000 */
[C---:B------:R-:W-:Y:S01]  /*88d0*/  VIADD R6, R10.reuse, 0x82 ;  /* 0x000000820a067836 */ /* 0x040fe20000000000 */
[----:B------:R-:W-:Y:S01]  /*88e0*/  R2UR UR7, R7 ;  /* 0x00000000070772ca */ /* 0x000fe200000e0000 */
[----:B------:R-:W-:Y:S01]  /*88f0*/  IMAD.MOV.U32 R7, RZ, RZ, -0x7fffffe0 ;  /* 0x80000020ff077424 */ /* 0x000fe200078e00ff */
[----:B------:R-:W-:Y:S01]  /*8900*/  IADD3 R8, R10, 0x102, RZ ;  /* 0x000001020a087810 */ /* 0x000fe20007ffe0ff */
[----:B------:R-:W-:-:S02]  /*8910*/  WARPGROUP.DEPBAR.LE gsb0, 0x0 ;  /* 0x00008000000079c5 */ /* 0x000fc40000010000 */
[----:B------:R-:W-:-:S06]  /*8920*/  WARPGROUP.ARRIVE ;  /* 0x00000000000079c5 */ /* 0x000fcc0000000000 */
[----:B------:R-:W-:Y:S01]  /*8930*/  QGMMA.64x32x32.F32.E4M3.E4M3 R76, gdesc[UR8], RZ, !UPT, gsb0 ;  /* 0x00600000084c79f3 */ /* 0x000fe2000c0008ff */
[----:B------:R-:W-:Y:S01]  /*8940*/  R2UR UR10, R6 ;  /* 0x00000000060a72ca */ /* 0x000fe200000e0000 */
[----:B------:R-:W-:Y:S01]  /*8950*/  VIADD R6, R4, 0x2 ;  /* 0x0000000204067836 */ /* 0x000fe20000000000 */
[----:B------:R-:W-:Y:S01]  /*8960*/  R2UR UR11, R7 ;  /* 0x00000000070b72ca */ /* 0x000fe200000e0000 */
[----:B------:R-:W-:-:S03]  /*8970*/  IMAD.MOV.U32 R7, RZ, RZ, -0x7fffffe0 ;  /* 0x80000020ff077424 */ /* 0x000fc600078e00ff */
[C---:B------:R-:W-:Y:S02]  /*8980*/  R2UR UR4, R6.reuse ;  /* 0x00000000060472ca */ /* 0x040fe400000e0000 */
[C---:B------:R-:W-:Y:S02]  /*8990*/  R2UR UR5, R7.reuse ;  /* 0x00000000070572ca */ /* 0x040fe400000e0000 */
[----:B------:R-:W-:Y:S02]  /*89a0*/  R2UR UR8, R6 ;  /* 0x00000000060872ca */ /* 0x000fe400000e0000 */
[----:B------:R-:W-:Y:S01]  /*89b0*/  R2UR UR9, R7 ;  /* 0x00000000070972ca */ /* 0x000fe200000e0000 */
[----:B------:R-:W-:Y:S02]  /*89c0*/  WARPGROUP.DEPBAR.LE gsb0, 0x0 ;  /* 0x00008000000079c5 */ /* 0x000fe40000010000 */
[----:B------:R-:W-:-:S06]  /*89d0*/  WARPGROUP.ARRIVE ;  /* 0x00000000000079c5 */ /* 0x000fcc0000000000 */
[----:B------:R-:W-:Y:S01]  /*89e0*/  QGMMA.64x32x32.F32.E4M3.E4M3 R60, gdesc[UR12], RZ, !UPT, gsb0 ;  /* 0x006000000c3c79f3 */ /* 0x000fe2000c0008ff */
[----:B------:R-:W-:Y:S01]  /*89f0*/  R2UR UR14, R8 ;  /* 0x00000000080e72ca */ /* 0x000fe200000e0000 */
[C---:B------:R-:W-:Y:S01]  /*8a00*/  VIADD R8, R10.reuse, 0x182 ;  /* 0x000001820a087836 */ /* 0x040fe20000000000 */
[----:B------:R-:W-:Y:S01]  /*8a10*/  R2UR UR15, R9 ;  /* 0x00000000090f72ca */ /* 0x000fe200000e0000 */
[----:B------:R-:W-:Y:S01]  /*8a20*/  VIADD R10, R10, 0x202 ;  /* 0x000002020a0a7836 */ /* 0x000fe20000000000 */
[----:B------:R-:W-:Y:S02]  /*8a30*/  R2UR UR12, R6 ;  /* 0x00000000060c72ca */ /* 0x000fe400000e0000 */
[----:B------:R-:W-:Y:S02]  /*8a40*/  R2UR UR13, R7 ;  /* 0x00000000070d72ca */ /* 0x000fe400000e0000 */
[----:B------:R-:W-:Y:S01]  /*8a50*/  MOV R9, 0x80000020 ;  /* 0x8000002000097802 */ /* 0x000fe20000000f00 */
[----:B------:R-:W-:-:S02]  /*8a60*/  WARPGROUP.DEPBAR.LE gsb0, 0x0 ;  /* 0x00008000000079c5 */ /* 0x000fc40000010000 */
[----:B------:R-:W-:-:S06]  /*8a70*/  WARPGROUP.ARRIVE ;  /* 0x00000000000079c5 */ /* 0x000fcc0000000000 */
[----:B------:R-:W-:Y:S01]  /*8a80*/  QGMMA.64x32x32.F32.E4M3.E4M3 R44, gdesc[UR16], RZ, !UPT, gsb0 ;  /* 0x00600000102c79f3 */ /* 0x000fe2000c0008ff */
[----:B------:R-:W-:Y:S02]  /*8a90*/  R2UR UR18, R8 ;  /* 0x00000000081272ca */ /* 0x000fe400000e0000 */
[----:B------:R-:W-:Y:S02]  /*8aa0*/  R2UR UR19, R9 ;  /* 0x00000000091372ca */ /* 0x000fe400000e0000 */
[----:B------:R-:W-:Y:S02]  /*8ab0*/  R2UR UR16, R6 ;  /* 0x00000000061072ca */ /* 0x000fe400000e0000 */
[----:B------:R-:W-:Y:S01]  /*8ac0*/  R2UR UR17, R7 ;  /* 0x00000000071172ca */ /* 0x000fe200000e0000 */
[----:B------:R-:W-:Y:S02]  /*8ad0*/  WARPGROUP.DEPBAR.LE gsb0, 0x0 ;  /* 0x00008000000079c5 */ /* 0x000fe40000010000 */
        /* <DEDUP_REMOVED lines=22> */
[----:B------:R-:W-:Y:S05]  /*8c40*/  @!P0 BRA `(.L_x_492) ;  /* 0x0000000000048947 */ /* 0x000fea0003800000 */
[----:B------:R-:W-:Y:S01]  /*8c50*/  BPT.TRAP 0x1 ;  /* 0x000000040000795c */ /* 0x000fe20000300000 */
.L_x_492:
[----:B------:R-:W3:Y:S01]  /*8c60*/  LDL R108, [R1+0x5c] ;  /* 0x00005c00016c7983 */ /* 0x000ee20000100800 */
[C---:B------:R-:W-:Y:S01]  /*8c70*/  FMUL.FTZ R3, R2.reuse, R92 ;  /* 0x0000005c02037220 */ /* 0x040fe20000410000 */
[C---:B------:R-:W-:Y:S01]  /*8c80*/  FMUL.FTZ R8, R2.reuse, R93 ;  /* 0x0000005d02087220 */ /* 0x040fe20000410000 */
[C---:B------:R-:W-:Y:S01]  /*8c90*/  FMUL.FTZ R11, R2.reuse, R96 ;  /* 0x00000060020b7220 */ /* 0x040fe20000410000 */
[C---:B------:R-:W-:Y:S01]  /*8ca0*/  FMUL.FTZ R12, R2.reuse, R97 ;  /* 0x00000061020c7220 */ /* 0x040fe20000410000 */
[C---:B--2---:R-:W-:Y:S01]  /*8cb0*/  FMUL.FTZ R14, R2.reuse, R99 ;  /* 0x00000063020e7220 */ /* 0x044fe20000410000 */
        /* <DEDUP_REMOVED lines=76> */
[----:B------:R-:W5:Y:S01]  /*9180*/  LDL R102, [R1+0x20] ;  /* 0x0000200001667983 */ /* 0x000f620000100800 */
[C---:B------:R-:W-:Y:S01]  /*9190*/  FMUL.FTZ R31, R2.reuse, R31 ;  /* 0x0000001f021f7220 */ /* 0x040fe20000410000 */
[----:B------:R-:W-:Y:S01]  /*91a0*/  FMUL.FTZ R40, R2, R40 ;  /* 0x0000002802287220 */ /* 0x000fe20000410000 */
[----:B------:R-:W-:Y:S01]  /*91b0*/  ULDC UR4, c[0x0][0x988] ;  /* 0x0002620000047ab9 */ /* 0x000fe20000000800 */
[----:B------:R-:W-:Y:S01]  /*91c0*/  P2R R20, PR, RZ, 0x1 ;  /* 0x00000001ff147803 */ /* 0x000fe20000000000 */
[----:B------:R-:W5:Y:S01]  /*91d0*/  MUFU.TANH R95, R95 ;  /* 0x0000005f005f7308 */ /* 0x000f620000002400 */
[----:B------:R-:W-:Y:S01]  /*91e0*/  VIADD R0, R0, 0x13240 ;  /* 0x0001324000007836 */ /* 0x000fe20000000000 */
[----:B------:R-:W-:-:S06]  /*91f0*/  ULDC UR36, c[0x0][0x988] ;  /* 0x0002620000247ab9 */ /* 0x000fcc0000000800 */
        /* <DEDUP_REMOVED lines=26> */
[----:B---3--:R-:W-:-:S07]  /*93a0*/  IADD3 R99, R26, 0xa0, -R108 ;  /* 0x000000a01a637810 */ /* 0x008fce0007ffe86c */
[----:B------:R-:W3:Y:S01]  /*93b0*/  MUFU.TANH R62, R62 ;  /* 0x0000003e003e7308 */ /* 0x000ee20000002400 */
[----:B------:R-:W-:-:S05]  /*93c0*/  IMAD R37, R24, -0xa0, R99 ;  /* 0xffffff6018257824 */ /* 0x000fca00078e0263 */
[C---:B------:R-:W-:Y:S02]  /*93d0*/  ISETP.GT.AND P4, PT, R37.reuse, RZ, PT ;  /* 0x000000ff2500720c */ /* 0x040fe40003f84270 */
[----:B------:R-:W3:Y:S01]  /*93e0*/  MUFU.TANH R69, R69 ;  /* 0x0000004500457308 */ /* 0x000ee20000002400 */
[C---:B------:R-:W-:Y:S02]  /*93f0*/  ISETP.GT.AND P3, PT, R37.reuse, 0x1, PT ;  /* 0x000000012500780c */ /* 0x040fe40003f64270 */
[----:B------:R-:W-:Y:S02]  /*9400*/  ISETP.GT.AND P2, PT, R37, 0x8, PT ;  /* 0x000000082500780c */ /* 0x000fe40003f44270 */
[----:B0-----:R-:W-:Y:S02]  /*9410*/  FSEL R3, R3, -INF , P4 ;  /* 0xff80000003037808 */ /* 0x001fe40002000000 */
[----:B-1----:R-:W-:Y:S01]  /*9420*/  FSEL R8, R8, -INF , P3 ;  /* 0xff80000008087808 */ /* 0x002fe20001800000 */
[----:B------:R-:W0:Y:S01]  /*9430*/  MUFU.TANH R63, R63 ;  /* 0x0000003f003f7308 */ /* 0x000e220000002400 */
[----:B------:R-:W-:-:S02]  /*9440*/  ISETP.GT.AND P1, PT, R37, 0x9, PT ;  /* 0x000000092500780c */ /* 0x000fc40003f24270 */
[----:B--2---:R-:W-:Y:S02]  /*9450*/  FSEL R11, R11, -INF , P2 ;  /* 0xff8000000b0b7808 */ /* 0x004fe40001000000 */
[----:B------:R-:W-:-:S03]  /*9460*/  FMNMX.FTZ R100, R3, R8, !PT ;  /* 0x0000000803647209 */ /* 0x000fc60007810000 */
[----:B------:R1:W-:Y:S01]  /*9470*/  MUFU.TANH R26, R98 ;  /* 0x00000062001a7308 */ /* 0x0003e20000002400 */
[----:B------:R-:W-:Y:S02]  /*9480*/  ISETP.GT.AND P6, PT, R37, 0x10, PT ;  /* 0x000000102500780c */ /* 0x000fe40003fc4270 */
[----:B------:R-:W-:-:S05]  /*9490*/  FMNMX.FTZ R100, R11, R100, !PT ;  /* 0x000000640b647209 */ /* 0x000fca0007810000 */
[----:B------:R-:W2:Y:S01]  /*94a0*/  MUFU.TANH R72, R72 ;  /* 0x0000004800487308 */ /* 0x000ea20000002400 */
[----:B-1----:R-:W-:Y:S01]  /*94b0*/  FMUL.FTZ R98, R2, R41 ;  /* 0x0000002902627220 */ /* 0x002fe20000410000 */
[----:B----4-:R-:W-:Y:S02]  /*94c0*/  FSEL R41, R12, -INF , P1 ;  /* 0xff8000000c297808 */ /* 0x010fe40000800000 */
[----:B------:R-:W-:Y:S02]  /*94d0*/  ISETP.GT.AND P5, PT, R37, 0x11, PT ;  /* 0x000000112500780c */ /* 0x000fe40003fa4270 */
[----:B-----5:R-:W-:Y:S02]  /*94e0*/  FSEL R15, R15, -INF , P6 ;  /* 0xff8000000f0f7808 */ /* 0x020fe40003000000 */
[----:B------:R-:W-:Y:S01]  /*94f0*/  FMNMX.FTZ R100, R41, R100, !PT ;  /* 0x0000006429647209 */ /* 0x000fe20007810000 */
[----:B------:R-:W1:Y:S01]  /*9500*/  MUFU.TANH R66, R66 ;  /* 0x0000004200427308 */ /* 0x000e620000002400 */
[----:B------:R-:W-:-:S02]  /*9510*/  FSEL R9, R9, -INF , P4 ;  /* 0xff80000009097808 */ /* 0x000fc40002000000 */
[----:B------:R-:W-:Y:S02]  /*9520*/  ISETP.GT.AND P4, PT, R37, 0x18, PT ;  /* 0x000000182500780c */ /* 0x000fe40003f84270 */
[----:B------:R-:W-:Y:S02]  /*9530*/  FSEL R27, R27, -INF , P5 ;  /* 0xff8000001b1b7808 */ /* 0x000fe40002800000 */
[----:B------:R-:W-:Y:S01]  /*9540*/  FMNMX.FTZ R100, R15, R100, !PT ;  /* 0x000000640f647209 */ /* 0x000fe20007810000 */
[----:B------:R-:W4:Y:S01]  /*9550*/  MUFU.TANH R73, R73 ;  /* 0x0000004900497308 */ /* 0x000f220000002400 */
[----:B------:R-:W-:Y:S02]  /*9560*/  FSEL R10, R10, -INF , P3 ;  /* 0xff8000000a0a7808 */ /* 0x000fe40001800000 */
[----:B------:R-:W-:Y:S02]  /*9570*/  ISETP.GT.AND P3, PT, R37, 0x19, PT ;  /* 0x000000192500780c */ /* 0x000fe40003f64270 */
[----:B------:R-:W-:-:S02]  /*9580*/  FSEL R99, R94, -INF , P4 ;  /* 0xff8000005e637808 */ /* 0x000fc40002000000 */
[----:B------:R-:W-:Y:S01]  /*9590*/  FMNMX.FTZ R100, R27, R100, !PT ;  /* 0x000000641b647209 */ /* 0x000fe20007810000 */
[----:B------:R-:W5:Y:S01]  /*95a0*/  MUFU.TANH R67, R67 ;  /* 0x0000004300437308 */ /* 0x000f620000002400 */
[----:B------:R-:W-:Y:S02]  /*95b0*/  FSEL R13, R13, -INF , P2 ;  /* 0xff8000000d0d7808 */ /* 0x000fe40001000000 */
[----:B------:R-:W-:Y:S02]  /*95c0*/  ISETP.GT.AND P2, PT, R37, 0x20, PT ;  /* 0x000000202500780c */ /* 0x000fe40003f44270 */
[----:B------:R-:W-:Y:S02]  /*95d0*/  FSEL R101, R95, -INF , P3 ;  /* 0xff8000005f657808 */ /* 0x000fe40001800000 */
[----:B------:R-:W-:Y:S01]  /*95e0*/  FMNMX.FTZ R100, R99, R100, !PT ;  /* 0x0000006463647209 */ /* 0x000fe20007810000 */
[----:B------:R-:W5:Y:S01]  /*95f0*/  MUFU.TANH R44, R44 ;  /* 0x0000002c002c7308 */ /* 0x000f620000002400 */
[----:B------:R-:W-:-:S02]  /*9600*/  FSEL R95, R14, -INF , P1 ;  /* 0xff8000000e5f7808 */ /* 0x000fc40000800000 */
[----:B------:R-:W-:Y:S02]  /*9610*/  ISETP.GT.AND P1, PT, R37, 0x21, PT ;  /* 0x000000212500780c */ /* 0x000fe40003f24270 */
[----:B------:R-:W-:Y:S02]  /*9620*/  FSEL R103, R76, -INF , P2 ;  /* 0xff8000004c677808 */ /* 0x000fe40001000000 */
[----:B------:R-:W-:Y:S01]  /*9630*/  FMNMX.FTZ R100, R101, R100, !PT ;  /* 0x0000006465647209 */ /* 0x000fe20007810000 */
[----:B------:R-:W5:Y:S01]  /*9640*/  MUFU.TANH R70, R70 ;  /* 0x0000004600467308 */ /* 0x000f620000002400 */
[----:B------:R-:W-:Y:S02]  /*9650*/  FSEL R105, R92, -INF , P6 ;  /* 0xff8000005c697808 */ /* 0x000fe40003000000 */
[----:B------:R-:W-:Y:S01]  /*9660*/  ISETP.GT.AND P6, PT, R37, 0x28, PT ;  /* 0x000000282500780c */ /* 0x000fe20003fc4270 */
[----:B------:R-:W5:Y:S01]  /*9670*/  LDL R92, [R1+0x28] ;  /* 0x00002800015c7983 */ /* 0x000f620000100800 */
        /* <DEDUP_REMOVED lines=58> */
[----:B---3--:R-:W-:Y:S02]  /*9a20*/  FSEL R129, R62, -INF , P6 ;  /* 0xff8000003e817808 */ /* 0x008fe40003000000 */
[----:B------:R-:W-:Y:S02]  /*9a30*/  ISETP.GT.AND P6, PT, R37, 0x58, PT ;  /* 0x000000582500780c */ /* 0x000fe40003fc4270 */
[----:B------:R-:W-:-:S02]  /*9a40*/  FSEL R69, R69, -INF , P1 ;  /* 0xff80000045457808 */ /* 0x000fc40000800000 */
[----:B------:R-:W-:Y:S01]  /*9a50*/  FMNMX.FTZ R100, R127, R100, !PT ;  /* 0x000000647f647209 */ /* 0x000fe20007810000 */
[----:B------:R-:W3:Y:S01]  /*9a60*/  MUFU.TANH R57, R57 ;  /* 0x0000003900397308 */ /* 0x000ee20000002400 */
[----:B0-----:R-:W-:Y:S02]  /*9a70*/  FSEL R63, R63, -INF , P5 ;  /* 0xff8000003f3f7808 */ /* 0x001fe40002800000 */
[----:B------:R-:W-:Y:S02]  /*9a80*/  ISETP.GT.AND P5, PT, R37, 0x59, PT ;  /* 0x000000592500780c */ /* 0x000fe40003fa4270 */
[----:B--2---:R-:W-:Y:S02]  /*9a90*/  FSEL R131, R72, -INF , P6 ;  /* 0xff80000048837808 */ /* 0x004fe40003000000 */
[----:B------:R-:W-:Y:S01]  /*9aa0*/  FMNMX.FTZ R100, R69, R100, !PT ;  /* 0x0000006445647209 */ /* 0x000fe20007810000 */
[----:B------:R-:W0:Y:S01]  /*9ab0*/  MUFU.TANH R51, R51 ;  /* 0x0000003300337308 */ /* 0x000e220000002400 */
[----:B-1----:R-:W-:-:S02]  /*9ac0*/  FSEL R133, R66, -INF , P4 ;  /* 0xff80000042857808 */ /* 0x002fc40002000000 */
[----:B------:R-:W-:Y:S02]  /*9ad0*/  ISETP.GT.AND P4, PT, R37, 0x60, PT ;  /* 0x000000602500780c */ /* 0x000fe40003f84270 */
[----:B----4-:R-:W-:Y:S02]  /*9ae0*/  FSEL R73, R73, -INF , P5 ;  /* 0xff80000049497808 */ /* 0x010fe40002800000 */
[----:B------:R-:W-:Y:S01]  /*9af0*/  FMNMX.FTZ R100, R131, R100, !PT ;  /* 0x0000006483647209 */ /* 0x000fe20007810000 */
[----:B------:R-:W1:Y:S01]  /*9b00*/  MUFU.TANH R28, R28 ;  /* 0x0000001c001c7308 */ /* 0x000e620000002400 */
[----:B-----5:R-:W-:Y:S02]  /*9b10*/  FSEL R67, R67, -INF , P3 ;  /* 0xff80000043437808 */ /* 0x020fe40001800000 */
[----:B------:R-:W-:Y:S02]  /*9b20*/  ISETP.GT.AND P3, PT, R37, 0x61, PT ;  /* 0x000000612500780c */ /* 0x000fe40003f64270 */
[----:B------:R-:W-:-:S02]  /*9b30*/  FSEL R135, R44, -INF , P4 ;  /* 0xff8000002c877808 */ /* 0x000fc40002000000 */
[----:B------:R-:W-:Y:S01]  /*9b40*/  FMNMX.FTZ R100, R73, R100, !PT ;  /* 0x0000006449647209 */ /* 0x000fe20007810000 */
[----:B------:R-:W2:Y:S01]  /*9b50*/  MUFU.TANH R54, R54 ;  /* 0x0000003600367308 */ /* 0x000ea20000002400 */
[----:B------:R-:W-:Y:S02]  /*9b60*/  FSEL R137, R70, -INF , P2 ;  /* 0xff80000046897808 */ /* 0x000fe40001000000 */
[----:B------:R-:W-:Y:S02]  /*9b70*/  ISETP.GT.AND P2, PT, R37, 0x68, PT ;  /* 0x000000682500780c */ /* 0x000fe40003f44270 */
[----:B------:R-:W-:Y:S02]  /*9b80*/  FSEL R45, R45, -INF , P3 ;  /* 0xff8000002d2d7808 */ /* 0x000fe40001800000 */
[----:B------:R-:W-:Y:S01]  /*9b90*/  FMNMX.FTZ R100, R135, R100, !PT ;  /* 0x0000006487647209 */ /* 0x000fe20007810000 */
[----:B------:R-:W4:Y:S01]  /*9ba0*/  MUFU.TANH R29, R29 ;  /* 0x0000001d001d7308 */ /* 0x000f220000002400 */
        /* <DEDUP_REMOVED lines=27> */
[----:B---3--:R-:W-:Y:S02]  /*9d60*/  FSEL R57, R57, -INF , P3 ;  /* 0xff80000039397808 */ /* 0x008fe40001800000 */
[----:B------:R-:W-:Y:S01]  /*9d70*/  FMNMX.FTZ R100, R149, R100, !PT ;  /* 0x0000006495647209 */ /* 0x000fe20007810000 */
[----:B------:R-:W3:Y:S01]  /*9d80*/  MUFU.TANH R30, R30 ;  /* 0x0000001e001e7308 */ /* 0x000ee20000002400 */
[----:B------:R-:W-:-:S02]  /*9d90*/  FMNMX.FTZ R46, R9, R10, !PT ;  /* 0x0000000a092e7209 */ /* 0x000fc40007810000 */
[----:B0-----:R-:W-:Y:S02]  /*9da0*/  FSEL R51, R51, -INF , P1 ;  /* 0xff80000033337808 */ /* 0x001fe40000800000 */
[----:B------:R-:W-:Y:S02]  /*9db0*/  ISETP.GT.AND P1, PT, R37, 0x81, PT ;  /* 0x000000812500780c */ /* 0x000fe40003f24270 */
[----:B-1----:R-:W-:Y:S01]  /*9dc0*/  FSEL R153, R28, -INF , P2 ;  /* 0xff8000001c997808 */ /* 0x002fe20001000000 */
[----:B------:R-:W0:Y:S01]  /*9dd0*/  MUFU.TANH R36, R36 ;  /* 0x0000002400247308 */ /* 0x000e220000002400 */
[----:B------:R-:W-:Y:S02]  /*9de0*/  FMNMX.FTZ R100, R57, R100, !PT ;  /* 0x0000006439647209 */ /* 0x000fe40007810000 */
[----:B------:R-:W-:Y:S02]  /*9df0*/  FMNMX.FTZ R48, R13, R46, !PT ;  /* 0x0000002e0d307209 */ /* 0x000fe40007810000 */
[----:B--2---:R-:W-:-:S02]  /*9e00*/  FSEL R151, R54, -INF , P6 ;  /* 0xff80000036977808 */ /* 0x004fc40003000000 */
[----:B------:R-:W-:Y:S01]  /*9e10*/  ISETP.GT.AND P6, PT, R37, 0x88, PT ;  /* 0x000000882500780c */ /* 0x000fe20003fc4270 */
[----:B------:R-:W1:Y:S01]  /*9e20*/  MUFU.TANH R31, R31 ;  /* 0x0000001f001f7308 */ /* 0x000e620000002400 */
[----:B----4-:R-:W-:Y:S02]  /*9e30*/  FSEL R29, R29, -INF , P1 ;  /* 0xff8000001d1d7808 */ /* 0x010fe40000800000 */
[----:B------:R-:W-:Y:S02]  /*9e40*/  FMNMX.FTZ R100, R153, R100, !PT ;  /* 0x0000006499647209 */ /* 0x000fe40007810000 */
[----:B------:R-:W-:Y:S02]  /*9e50*/  FMNMX.FTZ R48, R95, R48, !PT ;  /* 0x000000305f307209 */ /* 0x000fe40007810000 */
[----:B-----5:R-:W-:Y:S01]  /*9e60*/  FSEL R55, R55, -INF , P5 ;  /* 0xff80000037377808 */ /* 0x020fe20002800000 */
[----:B------:R-:W2:Y:S01]  /*9e70*/  MUFU.TANH R40, R40 ;  /* 0x0000002800287308 */ /* 0x000ea20000002400 */
[----:B------:R-:W-:-:S02]  /*9e80*/  ISETP.GT.AND P5, PT, R37, 0x89, PT ;  /* 0x000000892500780c */ /* 0x000fc40003fa4270 */
[----:B------:R-:W-:Y:S02]  /*9e90*/  FSEL R32, R32, -INF , P6 ;  /* 0xff80000020207808 */ /* 0x000fe40003000000 */
[----:B------:R-:W-:Y:S02]  /*9ea0*/  FMNMX.FTZ R100, R29, R100, !PT ;  /* 0x000000641d647209 */ /* 0x000fe40007810000 */
[----:B------:R-:W-:Y:S01]  /*9eb0*/  FMNMX.FTZ R48, R105, R48, !PT ;  /* 0x0000003069307209 */ /* 0x000fe20007810000 */
[----:B------:R-:W4:Y:S01]  /*9ec0*/  MUFU.TANH R12, R98 ;  /* 0x00000062000c7308 */ /* 0x000f220000002400 */
[----:B------:R-:W-:Y:S02]  /*9ed0*/  FSEL R155, R58, -INF , P4 ;  /* 0xff8000003a9b7808 */ /* 0x000fe40002000000 */
[----:B------:R-:W-:Y:S02]  /*9ee0*/  ISETP.GT.AND P4, PT, R37, 0x90, PT ;  /* 0x000000902500780c */ /* 0x000fe40003f84270 */
[----:B------:R-:W-:-:S02]  /*9ef0*/  FSEL R14, R33, -INF , P5 ;  /* 0xff800000210e7808 */ /* 0x000fc40002800000 */
[----:B------:R-:W-:Y:S02]  /*9f00*/  FMNMX.FTZ R100, R32, R100, !PT ;  /* 0x0000006420647209 */ /* 0x000fe40007810000 */
[----:B------:R-:W-:Y:S02]  /*9f10*/  FMNMX.FTZ R48, R93, R48, !PT ;  /* 0x000000305d307209 */ /* 0x000fe40007810000 */
[----:B------:R-:W-:Y:S02]  /*9f20*/  FSEL R33, R59, -INF , P3 ;  /* 0xff8000003b217808 */ /* 0x000fe40001800000 */
[----:B------:R-:W-:Y:S02]  /*9f30*/  ISETP.GT.AND P3, PT, R37, 0x91, PT ;  /* 0x000000912500780c */ /* 0x000fe40003f64270 */
[----:B------:R-:W-:Y:S02]  /*9f40*/  FSEL R59, R26, -INF , P4 ;  /* 0xff8000001a3b7808 */ /* 0x000fe40002000000 */
[----:B------:R-:W-:-:S02]  /*9f50*/  FMNMX.FTZ R100, R14, R100, !PT ;  /* 0x000000640e647209 */ /* 0x000fc40007810000 */
[----:B------:R-:W-:Y:S02]  /*9f60*/  FMNMX.FTZ R50, R109, R48, !PT ;  /* 0x000000306d327209 */ /* 0x000fe40007810000 */
[----:B---3--:R-:W-:Y:S02]  /*9f70*/  FSEL R30, R30, -INF , P2 ;  /* 0xff8000001e1e7808 */ /* 0x008fe40001000000 */
[----:B------:R-:W-:Y:S02]  /*9f80*/  ISETP.GT.AND P2, PT, R37, 0x98, PT ;  /* 0x000000982500780c */ /* 0x000fe40003f44270 */
[----:B0-----:R-:W-:Y:S02]  /*9f90*/  FSEL R36, R36, -INF , P3 ;  /* 0xff80000024247808 */ /* 0x001fe40001800000 */
[----:B------:R-:W-:Y:S02]  /*9fa0*/  FMNMX.FTZ R100, R59, R100, !PT ;  /* 0x000000643b647209 */ /* 0x000fe40007810000 */
[----:B------:R-:W-:-:S02]  /*9fb0*/  FMNMX.FTZ R50, R97, R50, !PT ;  /* 0x0000003261327209 */ /* 0x000fc40007810000 */
[----:B-1----:R-:W-:Y:S02]  /*9fc0*/  FSEL R31, R31, -INF , P1 ;  /* 0xff8000001f1f7808 */ /* 0x002fe40000800000 */
[----:B------:R-:W-:Y:S02]  /*9fd0*/  ISETP.GT.AND P1, PT, R37, 0x99, PT ;  /* 0x000000992500780c */ /* 0x000fe40003f24270 */
[----:B--2---:R-:W-:Y:S02]  /*9fe0*/  FSEL R37, R40, -INF , P2 ;  /* 0xff80000028257808 */ /* 0x004fe40001000000 */
[----:B------:R-:W-:Y:S02]  /*9ff0*/  FMNMX.FTZ R100, R36, R100, !PT ;  /* 0x0000006424647209 */ /* 0x000fe40007810000 */
[----:B------:R-:W-:Y:S02]  /*a000*/  FMNMX.FTZ R52, R113, R50, !PT ;  /* 0x0000003271347209 */ /* 0x000fe40007810000 */
[----:B----4-:R-:W-:-:S02]  /*a010*/  FSEL R26, R12, -INF , P1 ;  /* 0xff8000000c1a7808 */ /* 0x010fc40000800000 */
[----:B------:R-:W-:Y:S02]  /*a020*/  FMNMX.FTZ R100, R37, R100, !PT ;  /* 0x0000006425647209 */ /* 0x000fe40007810000 */
[----:B------:R-:W-:Y:S02]  /*a030*/  FMNMX.FTZ R52, R79, R52, !PT ;  /* 0x000000344f347209 */ /* 0x000fe40007810000 */
[----:B------:R-:W-:Y:S02]  /*a040*/  FMNMX.FTZ R100, R26, R100, !PT ;  /* 0x000000641a647209 */ /* 0x000fe40007810000 */
[----:B------:R-:W-:-:S03]  /*a050*/  FMNMX.FTZ R52, R115, R52, !PT ;  /* 0x0000003473347209 */ /* 0x000fc60007810000 */
[----:B------:R-:W0:Y:S01]  /*a060*/  SHFL.BFLY PT, R12, R100, 0x2, 0x1f ;  /* 0x0c401f00640c7f89 */ /* 0x000e2200000e0000 */
[----:B------:R-:W-:-:S04]  /*a070*/  FMNMX.FTZ R52, R83, R52, !PT ;  /* 0x0000003453347209 */ /* 0x000fc80007810000 */
[----:B------:R-:W-:-:S04]  /*a080*/  FMNMX.FTZ R54, R121, R52, !PT ;  /* 0x0000003479367209 */ /* 0x000fc80007810000 */
[----:B------:R-:W-:-:S04]  /*a090*/  FMNMX.FTZ R54, R87, R54, !PT ;  /* 0x0000003657367209 */ /* 0x000fc80007810000 */
[----:B------:R-:W-:-:S04]  /*a0a0*/  FMNMX.FTZ R54, R125, R54, !PT ;  /* 0x000000367d367209 */ /* 0x000fc80007810000 */
[----:B------:R-:W-:-:S04]  /*a0b0*/  FMNMX.FTZ R54, R91, R54, !PT ;  /* 0x000000365b367209 */ /* 0x000fc80007810000 */
[----:B------:R-:W-:Y:S02]  /*a0c0*/  FMNMX.FTZ R60, R129, R54, !PT ;  /* 0x00000036813c7209 */ /* 0x000fe40007810000 */
[----:B0-----:R-:W-:Y:S02]  /*a0d0*/  FMNMX.FTZ R40, R100, R12, !PT ;  /* 0x0000000c64287209 */ /* 0x001fe40007810000 */
[----:B------:R-:W-:-:S03]  /*a0e0*/  FMNMX.FTZ R60, R63, R60, !PT ;  /* 0x0000003c3f3c7209 */ /* 0x000fc60007810000 */
[----:B------:R-:W0:Y:S01]  /*a0f0*/  SHFL.BFLY PT, R56, R40, 0x1, 0x1f ;  /* 0x0c201f0028387f89 */ /* 0x000e2200000e0000 */
[----:B------:R-:W-:-:S04]  /*a100*/  FMNMX.FTZ R60, R133, R60, !PT ;  /* 0x0000003c853c7209 */ /* 0x000fc80007810000 */
[----:B------:R-:W-:-:S04]  /*a110*/  FMNMX.FTZ R60, R67, R60, !PT ;  /* 0x0000003c433c7209 */ /* 0x000fc80007810000 */
[----:B------:R-:W-:-:S04]  /*a120*/  FMNMX.FTZ R62, R137, R60, !PT ;  /* 0x0000003c893e7209 */ /* 0x000fc80007810000 */
[----:B------:R-:W-:-:S04]  /*a130*/  FMNMX.FTZ R62, R71, R62, !PT ;  /* 0x0000003e473e7209 */ /* 0x000fc80007810000 */
[----:B------:R-:W-:-:S04]  /*a140*/  FMNMX.FTZ R62, R141, R62, !PT ;  /* 0x0000003e8d3e7209 */ /* 0x000fc80007810000 */
[----:B------:R-:W-:Y:S01]  /*a150*/  FMNMX.FTZ R62, R75, R62, !PT ;  /* 0x0000003e4b3e7209 */ /* 0x000fe20007810000 */
[----:B------:R-:W-:Y:S01]  /*a160*/  IMAD.U32 R58, RZ, RZ, UR4 ;  /* 0x00000004ff3a7e24 */ /* 0x000fe2000f8e00ff */
[----:B0-----:R-:W-:Y:S02]  /*a170*/  FMNMX.FTZ R56, R40, R56, !PT ;  /* 0x0000003828387209 */ /* 0x001fe40007810000 */
[----:B------:R-:W-:-:S04]  /*a180*/  FMNMX.FTZ R64, R143, R62, !PT ;  /* 0x0000003e8f407209 */ /* 0x000fc80007810000 */
[----:B------:R-:W-:Y:S01]  /*a190*/  FMNMX.FTZ R64, R47, R64, !PT ;  /* 0x000000402f407209 */ /* 0x000fe20007810000 */
[----:B------:R-:W-:-:S01]  /*a1a0*/  FFMA.FTZ R12, R56, R58, -8 ;  /* 0xc1000000380c7423 */ /* 0x000fc2000001003a */
[----:B------:R-:W-:Y:S02]  /*a1b0*/  FSETP.NEU.FTZ.AND P0, PT, R56, -INF , PT ;  /* 0xff8000003800780b */ /* 0x000fe40003f1d000 */
[----:B------:R-:W-:Y:S02]  /*a1c0*/  FMNMX.FTZ R64, R147, R64, !PT ;  /* 0x0000004093407209 */ /* 0x000fe40007810000 */
[----:B------:R-:W-:Y:S02]  /*a1d0*/  FSEL R12, R12, RZ, P0 ;  /* 0x000000ff0c0c7208 */ /* 0x000fe40000000000 */
[----:B------:R-:W-:Y:S01]  /*a1e0*/  ISETP.NE.AND P0, PT, R20, RZ, PT ;  /* 0x000000ff1400720c */ /* 0x000fe20003f05270 */
[C---:B------:R-:W-:Y:S01]  /*a1f0*/  FMUL.FTZ R20, R2.reuse, R34 ;  /* 0x0000002202147220 */ /* 0x040fe20000410000 */
[----:B------:R-:W-:Y:S01]  /*a200*/  FMNMX.FTZ R64, R51, R64, !PT ;  /* 0x0000004033407209 */ /* 0x000fe20007810000 */
[----:B------:R-:W-:-:S03]  /*a210*/  FMUL.FTZ R28, R2, R35 ;  /* 0x00000023021c7220 */ /* 0x000fc60000410000 */
[----:B------:R-:W-:Y:S01]  /*a220*/  FMNMX.FTZ R66, R151, R64, !PT ;  /* 0x0000004097427209 */ /* 0x000fe20007810000 */
[----:B------:R-:W0:Y:S01]  /*a230*/  MUFU.TANH R20, R20 ;  /* 0x0000001400147308 */ /* 0x000e220000002400 */
[----:B------:R-:W-:Y:S02]  /*a240*/  FMUL.FTZ R34, R2, R38 ;  /* 0x0000002602227220 */ /* 0x000fe40000410000 */
[----:B------:R-:W-:Y:S01]  /*a250*/  FMNMX.FTZ R66, R55, R66, !PT ;  /* 0x0000004237427209 */ /* 0x000fe20007810000 */
[----:B------:R-:W-:-:S01]  /*a260*/  FFMA.FTZ R77, R77, R58, -R12 ;  /* 0x0000003a4d4d7223 */ /* 0x000fc2000001080c */
[C---:B------:R-:W-:Y:S02]  /*a270*/  FMUL.FTZ R35, R2.reuse, R39 ;  /* 0x0000002702237220 */ /* 0x040fe40000410000 */
[----:B------:R-:W-:Y:S01]  /*a280*/  FMNMX.FTZ R66, R155, R66, !PT ;  /* 0x000000429b427209 */ /* 0x000fe20007810000 */
[----:B------:R-:W-:Y:S01]  /*a290*/  MUFU.TANH R28, R28 ;  /* 0x0000001c001c7308 */ /* 0x000fe20000002400 */
[----:B------:R-:W-:-:S07]  /*a2a0*/  FMUL.FTZ R38, R2, R42 ;  /* 0x0000002a02267220 */ /* 0x000fce0000410000 */
[----:B------:R1:W-:Y:S01]  /*a2b0*/  MUFU.EX2 R46, R77 ;  /* 0x0000004d002e7308 */ /* 0x0003e20000000800 */
[----:B------:R-:W-:-:S07]  /*a2c0*/  FMUL.FTZ R39, R2, R43 ;  /* 0x0000002b02277220 */ /* 0x000fce0000410000 */
[----:B------:R-:W2:Y:S01]  /*a2d0*/  MUFU.TANH R34, R34 ;  /* 0x0000002200227308 */ /* 0x000ea20000002400 */
[----:B-1----:R-:W-:-:S01]  /*a2e0*/  FFMA.FTZ R77, R85, R58, -R12 ;  /* 0x0000003a554d7223 */ /* 0x002fc2000001080c */
[----:B------:R-:W-:Y:S01]  /*a2f0*/  FMNMX.FTZ R85, R33, R66, !PT ;  /* 0x0000004221557209 */ /* 0x000fe20007810000 */
[----:B------:R-:W-:-:S03]  /*a300*/  FFMA.FTZ R81, R81, R58, -R12 ;  /* 0x0000003a51517223 */ /* 0x000fc6000001080c */
[----:B------:R-:W-:Y:S02]  /*a310*/  FMNMX.FTZ R66, R30, R85, !PT ;  /* 0x000000551e427209 */ /* 0x000fe40007810000 */
[----:B------:R-:W1:Y:S01]  /*a320*/  MUFU.TANH R35, R35 ;  /* 0x0000002300237308 */ /* 0x000e620000002400 */
[----:B0-----:R-:W-:Y:S02]  /*a330*/  FSEL R85, R20, -INF , P6 ;  /* 0xff80000014557808 */ /* 0x001fe40003000000 */
[----:B------:R-:W-:-:S05]  /*a340*/  FMNMX.FTZ R66, R31, R66, !PT ;  /* 0x000000421f427209 */ /* 0x000fca0007810000 */
[----:B------:R-:W0:Y:S01]  /*a350*/  MUFU.TANH R38, R38 ;  /* 0x0000002600267308 */ /* 0x000e220000002400 */
[----:B------:R-:W-:Y:S01]  /*a360*/  FMNMX.FTZ R66, R85, R66, !PT ;  /* 0x0000004255427209 */ /* 0x000fe20007810000 */
[-CC-:B------:R-:W-:Y:S01]  /*a370*/  FFMA.FTZ R42, R27, R58.reuse, -R12.reuse ;  /* 0x0000003a1b2a7223 */ /* 0x180fe2000001080c */
[----:B------:R-:W-:-:S05]  /*a380*/  FFMA.FTZ R27, R99, R58, -R12 ;  /* 0x0000003a631b7223 */ /* 0x000fca000001080c */
[----:B------:R3:W-:Y:S01]  /*a390*/  MUFU.EX2 R48, R81 ;  /* 0x0000005100307308 */ /* 0x0007e20000000800 */
[----:B------:R-:W-:-:S01]  /*a3a0*/  FFMA.FTZ R99, R45, R58, -R12 ;  /* 0x0000003a2d637223 */ /* 0x000fc2000001080c */
[----:B--2---:R-:W-:-:S06]  /*a3b0*/  FSEL R45, R34, -INF , P4 ;  /* 0xff800000222d7808 */ /* 0x004fcc0002000000 */
[----:B------:R-:W2:Y:S01]  /*a3c0*/  MUFU.TANH R39, R39 ;  /* 0x0000002700277308 */ /* 0x000ea20000002400 */
[----:B---3--:R-:W-:-:S01]  /*a3d0*/  FFMA.FTZ R81, R89, R58, -R12 ;  /* 0x0000003a59517223 */ /* 0x008fc2000001080c */
[----:B------:R-:W-:-:S04]  /*a3e0*/  FSEL R89, R28, -INF , P5 ;  /* 0xff8000001c597808 */ /* 0x000fc80002800000 */
[----:B------:R-:W-:Y:S02]  /*a3f0*/  FMNMX.FTZ R66, R89, R66, !PT ;  /* 0x0000004259427209 */ /* 0x000fe40007810000 */
[----:B-1----:R-:W-:Y:S02]  /*a400*/  FSEL R35, R35, -INF , P3 ;  /* 0xff80000023237808 */ /* 0x002fe40001800000 */
[----:B------:R-:W-:Y:S01]  /*a410*/  FMNMX.FTZ R66, R45, R66, !PT ;  /* 0x000000422d427209 */ /* 0x000fe20007810000 */
[----:B------:R-:W-:-:S01]  /*a420*/  FFMA.FTZ R44, R101, R58, -R12 ;  /* 0x0000003a652c7223 */ /* 0x000fc2000001080c */
[----:B0-----:R-:W-:Y:S02]  /*a430*/  FSEL R101, R38, -INF , P2 ;  /* 0xff80000026657808 */ /* 0x001fe40001000000 */
[----:B------:R-:W-:Y:S02]  /*a440*/  FMNMX.FTZ R66, R35, R66, !PT ;  /* 0x0000004223427209 */ /* 0x000fe40007810000 */
[----:B--2---:R-:W-:-:S02]  /*a450*/  FSEL R39, R39, -INF , P1 ;  /* 0xff80000027277808 */ /* 0x004fc40000800000 */
[----:B------:R-:W-:Y:S01]  /*a460*/  FMNMX.FTZ R66, R101, R66, !PT ;  /* 0x0000004265427209 */ /* 0x000fe20007810000 */
[----:B------:R-:W-:-:S03]  /*a470*/  FFMA.FTZ R40, R41, R58, -R12 ;  /* 0x0000003a29287223 */ /* 0x000fc6000001080c */
[----:B------:R-:W-:Y:S01]  /*a480*/  FMNMX.FTZ R68, R39, R66, !PT ;  /* 0x0000004227447209 */ /* 0x000fe20007810000 */
[----:B------:R-:W-:-:S04]  /*a490*/  FFMA.FTZ R41, R103, R58, -R12 ;  /* 0x0000003a67297223 */ /* 0x000fc8000001080c */
[----:B------:R-:W0:Y:S01]  /*a4a0*/  SHFL.BFLY PT, R103, R68, 0x2, 0x1f ;  /* 0x0c401f0044677f89 */ /* 0x000e2200000e0000 */
[----:B------:R-:W-:-:S04]  /*a4b0*/  FFMA.FTZ R111, R111, R58, -R12 ;  /* 0x0000003a6f6f7223 */ /* 0x000fc8000001080c */
[----:B------:R1:W-:Y:S01]  /*a4c0*/  MUFU.EX2 R50, R111 ;  /* 0x0000006f00327308 */ /* 0x0003e20000000800 */
[----:B0-----:R-:W-:-:S05]  /*a4d0*/  FMNMX.FTZ R70, R68, R103, !PT ;  /* 0x0000006744467209 */ /* 0x001fca0007810000 */
[----:B-1----:R-:W0:Y:S01]  /*a4e0*/  SHFL.BFLY PT, R111, R70, 0x1, 0x1f ;  /* 0x0c201f00466f7f89 */ /* 0x002e2200000e0000 */
[----:B------:R-:W-:-:S01]  /*a4f0*/  FFMA.FTZ R103, R14, R58, -R12 ;  /* 0x0000003a0e677223 */ /* 0x000fc2000001080c */
[-CC-:B------:R-:W-:Y:S01]  /*a500*/  FFMA.FTZ R14, R59, R58.reuse, -R12.reuse ;  /* 0x0000003a3b0e7223 */ /* 0x180fe2000001080c */
        /* <DEDUP_REMOVED lines=18> */
[----:B0-----:R-:W-:Y:S01]  /*a630*/  FMNMX.FTZ R59, R70, R111, !PT ;  /* 0x0000006f463b7209 */ /* 0x001fe20007810000 */
        /* <DEDUP_REMOVED lines=8> */
[-C--:B------:R-:W-:Y:S01]  /*a6c0*/  FFMA.FTZ R37, R26, R58.reuse, -R12 ;  /* 0x0000003a1a257223 */ /* 0x080fe2000001080c */
[----:B------:R-:W-:-:S01]  /*a6d0*/  FFMA.FTZ R12, R59, R58, -8 ;  /* 0xc10000003b0c7423 */ /* 0x000fc2000001003a */
[----:B------:R-:W-:-:S04]  /*a6e0*/  FSETP.NEU.FTZ.AND P1, PT, R59, -INF , PT ;  /* 0xff8000003b00780b */ /* 0x000fc80003f3d000 */
[----:B------:R-:W-:-:S05]  /*a6f0*/  FSEL R12, R12, RZ, P1 ;  /* 0x000000ff0c0c7208 */ /* 0x000fca0000800000 */
[-CC-:B------:R-:W-:Y:S01]  /*a700*/  FFMA.FTZ R9, R9, R58.reuse, -R12.reuse ;  /* 0x0000003a09097223 */ /* 0x180fe2000001080c */
[----:B------:R-:W-:-:S01]  /*a710*/  FFMA.FTZ R10, R10, R58, -R12 ;  /* 0x0000003a0a0a7223 */ /* 0x000fc2000001080c */
[-CC-:B------:R-:W-:Y:S01]  /*a720*/  FFMA.FTZ R13, R13, R58.reuse, -R12.reuse ;  /* 0x0000003a0d0d7223 */ /* 0x180fe2000001080c */
[----:B------:R-:W-:Y:S01]  /*a730*/  MUFU.EX2 R3, R3 ;  /* 0x0000000300037308 */ /* 0x000fe20000000800 */
[----:B------:R-:W-:-:S07]  /*a740*/  FFMA.FTZ R74, R95, R58, -R12 ;  /* 0x0000003a5f4a7223 */ /* 0x000fce000001080c */
[----:B------:R-:W0:Y:S01]  /*a750*/  MUFU.EX2 R8, R8 ;  /* 0x0000000800087308 */ /* 0x000e220000000800 */
[----:B------:R-:W-:-:S07]  /*a760*/  FFMA.FTZ R68, R105, R58, -R12 ;  /* 0x0000003a69447223 */ /* 0x000fce000001080c */
[----:B------:R-:W-:Y:S08]  /*a770*/  MUFU.EX2 R9, R9 ;  /* 0x0000000900097308 */ /* 0x000ff00000000800 */
[----:B------:R-:W1:Y:S01]  /*a780*/  MUFU.EX2 R10, R10 ;  /* 0x0000000a000a7308 */ /* 0x000e620000000800 */
[----:B------:R-:W-:-:S07]  /*a790*/  FFMA.FTZ R93, R93, R58, -R12 ;  /* 0x0000003a5d5d7223 */ /* 0x000fce000001080c */
[----:B------:R-:W2:Y:S08]  /*a7a0*/  MUFU.EX2 R11, R11 ;  /* 0x0000000b000b7308 */ /* 0x000eb00000000800 */
[----:B------:R-:W3:Y:S01]  /*a7b0*/  MUFU.EX2 R13, R13 ;  /* 0x0000000d000d7308 */ /* 0x000ee20000000800 */
[----:B------:R-:W-:-:S07]  /*a7c0*/  FFMA.FTZ R70, R109, R58, -R12 ;  /* 0x0000003a6d467223 */ /* 0x000fce000001080c */
[----:B------:R-:W4:Y:S08]  /*a7d0*/  MUFU.EX2 R40, R40 ;  /* 0x0000002800287308 */ /* 0x000f300000000800 */
[----:B------:R-:W-:Y:S08]  /*a7e0*/  MUFU.EX2 R26, R36 ;  /* 0x00000024001a7308 */ /* 0x000ff00000000800 */
[----:B------:R5:W4:Y:S01]  /*a7f0*/  MUFU.EX2 R36, R74 ;  /* 0x0000004a00247308 */ /* 0x000b220000000800 */
[----:B0-----:R-:W-:-:S01]  /*a800*/  FADD.FTZ R86, R3, R8 ;  /* 0x0000000803567221 */ /* 0x001fc20000010000 */
[----:B-1----:R-:W-:-:S06]  /*a810*/  FADD.FTZ R88, R9, R10 ;  /* 0x0000000a09587221 */ /* 0x002fcc0000010000 */
[----:B------:R-:W0:Y:S01]  /*a820*/  MUFU.EX2 R15, R15 ;  /* 0x0000000f000f7308 */ /* 0x000e220000000800 */
[----:B------:R-:W-:-:S01]  /*a830*/  FFMA.FTZ R95, R97, R58, -R12 ;  /* 0x0000003a615f7223 */ /* 0x000fc2000001080c */
[----:B------:R-:W-:-:S06]  /*a840*/  FFMA.FTZ R72, R113, R58, -R12 ;  /* 0x0000003a71487223 */ /* 0x000fcc000001080c */
[----:B------:R-:W1:Y:S01]  /*a850*/  MUFU.EX2 R68, R68 ;  /* 0x0000004400447308 */ /* 0x000e620000000800 */
[----:B------:R-:W-:-:S01]  /*a860*/  FFMA.FTZ R79, R79, R58, -R12 ;  /* 0x0000003a4f4f7223 */ /* 0x000fc2000001080c */
[-CC-:B-----5:R-:W-:Y:S01]  /*a870*/  FFMA.FTZ R74, R115, R58.reuse, -R12.reuse ;  /* 0x0000003a734a7223 */ /* 0x1a0fe2000001080c */
[----:B------:R-:W-:-:S01]  /*a880*/  FFMA.FTZ R83, R83, R58, -R12 ;  /* 0x0000003a53537223 */ /* 0x000fc2000001080c */
[-CC-:B------:R-:W-:Y:S01]  /*a890*/  FFMA.FTZ R76, R121, R58.reuse, -R12.reuse ;  /* 0x0000003a794c7223 */ /* 0x180fe2000001080c */
[----:B------:R-:W-:-:S03]  /*a8a0*/  FFMA.FTZ R87, R87, R58, -R12 ;  /* 0x0000003a57577223 */ /* 0x000fc6000001080c */
[----:B------:R-:W5:Y:S01]  /*a8b0*/  MUFU.EX2 R42, R42 ;  /* 0x0000002a002a7308 */ /* 0x000f620000000800 */
[----:B------:R-:W-:-:S01]  /*a8c0*/  FFMA.FTZ R78, R125, R58, -R12 ;  /* 0x0000003a7d4e7223 */ /* 0x000fc2000001080c */
[-CC-:B------:R-:W-:Y:S01]  /*a8d0*/  FFMA.FTZ R91, R91, R58.reuse, -R12.reuse ;  /* 0x0000003a5b5b7223 */ /* 0x180fe2000001080c */
[----:B------:R-:W-:-:S01]  /*a8e0*/  FFMA.FTZ R80, R129, R58, -R12 ;  /* 0x0000003a81507223 */ /* 0x000fc2000001080c */
[-CC-:B------:R-:W-:Y:S01]  /*a8f0*/  FFMA.FTZ R63, R63, R58.reuse, -R12.reuse ;  /* 0x0000003a3f3f7223 */ /* 0x180fe2000001080c */
[----:B------:R-:W-:-:S01]  /*a900*/  FFMA.FTZ R82, R133, R58, -R12 ;  /* 0x0000003a85527223 */ /* 0x000fc2000001080c */
[-CC-:B------:R-:W-:Y:S02]  /*a910*/  FFMA.FTZ R67, R67, R58.reuse, -R12.reuse ;  /* 0x0000003a43437223 */ /* 0x180fe4000001080c */
[----:B------:R-:W5:Y:S01]  /*a920*/  MUFU.EX2 R93, R93 ;  /* 0x0000005d005d7308 */ /* 0x000f620000000800 */
        /* <DEDUP_REMOVED lines=19> */
[----:B------:R-:W5:Y:S01]  /*aa60*/  MUFU.EX2 R27, R27 ;  /* 0x0000001b001b7308 */ /* 0x000f620000000800 */
[----:B------:R-:W-:-:S01]  /*aa70*/  FFMA.FTZ R12, R39, R58, -R12 ;  /* 0x0000003a270c7223 */ /* 0x000fc2000001080c */
[----:B--2---:R-:W-:Y:S01]  /*aa80*/  FADD.FTZ R39, R11, R86 ;  /* 0x000000560b277221 */ /* 0x004fe20000010000 */
[----:B---3--:R-:W-:-:S05]  /*aa90*/  FADD.FTZ R97, R13, R88 ;  /* 0x000000580d617221 */ /* 0x008fca0000010000 */
[----:B------:R-:W2:Y:S01]  /*aaa0*/  MUFU.EX2 R70, R70 ;  /* 0x0000004600467308 */ /* 0x000ea20000000800 */
[----:B----4-:R-:W-:-:S01]  /*aab0*/  FADD.FTZ R86, R40, R39 ;  /* 0x0000002728567221 */ /* 0x010fc20000010000 */
[----:B------:R-:W-:Y:S01]  /*aac0*/  FADD.FTZ R97, R36, R97 ;  /* 0x0000006124617221 */ /* 0x000fe20000010000 */
[----:B------:R-:W-:-:S05]  /*aad0*/  F2FP.SATFINITE.E4M3.F32.PACK_AB_MERGE_C R152, R40, R11, RZ ;  /* 0x0000000b2898723e */ /* 0x000fca00048070ff */
[----:B------:R-:W3:Y:S01]  /*aae0*/  MUFU.EX2 R44, R44 ;  /* 0x0000002c002c7308 */ /* 0x000ee20000000800 */
[----:B0-----:R-:W-:-:S01]  /*aaf0*/  FADD.FTZ R11, R15, R86 ;  /* 0x000000560f0b7221 */ /* 0x001fc20000010000 */
[----:B-1----:R-:W-:-:S06]  /*ab00*/  FADD.FTZ R40, R68, R97 ;  /* 0x0000006144287221 */ /* 0x002fcc0000010000 */
[----:B------:R-:W0:Y:S01]  /*ab10*/  MUFU.EX2 R95, R95 ;  /* 0x0000005f005f7308 */ /* 0x000e220000000800 */
[----:B-----5:R-:W-:-:S01]  /*ab20*/  FADD.FTZ R86, R42, R11 ;  /* 0x0000000b2a567221 */ /* 0x020fc20000010000 */
[----:B------:R-:W-:-:S06]  /*ab30*/  FADD.FTZ R11, R93, R40 ;  /* 0x000000285d0b7221 */ /* 0x000fcc0000010000 */
[----:B------:R-:W1:Y:S08]  /*ab40*/  MUFU.EX2 R41, R41 ;  /* 0x0000002900297308 */ /* 0x000e700000000800 */
[----:B------:R-:W4:Y:S01]  /*ab50*/  MUFU.EX2 R72, R72 ;  /* 0x0000004800487308 */ /* 0x000f220000000800 */
[----:B------:R-:W-:-:S01]  /*ab60*/  FADD.FTZ R39, R27, R86 ;  /* 0x000000561b277221 */ /* 0x000fc20000010000 */
[----:B--2---:R-:W-:-:S06]  /*ab70*/  FADD.FTZ R86, R70, R11 ;  /* 0x0000000b46567221 */ /* 0x004fcc0000010000 */
[----:B------:R-:W2:Y:S01]  /*ab80*/  MUFU.EX2 R79, R79 ;  /* 0x0000004f004f7308 */ /* 0x000ea20000000800 */
[----:B---3--:R-:W-:-:S01]  /*ab90*/  FADD.FTZ R88, R44, R39 ;  /* 0x000000272c587221 */ /* 0x008fc20000010000 */
[----:B0-----:R-:W-:-:S06]  /*aba0*/  FADD.FTZ R11, R95, R86 ;  /* 0x000000565f0b7221 */ /* 0x001fcc0000010000 */
[----:B------:R-:W0:Y:S01]  /*abb0*/  MUFU.EX2 R43, R43 ;  /* 0x0000002b002b7308 */ /* 0x000e220000000800 */
[----:B------:R-:W-:-:S07]  /*abc0*/  F2FP.SATFINITE.E4M3.F32.PACK_AB_MERGE_C R154, R44, R27, RZ ;  /* 0x0000001b2c9a723e */ /* 0x000fce00048070ff */
[----:B------:R-:W3:Y:S01]  /*abd0*/  MUFU.EX2 R74, R74 ;  /* 0x0000004a004a7308 */ /* 0x000ee20000000800 */
[----:B-1----:R-:W-:-:S01]  /*abe0*/  FADD.FTZ R27, R41, R88 ;  /* 0x00000058291b7221 */ /* 0x002fc20000010000 */
[----:B----4-:R-:W-:-:S06]  /*abf0*/  FADD.FTZ R44, R72, R11 ;  /* 0x0000000b482c7221 */ /* 0x010fcc0000010000 */
[----:B------:R-:W1:Y:S01]  /*ac00*/  MUFU.EX2 R83, R83 ;  /* 0x0000005300537308 */ /* 0x000e620000000800 */
[----:B------:R-:W-:-:S01]  /*ac10*/  FADD.FTZ R88, R46, R27 ;  /* 0x0000001b2e587221 */ /* 0x000fc20000010000 */
[----:B--2---:R-:W-:-:S06]  /*ac20*/  FADD.FTZ R11, R79, R44 ;  /* 0x0000002c4f0b7221 */ /* 0x004fcc0000010000 */
[----:B------:R-:W2:Y:S01]  /*ac30*/  MUFU.EX2 R76, R76 ;  /* 0x0000004c004c7308 */ /* 0x000ea20000000800 */
[----:B0-----:R-:W-:-:S01]  /*ac40*/  FADD.FTZ R27, R43, R88 ;  /* 0x000000582b1b7221 */ /* 0x001fc20000010000 */
[----:B---3--:R-:W-:-:S06]  /*ac50*/  FADD.FTZ R44, R74, R11 ;  /* 0x0000000b4a2c7221 */ /* 0x008fcc0000010000 */
[----:B------:R-:W0:Y:S08]  /*ac60*/  MUFU.EX2 R77, R77 ;  /* 0x0000004d004d7308 */ /* 0x000e300000000800 */
[----:B------:R-:W3:Y:S01]  /*ac70*/  MUFU.EX2 R87, R87 ;  /* 0x0000005700577308 */ /* 0x000ee20000000800 */
[----:B------:R-:W-:-:S01]  /*ac80*/  FADD.FTZ R27, R48, R27 ;  /* 0x0000001b301b7221 */ /* 0x000fc20000010000 */
[----:B-1----:R-:W-:-:S06]  /*ac90*/  FADD.FTZ R11, R83, R44 ;  /* 0x0000002c530b7221 */ /* 0x002fcc0000010000 */
[----:B------:R-:W1:Y:S08]  /*aca0*/  MUFU.EX2 R52, R117 ;  /* 0x0000007500347308 */ /* 0x000e700000000800 */
[----:B------:R-:W4:Y:S01]  /*acb0*/  MUFU.EX2 R78, R78 ;  /* 0x0000004e004e7308 */ /* 0x000f220000000800 */
[----:B------:R-:W-:-:S01]  /*acc0*/  FADD.FTZ R44, R50, R27 ;  /* 0x0000001b322c7221 */ /* 0x000fc20000010000 */
[----:B--2---:R-:W-:-:S06]  /*acd0*/  FADD.FTZ R88, R76, R11 ;  /* 0x0000000b4c587221 */ /* 0x004fcc0000010000 */
[----:B------:R-:W2:Y:S08]  /*ace0*/  MUFU.EX2 R81, R81 ;  /* 0x0000005100517308 */ /* 0x000eb00000000800 */
[----:B------:R-:W5:Y:S01]  /*acf0*/  MUFU.EX2 R91, R91 ;  /* 0x0000005b005b7308 */ /* 0x000f620000000800 */
[----:B0-----:R-:W-:-:S01]  /*ad00*/  FADD.FTZ R11, R77, R44 ;  /* 0x0000002c4d0b7221 */ /* 0x001fc20000010000 */
[----:B---3--:R-:W-:-:S06]  /*ad10*/  FADD.FTZ R27, R87, R88 ;  /* 0x00000058571b7221 */ /* 0x008fcc0000010000 */
[----:B------:R-:W0:Y:S08]  /*ad20*/  MUFU.EX2 R54, R119 ;  /* 0x0000007700367308 */ /* 0x000e300000000800 */
[----:B------:R-:W3:Y:S01]  /*ad30*/  MUFU.EX2 R80, R80 ;  /* 0x0000005000507308 */ /* 0x000ee20000000800 */
[----:B-1----:R-:W-:-:S01]  /*ad40*/  FADD.FTZ R88, R52, R11 ;  /* 0x0000000b34587221 */ /* 0x002fc20000010000 */
[----:B----4-:R-:W-:-:S06]  /*ad50*/  FADD.FTZ R90, R78, R27 ;  /* 0x0000001b4e5a7221 */ /* 0x010fcc0000010000 */
[----:B------:R-:W1:Y:S01]  /*ad60*/  MUFU.EX2 R61, R61 ;  /* 0x0000003d003d7308 */ /* 0x000e620000000800 */
[----:B------:R-:W-:-:S07]  /*ad70*/  PRMT R0, R102, 0x654, R0 ;  /* 0x0000065466007816 */ /* 0x000fce0000000000 */
[----:B------:R-:W4:Y:S01]  /*ad80*/  MUFU.EX2 R63, R63 ;  /* 0x0000003f003f7308 */ /* 0x000f220000000800 */
[----:B--2---:R-:W-:-:S01]  /*ad90*/  FADD.FTZ R11, R81, R88 ;  /* 0x00000058510b7221 */ /* 0x004fc20000010000 */
[----:B-----5:R-:W-:Y:S01]  /*ada0*/  FADD.FTZ R27, R91, R90 ;  /* 0x0000005a5b1b7221 */ /* 0x020fe20000010000 */
[----:B------:R2:W-:Y:S05]  /*adb0*/  SYNCS.ARRIVE.TRANS64.RED.A1T0 RZ, [R0+URZ], RZ ;  /* 0x000000ff00ff79a7 */ /* 0x0005ea000810043f */
[----:B------:R-:W5:Y:S08]  /*adc0*/  MUFU.EX2 R60, R123 ;  /* 0x0000007b003c7308 */ /* 0x000f700000000800 */
[----:B------:R-:W5:Y:S01]  /*add0*/  MUFU.EX2 R82, R82 ;  /* 0x0000005200527308 */ /* 0x000f620000000800 */
[----:B0-----:R-:W-:-:S07]  /*ade0*/  FADD.FTZ R88, R54, R11 ;  /* 0x0000000b36587221 */ /* 0x001fce0000010000 */
[----:B------:R-:W0:Y:S01]  /*adf0*/  MUFU.EX2 R65, R65 ;  /* 0x0000004100417308 */ /* 0x000e220000000800 */
[----:B---3--:R-:W-:-:S07]  /*ae00*/  FADD.FTZ R90, R80, R27 ;  /* 0x0000001b505a7221 */ /* 0x008fce0000010000 */
[----:B------:R-:W3:Y:S01]  /*ae10*/  MUFU.EX2 R67, R67 ;  /* 0x0000004300437308 */ /* 0x000ee20000000800 */
[----:B-1----:R-:W-:-:S01]  /*ae20*/  FADD.FTZ R11, R61, R88 ;  /* 0x000000583d0b7221 */ /* 0x002fc20000010000 */
[----:B----4-:R-:W-:-:S06]  /*ae30*/  FADD.FTZ R27, R63, R90 ;  /* 0x0000005a3f1b7221 */ /* 0x010fcc0000010000 */
[----:B------:R-:W1:Y:S01]  /*ae40*/  MUFU.EX2 R62, R127 ;  /* 0x0000007f003e7308 */ /* 0x000e620000000800 */
[----:B------:R-:W-:-:S07]  /*ae50*/  F2FP.SATFINITE.E4M3.F32.PACK_AB_MERGE_C R150, R81, R52, RZ ;  /* 0x000000345196723e */ /* 0x000fce00048070ff */
[----:B--2---:R-:W2:Y:S01]  /*ae60*/  MUFU.EX2 R0, R137 ;  /* 0x0000008900007308 */ /* 0x004ea20000000800 */
[----:B-----5:R-:W-:-:S01]  /*ae70*/  FADD.FTZ R52, R60, R11 ;  /* 0x0000000b3c347221 */ /* 0x020fc20000010000 */
[----:B------:R-:W-:-:S06]  /*ae80*/  F2FP.SATFINITE.E4M3.F32.PACK_AB_MERGE_C R13, R36, R13, RZ ;  /* 0x0000000d240d723e */ /* 0x000fcc00048070ff */
[----:B------:R-:W4:Y:S01]  /*ae90*/  MUFU.EX2 R69, R69 ;  /* 0x0000004500457308 */ /* 0x000f220000000800 */
[----:B------:R-:W-:-:S07]  /*aea0*/  FADD.FTZ R36, R82, R27 ;  /* 0x0000001b52247221 */ /* 0x000fce0000010000 */
[----:B------:R-:W5:Y:S01]  /*aeb0*/  MUFU.EX2 R71, R71 ;  /* 0x0000004700477308 */ /* 0x000f620000000800 */
[C---:B0-----:R-:W-:Y:S01]  /*aec0*/  F2FP.SATFINITE.E4M3.F32.PACK_AB_MERGE_C R136, R65.reuse, R60, RZ ;  /* 0x0000003c4188723e */ /* 0x041fe200048070ff */
[----:B------:R-:W-:-:S06]  /*aed0*/  FADD.FTZ R65, R65, R52 ;  /* 0x0000003441417221 */ /* 0x000fcc0000010000 */
[----:B------:R-:W0:Y:S01]  /*aee0*/  MUFU.EX2 R64, R131 ;  /* 0x0000008300407308 */ /* 0x000e220000000800 */
[----:B---3--:R-:W-:-:S07]  /*aef0*/  FADD.FTZ R11, R67, R36 ;  /* 0x00000024430b7221 */ /* 0x008fce0000010000 */
[----:B------:R-:W3:Y:S01]  /*af00*/  MUFU.EX2 R141, R141 ;  /* 0x0000008d008d7308 */ /* 0x000ee20000000800 */
[----:B-1----:R-:W-:-:S07]  /*af10*/  FADD.FTZ R36, R62, R65 ;  /* 0x000000413e247221 */ /* 0x002fce0000010000 */
[----:B------:R-:W1:Y:S01]  /*af20*/  MUFU.EX2 R73, R73 ;  /* 0x0000004900497308 */ /* 0x000e620000000800 */
[----:B--2---:R-:W-:-:S07]  /*af30*/  FADD.FTZ R52, R0, R11 ;  /* 0x0000000b00347221 */ /* 0x004fce0000010000 */
[----:B------:R-:W2:Y:S01]  /*af40*/  MUFU.EX2 R84, R75 ;  /* 0x0000004b00547308 */ /* 0x000ea20000000800 */
[----:B----4-:R-:W-:-:S01]  /*af50*/  FADD.FTZ R11, R69, R36 ;  /* 0x00000024450b7221 */ /* 0x010fc20000010000 */
[----:B-----5:R-:W-:-:S06]  /*af60*/  FADD.FTZ R52, R71, R52 ;  /* 0x0000003447347221 */ /* 0x020fcc0000010000 */
[----:B------:R-:W4:Y:S08]  /*af70*/  MUFU.EX2 R20, R135 ;  /* 0x0000008700147308 */ /* 0x000f300000000800 */
[----:B------:R-:W5:Y:S01]  /*af80*/  MUFU.EX2 R143, R143 ;  /* 0x0000008f008f7308 */ /* 0x000f620000000800 */
[----:B0-----:R-:W-:-:S01]  /*af90*/  FADD.FTZ R36, R64, R11 ;  /* 0x0000000b40247221 */ /* 0x001fc20000010000 */
[----:B------:R-:W-:-:S06]  /*afa0*/  F2FP.SATFINITE.E4M3.F32.PACK_AB_MERGE_C R152, R8, R3, R152 ;  /* 0x000000030898723e */ /* 0x000fcc0004807098 */
[----:B------:R-:W0:Y:S01]  /*afb0*/  MUFU.EX2 R99, R99 ;  /* 0x0000006300637308 */ /* 0x000e220000000800 */
[----:B---3--:R-:W-:-:S07]  /*afc0*/  FADD.FTZ R3, R141, R52 ;  /* 0x000000348d037221 */ /* 0x008fce0000010000 */
[----:B------:R-:W3:Y:S01]  /*afd0*/  MUFU.EX2 R40, R47 ;  /* 0x0000002f00287308 */ /* 0x000ee20000000800 */
[C---:B-1----:R-:W-:Y:S01]  /*afe0*/  F2FP.SATFINITE.E4M3.F32.PACK_AB_MERGE_C R138, R73.reuse, R64, RZ ;  /* 0x00000040498a723e */ /* 0x042fe200048070ff */
[----:B------:R-:W-:Y:S01]  /*aff0*/  FADD.FTZ R73, R73, R36 ;  /* 0x0000002449497221 */ /* 0x000fe20000010000 */
[----:B--2---:R-:W-:-:S05]  /*b000*/  F2FP.SATFINITE.E4M3.F32.PACK_AB_MERGE_C R141, R84, R141, RZ ;  /* 0x0000008d548d723e */ /* 0x004fca00048070ff */
[----:B------:R-:W1:Y:S01]  /*b010*/  MUFU.EX2 R28, R28 ;  /* 0x0000001c001c7308 */ /* 0x000e620000000800 */
[----:B------:R-:W-:-:S07]  /*b020*/  FADD.FTZ R84, R84, R3 ;  /* 0x0000000354547221 */ /* 0x000fce0000010000 */
[----:B------:R-:W2:Y:S01]  /*b030*/  MUFU.EX2 R147, R147 ;  /* 0x0000009300937308 */ /* 0x000ea20000000800 */
[----:B----4-:R-:W-:-:S07]  /*b040*/  FADD.FTZ R8, R20, R73 ;  /* 0x0000004914087221 */ /* 0x010fce0000010000 */
[----:B------:R-:W4:Y:S01]  /*b050*/  MUFU.EX2 R49, R49 ;  /* 0x0000003100317308 */ /* 0x000f220000000800 */
[----:B-----5:R-:W-:-:S07]  /*b060*/  FADD.FTZ R3, R143, R84 ;  /* 0x000000548f037221 */ /* 0x020fce0000010000 */
[----:B------:R-:W5:Y:S01]  /*b070*/  MUFU.EX2 R86, R51 ;  /* 0x0000003300567308 */ /* 0x000f620000000800 */
[----:B0-----:R-:W-:-:S01]  /*b080*/  FADD.FTZ R11, R99, R8 ;  /* 0x00000008630b7221 */ /* 0x001fc20000010000 */
[----:B---3--:R-:W-:-:S06]  /*b090*/  FADD.FTZ R36, R40, R3 ;  /* 0x0000000328247221 */ /* 0x008fcc0000010000 */
[----:B------:R-:W0:Y:S01]  /*b0a0*/  MUFU.EX2 R34, R34 ;  /* 0x0000002200227308 */ /* 0x000e220000000800 */
[----:B------:R-:W-:-:S07]  /*b0b0*/  F2FP.SATFINITE.E4M3.F32.PACK_AB_MERGE_C R154, R42, R15, R154 ;  /* 0x0000000f2a9a723e */ /* 0x000fce000480709a */
[----:B------:R-:W3:Y:S01]  /*b0c0*/  MUFU.EX2 R151, R151 ;  /* 0x0000009700977308 */ /* 0x000ee20000000800 */
[----:B-1----:R-:W-:-:S01]  /*b0d0*/  FADD.FTZ R42, R28, R11 ;  /* 0x0000000b1c2a7221 */ /* 0x002fc20000010000 */
[----:B--2---:R-:W-:-:S06]  /*b0e0*/  FADD.FTZ R3, R147, R36 ;  /* 0x0000002493037221 */ /* 0x004fcc0000010000 */
[----:B------:R-:W1:Y:S01]  /*b0f0*/  MUFU.EX2 R53, R53 ;  /* 0x0000003500357308 */ /* 0x000e620000000800 */
[----:B------:R-:W-:-:S07]  /*b100*/  F2FP.SATFINITE.E4M3.F32.PACK_AB_MERGE_C R148, R48, R43, RZ ;  /* 0x0000002b3094723e */ /* 0x000fce00048070ff */
[----:B------:R-:W2:Y:S01]  /*b110*/  MUFU.EX2 R44, R55 ;  /* 0x00000037002c7308 */ /* 0x000ea20000000800 */
[C---:B----4-:R-:W-:Y:S01]  /*b120*/  F2FP.SATFINITE.E4M3.F32.PACK_AB_MERGE_C R140, R49.reuse, R28, RZ ;  /* 0x0000001c318c723e */ /* 0x050fe200048070ff */
[----:B------:R-:W-:-:S06]  /*b130*/  FADD.FTZ R49, R49, R42 ;  /* 0x0000002a31317221 */ /* 0x000fcc0000010000 */
[----:B------:R-:W-:Y:S01]  /*b140*/  MUFU.EX2 R38, R38 ;  /* 0x0000002600267308 */ /* 0x000fe20000000800 */
[----:B-----5:R-:W-:-:S07]  /*b150*/  F2FP.SATFINITE.E4M3.F32.PACK_AB_MERGE_C R147, R86, R147, RZ ;  /* 0x000000935693723e */ /* 0x020fce00048070ff */
[----:B------:R-:W4:Y:S01]  /*b160*/  MUFU.EX2 R57, R57 ;  /* 0x0000003900397308 */ /* 0x000f220000000800 */
[----:B------:R-:W-:-:S07]  /*b170*/  FADD.FTZ R86, R86, R3 ;  /* 0x0000000356567221 */ /* 0x000fce0000010000 */
[----:B------:R-:W5:Y:S01]  /*b180*/  MUFU.EX2 R155, R155 ;  /* 0x0000009b009b7308 */ /* 0x000f620000000800 */
[----:B0-----:R-:W-:-:S01]  /*b190*/  FADD.FTZ R28, R34, R49 ;  /* 0x00000031221c7221 */ /* 0x001fc20000010000 */
[----:B---3--:R-:W-:-:S06]  /*b1a0*/  FADD.FTZ R3, R151, R86 ;  /* 0x0000005697037221 */ /* 0x008fcc0000010000 */
[----:B------:R-:W0:Y:S01]  /*b1b0*/  MUFU.EX2 R48, R33 ;  /* 0x0000002100307308 */ /* 0x000e220000000800 */
[----:B-1----:R-:W-:-:S07]  /*b1c0*/  FADD.FTZ R11, R53, R28 ;  /* 0x0000001c350b7221 */ /* 0x002fce0000010000 */
[----:B------:R-:W-:Y:S01]  /*b1d0*/  MUFU.EX2 R32, R32 ;  /* 0x0000002000207308 */ /* 0x000fe20000000800 */
[----:B--2---:R-:W-:-:S07]  /*b1e0*/  FADD.FTZ R28, R44, R3 ;  /* 0x000000032c1c7221 */ /* 0x004fce0000010000 */
[----:B------:R-:W-:Y:S08]  /*b1f0*/  MUFU.EX2 R103, R103 ;  /* 0x0000006700677308 */ /* 0x000ff00000000800 */
[----:B------:R-:W1:Y:S01]  /*b200*/  MUFU.EX2 R66, R66 ;  /* 0x0000004200427308 */ /* 0x000e620000000800 */
[----:B----4-:R-:W-:-:S07]  /*b210*/  F2FP.SATFINITE.E4M3.F32.PACK_AB_MERGE_C R142, R57, R38, RZ ;  /* 0x00000026398e723e */ /* 0x010fce00048070ff */
[----:B------:R-:W2:Y:S01]  /*b220*/  MUFU.EX2 R30, R30 ;  /* 0x0000001e001e7308 */ /* 0x000ea20000000800 */
[----:B------:R-:W-:-:S07]  /*b230*/  FADD.FTZ R38, R38, R11 ;  /* 0x0000000b26267221 */ /* 0x000fce0000010000 */
[----:B------:R-:W3:Y:S01]  /*b240*/  MUFU.EX2 R29, R29 ;  /* 0x0000001d001d7308 */ /* 0x000ee20000000800 */
[----:B-----5:R-:W-:-:S07]  /*b250*/  FADD.FTZ R3, R155, R28 ;  /* 0x0000001c9b037221 */ /* 0x020fce0000010000 */
[----:B------:R-:W4:Y:S01]  /*b260*/  MUFU.EX2 R31, R31 ;  /* 0x0000001f001f7308 */ /* 0x000f220000000800 */
[----:B------:R-:W-:-:S01]  /*b270*/  FADD.FTZ R57, R57, R38 ;  /* 0x0000002639397221 */ /* 0x000fc20000010000 */
[----:B0-----:R-:W-:-:S06]  /*b280*/  FADD.FTZ R3, R48, R3 ;  /* 0x0000000330037221 */ /* 0x001fcc0000010000 */
[----:B------:R-:W0:Y:S01]  /*b290*/  MUFU.EX2 R85, R85 ;  /* 0x0000005500557308 */ /* 0x000e220000000800 */
[----:B------:R-:W-:Y:S01]  /*b2a0*/  F2FP.SATFINITE.E4M3.F32.PACK_AB_MERGE_C R153, R10, R9, R13 ;  /* 0x000000090a99723e */ /* 0x000fe2000480700d */
[----:B-1----:R-:W-:Y:S01]  /*b2b0*/  FADD.FTZ R10, R66, R57 ;  /* 0x00000039420a7221 */ /* 0x002fe20000010000 */
[----:B------:R-:W-:-:S05]  /*b2c0*/  F2FP.SATFINITE.E4M3.F32.PACK_AB_MERGE_C R144, R103, R32, RZ ;  /* 0x000000206790723e */ /* 0x000fca00048070ff */
[----:B------:R-:W1:Y:S01]  /*b2d0*/  MUFU.EX2 R8, R89 ;  /* 0x0000005900087308 */ /* 0x000e620000000800 */
[----:B--2---:R-:W-:-:S01]  /*b2e0*/  FADD.FTZ R28, R30, R3 ;  /* 0x000000031e1c7221 */ /* 0x004fc20000010000 */
[----:B------:R-:W-:-:S06]  /*b2f0*/  F2FP.SATFINITE.E4M3.F32.PACK_AB_MERGE_C R140, R99, R20, R140 ;  /* 0x00000014638c723e */ /* 0x000fcc000480708c */
[----:B------:R-:W-:Y:S01]  /*b300*/  MUFU.EX2 R37, R37 ;  /* 0x0000002500257308 */ /* 0x000fe20000000800 */
[C---:B---3--:R-:W-:Y:S01]  /*b310*/  F2FP.SATFINITE.E4M3.F32.PACK_AB_MERGE_C R144, R29.reuse, R66, R144 ;  /* 0x000000421d90723e */ /* 0x048fe20004807090 */
[----:B------:R-:W-:-:S06]  /*b320*/  FADD.FTZ R29, R29, R10 ;  /* 0x0000000a1d1d7221 */ /* 0x000fcc0000010000 */
[----:B------:R-:W2:Y:S01]  /*b330*/  MUFU.EX2 R14, R14 ;  /* 0x0000000e000e7308 */ /* 0x000ea20000000800 */
[----:B----4-:R-:W-:-:S07]  /*b340*/  FADD.FTZ R28, R31, R28 ;  /* 0x0000001c1f1c7221 */ /* 0x010fce0000010000 */
[----:B------:R-:W3:Y:S01]  /*b350*/  MUFU.EX2 R45, R45 ;  /* 0x0000002d002d7308 */ /* 0x000ee20000000800 */
[----:B------:R-:W-:-:S07]  /*b360*/  FADD.FTZ R32, R32, R29 ;  /* 0x0000001d20207221 */ /* 0x000fce0000010000 */
[----:B------:R-:W4:Y:S01]  /*b370*/  MUFU.EX2 R107, R107 ;  /* 0x0000006b006b7308 */ /* 0x000f220000000800 */
[----:B0-----:R-:W-:-:S07]  /*b380*/  FADD.FTZ R3, R85, R28 ;  /* 0x0000001c55037221 */ /* 0x001fce0000010000 */
[----:B------:R-:W0:Y:S01]  /*b390*/  MUFU.EX2 R20, R35 ;  /* 0x0000002300147308 */ /* 0x000e220000000800 */
[----:B------:R-:W-:-:S01]  /*b3a0*/  FADD.FTZ R103, R103, R32 ;  /* 0x0000002067677221 */ /* 0x000fc20000010000 */
[C---:B-1----:R-:W-:Y:S01]  /*b3b0*/  F2FP.SATFINITE.E4M3.F32.PACK_AB_MERGE_C R85, R8.reuse, R85, RZ ;  /* 0x000000550855723e */ /* 0x042fe200048070ff */
[----:B------:R-:W-:-:S05]  /*b3c0*/  FADD.FTZ R8, R8, R3 ;  /* 0x0000000308087221 */ /* 0x000fca0000010000 */
[----:B------:R-:W1:Y:S01]  /*b3d0*/  MUFU.EX2 R101, R101 ;  /* 0x0000006500657308 */ /* 0x000e620000000800 */
[----:B------:R-:W-:Y:S01]  /*b3e0*/  F2FP.SATFINITE.E4M3.F32.PACK_AB_MERGE_C R139, R71, R0, R141 ;  /* 0x00000000478b723e */ /* 0x000fe2000480708d */
[----:B--2---:R-:W-:Y:S01]  /*b3f0*/  FADD.FTZ R0, R14, R103 ;  /* 0x000000670e007221 */ /* 0x004fe20000010000 */
[----:B------:R-:W-:Y:S01]  /*b400*/  F2FP.SATFINITE.E4M3.F32.PACK_AB_MERGE_C R10, R37, R26, RZ ;  /* 0x0000001a250a723e */ /* 0x000fe200048070ff */
[----:B---3--:R-:W-:-:S03]  /*b410*/  FADD.FTZ R3, R45, R8 ;  /* 0x000000082d037221 */ /* 0x008fc60000010000 */
[C---:B----4-:R-:W-:Y:S01]  /*b420*/  F2FP.SATFINITE.E4M3.F32.PACK_AB_MERGE_C R146, R107.reuse, R14, R10 ;  /* 0x0000000e6b92723e */ /* 0x050fe2000480700a */
[----:B------:R-:W-:-:S01]  /*b430*/  FADD.FTZ R107, R107, R0 ;  /* 0x000000006b6b7221 */ /* 0x000fc20000010000 */
[----:B0-----:R-:W-:Y:S01]  /*b440*/  FADD.FTZ R0, R20, R3 ;  /* 0x0000000314007221 */ /* 0x001fe20000010000 */
[----:B------:R-:W0:Y:S03]  /*b450*/  MUFU.EX2 R12, R12 ;  /* 0x0000000c000c7308 */ /* 0x000e260000000800 */
[----:B-1----:R-:W-:-:S01]  /*b460*/  FADD.FTZ R15, R101, R0 ;  /* 0x00000000650f7221 */ /* 0x002fc20000010000 */
[----:B------:R-:W-:-:S04]  /*b470*/  IADD3 R0, R24, -0x2, RZ ;  /* 0xfffffffe18007810 */ /* 0x000fc80007ffe0ff */
[----:B------:R-:W-:Y:S02]  /*b480*/  ISETP.GE.AND P1, PT, R0, R92, PT ;  /* 0x0000005c0000720c */ /* 0x000fe40003f26270 */
[----:B------:R-:W-:Y:S01]  /*b490*/  F2FP.SATFINITE.E4M3.F32.PACK_AB_MERGE_C R78, R91, R78, RZ ;  /* 0x0000004e5b4e723e */ /* 0x000fe200048070ff */
[----:B------:R-:W-:Y:S01]  /*b4a0*/  FADD.FTZ R26, R26, R107 ;  /* 0x0000006b1a1a7221 */ /* 0x000fe20000010000 */
[----:B------:R-:W-:Y:S02]  /*b4b0*/  F2FP.SATFINITE.E4M3.F32.PACK_AB_MERGE_C R9, R48, R155, RZ ;  /* 0x0000009b3009723e */ /* 0x000fe400048070ff */
[----:B0-----:R-:W-:Y:S02]  /*b4c0*/  F2FP.SATFINITE.E4M3.F32.PACK_AB_MERGE_C R3, R12, R101, RZ ;  /* 0x000000650c03723e */ /* 0x001fe400048070ff */
[----:B------:R-:W-:Y:S01]  /*b4d0*/  F2FP.SATFINITE.E4M3.F32.PACK_AB_MERGE_C R78, R87, R76, R78 ;  /* 0x0000004c574e723e */ /* 0x000fe2000480704e */
[----:B------:R-:W-:Y:S01]  /*b4e0*/  BSSY B0, `(.L_x_493) ;  /* 0x0000338000007945 */ /* 0x000fe20003800000 */
[----:B------:R-:W-:-:S02]  /*b4f0*/  F2FP.SATFINITE.E4M3.F32.PACK_AB_MERGE_C R70, R95, R70, RZ ;  /* 0x000000465f46723e */ /* 0x000fc400048070ff */
[----:B------:R-:W-:Y:S02]  /*b500*/  F2FP.SATFINITE.E4M3.F32.PACK_AB_MERGE_C R74, R83, R74, RZ ;  /* 0x0000004a534a723e */ /* 0x000fe400048070ff */
[----:B------:R-:W-:Y:S02]  /*b510*/  F2FP.SATFINITE.E4M3.F32.PACK_AB_MERGE_C R67, R67, R82, RZ ;  /* 0x000000524343723e */ /* 0x000fe400048070ff */
[----:B------:R-:W-:Y:S02]  /*b520*/  F2FP.SATFINITE.E4M3.F32.PACK_AB_MERGE_C R141, R40, R143, R147 ;  /* 0x0000008f288d723e */ /* 0x000fe40004807093 */
[----:B------:R-:W-:Y:S01]  /*b530*/  F2FP.SATFINITE.E4M3.F32.PACK_AB_MERGE_C R147, R20, R45, R3 ;  /* 0x0000002d1493723e */ /* 0x000fe20004807003 */
[----:B------:R-:W-:Y:S01]  /*b540*/  FADD.FTZ R20, R37, R26 ;  /* 0x0000001a25147221 */ /* 0x000fe20000010000 */
[----:B------:R-:W-:Y:S01]  /*b550*/  F2FP.SATFINITE.E4M3.F32.PACK_AB_MERGE_C R148, R46, R41, R148 ;  /* 0x000000292e94723e */ /* 0x000fe20004807094 */
[----:B------:R-:W-:Y:S01]  /*b560*/  FADD.FTZ R15, R12, R15 ;  /* 0x0000000f0c0f7221 */ /* 0x000fe20000010000 */
[----:B------:R-:W-:Y:S01]  /*b570*/  F2FP.SATFINITE.E4M3.F32.PACK_AB_MERGE_C R150, R77, R50, R150 ;  /* 0x000000324d96723e */ /* 0x000fe20004807096 */
[--C-:B------:R-:W-:Y:S01]  /*b580*/  IMAD.MOV.U32 R24, RZ, RZ, R25.reuse ;  /* 0x000000ffff187224 */ /* 0x100fe200078e0019 */
[----:B------:R-:W-:Y:S01]  /*b590*/  F2FP.SATFINITE.E4M3.F32.PACK_AB_MERGE_C R136, R61, R54, R136 ;  /* 0x000000363d88723e */ /* 0x000fe20004807088 */
[--C-:B------:R-:W-:Y:S01]  /*b5a0*/  IMAD.MOV.U32 R27, RZ, RZ, R25.reuse ;  /* 0x000000ffff1b7224 */ /* 0x100fe200078e0019 */
[----:B------:R-:W-:Y:S01]  /*b5b0*/  F2FP.SATFINITE.E4M3.F32.PACK_AB_MERGE_C R142, R53, R34, R142 ;  /* 0x00000022358e723e */ /* 0x000fe2000480708e */
[----:B------:R-:W-:Y:S01]  /*b5c0*/  IMAD.MOV.U32 R26, RZ, RZ, R25 ;  /* 0x000000ffff1a7224 */ /* 0x000fe200078e0019 */
[----:B------:R-:W-:Y:S01]  /*b5d0*/  F2FP.SATFINITE.E4M3.F32.PACK_AB_MERGE_C R143, R44, R151, R9 ;  /* 0x000000972c8f723e */ /* 0x000fe20004807009 */
[----:B------:R-:W-:Y:S01]  /*b5e0*/  IMAD.MOV.U32 R29, RZ, RZ, R25 ;  /* 0x000000ffff1d7224 */ /* 0x000fe200078e0019 */
[----:B------:R-:W-:Y:S01]  /*b5f0*/  F2FP.SATFINITE.E4M3.F32.PACK_AB_MERGE_C R145, R31, R30, R85 ;  /* 0x0000001e1f91723e */ /* 0x000fe20004807055 */
[--C-:B------:R-:W-:Y:S01]  /*b600*/  IMAD.MOV.U32 R28, RZ, RZ, R25.reuse ;  /* 0x000000ffff1c7224 */ /* 0x100fe200078e0019 */
[----:B------:R-:W-:Y:S01]  /*b610*/  F2FP.SATFINITE.E4M3.F32.PACK_AB_MERGE_C R138, R69, R62, R138 ;  /* 0x0000003e458a723e */ /* 0x000fe2000480708a */
[--C-:B------:R-:W-:Y:S01]  /*b620*/  IMAD.MOV.U32 R30, RZ, RZ, R25.reuse ;  /* 0x000000ffff1e7224 */ /* 0x100fe200078e0019 */
[----:B------:R-:W-:Y:S01]  /*b630*/  F2FP.SATFINITE.E4M3.F32.PACK_AB_MERGE_C R155, R93, R68, R70 ;  /* 0x000000445d9b723e */ /* 0x000fe20004807046 */
[--C-:B------:R-:W-:Y:S01]  /*b640*/  IMAD.MOV.U32 R33, RZ, RZ, R25.reuse ;  /* 0x000000ffff217224 */ /* 0x100fe200078e0019 */
[----:B------:R-:W-:Y:S01]  /*b650*/  F2FP.SATFINITE.E4M3.F32.PACK_AB_MERGE_C R149, R79, R72, R74 ;  /* 0x000000484f95723e */ /* 0x000fe2000480704a */
[----:B------:R-:W-:Y:S01]  /*b660*/  IMAD.MOV.U32 R32, RZ, RZ, R25 ;  /* 0x000000ffff207224 */ /* 0x000fe200078e0019 */
[----:B------:R-:W-:Y:S01]  /*b670*/  F2FP.SATFINITE.E4M3.F32.PACK_AB_MERGE_C R137, R63, R80, R67 ;  /* 0x000000503f89723e */ /* 0x000fe20004807043 */
[--C-:B------:R-:W-:Y:S01]  /*b680*/  IMAD.MOV.U32 R35, RZ, RZ, R25.reuse ;  /* 0x000000ffff237224 */ /* 0x100fe200078e0019 */
[-C--:B------:R-:W-:Y:S01]  /*b690*/  MOV R31, R25.reuse ;  /* 0x00000019001f7202 */ /* 0x080fe20000000f00 */
[--C-:B------:R-:W-:Y:S01]  /*b6a0*/  IMAD.MOV.U32 R34, RZ, RZ, R25.reuse ;  /* 0x000000ffff227224 */ /* 0x100fe200078e0019 */
[-C--:B------:R-:W-:Y:S01]  /*b6b0*/  MOV R37, R25.reuse ;  /* 0x0000001900257202 */ /* 0x080fe20000000f00 */
[--C-:B------:R-:W-:Y:S01]  /*b6c0*/  IMAD.MOV.U32 R36, RZ, RZ, R25.reuse ;  /* 0x000000ffff247224 */ /* 0x100fe200078e0019 */
[-C--:B------:R-:W-:Y:S01]  /*b6d0*/  MOV R43, R25.reuse ;  /* 0x00000019002b7202 */ /* 0x080fe20000000f00 */
[--C-:B------:R-:W-:Y:S01]  /*b6e0*/  IMAD.MOV.U32 R39, RZ, RZ, R25.reuse ;  /* 0x000000ffff277224 */ /* 0x100fe200078e0019 */
[-C--:B------:R-:W-:Y:S01]  /*b6f0*/  MOV R49, R25.reuse ;  /* 0x0000001900317202 */ /* 0x080fe20000000f00 */
[--C-:B------:R-:W-:Y:S01]  /*b700*/  IMAD.MOV.U32 R38, RZ, RZ, R25.reuse ;  /* 0x000000ffff267224 */ /* 0x100fe200078e0019 */
[----:B------:R-:W-:Y:S01]  /*b710*/  MOV R55, R25 ;  /* 0x0000001900377202 */ /* 0x000fe20000000f00 */
[----:B------:R-:W-:-:S02]  /*b720*/  IMAD.MOV.U32 R41, RZ, RZ, R25 ;  /* 0x000000ffff297224 */ /* 0x000fc400078e0019 */
[--C-:B------:R-:W-:Y:S02]  /*b730*/  IMAD.MOV.U32 R40, RZ, RZ, R25.reuse ;  /* 0x000000ffff287224 */ /* 0x100fe400078e0019 */
[--C-:B------:R-:W-:Y:S02]  /*b740*/  IMAD.MOV.U32 R42, RZ, RZ, R25.reuse ;  /* 0x000000ffff2a7224 */ /* 0x100fe400078e0019 */
[--C-:B------:R-:W-:Y:S02]  /*b750*/  IMAD.MOV.U32 R45, RZ, RZ, R25.reuse ;  /* 0x000000ffff2d7224 */ /* 0x100fe400078e0019 */
[--C-:B------:R-:W-:Y:S02]  /*b760*/  IMAD.MOV.U32 R44, RZ, RZ, R25.reuse ;  /* 0x000000ffff2c7224 */ /* 0x100fe400078e0019 */
[--C-:B------:R-:W-:Y:S02]  /*b770*/  IMAD.MOV.U32 R47, RZ, RZ, R25.reuse ;  /* 0x000000ffff2f7224 */ /* 0x100fe400078e0019 */
[----:B------:R-:W-:-:S02]  /*b780*/  IMAD.MOV.U32 R46, RZ, RZ, R25 ;  /* 0x000000ffff2e7224 */ /* 0x000fc400078e0019 */
[--C-:B------:R-:W-:Y:S02]  /*b790*/  IMAD.MOV.U32 R48, RZ, RZ, R25.reuse ;  /* 0x000000ffff307224 */ /* 0x100fe400078e0019 */
[--C-:B------:R-:W-:Y:S02]  /*b7a0*/  IMAD.MOV.U32 R51, RZ, RZ, R25.reuse ;  /* 0x000000ffff337224 */ /* 0x100fe400078e0019 */
[--C-:B------:R-:W-:Y:S02]  /*b7b0*/  IMAD.MOV.U32 R50, RZ, RZ, R25.reuse ;  /* 0x000000ffff327224 */ /* 0x100fe400078e0019 */
[--C-:B------:R-:W-:Y:S02]  /*b7c0*/  IMAD.MOV.U32 R53, RZ, RZ, R25.reuse ;  /* 0x000000ffff357224 */ /* 0x100fe400078e0019 */
[--C-:B------:R-:W-:Y:S02]  /*b7d0*/  IMAD.MOV.U32 R52, RZ, RZ, R25.reuse ;  /* 0x000000ffff347224 */ /* 0x100fe400078e0019 */
[----:B------:R-:W-:-:S02]  /*b7e0*/  IMAD.MOV.U32 R54, RZ, RZ, R25 ;  /* 0x000000ffff367224 */ /* 0x000fc400078e0019 */
[----:B------:R-:W-:Y:S01]  /*b7f0*/  IMAD.MOV.U32 R151, RZ, RZ, R78 ;  /* 0x000000ffff977224 */ /* 0x000fe200078e004e */
[----:B------:R-:W-:Y:S06]  /*b800*/  @!P1 BRA `(.L_x_494) ;  /* 0x0000003000149947 */ /* 0x000fec0003800000 */
[----:B------:R0:W5:Y:S01]  /*b810*/  LDL.LU R9, [R1+0x10] ;  /* 0x0000100001097983 */ /* 0x0001620000300800 */
[----:B------:R-:W-:Y:S02]  /*b820*/  IMAD.MOV.U32 R3, RZ, RZ, R59 ;  /* 0x000000ffff037224 */ /* 0x000fe400078e003b */
[----:B------:R-:W-:Y:S01]  /*b830*/  IMAD.MOV.U32 R12, RZ, RZ, R56 ;  /* 0x000000ffff0c7224 */ /* 0x000fe200078e0038 */
[----:B------:R0:W5:Y:S01]  /*b840*/  LDL.LU R8, [R1+0x8] ;  /* 0x0000080001087983 */ /* 0x0001620000300800 */
        /* <DEDUP_REMOVED lines=15> */
[----:B0-----:R-:W-:-:S07]  /*b940*/  CS2R R54, SRZ ;  /* 0x0000000000367805 */ /* 0x001fce000001ff00 */
.L_x_507:
[----:B-----5:R-:W-:-:S04]  /*b950*/  ISETP.NE.AND P1, PT, R8, 0x1, PT ;  /* 0x000000010800780c */ /* 0x020fc80003f25270 */
[----:B------:R-:W-:-:S04]  /*b960*/  SEL R10, RZ, 0x1, P1 ;  /* 0x00000001ff0a7807 */ /* 0x000fc80000800000 */
[----:B------:R-:W-:-:S05]  /*b970*/  LOP3.LUT R13, R9, R10, RZ, 0x3c, !PT ;  /* 0x0000000a090d7212 */ /* 0x000fca00078e3cff */
[----:B------:R0:W-:Y:S01]  /*b980*/  STL [R1+0x10], R13 ;  /* 0x0000100d01007387 */ /* 0x0001e20000100800 */
[----:B------:R-:W-:Y:S05]  /*b990*/  @!P0 BRA `(.L_x_495) ;  /* 0x0000000000048947 */ /* 0x000fea0003800000 */
[----:B------:R-:W-:Y:S01]  /*b9a0*/  BPT.TRAP 0x1 ;  /* 0x000000040000795c */ /* 0x000fe20000300000 */
.L_x_495:
[----:B------:R-:W-:-:S05]  /*b9b0*/  VIADD R10, R8, 0x1 ;  /* 0x00000001080a7836 */ /* 0x000fca0000000000 */
[----:B------:R-:W-:-:S04]  /*b9c0*/  ISETP.NE.AND P1, PT, R10, 0x2, PT ;  /* 0x000000020a00780c */ /* 0x000fc80003f25270 */
[----:B------:R-:W-:Y:S02]  /*b9d0*/  SEL R11, R10, RZ, P1 ;  /* 0x000000ff0a0b7207 */ /* 0x000fe40000800000 */
[----:B------:R-:W-:Y:S02]  /*b9e0*/  SHF.L.U32 R10, R13, 0x1f, RZ ;  /* 0x0000001f0d0a7819 */ /* 0x000fe400000006ff */
[----:B0-----:R-:W-:Y:S01]  /*b9f0*/  LEA R13, R11, R18, 0x3 ;  /* 0x000000120b0d7211 */ /* 0x001fe200078e18ff */
[----:B------:R0:W-:Y:S03]  /*ba00*/  STL [R1+0x8], R11 ;  /* 0x0000080b01007387 */ /* 0x0001e60000100800 */
[----:B------:R0:W1:Y:S01]  /*ba10*/  SYNCS.PHASECHK.TRANS64.TRYWAIT P1, [R13+URZ+0x13230], R10 ;  /* 0x0132300a0d0075a7 */ /* 0x000062000802017f */
[----:B------:R-:W-:Y:S05]  /*ba20*/  @!P0 BRA `(.L_x_496) ;  /* 0x0000000000048947 */ /* 0x000fea0003800000 */
[----:B------:R-:W-:Y:S01]  /*ba30*/  BPT.TRAP 0x1 ;  /* 0x000000040000795c */ /* 0x000fe20000300000 */
.L_x_496:
[----:B------:R-:W-:Y:S01]  /*ba40*/  IMAD R14, R11, 0x280, R21 ;  /* 0x000002800b0e7824 */ /* 0x000fe200078e0215 */
[----:B------:R-:W-:Y:S03]  /*ba50*/  BSSY B1, `(.L_x_497) ;  /* 0x0000006000017945 */ /* 0x000fe60003800000 */
[C---:B------:R-:W-:Y:S02]  /*ba60*/  VIADD R57, R14.reuse, 0x80 ;  /* 0x000000800e397836 */ /* 0x040fe40000000000 */
[----:B------:R-:W-:Y:S01]  /*ba70*/  VIADD R58, R14, 0x100 ;  /* 0x000001000e3a7836 */ /* 0x000fe20000000000 */
[----:B-1----:R-:W-:Y:S06]  /*ba80*/  @P1 BRA `(.L_x_498) ;  /* 0x0000000000081947 */ /* 0x002fec0003800000 */
[----:B------:R-:W1:Y:S02]  /*ba90*/  SYNCS.PHASECHK.TRANS64.TRYWAIT P1, [R13+URZ+0x13230], R10 ;  /* 0x0132300a0d0075a7 */ /* 0x000e64000802017f */
[----:B-1----:R-:W-:Y:S05]  /*baa0*/  @!P1 BRA `(.L_x_499) ;  /* 0x000000e000ec9947 */ /* 0x002fea0003800000 */
.L_x_498:
[----:B------:R-:W-:Y:S05]  /*bab0*/  BSYNC B1 ;  /* 0x0000000000017941 */ /* 0x000fea0003800000 */
.L_x_497:
[----:B01----:R-:W-:Y:S01]  /*bac0*/  IMAD.MOV.U32 R10, RZ, RZ, R14 ;  /* 0x000000ffff0a7224 */ /* 0x003fe200078e000e */
[----:B------:R-:W-:Y:S01]  /*bad0*/  R2UR UR4, R4 ;  /* 0x00000000040472ca */ /* 0x000fe200000e0000 */
[----:B------:R-:W-:Y:S01]  /*bae0*/  IMAD.MOV.U32 R11, RZ, RZ, -0x7fffffe0 ;  /* 0x80000020ff0b7424 */ /* 0x000fe200078e00ff */
[----:B------:R-:W-:Y:S01]  /*baf0*/  R2UR UR5, R5 ;  /* 0x00000000050572ca */ /* 0x000fe200000e0000 */
[----:B------:R-:W-:Y:S01]  /*bb00*/  WARPGROUP.ARRIVE ;  /* 0x00000000000079c5 */ /* 0x000fe20000000000 */
[----:B------:R-:W-:Y:S01]  /*bb10*/  R2UR UR6, R10 ;  /* 0x000000000a0672ca */ /* 0x000fe200000e0000 */
[----:B------:R-:W-:Y:S01]  /*bb20*/  VIADD R56, R14, 0x180 ;  /* 0x000001800e387836 */ /* 0x000fe20000000000 */
[C---:B------:R-:W-:Y:S01]  /*bb30*/  R2UR UR7, R11.reuse ;  /* 0x000000000b0772ca */ /* 0x040fe200000e0000 */
[----:B------:R-:W-:Y:S01]  /*bb40*/  IMAD.MOV.U32 R59, RZ, RZ, -0x7fffffe0 ;  /* 0x80000020ff3b7424 */ /* 0x000fe200078e00ff */
[----:B------:R-:W-:Y:S01]  /*bb50*/  MOV R10, R57 ;  /* 0x00000039000a7202 */ /* 0x000fe20000000f00 */
[----:B------:R-:W-:Y:S01]  /*bb60*/  IMAD.MOV.U32 R57, RZ, RZ, -0x7fffffe0 ;  /* 0x80000020ff397424 */ /* 0x000fe200078e00ff */
[----:B------:R-:W-:-:S02]  /*bb70*/  R2UR UR11, R11 ;  /* 0x000000000b0b72ca */ /* 0x000fc400000e0000 */
[----:B------:R-:W-:Y:S01]  /*bb80*/  R2UR UR10, R10 ;  /* 0x000000000a0a72ca */ /* 0x000fe200000e0000 */
[----:B------:R-:W-:Y:S01]  /*bb90*/  IMAD.MOV.U32 R10, RZ, RZ, R58 ;  /* 0x000000ffff0a7224 */ /* 0x000fe200078e003a */
[----:B------:R-:W-:Y:S02]  /*bba0*/  R2UR UR8, R4 ;  /* 0x00000000040872ca */ /* 0x000fe400000e0000 */
[----:B------:R-:W-:Y:S02]  /*bbb0*/  R2UR UR9, R5 ;  /* 0x00000000050972ca */ /* 0x000fe400000e0000 */
[----:B------:R-:W-:Y:S01]  /*bbc0*/  R2UR UR14, R10 ;  /* 0x000000000a0e72ca */ /* 0x000fe200000e0000 */
[----:B------:R-:W-:Y:S01]  /*bbd0*/  QGMMA.64x32x32.F32.E4M3.E4M3 R120, gdesc[UR4], RZ, !UPT, gsb0 ;  /* 0x00600000047879f3 */ /* 0x000fe2000c0008ff */
[----:B------:R-:W-:Y:S01]  /*bbe0*/  R2UR UR15, R11 ;  /* 0x000000000b0f72ca */ /* 0x000fe200000e0000 */
[----:B------:R-:W-:Y:S01]  /*bbf0*/  VIADD R10, R14, 0x200 ;  /* 0x000002000e0a7836 */ /* 0x000fe20000000000 */
[----:B------:R-:W-:-:S02]  /*bc00*/  R2UR UR12, R4 ;  /* 0x00000000040c72ca */ /* 0x000fc400000e0000 */
[----:B------:R-:W-:Y:S02]  /*bc10*/  R2UR UR13, R5 ;  /* 0x00000000050d72ca */ /* 0x000fe400000e0000 */
[----:B------:R-:W-:Y:S01]  /*bc20*/  R2UR UR18, R56 ;  /* 0x00000000381272ca */ /* 0x000fe200000e0000 */
[----:B------:R-:W-:Y:S01]  /*bc30*/  VIADD R56, R14, 0x2 ;  /* 0x000000020e387836 */ /* 0x000fe20000000000 */
[----:B------:R-:W-:Y:S02]  /*bc40*/  R2UR UR19, R57 ;  /* 0x00000000391372ca */ /* 0x000fe400000e0000 */
[----:B------:R-:W-:Y:S02]  /*bc50*/  R2UR UR16, R4 ;  /* 0x00000000041072ca */ /* 0x000fe400000e0000 */
[----:B------:R-:W-:Y:S02]  /*bc60*/  R2UR UR17, R5 ;  /* 0x00000000051172ca */ /* 0x000fe400000e0000 */
[----:B------:R-:W-:Y:S01]  /*bc70*/  R2UR UR22, R10 ;  /* 0x000000000a1672ca */ /* 0x000fe200000e0000 */
[----:B------:R-:W-:Y:S01]  /*bc80*/  VIADD R10, R14, 0x82 ;  /* 0x000000820e0a7836 */ /* 0x000fe20000000000 */
[----:B------:R-:W-:-:S02]  /*bc90*/  R2UR UR23, R11 ;  /* 0x000000000b1772ca */ /* 0x000fc400000e0000 */
[----:B------:R-:W-:Y:S01]  /*bca0*/  R2UR UR26, R56 ;  /* 0x00000000381a72ca */ /* 0x000fe200000e0000 */
[----:B------:R-:W-:Y:S01]  /*bcb0*/  VIADD R56, R14, 0x202 ;  /* 0x000002020e387836 */ /* 0x000fe20000000000 */
[----:B------:R-:W-:Y:S01]  /*bcc0*/  R2UR UR27, R57 ;  /* 0x00000000391b72ca */ /* 0x000fe200000e0000 */
[----:B------:R-:W-:Y:S01]  /*bcd0*/  IMAD.MOV.U32 R57, RZ, RZ, -0x7fffffe0 ;  /* 0x80000020ff397424 */ /* 0x000fe200078e00ff */
[----:B------:R-:W-:Y:S02]  /*bce0*/  R2UR UR20, R4 ;  /* 0x00000000041472ca */ /* 0x000fe400000e0000 */
[----:B------:R-:W-:Y:S02]  /*bcf0*/  R2UR UR21, R5 ;  /* 0x00000000051572ca */ /* 0x000fe400000e0000 */
[----:B------:R-:W-:Y:S02]  /*bd00*/  IADD3 R58, R14, 0x102, RZ ;  /* 0x000001020e3a7810 */ /* 0x000fe40007ffe0ff */
[----:B------:R-:W-:-:S02]  /*bd10*/  R2UR UR30, R56 ;  /* 0x00000000381e72ca */ /* 0x000fc400000e0000 */
[----:B------:R-:W-:Y:S02]  /*bd20*/  R2UR UR31, R57 ;  /* 0x00000000391f72ca */ /* 0x000fe400000e0000 */
[----:B------:R-:W-:Y:S02]  /*bd30*/  R2UR UR24, R6 ;  /* 0x00000000061872ca */ /* 0x000fe400000e0000 */
[----:B------:R-:W-:Y:S02]  /*bd40*/  R2UR UR25, R7 ;  /* 0x00000000071972ca */ /* 0x000fe400000e0000 */
[----:B------:R-:W-:Y:S01]  /*bd50*/  R2UR UR6, R10 ;  /* 0x000000000a0672ca */ /* 0x000fe200000e0000 */
[----:B------:R-:W-:Y:S01]  /*bd60*/  VIADD R10, R14, 0x182 ;  /* 0x000001820e0a7836 */ /* 0x000fe20000000000 */
[----:B------:R-:W-:Y:S01]  /*bd70*/  R2UR UR7, R11 ;  /* 0x000000000b0772ca */ /* 0x000fe200000e0000 */
[----:B------:R-:W-:Y:S01]  /*bd80*/  IMAD.MOV.U32 R11, RZ, RZ, -0x7fffffe0 ;  /* 0x80000020ff0b7424 */ /* 0x000fe200078e00ff */
[----:B------:R-:W-:-:S02]  /*bd90*/  R2UR UR4, R6 ;  /* 0x00000000060472ca */ /* 0x000fc400000e0000 */
[C---:B------:R-:W-:Y:S02]  /*bda0*/  R2UR UR5, R7.reuse ;  /* 0x00000000070572ca */ /* 0x040fe400000e0000 */
        /* <DEDUP_REMOVED lines=40> */
.L_x_500:
[----:B------:R-:W-:Y:S02]  /*c030*/  SHF.L.U32 R9, R9, 0x1f, RZ ;  /* 0x0000001f09097819 */ /* 0x000fe400000006ff */
[----:B------:R-:W-:-:S04]  /*c040*/  LEA R14, R8, R18, 0x3 ;  /* 0x00000012080e7211 */ /* 0x000fc800078e18ff */
[----:B------:R0:W1:Y:S01]  /*c050*/  SYNCS.PHASECHK.TRANS64.TRYWAIT P1, [R14+URZ+0x13250], R9 ;  /* 0x013250090e0075a7 */ /* 0x000062000802017f */
[----:B------:R-:W-:Y:S05]  /*c060*/  @!P0 BRA `(.L_x_501) ;  /* 0x0000000000048947 */ /* 0x000fea0003800000 */
[----:B------:R-:W-:Y:S01]  /*c070*/  BPT.TRAP 0x1 ;  /* 0x000000040000795c */ /* 0x000fe20000300000 */
.L_x_501:
[----:B------:R-:W-:Y:S04]  /*c080*/  BSSY B1, `(.L_x_502) ;  /* 0x0000004000017945 */ /* 0x000fe80003800000 */
[----:B-1----:R-:W-:Y:S05]  /*c090*/  @P1 BRA `(.L_x_503) ;  /* 0x0000000000081947 */ /* 0x002fea0003800000 */
[----:B------:R-:W1:Y:S02]  /*c0a0*/  SYNCS.PHASECHK.TRANS64.TRYWAIT P1, [R14+URZ+0x13250], R9 ;  /* 0x013250090e0075a7 */ /* 0x000e64000802017f */
[----:B-1----:R-:W-:Y:S05]  /*c0b0*/  @!P1 BRA `(.L_x_504) ;  /* 0x000000dc007c9947 */ /* 0x002fea0003800000 */
.L_x_503:
[----:B------:R-:W-:Y:S05]  /*c0c0*/  BSYNC B1 ;  /* 0x0000000000017941 */ /* 0x000fea0003800000 */
.L_x_502:
[----:B01----:R-:W-:Y:S01]  /*c0d0*/  VIADD R9, R18, 0x1000 ;  /* 0x0000100012097836 */ /* 0x003fe20000000000 */
[----:B------:R-:W-:Y:S01]  /*c0e0*/  WARPGROUP.ARRIVE ;  /* 0x00000000000079c5 */ /* 0x000fe20000000000 */
[----:B------:R-:W-:-:S03]  /*c0f0*/  IMAD.MOV.U32 R11, RZ, RZ, -0x3ffffff0 ;  /* 0xc0000010ff0b7424 */ /* 0x000fc600078e00ff */
[----:B------:R-:W-:-:S04]  /*c100*/  SHF.R.U32.HI R9, RZ, 0x4, R9 ;  /* 0x00000004ff097819 */ /* 0x000fc80000011609 */
[----:B------:R-:W-:-:S04]  /*c110*/  LOP3.LUT R9, R9, 0x3fff, RZ, 0xc0, !PT ;  /* 0x00003fff09097812 */ /* 0x000fc800078ec0ff */
[----:B------:R-:W-:-:S05]  /*c120*/  LOP3.LUT R9, R9, 0x10000, RZ, 0xfc, !PT ;  /* 0x0001000009097812 */ /* 0x000fca00078efcff */
[----:B------:R-:W-:Y:S02]  /*c130*/  IMAD R8, R8, 0x280, R9 ;  /* 0x0000028008087824 */ /* 0x000fe400078e0209 */
[----:B------:R-:W-:Y:S02]  /*c140*/  IMAD.MOV.U32 R9, RZ, RZ, -0x3ffffff0 ;  /* 0xc0000010ff097424 */ /* 0x000fe400078e00ff */
[C---:B------:R-:W-:Y:S01]  /*c150*/  VIADD R10, R8.reuse, 0x80 ;  /* 0x00000080080a7836 */ /* 0x040fe20000000000 */
[----:B------:R-:W-:Y:S02]  /*c160*/  R2UR UR6, R8 ;  /* 0x00000000080672ca */ /* 0x000fe400000e0000 */
[----:B------:R-:W-:Y:S01]  /*c170*/  R2UR UR7, R9 ;  /* 0x00000000090772ca */ /* 0x000fe200000e0000 */
[----:B------:R-:W-:-:S12]  /*c180*/  IMAD.MOV.U32 R9, RZ, RZ, -0x3ffffff0 ;  /* 0xc0000010ff097424 */ /* 0x000fd800078e00ff */
[----:B------:R-:W-:Y:S01]  /*c190*/  QGMMA.64x64x32.F32.E4M3.E4M3 R24, R152, gdesc[UR4], R24, gsb0 ;  /* 0x00e0000498187df3 */ /* 0x000fe20008000818 */
[----:B------:R-:W-:Y:S01]  /*c1a0*/  R2UR UR6, R10 ;  /* 0x000000000a0672ca */ /* 0x000fe200000e0000 */
[----:B------:R-:W-:Y:S01]  /*c1b0*/  VIADD R10, R8, 0x100 ;  /* 0x00000100080a7836 */ /* 0x000fe20000000000 */
[----:B------:R-:W-:Y:S02]  /*c1c0*/  R2UR UR7, R11 ;  /* 0x000000000b0772ca */ /* 0x000fe400000e0000 */
[----:B------:R-:W-:Y:S01]  /*c1d0*/  MOV R11, 0xc0000010 ;  /* 0xc0000010000b7802 */ /* 0x000fe20000000f00 */
[----:B------:R-:W-:Y:S02]  /*c1e0*/  WARPGROUP.DEPBAR.LE gsb0, 0x0 ;  /* 0x00008000000079c5 */ /* 0x000fe40000010000 */
[----:B------:R-:W-:-:S08]  /*c1f0*/  WARPGROUP.ARRIVE ;  /* 0x00000000000079c5 */ /* 0x000fd00000000000 */
[----:B------:R-:W-:Y:S01]  /*c200*/  QGMMA.64x64x32.F32.E4M3.E4M3 R24, R148, gdesc[UR4], R24, gsb0 ;  /* 0x00e0000494187df3 */ /* 0x000fe20008000818 */
[----:B------:R-:W-:Y:S01]  /*c210*/  R2UR UR6, R10 ;  /* 0x000000000a0672ca */ /* 0x000fe200000e0000 */
[C---:B------:R-:W-:Y:S01]  /*c220*/  VIADD R10, R8.reuse, 0x180 ;  /* 0x00000180080a7836 */ /* 0x040fe20000000000 */
[----:B------:R-:W-:Y:S01]  /*c230*/  R2UR UR7, R11 ;  /* 0x000000000b0772ca */ /* 0x000fe200000e0000 */
[----:B------:R-:W-:Y:S02]  /*c240*/  IMAD.MOV.U32 R11, RZ, RZ, -0x3ffffff0 ;  /* 0xc0000010ff0b7424 */ /* 0x000fe400078e00ff */
[----:B------:R-:W-:Y:S01]  /*c250*/  VIADD R8, R8, 0x200 ;  /* 0x0000020008087836 */ /* 0x000fe20000000000 */
[----:B------:R-:W-:Y:S02]  /*c260*/  WARPGROUP.DEPBAR.LE gsb0, 0x0 ;  /* 0x00008000000079c5 */ /* 0x000fe40000010000 */
[----:B------:R-:W-:-:S07]  /*c270*/  WARPGROUP.ARRIVE ;  /* 0x00000000000079c5 */ /* 0x000fce0000000000 */
[----:B------:R-:W-:Y:S01]  /*c280*/  QGMMA.64x64x32.F32.E4M3.E4M3 R24, R136, gdesc[UR4], R24, gsb0 ;  /* 0x00e0000488187df3 */ /* 0x000fe20008000818 */
[----:B------:R-:W-:Y:S02]  /*c290*/  R2UR UR6, R10 ;  /* 0x000000000a0672ca */ /* 0x000fe400000e0000 */
[----:B------:R-:W-:Y:S01]  /*c2a0*/  R2UR UR7, R11 ;  /* 0x000000000b0772ca */ /* 0x000fe200000e0000 */
[----:B------:R-:W-:Y:S02]  /*c2b0*/  WARPGROUP.DEPBAR.LE gsb0, 0x0 ;  /* 0x00008000000079c5 */ /* 0x000fe40000010000 */
[----:B------:R-:W-:-:S10]  /*c2c0*/  WARPGROUP.ARRIVE ;  /* 0x00000000000079c5 */ /* 0x000fd40000000000 */
[----:B------:R-:W-:Y:S01]  /*c2d0*/  QGMMA.64x64x32.F32.E4M3.E4M3 R24, R140, gdesc[UR4], R24, gsb0 ;  /* 0x00e000048c187df3 */ /* 0x000fe20008000818 */
[----:B------:R-:W-:Y:S02]  /*c2e0*/  R2UR UR6, R8 ;  /* 0x00000000080672ca */ /* 0x000fe400000e0000 */
[----:B------:R-:W-:Y:S01]  /*c2f0*/  R2UR UR7, R9 ;  /* 0x00000000090772ca */ /* 0x000fe200000e0000 */
[----:B------:R-:W-:Y:S02]  /*c300*/  WARPGROUP.DEPBAR.LE gsb0, 0x0 ;  /* 0x00008000000079c5 */ /* 0x000fe40000010000 */
[----:B------:R-:W-:-:S10]  /*c310*/  WARPGROUP.ARRIVE ;  /* 0x00000000000079c5 */ /* 0x000fd40000000000 */
[----:B------:R-:W-:Y:S03]  /*c320*/  QGMMA.64x64x32.F32.E4M3.E4M3 R24, R144, gdesc[UR4], R24, gsb0 ;  /* 0x00e0000490187df3 */ /* 0x000fe60008000818 */
[----:B------:R-:W-:Y:S02]  /*c330*/  WARPGROUP.DEPBAR.LE gsb0, 0x0 ;  /* 0x00008000000079c5 */ /* 0x000fe40000010000 */
[----:B------:R-:W-:Y:S05]  /*c340*/  @!P0 BRA `(.L_x_505) ;  /* 0x0000000000048947 */ /* 0x000fea0003800000 */
[----:B------:R-:W-:Y:S01]  /*c350*/  BPT.TRAP 0x1 ;  /* 0x000000040000795c */ /* 0x000fe20000300000 */
.L_x_505:
[----:B------:R-:W2:Y:S01]  /*c360*/  LDL R136, [R1+0x20] ;  /* 0x0000200001887983 */ /* 0x000ea20000100800 */
[C---:B------:R-:W-:Y:S01]  /*c370*/  FMUL.FTZ R8, R2.reuse, R120 ;  /* 0x0000007802087220 */ /* 0x040fe20000410000 */
[C---:B------:R-:W-:Y:S01]  /*c380*/  FMUL.FTZ R9, R2.reuse, R121 ;  /* 0x0000007902097220 */ /* 0x040fe20000410000 */
[C---:B------:R-:W-:Y:S01]  /*c390*/  FMUL.FTZ R120, R2.reuse, R124 ;  /* 0x0000007c02787220 */ /* 0x040fe20000410000 */
[C---:B------:R-:W-:Y:S01]  /*c3a0*/  FMUL.FTZ R121, R2.reuse, R125 ;  /* 0x0000007d02797220 */ /* 0x040fe20000410000 */
[C---:B------:R-:W-:Y:S01]  /*c3b0*/  FMUL.FTZ R124, R2.reuse, R128 ;  /* 0x00000080027c7220 */ /* 0x040fe20000410000 */
[C---:B------:R-:W-:Y:S01]  /*c3c0*/  FMUL.FTZ R128, R2.reuse, R132 ;  /* 0x0000008402807220 */ /* 0x040fe20000410000 */
[----:B------:R-:W0:Y:S01]  /*c3d0*/  MUFU.TANH R8, R8 ;  /* 0x0000000800087308 */ /* 0x000e220000002400 */
[C---:B------:R-:W-:Y:S01]  /*c3e0*/  FMUL.FTZ R97, R2.reuse, R97 ;  /* 0x0000006102617220 */ /* 0x040fe20000410000 */
[----:B------:R-:W-:Y:S02]  /*c3f0*/  VIADD R132, R13, 0x13240 ;  /* 0x000132400d847836 */ /* 0x000fe40000000000 */
        /* <DEDUP_REMOVED lines=29> */
[----:B------:R5:W-:Y:S01]  /*c5d0*/  MUFU.TANH R13, R97 ;  /* 0x00000061000d7308 */ /* 0x000be20000002400 */
        /* <DEDUP_REMOVED lines=8> */
[----:B-----5:R-:W-:Y:S01]  /*c660*/  FMUL.FTZ R97, R2, R100 ;  /* 0x0000006402617220 */ /* 0x020fe20000410000 */
[----:B0-----:R-:W-:Y:S01]  /*c670*/  FMNMX.FTZ R100, R8, R12, !PT ;  /* 0x0000000c08647209 */ /* 0x001fe20007810000 */
        /* <DEDUP_REMOVED lines=42> */
[----:B------:R-:W-:-:S03]  /*c920*/  FMUL.FTZ R71, R2, R71 ;  /* 0x0000004702477220 */ /* 0x000fc60000410000 */
        /* <DEDUP_REMOVED lines=12> */
[----:B------:R-:W-:Y:S08]  /*c9f0*/  MUFU.TANH R72, R72 ;  /* 0x0000004800487308 */ /* 0x000ff00000002400 */
        /* <DEDUP_REMOVED lines=12> */
[----:B------:R-:W-:Y:S01]  /*cac0*/  MUFU.TANH R68, R68 ;  /* 0x0000004400447308 */ /* 0x000fe20000002400 */
[----:B--2---:R-:W-:-:S07]  /*cad0*/  PRMT R132, R136, 0x654, R132 ;  /* 0x0000065488847816 */ /* 0x004fce0000000084 */
[----:B------:R-:W-:Y:S01]  /*cae0*/  MUFU.TANH R69, R69 ;  /* 0x0000004500457308 */ /* 0x000fe20000002400 */
[----:B------:R1:W-:Y:S07]  /*caf0*/  SYNCS.ARRIVE.TRANS64.RED.A1T0 RZ, [R132+URZ], RZ ;  /* 0x000000ff84ff79a7 */ /* 0x0003ee000810043f */
[----:B------:R-:W-:Y:S01]  /*cb00*/  MUFU.TANH R10, R10 ;  /* 0x0000000a000a7308 */ /* 0x000fe20000002400 */
[----:B-1----:R-:W-:-:S04]  /*cb10*/  FMNMX.FTZ R132, R9, R100, !PT ;  /* 0x0000006409847209 */ /* 0x002fc80007810000 */
[----:B---3--:R-:W-:-:S03]  /*cb20*/  FMNMX.FTZ R132, R120, R132, !PT ;  /* 0x0000008478847209 */ /* 0x008fc60007810000 */
[----:B------:R1:W2:Y:S01]  /*cb30*/  MUFU.TANH R100, R101 ;  /* 0x0000006500647308 */ /* 0x0002a20000002400 */
[----:B----4-:R-:W-:-:S04]  /*cb40*/  FMNMX.FTZ R132, R121, R132, !PT ;  /* 0x0000008479847209 */ /* 0x010fc80007810000 */
[----:B------:R-:W-:-:S03]  /*cb50*/  FMNMX.FTZ R132, R124, R132, !PT ;  /* 0x000000847c847209 */ /* 0x000fc60007810000 */
[----:B------:R-:W-:Y:S01]  /*cb60*/  MUFU.TANH R11, R11 ;  /* 0x0000000b000b7308 */ /* 0x000fe20000002400 */
[----:B0-----:R-:W-:Y:S01]  /*cb70*/  FMNMX.FTZ R132, R125, R132, !PT ;  /* 0x000000847d847209 */ /* 0x001fe20007810000 */
[----:B-1----:R-:W-:-:S03]  /*cb80*/  FMUL.FTZ R101, R2, R56 ;  /* 0x0000003802657220 */ /* 0x002fc60000410000 */
[----:B-----5:R-:W-:-:S03]  /*cb90*/  FMNMX.FTZ R132, R128, R132, !PT ;  /* 0x0000008480847209 */ /* 0x020fc60007810000 */
[----:B------:R-:W0:Y:S01]  /*cba0*/  MUFU.TANH R101, R101 ;  /* 0x0000006500657308 */ /* 0x000e220000002400 */
[----:B------:R-:W-:-:S04]  /*cbb0*/  FMNMX.FTZ R132, R129, R132, !PT ;  /* 0x0000008481847209 */ /* 0x000fc80007810000 */
[----:B------:R-:W-:-:S03]  /*cbc0*/  FMNMX.FTZ R132, R104, R132, !PT ;  /* 0x0000008468847209 */ /* 0x000fc60007810000 */
[----:B------:R-:W1:Y:S01]  /*cbd0*/  MUFU.TANH R122, R122 ;  /* 0x0000007a007a7308 */ /* 0x000e620000002400 */
[----:B------:R-:W-:-:S04]  /*cbe0*/  FMNMX.FTZ R132, R105, R132, !PT ;  /* 0x0000008469847209 */ /* 0x000fc80007810000 */
[----:B------:R-:W-:-:S03]  /*cbf0*/  FMNMX.FTZ R132, R108, R132, !PT ;  /* 0x000000846c847209 */ /* 0x000fc60007810000 */
[----:B------:R-:W3:Y:S01]  /*cc00*/  MUFU.TANH R123, R123 ;  /* 0x0000007b007b7308 */ /* 0x000ee20000002400 */
[----:B------:R-:W-:-:S04]  /*cc10*/  FMNMX.FTZ R132, R109, R132, !PT ;  /* 0x000000846d847209 */ /* 0x000fc80007810000 */
[----:B------:R-:W-:-:S03]  /*cc20*/  FMNMX.FTZ R132, R112, R132, !PT ;  /* 0x0000008470847209 */ /* 0x000fc60007810000 */
[----:B------:R-:W4:Y:S01]  /*cc30*/  MUFU.TANH R126, R126 ;  /* 0x0000007e007e7308 */ /* 0x000f220000002400 */
[----:B------:R-:W-:-:S04]  /*cc40*/  FMNMX.FTZ R132, R113, R132, !PT ;  /* 0x0000008471847209 */ /* 0x000fc80007810000 */
[----:B------:R-:W-:-:S03]  /*cc50*/  FMNMX.FTZ R132, R116, R132, !PT ;  /* 0x0000008474847209 */ /* 0x000fc60007810000 */
[----:B------:R-:W5:Y:S01]  /*cc60*/  MUFU.TANH R127, R127 ;  /* 0x0000007f007f7308 */ /* 0x000f620000002400 */
        /* <DEDUP_REMOVED lines=12> */
[----:B--2---:R-:W-:-:S04]  /*cd30*/  FMNMX.FTZ R132, R100, R132, !PT ;  /* 0x0000008464847209 */ /* 0x004fc80007810000 */
[----:B------:R-:W-:-:S03]  /*cd40*/  FMNMX.FTZ R132, R72, R132, !PT ;  /* 0x0000008448847209 */ /* 0x000fc60007810000 */
[----:B------:R-:W2:Y:S01]  /*cd50*/  MUFU.TANH R110, R110 ;  /* 0x0000006e006e7308 */ /* 0x000ea20000002400 */
[----:B------:R-:W-:-:S04]  /*cd60*/  FMNMX.FTZ R132, R73, R132, !PT ;  /* 0x0000008449847209 */ /* 0x000fc80007810000 */
        /* <DEDUP_REMOVED lines=9> */
[----:B0-----:R-:W-:-:S03]  /*ce00*/  FMNMX.FTZ R132, R101, R132, !PT ;  /* 0x0000008465847209 */ /* 0x001fc60007810000 */
[----:B------:R-:W0:Y:S01]  /*ce10*/  MUFU.TANH R118, R118 ;  /* 0x0000007600767308 */ /* 0x000e220000002400 */
[----:B------:R-:W-:-:S04]  /*ce20*/  FMNMX.FTZ R132, R57, R132, !PT ;  /* 0x0000008439847209 */ /* 0x000fc80007810000 */
[----:B------:R-:W-:-:S03]  /*ce30*/  FMNMX.FTZ R132, R60, R132, !PT ;  /* 0x000000843c847209 */ /* 0x000fc60007810000 */
[----:B------:R-:W0:Y:S01]  /*ce40*/  MUFU.TANH R119, R119 ;  /* 0x0000007700777308 */ /* 0x000e220000002400 */
[----:B------:R-:W-:-:S04]  /*ce50*/  FMNMX.FTZ R132, R61, R132, !PT ;  /* 0x000000843d847209 */ /* 0x000fc80007810000 */
[----:B------:R-:W-:-:S03]  /*ce60*/  FMNMX.FTZ R132, R64, R132, !PT ;  /* 0x0000008440847209 */ /* 0x000fc60007810000 */
[----:B------:R-:W0:Y:S01]  /*ce70*/  MUFU.TANH R90, R90 ;  /* 0x0000005a005a7308 */ /* 0x000e220000002400 */
[----:B------:R-:W-:-:S04]  /*ce80*/  FMNMX.FTZ R132, R65, R132, !PT ;  /* 0x0000008441847209 */ /* 0x000fc80007810000 */
[----:B------:R-:W-:-:S03]  /*ce90*/  FMNMX.FTZ R56, R68, R132, !PT ;  /* 0x0000008444387209 */ /* 0x000fc60007810000 */
[----:B------:R-:W0:Y:S01]  /*cea0*/  MUFU.TANH R91, R91 ;  /* 0x0000005b005b7308 */ /* 0x000e220000002400 */
[----:B------:R-:W-:-:S05]  /*ceb0*/  FMNMX.FTZ R56, R69, R56, !PT ;  /* 0x0000003845387209 */ /* 0x000fca0007810000 */
[----:B------:R-:W1:Y:S02]  /*cec0*/  SHFL.BFLY PT, R132, R56, 0x2, 0x1f ;  /* 0x0c401f0038847f89 */ /* 0x000e6400000e0000 */
[----:B------:R-:W0:Y:S08]  /*ced0*/  MUFU.TANH R94, R94 ;  /* 0x0000005e005e7308 */ /* 0x000e300000002400 */
[----:B------:R-:W0:Y:S08]  /*cee0*/  MUFU.TANH R95, R95 ;  /* 0x0000005f005f7308 */ /* 0x000e300000002400 */
[----:B------:R-:W0:Y:S01]  /*cef0*/  MUFU.TANH R98, R98 ;  /* 0x0000006200627308 */ /* 0x000e220000002400 */
[----:B-1----:R-:W-:-:S07]  /*cf00*/  FMNMX.FTZ R56, R56, R132, !PT ;  /* 0x0000008438387209 */ /* 0x002fce0007810000 */
[----:B------:R-:W1:Y:S01]  /*cf10*/  MUFU.TANH R99, R99 ;  /* 0x0000006300637308 */ /* 0x000e620000002400 */
[----:B------:R-:W3:Y:S07]  /*cf20*/  SHFL.BFLY PT, R132, R56, 0x1, 0x1f ;  /* 0x0c201f0038847f89 */ /* 0x000eee00000e0000 */
[----:B------:R-:W1:Y:S08]  /*cf30*/  MUFU.TANH R102, R102 ;  /* 0x0000006600667308 */ /* 0x000e700000002400 */
[----:B------:R-:W1:Y:S08]  /*cf40*/  MUFU.TANH R103, R103 ;  /* 0x0000006700677308 */ /* 0x000e700000002400 */
[----:B------:R-:W1:Y:S01]  /*cf50*/  MUFU.TANH R74, R74 ;  /* 0x0000004a004a7308 */ /* 0x000e620000002400 */
[----:B---3--:R-:W-:-:S02]  /*cf60*/  FMNMX.FTZ R56, R56, R132, !PT ;  /* 0x0000008438387209 */ /* 0x008fc40007810000 */
[----:B------:R-:W-:-:S05]  /*cf70*/  FMNMX.FTZ R132, R10, R3, !PT ;  /* 0x000000030a847209 */ /* 0x000fca0007810000 */
[----:B------:R-:W3:Y:S01]  /*cf80*/  MUFU.TANH R75, R75 ;  /* 0x0000004b004b7308 */ /* 0x000ee20000002400 */
[----:B------:R-:W-:Y:S01]  /*cf90*/  FMNMX.FTZ R132, R11, R132, !PT ;  /* 0x000000840b847209 */ /* 0x000fe20007810000 */
[----:B------:R-:W-:-:S03]  /*cfa0*/  FADD.FTZ R12, -R56, R12 ;  /* 0x0000000c380c7221 */ /* 0x000fc60000010100 */
[----:B------:R-:W-:-:S03]  /*cfb0*/  FMNMX.FTZ R132, R122, R132, !PT ;  /* 0x000000847a847209 */ /* 0x000fc60007810000 */
[----:B------:R-:W3:Y:S01]  /*cfc0*/  MUFU.TANH R78, R78 ;  /* 0x0000004e004e7308 */ /* 0x000ee20000002400 */
[----:B------:R-:W-:-:S04]  /*cfd0*/  FMNMX.FTZ R132, R123, R132, !PT ;  /* 0x000000847b847209 */ /* 0x000fc80007810000 */
[----:B----4-:R-:W-:-:S03]  /*cfe0*/  FMNMX.FTZ R132, R126, R132, !PT ;  /* 0x000000847e847209 */ /* 0x010fc60007810000 */
[----:B------:R-:W4:Y:S01]  /*cff0*/  MUFU.TANH R79, R79 ;  /* 0x0000004f004f7308 */ /* 0x000f220000002400 */
[----:B-----5:R-:W-:-:S04]  /*d000*/  FMNMX.FTZ R132, R127, R132, !PT ;  /* 0x000000847f847209 */ /* 0x020fc80007810000 */
[----:B------:R-:W-:-:S03]  /*d010*/  FMNMX.FTZ R132, R130, R132, !PT ;  /* 0x0000008482847209 */ /* 0x000fc60007810000 */
[----:B------:R-:W5:Y:S01]  /*d020*/  MUFU.TANH R82, R82 ;  /* 0x0000005200527308 */ /* 0x000f620000002400 */
[----:B------:R-:W-:-:S04]  /*d030*/  FMNMX.FTZ R132, R131, R132, !PT ;  /* 0x0000008483847209 */ /* 0x000fc80007810000 */
[----:B------:R-:W-:-:S03]  /*d040*/  FMNMX.FTZ R132, R106, R132, !PT ;  /* 0x000000846a847209 */ /* 0x000fc60007810000 */
[----:B------:R-:W5:Y:S01]  /*d050*/  MUFU.TANH R83, R83 ;  /* 0x0000005300537308 */ /* 0x000f620000002400 */
[----:B------:R-:W-:-:S04]  /*d060*/  FMNMX.FTZ R132, R107, R132, !PT ;  /* 0x000000846b847209 */ /* 0x000fc80007810000 */
[----:B--2---:R-:W-:-:S03]  /*d070*/  FMNMX.FTZ R132, R110, R132, !PT ;  /* 0x000000846e847209 */ /* 0x004fc60007810000 */
[----:B------:R-:W2:Y:S01]  /*d080*/  MUFU.TANH R86, R86 ;  /* 0x0000005600567308 */ /* 0x000ea20000002400 */
[----:B------:R-:W-:-:S04]  /*d090*/  FMNMX.FTZ R132, R111, R132, !PT ;  /* 0x000000846f847209 */ /* 0x000fc80007810000 */
[----:B------:R-:W-:-:S03]  /*d0a0*/  FMNMX.FTZ R132, R114, R132, !PT ;  /* 0x0000008472847209 */ /* 0x000fc60007810000 */
[----:B------:R-:W2:Y:S01]  /*d0b0*/  MUFU.TANH R87, R87 ;  /* 0x0000005700577308 */ /* 0x000ea20000002400 */
[----:B------:R-:W-:-:S04]  /*d0c0*/  FMNMX.FTZ R132, R115, R132, !PT ;  /* 0x0000008473847209 */ /* 0x000fc80007810000 */
[----:B0-----:R-:W-:-:S03]  /*d0d0*/  FMNMX.FTZ R132, R118, R132, !PT ;  /* 0x0000008476847209 */ /* 0x001fc60007810000 */
[----:B------:R-:W-:Y:S01]  /*d0e0*/  MUFU.TANH R62, R62 ;  /* 0x0000003e003e7308 */ /* 0x000fe20000002400 */
[----:B------:R-:W-:-:S04]  /*d0f0*/  FMNMX.FTZ R132, R119, R132, !PT ;  /* 0x0000008477847209 */ /* 0x000fc80007810000 */
[----:B------:R-:W-:-:S03]  /*d100*/  FMNMX.FTZ R132, R90, R132, !PT ;  /* 0x000000845a847209 */ /* 0x000fc60007810000 */
[----:B------:R-:W-:Y:S01]  /*d110*/  MUFU.TANH R63, R63 ;  /* 0x0000003f003f7308 */ /* 0x000fe20000002400 */
[----:B------:R-:W-:-:S04]  /*d120*/  FMNMX.FTZ R132, R91, R132, !PT ;  /* 0x000000845b847209 */ /* 0x000fc80007810000 */
[----:B------:R-:W-:-:S03]  /*d130*/  FMNMX.FTZ R132, R94, R132, !PT ;  /* 0x000000845e847209 */ /* 0x000fc60007810000 */
[----:B------:R-:W-:Y:S01]  /*d140*/  MUFU.TANH R66, R66 ;  /* 0x0000004200427308 */ /* 0x000fe20000002400 */
[----:B------:R-:W-:-:S04]  /*d150*/  FMNMX.FTZ R132, R95, R132, !PT ;  /* 0x000000845f847209 */ /* 0x000fc80007810000 */
[----:B------:R-:W-:-:S03]  /*d160*/  FMNMX.FTZ R133, R98, R132, !PT ;  /* 0x0000008462857209 */ /* 0x000fc60007810000 */
[----:B------:R0:W2:Y:S01]  /*d170*/  MUFU.TANH R132, R58 ;  /* 0x0000003a00847308 */ /* 0x0000a20000002400 */
[----:B-1----:R-:W-:-:S07]  /*d180*/  FMNMX.FTZ R133, R99, R133, !PT ;  /* 0x0000008563857209 */ /* 0x002fce0007810000 */
[----:B------:R-:W-:Y:S01]  /*d190*/  MUFU.TANH R67, R67 ;  /* 0x0000004300437308 */ /* 0x000fe20000002400 */
[----:B0-----:R-:W-:-:S04]  /*d1a0*/  FMNMX.FTZ R58, R102, R133, !PT ;  /* 0x00000085663a7209 */ /* 0x001fc80007810000 */
[----:B------:R-:W-:-:S03]  /*d1b0*/  FMNMX.FTZ R58, R103, R58, !PT ;  /* 0x0000003a673a7209 */ /* 0x000fc60007810000 */
[----:B------:R-:W0:Y:S01]  /*d1c0*/  MUFU.TANH R133, R59 ;  /* 0x0000003b00857308 */ /* 0x000e220000002400 */
[----:B------:R-:W-:-:S04]  /*d1d0*/  FMNMX.FTZ R58, R74, R58, !PT ;  /* 0x0000003a4a3a7209 */ /* 0x000fc80007810000 */
[----:B---3--:R-:W-:-:S03]  /*d1e0*/  FMNMX.FTZ R58, R75, R58, !PT ;  /* 0x0000003a4b3a7209 */ /* 0x008fc60007810000 */
[----:B------:R-:W1:Y:S01]  /*d1f0*/  MUFU.TANH R70, R70 ;  /* 0x0000004600467308 */ /* 0x000e620000002400 */
[----:B------:R-:W-:-:S04]  /*d200*/  FMNMX.FTZ R58, R78, R58, !PT ;  /* 0x0000003a4e3a7209 */ /* 0x000fc80007810000 */
[----:B----4-:R-:W-:-:S03]  /*d210*/  FMNMX.FTZ R58, R79, R58, !PT ;  /* 0x0000003a4f3a7209 */ /* 0x010fc60007810000 */
[----:B------:R-:W3:Y:S01]  /*d220*/  MUFU.TANH R71, R71 ;  /* 0x0000004700477308 */ /* 0x000ee20000002400 */
[----:B-----5:R-:W-:-:S04]  /*d230*/  FMNMX.FTZ R58, R82, R58, !PT ;  /* 0x0000003a523a7209 */ /* 0x020fc80007810000 */
[----:B------:R-:W-:-:S04]  /*d240*/  FMNMX.FTZ R58, R83, R58, !PT ;  /* 0x0000003a533a7209 */ /* 0x000fc80007810000 */
[----:B--2---:R-:W-:-:S04]  /*d250*/  FMNMX.FTZ R58, R86, R58, !PT ;  /* 0x0000003a563a7209 */ /* 0x004fc80007810000 */
[----:B------:R-:W-:-:S04]  /*d260*/  FMNMX.FTZ R58, R87, R58, !PT ;  /* 0x0000003a573a7209 */ /* 0x000fc80007810000 */
[----:B------:R-:W-:-:S04]  /*d270*/  FMNMX.FTZ R58, R132, R58, !PT ;  /* 0x0000003a843a7209 */ /* 0x000fc80007810000 */
[----:B0-----:R-:W-:-:S04]  /*d280*/  FMNMX.FTZ R58, R133, R58, !PT ;  /* 0x0000003a853a7209 */ /* 0x001fc80007810000 */
[----:B------:R-:W-:-:S04]  /*d290*/  FMNMX.FTZ R58, R62, R58, !PT ;  /* 0x0000003a3e3a7209 */ /* 0x000fc80007810000 */
[----:B------:R-:W-:-:S04]  /*d2a0*/  FMNMX.FTZ R58, R63, R58, !PT ;  /* 0x0000003a3f3a7209 */ /* 0x000fc80007810000 */
[----:B------:R-:W-:-:S04]  /*d2b0*/  FMNMX.FTZ R58, R66, R58, !PT ;  /* 0x0000003a423a7209 */ /* 0x000fc80007810000 */
[----:B------:R-:W-:-:S04]  /*d2c0*/  FMNMX.FTZ R58, R67, R58, !PT ;  /* 0x0000003a433a7209 */ /* 0x000fc80007810000 */
[----:B-1----:R-:W-:-:S04]  /*d2d0*/  FMNMX.FTZ R58, R70, R58, !PT ;  /* 0x0000003a463a7209 */ /* 0x002fc80007810000 */
[----:B---3--:R-:W-:-:S05]  /*d2e0*/  FMNMX.FTZ R58, R71, R58, !PT ;  /* 0x0000003a473a7209 */ /* 0x008fca0007810000 */
[----:B------:R-:W0:Y:S02]  /*d2f0*/  SHFL.BFLY PT, R59, R58, 0x2, 0x1f ;  /* 0x0c401f003a3b7f89 */ /* 0x000e2400000e0000 */
[----:B0-----:R-:W-:-:S05]  /*d300*/  FMNMX.FTZ R59, R58, R59, !PT ;  /* 0x0000003b3a3b7209 */ /* 0x001fca0007810000 */
[----:B------:R-:W0:Y:S02]  /*d310*/  SHFL.BFLY PT, R58, R59, 0x1, 0x1f ;  /* 0x0c201f003b3a7f89 */ /* 0x000e2400000e0000 */
[----:B0-----:R-:W-:Y:S02]  /*d320*/  FMNMX.FTZ R59, R59, R58, !PT ;  /* 0x0000003a3b3b7209 */ /* 0x001fe40007810000 */
[----:B------:R-:W-:-:S03]  /*d330*/  MOV R58, UR36 ;  /* 0x00000024003a7c02 */ /* 0x000fc60008000f00 */
[----:B------:R-:W-:Y:S02]  /*d340*/  FADD.FTZ R134, -R59, R3 ;  /* 0x000000033b867221 */ /* 0x000fe40000010100 */
[----:B------:R-:W-:-:S01]  /*d350*/  FFMA.FTZ R3, R56, R58, -8 ;  /* 0xc100000038037423 */ /* 0x000fc2000001003a */
[-C--:B------:R-:W-:Y:S01]  /*d360*/  FMUL.FTZ R12, R12, R58.reuse ;  /* 0x0000003a0c0c7220 */ /* 0x080fe20000410000 */
[-C--:B------:R-:W-:Y:S02]  /*d370*/  FMUL.FTZ R134, R134, R58.reuse ;  /* 0x0000003a86867220 */ /* 0x080fe40000410000 */
        /* <DEDUP_REMOVED lines=40> */
[-C--:B------:R-:W-:Y:S01]  /*d600*/  FFMA.FTZ R69, R59, R58.reuse, -8 ;  /* 0xc10000003b457423 */ /* 0x080fe2000001003a */
[----:B------:R-:W-:Y:S03]  /*d610*/  MUFU.EX2 R12, R12 ;  /* 0x0000000c000c7308 */ /* 0x000fe60000000800 */
[----:B------:R-:W-:-:S01]  /*d620*/  FFMA.FTZ R10, R10, R58, -R69 ;  /* 0x0000003a0a0a7223 */ /* 0x000fc20000010845 */
[-CC-:B------:R-:W-:Y:S01]  /*d630*/  FFMA.FTZ R11, R11, R58.reuse, -R69.reuse ;  /* 0x0000003a0b0b7223 */ /* 0x180fe20000010845 */
[----:B------:R-:W-:-:S01]  /*d640*/  FFMA.FTZ R122, R122, R58, -R69 ;  /* 0x0000003a7a7a7223 */ /* 0x000fc20000010845 */
[-CC-:B------:R-:W-:Y:S01]  /*d650*/  FFMA.FTZ R123, R123, R58.reuse, -R69.reuse ;  /* 0x0000003a7b7b7223 */ /* 0x180fe20000010845 */
[----:B------:R-:W-:-:S01]  /*d660*/  FFMA.FTZ R126, R126, R58, -R69 ;  /* 0x0000003a7e7e7223 */ /* 0x000fc20000010845 */
[----:B------:R-:W0:Y:S01]  /*d670*/  MUFU.EX2 R8, R8 ;  /* 0x0000000800087308 */ /* 0x000e220000000800 */
[----:B------:R-:W-:-:S01]  /*d680*/  FFMA.FTZ R127, R127, R58, -R69 ;  /* 0x0000003a7f7f7223 */ /* 0x000fc20000010845 */
[-CC-:B------:R-:W-:Y:S01]  /*d690*/  FFMA.FTZ R130, R130, R58.reuse, -R69.reuse ;  /* 0x0000003a82827223 */ /* 0x180fe20000010845 */
[----:B------:R-:W-:-:S01]  /*d6a0*/  FFMA.FTZ R131, R131, R58, -R69 ;  /* 0x0000003a83837223 */ /* 0x000fc20000010845 */
[-CC-:B------:R-:W-:Y:S01]  /*d6b0*/  FFMA.FTZ R106, R106, R58.reuse, -R69.reuse ;  /* 0x0000003a6a6a7223 */ /* 0x180fe20000010845 */
[----:B------:R-:W-:-:S01]  /*d6c0*/  FFMA.FTZ R107, R107, R58, -R69 ;  /* 0x0000003a6b6b7223 */ /* 0x000fc20000010845 */
[-CC-:B------:R-:W-:Y:S01]  /*d6d0*/  FFMA.FTZ R110, R110, R58.reuse, -R69.reuse ;  /* 0x0000003a6e6e7223 */ /* 0x180fe20000010845 */
[----:B------:R-:W-:-:S01]  /*d6e0*/  FFMA.FTZ R111, R111, R58, -R69 ;  /* 0x0000003a6f6f7223 */ /* 0x000fc20000010845 */
[----:B------:R-:W-:Y:S01]  /*d6f0*/  MUFU.EX2 R134, R134 ;  /* 0x0000008600867308 */ /* 0x000fe20000000800 */
[----:B------:R-:W-:-:S01]  /*d700*/  FFMA.FTZ R114, R114, R58, -R69 ;  /* 0x0000003a72727223 */ /* 0x000fc20000010845 */
[-CC-:B------:R-:W-:Y:S01]  /*d710*/  FFMA.FTZ R115, R115, R58.reuse, -R69.reuse ;  /* 0x0000003a73737223 */ /* 0x180fe20000010845 */
[----:B------:R-:W-:-:S01]  /*d720*/  FFMA.FTZ R118, R118, R58, -R69 ;  /* 0x0000003a76767223 */ /* 0x000fc20000010845 */
[-CC-:B------:R-:W-:Y:S01]  /*d730*/  FFMA.FTZ R119, R119, R58.reuse, -R69.reuse ;  /* 0x0000003a77777223 */ /* 0x180fe20000010845 */
[----:B------:R-:W-:-:S01]  /*d740*/  FFMA.FTZ R90, R90, R58, -R69 ;  /* 0x0000003a5a5a7223 */ /* 0x000fc20000010845 */
[-CC-:B------:R-:W-:Y:S01]  /*d750*/  FFMA.FTZ R91, R91, R58.reuse, -R69.reuse ;  /* 0x0000003a5b5b7223 */ /* 0x180fe20000010845 */
[----:B------:R-:W-:-:S01]  /*d760*/  FFMA.FTZ R94, R94, R58, -R69 ;  /* 0x0000003a5e5e7223 */ /* 0x000fc20000010845 */
[----:B------:R-:W1:Y:S01]  /*d770*/  MUFU.EX2 R10, R10 ;  /* 0x0000000a000a7308 */ /* 0x000e620000000800 */
[----:B0-----:R-:W-:-:S01]  /*d780*/  FFMA.FTZ R20, R12, R20, R8 ;  /* 0x000000140c147223 */ /* 0x001fc20000010008 */
[-CC-:B------:R-:W-:Y:S01]  /*d790*/  FFMA.FTZ R95, R95, R58.reuse, -R69.reuse ;  /* 0x0000003a5f5f7223 */ /* 0x180fe20000010845 */
        /* <DEDUP_REMOVED lines=13> */
[----:B------:R-:W2:Y:S01]  /*d870*/  MUFU.EX2 R11, R11 ;  /* 0x0000000b000b7308 */ /* 0x000ea20000000800 */
[----:B-1----:R-:W-:-:S01]  /*d880*/  FFMA.FTZ R15, R134, R15, R10 ;  /* 0x0000000f860f7223 */ /* 0x002fc2000001000a */
[-CC-:B------:R-:W-:Y:S01]  /*d890*/  FFMA.FTZ R132, R132, R58.reuse, -R69.reuse ;  /* 0x0000003a84847223 */ /* 0x180fe20000010845 */
[----:B------:R-:W-:-:S01]  /*d8a0*/  FFMA.FTZ R133, R133, R58, -R69 ;  /* 0x0000003a85857223 */ /* 0x000fc20000010845 */
[-CC-:B------:R-:W-:Y:S01]  /*d8b0*/  FFMA.FTZ R62, R62, R58.reuse, -R69.reuse ;  /* 0x0000003a3e3e7223 */ /* 0x180fe20000010845 */
[----:B------:R-:W-:-:S01]  /*d8c0*/  FFMA.FTZ R63, R63, R58, -R69 ;  /* 0x0000003a3f3f7223 */ /* 0x000fc20000010845 */
[-CC-:B------:R-:W-:Y:S01]  /*d8d0*/  FFMA.FTZ R66, R66, R58.reuse, -R69.reuse ;  /* 0x0000003a42427223 */ /* 0x180fe20000010845 */
[----:B------:R-:W-:-:S01]  /*d8e0*/  FFMA.FTZ R67, R67, R58, -R69 ;  /* 0x0000003a43437223 */ /* 0x000fc20000010845 */
[----:B------:R-:W1:Y:S01]  /*d8f0*/  MUFU.EX2 R120, R120 ;  /* 0x0000007800787308 */ /* 0x000e620000000800 */
[----:B------:R-:W-:-:S01]  /*d900*/  FFMA.FTZ R70, R70, R58, -R69 ;  /* 0x0000003a46467223 */ /* 0x000fc20000010845 */
[----:B------:R-:W-:Y:S01]  /*d910*/  FFMA.FTZ R69, R71, R58, -R69 ;  /* 0x0000003a47457223 */ /* 0x000fe20000010845 */
[----:B0-----:R-:W-:-:S05]  /*d920*/  FADD.FTZ R20, R9, R20 ;  /* 0x0000001409147221 */ /* 0x001fca0000010000 */
        /* <DEDUP_REMOVED lines=149> */
[----:B0-----:R-:W-:-:S01]  /*e280*/  FADD.FTZ R71, R70, R20 ;  /* 0x0000001446477221 */ /* 0x001fc20000010000 */
[----:B--2---:R-:W-:-:S03]  /*e290*/  FADD.FTZ R20, R3, R15 ;  /* 0x0000000f03147221 */ /* 0x004fc60000010000 */
[----:B-1----:R-:W-:Y:S01]  /*e2a0*/  FADD.FTZ R15, R69, R71 ;  /* 0x00000047450f7221 */ /* 0x002fe20000010000 */
[----:B------:R-:W-:Y:S06]  /*e2b0*/  @!P0 BRA `(.L_x_506) ;  /* 0x0000000000048947 */ /* 0x000fec0003800000 */
[----:B------:R-:W-:Y:S01]  /*e2c0*/  BPT.TRAP 0x1 ;  /* 0x000000040000795c */ /* 0x000fe20000300000 */
.L_x_506:
[----:B------:R-:W2:Y:S01]  /*e2d0*/  LDL R71, [R1+0x28] ;  /* 0x0000280001477983 */ /* 0x000ea20000100800 */
[----:B------:R-:W-:Y:S01]  /*e2e0*/  F2FP.SATFINITE.E4M3.F32.PACK_AB_MERGE_C R120, R121, R120, RZ ;  /* 0x000000787978723e */ /* 0x000fe200048070ff */
[----:B------:R-:W-:-:S03]  /*e2f0*/  VIADD R14, R14, 0x13260 ;  /* 0x000132600e0e7836 */ /* 0x000fc60000000000 */
[----:B------:R-:W-:Y:S02]  /*e300*/  F2FP.SATFINITE.E4M3.F32.PACK_AB_MERGE_C R120, R9, R8, R120 ;  /* 0x000000080978723e */ /* 0x000fe40004807078 */
[----:B------:R0:W5:Y:S01]  /*e310*/  LDL R9, [R1+0x10] ;  /* 0x0000100001097983 */ /* 0x0001620000100800 */
[----:B------:R-:W-:Y:S02]  /*e320*/  F2FP.SATFINITE.E4M3.F32.PACK_AB_MERGE_C R128, R129, R128, RZ ;  /* 0x000000808180723e */ /* 0x000fe400048070ff */
[----:B------:R-:W-:Y:S01]  /*e330*/  F2FP.SATFINITE.E4M3.F32.PACK_AB_MERGE_C R130, R131, R130, RZ ;  /* 0x000000828382723e */ /* 0x000fe200048070ff */
[----:B------:R0:W5:Y:S01]  /*e340*/  LDL R8, [R1+0x8] ;  /* 0x0000080001087983 */ /* 0x0001620000100800 */
[----:B------:R-:W-:Y:S02]  /*e350*/  F2FP.SATFINITE.E4M3.F32.PACK_AB_MERGE_C R108, R109, R108, RZ ;  /* 0x0000006c6d6c723e */ /* 0x000fe400048070ff */
[----:B------:R-:W-:Y:S02]  /*e360*/  F2FP.SATFINITE.E4M3.F32.PACK_AB_MERGE_C R110, R111, R110, RZ ;  /* 0x0000006e6f6e723e */ /* 0x000fe400048070ff */
[----:B------:R-:W-:-:S02]  /*e370*/  F2FP.SATFINITE.E4M3.F32.PACK_AB_MERGE_C R122, R123, R122, RZ ;  /* 0x0000007a7b7a723e */ /* 0x000fc400048070ff */
[----:B------:R-:W-:Y:S02]  /*e380*/  PRMT R14, R136, 0x654, R14 ;  /* 0x00000654880e7816 */ /* 0x000fe4000000000e */
[----:B------:R-:W-:Y:S02]  /*e390*/  F2FP.SATFINITE.E4M3.F32.PACK_AB_MERGE_C R3, R3, R68, RZ ;  /* 0x000000440303723e */ /* 0x000fe400048070ff */
[----:B------:R-:W-:Y:S01]  /*e3a0*/  F2FP.SATFINITE.E4M3.F32.PACK_AB_MERGE_C R128, R125, R124, R128 ;  /* 0x0000007c7d80723e */ /* 0x000fe20004807080 */
[----:B------:R0:W-:Y:S01]  /*e3b0*/  SYNCS.ARRIVE.TRANS64.RED.A1T0 RZ, [R14+URZ], RZ ;  /* 0x000000ff0eff79a7 */ /* 0x0001e2000810043f */
[----:B------:R-:W-:Y:S02]  /*e3c0*/  F2FP.SATFINITE.E4M3.F32.PACK_AB_MERGE_C R130, R127, R126, R130 ;  /* 0x0000007e7f82723e */ /* 0x000fe40004807082 */
[----:B------:R-:W-:Y:S02]  /*e3d0*/  F2FP.SATFINITE.E4M3.F32.PACK_AB_MERGE_C R108, R105, R104, R108 ;  /* 0x00000068696c723e */ /* 0x000fe4000480706c */
[----:B------:R-:W-:-:S02]  /*e3e0*/  F2FP.SATFINITE.E4M3.F32.PACK_AB_MERGE_C R110, R107, R106, R110 ;  /* 0x0000006a6b6e723e */ /* 0x000fc4000480706e */
[----:B------:R-:W-:Y:S02]  /*e3f0*/  F2FP.SATFINITE.E4M3.F32.PACK_AB_MERGE_C R116, R117, R116, RZ ;  /* 0x000000747574723e */ /* 0x000fe400048070ff */
[----:B------:R-:W-:Y:S02]  /*e400*/  F2FP.SATFINITE.E4M3.F32.PACK_AB_MERGE_C R118, R119, R118, RZ ;  /* 0x000000767776723e */ /* 0x000fe400048070ff */
[----:B------:R-:W-:Y:S02]  /*e410*/  F2FP.SATFINITE.E4M3.F32.PACK_AB_MERGE_C R92, R93, R92, RZ ;  /* 0x0000005c5d5c723e */ /* 0x000fe400048070ff */
[----:B------:R-:W-:Y:S02]  /*e420*/  F2FP.SATFINITE.E4M3.F32.PACK_AB_MERGE_C R94, R95, R94, RZ ;  /* 0x0000005e5f5e723e */ /* 0x000fe400048070ff */
[----:B------:R-:W-:Y:S02]  /*e430*/  F2FP.SATFINITE.E4M3.F32.PACK_AB_MERGE_C R97, R100, R97, RZ ;  /* 0x000000616461723e */ /* 0x000fe400048070ff */
[----:B------:R-:W-:-:S02]  /*e440*/  F2FP.SATFINITE.E4M3.F32.PACK_AB_MERGE_C R102, R103, R102, RZ ;  /* 0x000000666766723e */ /* 0x000fc400048070ff */
[----:B------:R-:W-:Y:S02]  /*e450*/  F2FP.SATFINITE.E4M3.F32.PACK_AB_MERGE_C R76, R77, R76, RZ ;  /* 0x0000004c4d4c723e */ /* 0x000fe400048070ff */
[----:B------:R-:W-:Y:S02]  /*e460*/  F2FP.SATFINITE.E4M3.F32.PACK_AB_MERGE_C R78, R79, R78, RZ ;  /* 0x0000004e4f4e723e */ /* 0x000fe400048070ff */
[----:B------:R-:W-:Y:S02]  /*e470*/  F2FP.SATFINITE.E4M3.F32.PACK_AB_MERGE_C R84, R85, R84, RZ ;  /* 0x000000545554723e */ /* 0x000fe400048070ff */
[----:B------:R-:W-:Y:S02]  /*e480*/  F2FP.SATFINITE.E4M3.F32.PACK_AB_MERGE_C R86, R87, R86, RZ ;  /* 0x000000565756723e */ /* 0x000fe400048070ff */
[----:B------:R-:W-:Y:S02]  /*e490*/  F2FP.SATFINITE.E4M3.F32.PACK_AB_MERGE_C R60, R61, R60, RZ ;  /* 0x0000003c3d3c723e */ /* 0x000fe400048070ff */
[----:B------:R-:W-:-:S02]  /*e4a0*/  F2FP.SATFINITE.E4M3.F32.PACK_AB_MERGE_C R62, R63, R62, RZ ;  /* 0x0000003e3f3e723e */ /* 0x000fc400048070ff */
[----:B------:R-:W-:Y:S02]  /*e4b0*/  F2FP.SATFINITE.E4M3.F32.PACK_AB_MERGE_C R69, R69, R70, RZ ;  /* 0x000000464545723e */ /* 0x000fe400048070ff */
[----:B------:R-:W-:Y:S01]  /*e4c0*/  F2FP.SATFINITE.E4M3.F32.PACK_AB_MERGE_C R122, R11, R10, R122 ;  /* 0x0000000a0b7a723e */ /* 0x000fe2000480707a */
[----:B------:R-:W-:Y:S01]  /*e4d0*/  FMUL.FTZ R24, R24, R12 ;  /* 0x0000000c18187220 */ /* 0x000fe20000410000 */
[----:B------:R-:W-:Y:S01]  /*e4e0*/  F2FP.SATFINITE.E4M3.F32.PACK_AB_MERGE_C R146, R65, R64, R3 ;  /* 0x000000404192723e */ /* 0x000fe20004807003 */
        /* <DEDUP_REMOVED lines=34> */
[-C--:B------:R-:W-:Y:S01]  /*e710*/  FMUL.FTZ R43, R43, R134.reuse ;  /* 0x000000862b2b7220 */ /* 0x080fe20000410000 */
[----:B------:R-:W-:Y:S01]  /*e720*/  F2FP.SATFINITE.E4M3.F32.PACK_AB_MERGE_C R144, R57, R101, R60 ;  /* 0x000000653990723e */ /* 0x000fe2000480703c */
[----:B------:R-:W-:Y:S01]  /*e730*/  FMUL.FTZ R46, R46, R134 ;  /* 0x000000862e2e7220 */ /* 0x000fe20000410000 */
[----:B------:R-:W-:Y:S01]  /*e740*/  F2FP.SATFINITE.E4M3.F32.PACK_AB_MERGE_C R145, R133, R132, R62 ;  /* 0x000000848591723e */ /* 0x000fe2000480703e */
[----:B------:R-:W-:Y:S01]  /*e750*/  FMUL.FTZ R47, R47, R134 ;  /* 0x000000862f2f7220 */ /* 0x000fe20000410000 */
[----:B------:R-:W-:Y:S01]  /*e760*/  F2FP.SATFINITE.E4M3.F32.PACK_AB_MERGE_C R147, R67, R66, R69 ;  /* 0x000000424393723e */ /* 0x000fe20004807045 */
[-C--:B------:R-:W-:Y:S01]  /*e770*/  FMUL.FTZ R50, R50, R134.reuse ;  /* 0x0000008632327220 */ /* 0x080fe20000410000 */
[-C--:B------:R-:W-:Y:S01]  /*e780*/  FMUL.FTZ R51, R51, R134.reuse ;  /* 0x0000008633337220 */ /* 0x080fe20000410000 */
[-C--:B------:R-:W-:Y:S01]  /*e790*/  FMUL.FTZ R54, R54, R134.reuse ;  /* 0x0000008636367220 */ /* 0x080fe20000410000 */
[----:B------:R-:W-:Y:S01]  /*e7a0*/  FMUL.FTZ R55, R55, R134 ;  /* 0x0000008637377220 */ /* 0x000fe20000410000 */
[----:B------:R-:W-:Y:S01]  /*e7b0*/  IMAD.MOV.U32 R3, RZ, RZ, R59 ;  /* 0x000000ffff037224 */ /* 0x000fe200078e003b */
[----:B------:R-:W-:Y:S01]  /*e7c0*/  MOV R153, R122 ;  /* 0x0000007a00997202 */ /* 0x000fe20000000f00 */
[----:B------:R-:W-:-:S02]  /*e7d0*/  IMAD.MOV.U32 R12, RZ, RZ, R56 ;  /* 0x000000ffff0c7224 */ /* 0x000fc400078e0038 */
[----:B------:R-:W-:Y:S02]  /*e7e0*/  IMAD.MOV.U32 R152, RZ, RZ, R120 ;  /* 0x000000ffff987224 */ /* 0x000fe400078e0078 */
[----:B------:R-:W-:Y:S02]  /*e7f0*/  IMAD.MOV.U32 R154, RZ, RZ, R128 ;  /* 0x000000ffff9a7224 */ /* 0x000fe400078e0080 */
[----:B------:R-:W-:Y:S02]  /*e800*/  IMAD.MOV.U32 R155, RZ, RZ, R130 ;  /* 0x000000ffff9b7224 */ /* 0x000fe400078e0082 */
[----:B------:R-:W-:Y:S02]  /*e810*/  IMAD.MOV.U32 R148, RZ, RZ, R108 ;  /* 0x000000ffff947224 */ /* 0x000fe400078e006c */
[----:B------:R-:W-:Y:S01]  /*e820*/  IMAD.MOV.U32 R149, RZ, RZ, R110 ;  /* 0x000000ffff957224 */ /* 0x000fe200078e006e */
[C---:B--2---:R-:W-:Y:S01]  /*e830*/  ISETP.GT.AND P1, PT, R0.reuse, R71, PT ;  /* 0x000000470000720c */ /* 0x044fe20003f24270 */
[----:B------:R-:W-:-:S12]  /*e840*/  VIADD R0, R0, 0xffffffff ;  /* 0xffffffff00007836 */ /* 0x000fd80000000000 */
[----:B0-----:R-:W-:Y:S05]  /*e850*/  @P1 BRA `(.L_x_507) ;  /* 0xffffffd0003c1947 */ /* 0x001fea000383ffff */
.L_x_494:
[----:B------:R-:W-:Y:S05]  /*e860*/  BSYNC B0 ;  /* 0x0000000000007941 */ /* 0x000fea0003800000 */
.L_x_493:
[----:B------:R-:W-:Y:S06]  /*e870*/  BAR.ARV 0x8, 0x200 ;  /* 0x0208000000007b1d */ /* 0x000fec0000002000 */
[----:B------:R-:W-:Y:S05]  /*e880*/  @!P0 BRA `(.L_x_508) ;  /* 0x0000000000048947 */ /* 0x000fea0003800000 */
[----:B------:R-:W-:Y:S01]  /*e890*/  BPT.TRAP 0x1 ;  /* 0x000000040000795c */ /* 0x000fe20000300000 */
.L_x_508:
[----:B------:R-:W2:Y:S04]  /*e8a0*/  LDL R0, [R1+0x10] ;  /* 0x0000100001007983 */ /* 0x000ea80000100800 */
[----:B------:R-:W3:Y:S01]  /*e8b0*/  LDL R2, [R1+0x8] ;  /* 0x0000080001027983 */ /* 0x000ee20000100800 */
[----:B--2---:R-:W-:Y:S01]  /*e8c0*/  SHF.L.U32 R3, R0, 0x1f, RZ ;  /* 0x0000001f00037819 */ /* 0x004fe200000006ff */
[----:B---3-5:R-:W-:-:S04]  /*e8d0*/  IMAD R8, R2, 0x8, R18 ;  /* 0x0000000802087824 */ /* 0x028fc800078e0212 */
[----:B------:R0:W1:Y:S01]  /*e8e0*/  SYNCS.PHASECHK.TRANS64.TRYWAIT P1, [R8+URZ+0x13250], R3 ;  /* 0x01325003080075a7 */ /* 0x000062000802017f */
[----:B------:R-:W-:Y:S05]  /*e8f0*/  @!P0 BRA `(.L_x_509) ;  /* 0x0000000000048947 */ /* 0x000fea0003800000 */
[----:B------:R-:W-:Y:S01]  /*e900*/  BPT.TRAP 0x1 ;  /* 0x000000040000795c */ /* 0x000fe20000300000 */
.L_x_509:
[----:B------:R-:W-:Y:S04]  /*e910*/  BSSY B0, `(.L_x_510) ;  /* 0x0000004000007945 */ /* 0x000fe80003800000 */
[----:B-1----:R-:W-:Y:S05]  /*e920*/  @P1 BRA `(.L_x_511) ;  /* 0x0000000000081947 */ /* 0x002fea0003800000 */
[----:B------:R-:W1:Y:S02]  /*e930*/  SYNCS.PHASECHK.TRANS64.TRYWAIT P1, [R8+URZ+0x13250], R3 ;  /* 0x01325003080075a7 */ /* 0x000e64000802017f */
[----:B-1----:R-:W-:Y:S05]  /*e940*/  @!P1 BRA `(.L_x_512) ;  /* 0x000000b4006c9947 */ /* 0x002fea0003800000 */
.L_x_511:
[----:B------:R-:W-:Y:S05]  /*e950*/  BSYNC B0 ;  /* 0x0000000000007941 */ /* 0x000fea0003800000 */
.L_x_510:
[----:B------:R-:W2:Y:S04]  /*e960*/  LDL R57, [R1+0x8] ;  /* 0x0000080001397983 */ /* 0x000ea80000100800 */
[----:B------:R-:W3:Y:S04]  /*e970*/  LDL R0, [R1+0x4c] ;  /* 0x00004c0001007983 */ /* 0x000ee80000100800 */
[----:B------:R-:W4:Y:S01]  /*e980*/  LDL R9, [R1+0x38] ;  /* 0x0000380001097983 */ /* 0x000f220000100800 */
[----:B------:R-:W-:Y:S01]  /*e990*/  IADD3 R18, R18, 0x1000, RZ ;  /* 0x0000100012127810 */ /* 0x000fe20007ffe0ff */
[----:B------:R-:W-:-:S03]  /*e9a0*/  ULDC.64 UR4, c[0x0][0x9a0] ;  /* 0x0002680000047ab9 */ /* 0x000fc60000000a00 */
[----:B------:R-:W-:-:S04]  /*e9b0*/  SHF.R.U32.HI R18, RZ, 0x4, R18 ;  /* 0x00000004ff127819 */ /* 0x000fc80000011612 */
[----:B------:R-:W-:-:S04]  /*e9c0*/  LOP3.LUT R18, R18, 0x3fff, RZ, 0xc0, !PT ;  /* 0x00003fff12127812 */ /* 0x000fc800078ec0ff */
[----:B------:R-:W-:Y:S01]  /*e9d0*/  LOP3.LUT R18, R18, 0x10000, RZ, 0xfc, !PT ;  /* 0x0001000012127812 */ /* 0x000fe200078efcff */
[----:B01----:R-:W-:Y:S01]  /*e9e0*/  IMAD.MOV.U32 R3, RZ, RZ, -0x3ffffff0 ;  /* 0xc0000010ff037424 */ /* 0x003fe200078e00ff */
[----:B------:R-:W-:-:S04]  /*e9f0*/  ISETP.NE.U32.AND P1, PT, RZ, UR4, PT ;  /* 0x00000004ff007c0c */ /* 0x000fc8000bf25070 */
[----:B------:R-:W-:Y:S02]  /*ea00*/  R2UR UR7, R3 ;  /* 0x00000000030772ca */ /* 0x000fe400000e0000 */
[----:B------:R-:W-:Y:S01]  /*ea10*/  ISETP.NE.AND.EX P1, PT, RZ, UR5, PT, P1 ;  /* 0x00000005ff007c0c */ /* 0x000fe2000bf25310 */
[----:B------:R-:W-:-:S12]  /*ea20*/  WARPGROUP.ARRIVE ;  /* 0x00000000000079c5 */ /* 0x000fd80000000000 */
[----:B------:R-:W3:Y:S08]  /*ea30*/  @P1 LDC.64 R6, c[0x0][0x9c8] ;  /* 0x00027200ff061b82 */ /* 0x000ef00000000a00 */
[----:B------:R-:W0:Y:S01]  /*ea40*/  @P1 LDC.64 R4, c[0x0][0x9d0] ;  /* 0x00027400ff041b82 */ /* 0x000e220000000a00 */
[----:B--2---:R-:W-:-:S05]  /*ea50*/  IMAD R2, R57, 0x280, R18 ;  /* 0x0000028039027824 */ /* 0x004fca00078e0212 */
[----:B------:R-:W-:-:S13]  /*ea60*/  R2UR UR6, R2 ;  /* 0x00000000020672ca */ /* 0x000fda00000e0000 */
[----:B------:R-:W-:Y:S01]  /*ea70*/  QGMMA.64x64x32.F32.E4M3.E4M3 R24, R152, gdesc[UR4], R24, gsb0 ;  /* 0x00e0000498187df3 */ /* 0x000fe20008000818 */
[----:B---3--:R-:W-:-:S04]  /*ea80*/  @P1 IMAD R0, R0, R6, RZ ;  /* 0x0000000600001224 */ /* 0x008fc800078e02ff */
[C---:B----4-:R-:W-:Y:S02]  /*ea90*/  @P1 IMAD R3, R9.reuse, R7, R0 ;  /* 0x0000000709031224 */ /* 0x050fe400078e0200 */
[----:B------:R-:W-:-:S04]  /*eaa0*/  @P1 IMAD.WIDE.U32 R6, R9, R6, RZ ;  /* 0x0000000609061225 */ /* 0x000fc800078e00ff */
[----:B------:R-:W-:Y:S02]  /*eab0*/  @P1 IMAD.IADD R7, R7, 0x1, R3 ;  /* 0x0000000107071824 */ /* 0x000fe400078e0203 */
[----:B0-----:R-:W-:-:S04]  /*eac0*/  @P1 IMAD.WIDE.U32 R6, R22, R4, R6 ;  /* 0x0000000416061225 */ /* 0x001fc800078e0006 */
[----:B------:R-:W-:Y:S01]  /*ead0*/  @P1 IMAD R5, R22, R5, R7 ;  /* 0x0000000516051224 */ /* 0x000fe200078e0207 */
[----:B------:R-:W-:Y:S01]  /*eae0*/  @P1 LEA R4, P2, R6, UR4, 0x2 ;  /* 0x0000000406041c11 */ /* 0x000fe2000f8410ff */
[----:B------:R-:W-:-:S03]  /*eaf0*/  IMAD.MOV.U32 R9, RZ, RZ, 0x3f800000 ;  /* 0x3f800000ff097424 */ /* 0x000fc600078e00ff */
[----:B------:R-:W-:-:S05]  /*eb00*/  @P1 LEA.HI.X R5, R6, UR5, R5, 0x2, P2 ;  /* 0x0000000506051c11 */ /* 0x000fca00090f1405 */
[----:B------:R0:W2:Y:S02]  /*eb10*/  @P1 LDG.E R9, desc[UR40][R4.64] ;  /* 0x0000002804091981 */ /* 0x0000a4000c1e1900 */
[----:B0-----:R-:W-:Y:S02]  /*eb20*/  VIADD R4, R2, 0x80 ;  /* 0x0000008002047836 */ /* 0x001fe40000000000 */
[----:B------:R-:W-:-:S03]  /*eb30*/  IMAD.MOV.U32 R5, RZ, RZ, -0x3ffffff0 ;  /* 0xc0000010ff057424 */ /* 0x000fc600078e00ff */
[----:B------:R-:W-:Y:S02]  /*eb40*/  R2UR UR6, R4 ;  /* 0x00000000040672ca */ /* 0x000fe400000e0000 */
[----:B------:R-:W-:Y:S01]  /*eb50*/  R2UR UR7, R5 ;  /* 0x00000000050772ca */ /* 0x000fe200000e0000 */
[----:B------:R-:W-:Y:S02]  /*eb60*/  WARPGROUP.DEPBAR.LE gsb0, 0x0 ;  /* 0x00008000000079c5 */ /* 0x000fe40000010000 */
[----:B------:R-:W-:-:S10]  /*eb70*/  WARPGROUP.ARRIVE ;  /* 0x00000000000079c5 */ /* 0x000fd40000000000 */
[----:B------:R-:W-:Y:S01]  /*eb80*/  QGMMA.64x64x32.F32.E4M3.E4M3 R24, R148, gdesc[UR4], R24, gsb0 ;  /* 0x00e0000494187df3 */ /* 0x000fe20008000818 */
[----:B------:R-:W-:Y:S01]  /*eb90*/  IMAD.MOV.U32 R5, RZ, RZ, -0x3ffffff0 ;  /* 0xc0000010ff057424 */ /* 0x000fe200078e00ff */
[----:B------:R-:W-:-:S04]  /*eba0*/  IADD3 R4, R2, 0x100, RZ ;  /* 0x0000010002047810 */ /* 0x000fc80007ffe0ff */
[----:B------:R-:W-:Y:S02]  /*ebb0*/  R2UR UR6, R4 ;  /* 0x00000000040672ca */ /* 0x000fe400000e0000 */
[----:B------:R-:W-:Y:S01]  /*ebc0*/  R2UR UR7, R5 ;  /* 0x00000000050772ca */ /* 0x000fe200000e0000 */
[----:B------:R-:W-:Y:S02]  /*ebd0*/  VIADD R6, R2, 0x180 ;  /* 0x0000018002067836 */ /* 0x000fe40000000000 */
[----:B------:R-:W-:Y:S01]  /*ebe0*/  IMAD.MOV.U32 R7, RZ, RZ, -0x3ffffff0 ;  /* 0xc0000010ff077424 */ /* 0x000fe200078e00ff */
[----:B------:R-:W-:Y:S02]  /*ebf0*/  WARPGROUP.DEPBAR.LE gsb0, 0x0 ;  /* 0x00008000000079c5 */ /* 0x000fe40000010000 */
[----:B------:R-:W-:-:S07]  /*ec00*/  WARPGROUP.ARRIVE ;  /* 0x00000000000079c5 */ /* 0x000fce0000000000 */
[----:B------:R-:W-:Y:S01]  /*ec10*/  QGMMA.64x64x32.F32.E4M3.E4M3 R24, R136, gdesc[UR4], R24, gsb0 ;  /* 0x00e0000488187df3 */ /* 0x000fe20008000818 */
[----:B------:R-:W-:Y:S02]  /*ec20*/  R2UR UR6, R6 ;  /* 0x00000000060672ca */ /* 0x000fe400000e0000 */
[----:B------:R-:W-:Y:S01]  /*ec30*/  R2UR UR7, R7 ;  /* 0x00000000070772ca */ /* 0x000fe200000e0000 */
[----:B------:R-:W0:Y:S04]  /*ec40*/  SHFL.BFLY PT, R3, R20, 0x2, 0x1f ;  /* 0x0c401f0014037f89 */ /* 0x000e2800000e0000 */
[----:B------:R-:W1:Y:S01]  /*ec50*/  SHFL.BFLY PT, R4, R15, 0x2, 0x1f ;  /* 0x0c401f000f047f89 */ /* 0x000e6200000e0000 */
[----:B------:R-:W-:Y:S01]  /*ec60*/  VIADD R2, R2, 0x200 ;  /* 0x0000020002027836 */ /* 0x000fe20000000000 */
[----:B------:R-:W-:-:S02]  /*ec70*/  WARPGROUP.DEPBAR.LE gsb0, 0x0 ;  /* 0x00008000000079c5 */ /* 0x000fc40000010000 */
[----:B------:R-:W-:-:S06]  /*ec80*/  WARPGROUP.ARRIVE ;  /* 0x00000000000079c5 */ /* 0x000fcc0000000000 */
[----:B------:R-:W-:Y:S01]  /*ec90*/  QGMMA.64x64x32.F32.E4M3.E4M3 R24, R140, gdesc[UR4], R24, gsb0 ;  /* 0x00e000048c187df3 */ /* 0x000fe20008000818 */
[----:B0-----:R-:W-:-:S01]  /*eca0*/  FADD.FTZ R0, R3, R20 ;  /* 0x0000001403007221 */ /* 0x001fc20000010000 */
[----:B------:R-:W-:Y:S01]  /*ecb0*/  IMAD.MOV.U32 R3, RZ, RZ, -0x3ffffff0 ;  /* 0xc0000010ff037424 */ /* 0x000fe200078e00ff */
[----:B------:R-:W-:-:S04]  /*ecc0*/  R2UR UR6, R2 ;  /* 0x00000000020672ca */ /* 0x000fc800000e0000 */
[----:B------:R-:W-:Y:S01]  /*ecd0*/  R2UR UR7, R3 ;  /* 0x00000000030772ca */ /* 0x000fe200000e0000 */
[----:B------:R-:W0:Y:S01]  /*ece0*/  SHFL.BFLY PT, R5, R0, 0x1, 0x1f ;  /* 0x0c201f0000057f89 */ /* 0x000e2200000e0000 */
[----:B-1----:R-:W-:-:S05]  /*ecf0*/  FADD.FTZ R4, R4, R15 ;  /* 0x0000000f04047221 */ /* 0x002fca0000010000 */
[----:B------:R-:W1:Y:S01]  /*ed00*/  SHFL.BFLY PT, R3, R4, 0x1, 0x1f ;  /* 0x0c201f0004037f89 */ /* 0x000e6200000e0000 */
[----:B------:R-:W-:Y:S01]  /*ed10*/  MOV R2, RZ ;  /* 0x000000ff00027202 */ /* 0x000fe20000000f00 */
[----:B0-----:R-:W-:-:S05]  /*ed20*/  FADD.FTZ R7, R0, R5 ;  /* 0x0000000500077221 */ /* 0x001fca0000010000 */
[----:B------:R-:W-:Y:S01]  /*ed30*/  FSETP.NE.FTZ.AND P1, PT, R7, RZ, PT ;  /* 0x000000ff0700720b */ /* 0x000fe20003f35000 */
[----:B-1----:R-:W-:-:S01]  /*ed40*/  FADD.FTZ R11, R4, R3 ;  /* 0x00000003040b7221 */ /* 0x002fc20000010000 */
[----:B------:R-:W-:-:S03]  /*ed50*/  FMUL.FTZ R12, R7, 0.00390625 ;  /* 0x3b800000070c7820 */ /* 0x000fc60000410000 */
[----:B------:R-:W-:Y:S01]  /*ed60*/  FMUL.FTZ R5, R11, 0.00390625 ;  /* 0x3b8000000b057820 */ /* 0x000fe20000410000 */
[----:B------:R-:W-:Y:S02]  /*ed70*/  WARPGROUP.DEPBAR.LE gsb0, 0x0 ;  /* 0x00008000000079c5 */ /* 0x000fe40000010000 */
[----:B------:R-:W-:-:S06]  /*ed80*/  WARPGROUP.ARRIVE ;  /* 0x00000000000079c5 */ /* 0x000fcc0000000000 */
[----:B------:R-:W-:Y:S01]  /*ed90*/  QGMMA.64x64x32.F32.E4M3.E4M3 R24, R144, gdesc[UR4], R24, gsb0 ;  /* 0x00e0000490187df3 */ /* 0x000fe20008000818 */
[----:B------:R-:W-:Y:S02]  /*eda0*/  FSETP.NE.FTZ.AND P3, PT, R5, RZ, PT ;  /* 0x000000ff0500720b */ /* 0x000fe40003f75000 */
[----:B------:R-:W-:Y:S01]  /*edb0*/  FSETP.NE.FTZ.AND P2, PT, R12, RZ, PT ;  /* 0x000000ff0c00720b */ /* 0x000fe20003f55000 */
[----:B------:R-:W-:Y:S01]  /*edc0*/  @P1 MUFU.RCP R2, R7 ;  /* 0x0000000700021308 */ /* 0x000fe20000001000 */
[----:B------:R-:W-:Y:S01]  /*edd0*/  FSETP.NE.FTZ.AND P1, PT, R11, RZ, PT ;  /* 0x000000ff0b00720b */ /* 0x000fe20003f35000 */
[----:B------:R-:W-:-:S08]  /*ede0*/  IMAD.MOV.U32 R6, RZ, RZ, RZ ;  /* 0x000000ffff067224 */ /* 0x000fd000078e00ff */
[----:B------:R-:W0:Y:S08]  /*edf0*/  @P3 MUFU.LG2 R5, R5 ;  /* 0x0000000500053308 */ /* 0x000e300000000c00 */
[----:B------:R-:W1:Y:S08]  /*ee00*/  @P2 MUFU.LG2 R4, R12 ;  /* 0x0000000c00042308 */ /* 0x000e700000000c00 */
[----:B------:R-:W3:Y:S01]  /*ee10*/  @P1 MUFU.RCP R6, R11 ;  /* 0x0000000b00061308 */ /* 0x000ee20000001000 */
[C---:B------:R-:W-:Y:S01]  /*ee20*/  @P3 FMUL.FTZ R13, R58.reuse, 0.69314718246459960938 ;  /* 0x3f3172183a0d3820 */ /* 0x040fe20000410000 */
[----:B0-----:R-:W-:Y:S01]  /*ee30*/  @P3 FMUL.FTZ R10, R5, 0.69314718246459960938 ;  /* 0x3f317218050a3820 */ /* 0x001fe20000410000 */
[----:B------:R-:W-:Y:S01]  /*ee40*/  @P2 FMUL.FTZ R3, R58, 0.69314718246459960938 ;  /* 0x3f3172183a032820 */ /* 0x000fe20000410000 */
[----:B------:R-:W-:-:S02]  /*ee50*/  IMAD.MOV.U32 R0, RZ, RZ, -0x800000 ;  /* 0xff800000ff007424 */ /* 0x000fc400078e00ff */
[----:B--2---:R-:W-:Y:S01]  /*ee60*/  FMUL.FTZ R2, R2, R9 ;  /* 0x0000000902027220 */ /* 0x004fe20000410000 */
[----:B------:R-:W-:Y:S02]  /*ee70*/  IMAD.MOV.U32 R60, RZ, RZ, -0x800000 ;  /* 0xff800000ff3c7424 */ /* 0x000fe400078e00ff */
[----:B-1----:R-:W-:Y:S01]  /*ee80*/  @P2 FMUL.FTZ R4, R4, 0.69314718246459960938 ;  /* 0x3f31721804042820 */ /* 0x002fe20000410000 */
[----:B------:R-:W-:-:S03]  /*ee90*/  @P3 FFMA.FTZ R0, R13, R59, R10 ;  /* 0x0000003b0d003223 */ /* 0x000fc6000001000a */
[----:B------:R-:W-:Y:S01]  /*eea0*/  @P2 FFMA.FTZ R60, R3, R56, R4 ;  /* 0x00000038033c2223 */ /* 0x000fe20000010004 */
[----:B---3--:R-:W-:Y:S01]  /*eeb0*/  FMUL.FTZ R10, R6, R9 ;  /* 0x00000009060a7220 */ /* 0x008fe20000410000 */
[----:B------:R-:W-:Y:S02]  /*eec0*/  WARPGROUP.DEPBAR.LE gsb0, 0x0 ;  /* 0x00008000000079c5 */ /* 0x000fe40000010000 */
[----:B------:R-:W-:Y:S05]  /*eed0*/  @!P0 BRA `(.L_x_513) ;  /* 0x0000000000048947 */ /* 0x000fea0003800000 */
[----:B------:R-:W-:Y:S01]  /*eee0*/  BPT.TRAP 0x1 ;  /* 0x000000040000795c */ /* 0x000fe20000300000 */
.L_x_513:
[----:B------:R-:W2:Y:S01]  /*eef0*/  LDL.LU R3, [R1+0x20] ;  /* 0x0000200001037983 */ /* 0x000ea20000300800 */
[-C--:B------:R-:W-:Y:S01]  /*ef00*/  FMUL.FTZ R11, R24, R2.reuse ;  /* 0x00000002180b7220 */ /* 0x080fe20000410000 */
[-C--:B------:R-:W-:Y:S01]  /*ef10*/  FMUL.FTZ R5, R29, R2.reuse ;  /* 0x000000021d057220 */ /* 0x080fe20000410000 */
[----:B------:R-:W-:Y:S01]  /*ef20*/  VIADD R8, R8, 0x13260 ;  /* 0x0001326008087836 */ /* 0x000fe20000000000 */
[----:B------:R-:W3:Y:S04]  /*ef30*/  LDL.LU R24, [R1+0x10] ;  /* 0x0000100001187983 */ /* 0x000ee80000300800 */
[----:B------:R-:W4:Y:S01]  /*ef40*/  LDL.LU R18, [R1+0x48] ;  /* 0x0000480001127983 */ /* 0x000f220000300800 */
        /* <DEDUP_REMOVED lines=14> */
[----:B------:R-:W-:-:S05]  /*f030*/  VIADD R2, R57, 0x1 ;  /* 0x0000000139027836 */ /* 0x000fca0000000000 */
[----:B------:R-:W-:-:S04]  /*f040*/  ISETP.NE.AND P1, PT, R2, 0x2, PT ;  /* 0x000000020200780c */ /* 0x000fc80003f25270 */
[----:B------:R-:W-:-:S05]  /*f050*/  SEL R2, R2, RZ, P1 ;  /* 0x000000ff02027207 */ /* 0x000fca0000800000 */
[----:B------:R0:W-:Y:S01]  /*f060*/  STL [R1+0x8], R2 ;  /* 0x0000080201007387 */ /* 0x0001e20000100800 */
        /* <DEDUP_REMOVED lines=14> */
[----:B------:R-:W-:Y:S01]  /*f150*/  FMUL.FTZ R51, R51, R10 ;  /* 0x0000000a33337220 */ /* 0x000fe20000410000 */
[----:B--2---:R-:W-:-:S02]  /*f160*/  PRMT R8, R3, 0x654, R8 ;  /* 0x0000065403087816 */ /* 0x004fc40000000008 */
[----:B------:R-:W-:Y:S02]  /*f170*/  SEL R3, RZ, 0x1, P1 ;  /* 0x00000001ff037807 */ /* 0x000fe40000800000 */
[----:B------:R1:W-:Y:S02]  /*f180*/  SYNCS.ARRIVE.TRANS64.RED.A1T0 RZ, [R8+URZ], RZ ;  /* 0x000000ff08ff79a7 */ /* 0x0003e4000810043f */
[----:B---3--:R-:W-:Y:S02]  /*f190*/  LOP3.LUT R24, R24, R3, RZ, 0x3c, !PT ;  /* 0x0000000318187212 */ /* 0x008fe400078e3cff */
[----:B----4-:R-:W-:-:S03]  /*f1a0*/  IADD3 R18, R18, 0x1, RZ ;  /* 0x0000000112127810 */ /* 0x010fc60007ffe0ff */
[----:B------:R0:W-:Y:S04]  /*f1b0*/  STL [R1+0x10], R24 ;  /* 0x0000101801007387 */ /* 0x0001e80000100800 */
[----:B------:R0:W-:Y:S01]  /*f1c0*/  STL [R1+0x48], R18 ;  /* 0x0000481201007387 */ /* 0x0001e20000100800 */
[-C--:B-1----:R-:W-:Y:S01]  /*f1d0*/  FMUL.FTZ R8, R31, R10.reuse ;  /* 0x0000000a1f087220 */ /* 0x082fe20000410000 */
[----:B------:R-:W-:-:S07]  /*f1e0*/  FMUL.FTZ R31, R30, R10 ;  /* 0x0000000a1e1f7220 */ /* 0x000fce0000410000 */
.L_x_463:
[----:B------:R-:W2:Y:S01]  /*f1f0*/  LDL R72, [R1+0x3c] ;  /* 0x00003c0001487983 */ /* 0x000ea20000100800 */
[----:B------:R-:W1:Y:S01]  /*f200*/  S2UR UR4, SR_CgaCtaId ;  /* 0x00000000000479c3 */ /* 0x000e620000008800 */
[----:B0-----:R-:W-:Y:S01]  /*f210*/  MOV R18, 0x400 ;  /* 0x0000040000127802 */ /* 0x001fe20000000f00 */
[----:B------:R-:W-:Y:S01]  /*f220*/  BSSY B0, `(.L_x_514) ;  /* 0x000029e000007945 */ /* 0x000fe20003800000 */
[----:B------:R-:W0:Y:S01]  /*f230*/  S2R R30, SR_TID.X ;  /* 0x00000000001e7919 */ /* 0x000e220000002100 */
[----:B-1----:R-:W-:-:S05]  /*f240*/  IMAD.U32 R2, RZ, RZ, UR4 ;  /* 0x00000004ff027e24 */ /* 0x002fca000f8e00ff */
[----:B------:R1:W-:Y:S01]  /*f250*/  STL [R1+0x20], R2 ;  /* 0x0000200201007387 */ /* 0x0003e20000100800 */
[----:B------:R-:W-:Y:S01]  /*f260*/  LEA R18, R2, R18, 0x18 ;  /* 0x0000001202127211 */ /* 0x000fe200078ec0ff */
[----:B------:R-:W-:Y:S01]  /*f270*/  BAR.SYNC.DEFER_BLOCKING 0x5, 0x200 ;  /* 0x0148000000007b1d */ /* 0x000fe20000010000 */
[----:B0-----:R-:W-:-:S05]  /*f280*/  VIADD R78, R30, 0xffffff80 ;  /* 0xffffff801e4e7836 */ /* 0x001fca0000000000 */
[----:B------:R-:W-:-:S04]  /*f290*/  SHF.R.S32.HI R70, RZ, 0x1f, R78 ;  /* 0x0000001fff467819 */ /* 0x000fc8000001144e */
[----:B------:R-:W-:-:S04]  /*f2a0*/  LEA.HI R70, R70, R78, RZ, 0x3 ;  /* 0x0000004e46467211 */ /* 0x000fc800078f18ff */
[----:B------:R-:W-:-:S05]  /*f2b0*/  LOP3.LUT R70, R70, 0xfffffff8, RZ, 0xc0, !PT ;  /* 0xfffffff846467812 */ /* 0x000fca00078ec0ff */
[----:B------:R-:W-:-:S04]  /*f2c0*/  IMAD.IADD R70, R78, 0x1, -R70 ;  /* 0x000000014e467824 */ /* 0x000fc800078e0a46 */
[----:B------:R-:W-:Y:S01]  /*f2d0*/  IMAD.SHL.U32 R61, R70, 0x8, RZ ;  /* 0x00000008463d7824 */ /* 0x000fe200078e00ff */
[----:B------:R1:W0:Y:S04]  /*f2e0*/  LDS.128 R24, [R18+0x132d0] ;  /* 0x0132d00012187984 */ /* 0x0002280000000c00 */
[----:B------:R-:W-:Y:S01]  /*f2f0*/  SHF.R.S32.HI R62, RZ, 0x1f, R61 ;  /* 0x0000001fff3e7819 */ /* 0x000fe2000001143d */
[----:B------:R-:W-:Y:S06]  /*f300*/  BAR.ARV 0x4, 0x200 ;  /* 0x0108000000007b1d */ /* 0x000fec0000002000 */
[----:B--2---:R-:W-:-:S13]  /*f310*/  ISETP.NE.AND P1, PT, R72, RZ, PT ;  /* 0x000000ff4800720c */ /* 0x004fda0003f25270 */
[----:B------:R-:W2:Y:S02]  /*f320*/  @!P1 LDC R72, c[0x0][0xad4] ;  /* 0x0002b500ff489b82 */ /* 0x000ea40000000800 */
[----:B--2---:R1:W-:Y:S01]  /*f330*/  @!P1 STL [R1+0x3c], R72 ;  /* 0x00003c4801009387 */ /* 0x0043e20000100800 */
[----:B0-----:R-:W-:Y:S05]  /*f340*/  @P0 BRA `(.L_x_515) ;  /* 0x0000001c00ac0947 */ /* 0x001fea0003800000 */
[----:B-----5:R-:W2:Y:S01]  /*f350*/  LDL.LU R32, [R1+0x38] ;  /* 0x0000380001207983 */ /* 0x020ea20000300800 */
[----:B-1----:R-:W-:Y:S01]  /*f360*/  IMAD.SHL.U32 R2, R30, 0x4, RZ ;  /* 0x000000041e027824 */ /* 0x002fe200078e00ff */
[----:B------:R-:W-:Y:S01]  /*f370*/  ULDC.64 UR4, c[0x4][0x38] ;  /* 0x01000e0000047ab9 */ /* 0x000fe20000000a00 */
[----:B------:R-:W-:Y:S01]  /*f380*/  ULDC.64 UR6, c[0x0][0xc08] ;  /* 0x0003020000067ab9 */ /* 0x000fe20000000a00 */
[----:B------:R-:W3:Y:S04]  /*f390*/  LDL.LU R40, [R1+0x4c] ;  /* 0x00004c0001287983 */ /* 0x000ee80000300800 */
[----:B------:R-:W4:Y:S01]  /*f3a0*/  LDL R48, [R1+0x98] ;  /* 0x0000980001307983 */ /* 0x000f220000100800 */
[----:B------:R-:W-:-:S03]  /*f3b0*/  LOP3.LUT R2, R2, 0xc, RZ, 0xc0, !PT ;  /* 0x0000000c02027812 */ /* 0x000fc600078ec0ff */
[----:B------:R-:W4:Y:S01]  /*f3c0*/  LDL.LU R85, [R1+0x40] ;  /* 0x0000400001557983 */ /* 0x000f220000300800 */
[----:B------:R-:W-:Y:S01]  /*f3d0*/  BAR.SYNC.DEFER_BLOCKING 0x1, 0x180 ;  /* 0x0046000000007b1d */ /* 0x000fe20000010000 */
[----:B------:R-:W-:-:S04]  /*f3e0*/  IADD3 R2, P0, R2, UR4, RZ ;  /* 0x0000000402027c10 */ /* 0x000fc8000ff1e0ff */
[----:B------:R-:W-:Y:S01]  /*f3f0*/  IADD3.X R3, RZ, UR5, RZ, P0, !PT ;  /* 0x00000005ff037c10 */ /* 0x000fe200087fe4ff */
[----:B------:R-:W-:Y:S01]  /*f400*/  ULDC.64 UR4, c[0x0][0xc00] ;  /* 0x0003000000047ab9 */ /* 0x000fe20000000a00 */
[----:B------:R-:W4:Y:S04]  /*f410*/  LDL.LU R84, [R1+0x44] ;  /* 0x0000440001547983 */ /* 0x000f280000300800 */
[----:B------:R0:W4:Y:S01]  /*f420*/  LDG.E.CONSTANT R10, desc[UR40][R2.64] ;  /* 0x00000028020a7981 */ /* 0x000122000c1e9900 */
[----:B------:R-:W-:Y:S01]  /*f430*/  LOP3.LUT P0, R24, R30, 0x3, RZ, 0xc0, !PT ;  /* 0x000000031e187812 */ /* 0x000fe2000780c0ff */
[----:B------:R-:W1:Y:S03]  /*f440*/  S2R R33, SR_SWINHI ;  /* 0x0000000000217919 */ /* 0x000e660000002f00 */
[----:B------:R-:W-:Y:S01]  /*f450*/  ISETP.EQ.OR P0, PT, R24, 0x3, !P0 ;  /* 0x000000031800780c */ /* 0x000fe20004702670 */
[----:B------:R-:W4:Y:S03]  /*f460*/  LDL R80, [R1+0x94] ;  /* 0x0000940001507983 */ /* 0x000f260000100800 */
[----:B------:R-:W-:-:S02]  /*f470*/  SEL R79, R11, R6, P0 ;  /* 0x000000060b4f7207 */ /* 0x000fc40000000000 */
[----:B------:R-:W-:Y:S01]  /*f480*/  SEL R11, R6, R11, P0 ;  /* 0x0000000b060b7207 */ /* 0x000fe20000000000 */
[----:B------:R-:W4:Y:S01]  /*f490*/  LDL R76, [R1+0x50] ;  /* 0x00005000014c7983 */ /* 0x000f220000100800 */
[----:B------:R-:W-:Y:S02]  /*f4a0*/  SEL R67, R4, R7, P0 ;  /* 0x0000000704437207 */ /* 0x000fe40000000000 */
[----:B------:R-:W-:Y:S01]  /*f4b0*/  SEL R30, R7, R4, P0 ;  /* 0x00000004071e7207 */ /* 0x000fe20000000000 */
[----:B------:R-:W4:Y:S01]  /*f4c0*/  LDL R74, [R1+0x54] ;  /* 0x00005400014a7983 */ /* 0x000f220000100800 */
        /* <DEDUP_REMOVED lines=10> */
[----:B0-----:R-:W-:Y:S02]  /*f570*/  MOV R2, R18 ;  /* 0x0000001200027202 */ /* 0x001fe40000000f00 */
[----:B-1----:R-:W-:Y:S02]  /*f580*/  MOV R3, R33 ;  /* 0x0000002100037202 */ /* 0x002fe40000000f00 */
        /* <DEDUP_REMOVED lines=18> */
[----:B--2---:R-:W-:Y:S02]  /*f6b0*/  IMAD.MOV.U32 R83, RZ, RZ, R32 ;  /* 0x000000ffff537224 */ /* 0x004fe400078e0020 */
[----:B---3--:R-:W-:Y:S02]  /*f6c0*/  IMAD.MOV.U32 R82, RZ, RZ, R40 ;  /* 0x000000ffff527224 */ /* 0x008fe400078e0028 */
[----:B----4-:R-:W-:-:S03]  /*f6d0*/  IMAD.WIDE R6, R48, 0x2, R2 ;  /* 0x0000000230067825 */ /* 0x010fc600078e0202 */
[C---:B------:R-:W-:Y:S02]  /*f6e0*/  IADD3 R5, P3, R6.reuse, 0x20, RZ ;  /* 0x0000002006057810 */ /* 0x040fe40007f7e0ff */
[C---:B------:R-:W-:Y:S02]  /*f6f0*/  IADD3 R29, P2, R6.reuse, 0x40, RZ ;  /* 0x00000040061d7810 */ /* 0x040fe40007f5e0ff */
[----:B------:R-:W-:Y:S02]  /*f700*/  IADD3 R37, P1, R6, 0x60, RZ ;  /* 0x0000006006257810 */ /* 0x000fe40007f3e0ff */
[----:B------:R-:W-:Y:S02]  /*f710*/  LOP3.LUT R8, R5, 0x380, RZ, 0xc0, !PT ;  /* 0x0000038005087812 */ /* 0x000fe400078ec0ff */
[----:B------:R-:W-:Y:S02]  /*f720*/  LOP3.LUT R4, R29, 0x380, RZ, 0xc0, !PT ;  /* 0x000003801d047812 */ /* 0x000fe400078ec0ff */
[----:B------:R-:W-:-:S02]  /*f730*/  LOP3.LUT R24, R37, 0x380, RZ, 0xc0, !PT ;  /* 0x0000038025187812 */ /* 0x000fc400078ec0ff */
[----:B------:R-:W-:Y:S02]  /*f740*/  SHF.R.U64 R8, R8, 0x3, RZ ;  /* 0x0000000308087819 */ /* 0x000fe400000012ff */
[----:B------:R-:W-:Y:S02]  /*f750*/  SHF.R.U64 R4, R4, 0x3, RZ ;  /* 0x0000000304047819 */ /* 0x000fe400000012ff */
[----:B------:R-:W-:Y:S01]  /*f760*/  SHF.R.U64 R24, R24, 0x3, RZ ;  /* 0x0000000318187819 */ /* 0x000fe200000012ff */
[--C-:B------:R-:W-:Y:S01]  /*f770*/  IMAD.X R65, RZ, RZ, R7.reuse, P2 ;  /* 0x000000ffff417224 */ /* 0x100fe200010e0607 */
[----:B------:R-:W-:Y:S02]  /*f780*/  LOP3.LUT R9, R6, 0x380, RZ, 0xc0, !PT ;  /* 0x0000038006097812 */ /* 0x000fe400078ec0ff */
[----:B------:R-:W-:Y:S01]  /*f790*/  LOP3.LUT R8, R8, R5, RZ, 0x3c, !PT ;  /* 0x0000000508087212 */ /* 0x000fe200078e3cff */
[----:B------:R-:W-:Y:S01]  /*f7a0*/  IMAD.X R5, RZ, RZ, R7, P1 ;  /* 0x000000ffff057224 */ /* 0x000fe200008e0607 */
[----:B------:R-:W-:-:S02]  /*f7b0*/  LOP3.LUT R64, R4, R29, RZ, 0x3c, !PT ;  /* 0x0000001d04407212 */ /* 0x000fc400078e3cff */
[----:B------:R-:W-:Y:S02]  /*f7c0*/  LOP3.LUT R4, R24, R37, RZ, 0x3c, !PT ;  /* 0x0000002518047212 */ /* 0x000fe400078e3cff */
[----:B------:R-:W-:Y:S02]  /*f7d0*/  SHF.R.U64 R9, R9, 0x3, RZ ;  /* 0x0000000309097819 */ /* 0x000fe400000012ff */
[----:B------:R-:W-:Y:S02]  /*f7e0*/  MOV R64, R64 ;  /* 0x0000004000407202 */ /* 0x000fe40000000f00 */
[----:B------:R-:W-:Y:S02]  /*f7f0*/  MOV R65, R4 ;  /* 0x0000000400417202 */ /* 0x000fe40000000f00 */
[----:B------:R-:W-:Y:S02]  /*f800*/  LOP3.LUT R5, R10, 0x2, RZ, 0x3c, !PT ;  /* 0x000000020a057812 */ /* 0x000fe400078e3cff */
[----:B------:R-:W-:Y:S01]  /*f810*/  LOP3.LUT R6, R9, R6, RZ, 0x3c, !PT ;  /* 0x0000000609067212 */ /* 0x000fe200078e3cff */
[----:B------:R-:W-:Y:S01]  /*f820*/  IMAD.X R9, RZ, RZ, R7, P3 ;  /* 0x000000ffff097224 */ /* 0x000fe200018e0607 */
[----:B------:R-:W-:Y:S04]  /*f830*/  SHFL.IDX PT, R48, R59, R10, 0x1c1f ;  /* 0x001c1f0a3b307589 */ /* 0x000fe800000e0000 */
[----:B------:R-:W0:Y:S01]  /*f840*/  SHFL.IDX PT, R47, R34, R5, 0x1c1f ;  /* 0x001c1f05222f7589 */ /* 0x000e2200000e0000 */
[----:B------:R-:W-:-:S02]  /*f850*/  MOV R24, R8 ;  /* 0x0000000800187202 */ /* 0x000fc40000000f00 */
[----:B------:R-:W-:Y:S01]  /*f860*/  MOV R63, R6 ;  /* 0x00000006003f7202 */ /* 0x000fe20000000f00 */
[----:B------:R-:W-:Y:S04]  /*f870*/  SHFL.IDX PT, R44, R67, R10, 0x1c1f ;  /* 0x001c1f0a432c7589 */ /* 0x000fe800000e0000 */
[----:B------:R-:W-:Y:S04]  /*f880*/  SHFL.IDX PT, R49, R49, R10, 0x1c1f ;  /* 0x001c1f0a31317589 */ /* 0x000fe800000e0000 */
[----:B------:R-:W1:Y:S04]  /*f890*/  SHFL.IDX PT, R43, R30, R5, 0x1c1f ;  /* 0x001c1f051e2b7589 */ /* 0x000e6800000e0000 */
[----:B------:R-:W2:Y:S04]  /*f8a0*/  SHFL.IDX PT, R50, R68, R5, 0x1c1f ;  /* 0x001c1f0544327589 */ /* 0x000ea800000e0000 */
[----:B------:R-:W-:Y:S04]  /*f8b0*/  SHFL.IDX PT, R9, R14, R5, 0x1c1f ;  /* 0x001c1f050e097589 */ /* 0x000fe800000e0000 */
[----:B------:R-:W-:Y:S04]  /*f8c0*/  SHFL.IDX PT, R29, R79, R10, 0x1c1f ;  /* 0x001c1f0a4f1d7589 */ /* 0x000fe800000e0000 */
[----:B------:R-:W3:Y:S04]  /*f8d0*/  SHFL.IDX PT, R6, R11, R5, 0x1c1f ;  /* 0x001c1f050b067589 */ /* 0x000ee800000e0000 */
[----:B------:R-:W-:Y:S04]  /*f8e0*/  SHFL.IDX PT, R45, R45, R10, 0x1c1f ;  /* 0x001c1f0a2d2d7589 */ /* 0x000fe800000e0000 */
[----:B------:R-:W-:Y:S04]  /*f8f0*/  SHFL.IDX PT, R52, R35, R10, 0x1c1f ;  /* 0x001c1f0a23347589 */ /* 0x000fe800000e0000 */
[----:B------:R-:W4:Y:S04]  /*f900*/  SHFL.IDX PT, R14, R31, R5, 0x1c1f ;  /* 0x001c1f051f0e7589 */ /* 0x000f2800000e0000 */
[----:B------:R-:W4:Y:S04]  /*f910*/  SHFL.IDX PT, R51, R66, R5, 0x1c1f ;  /* 0x001c1f0542337589 */ /* 0x000f2800000e0000 */
[----:B------:R-:W-:Y:S04]  /*f920*/  SHFL.IDX PT, R4, R81, R10, 0x1c1f ;  /* 0x001c1f0a51047589 */ /* 0x000fe800000e0000 */
[----:B------:R-:W4:Y:S04]  /*f930*/  SHFL.IDX PT, R7, R12, R5, 0x1c1f ;  /* 0x001c1f050c077589 */ /* 0x000f2800000e0000 */
[----:B------:R-:W-:Y:S04]  /*f940*/  SHFL.IDX PT, R53, R53, R10, 0x1c1f ;  /* 0x001c1f0a35357589 */ /* 0x000fe800000e0000 */
[----:B------:R0:W4:Y:S04]  /*f950*/  SHFL.IDX PT, R54, R46, R5, 0x1c1f ;  /* 0x001c1f052e367589 */ /* 0x00012800000e0000 */
[----:B------:R-:W-:Y:S04]  /*f960*/  SHFL.IDX PT, R32, R75, R10, 0x1c1f ;  /* 0x001c1f0a4b207589 */ /* 0x000fe800000e0000 */
[----:B------:R-:W-:Y:S04]  /*f970*/  SHFL.IDX PT, R36, R71, R10, 0x1c1f ;  /* 0x001c1f0a47247589 */ /* 0x000fe800000e0000 */
[----:B------:R-:W-:Y:S04]  /*f980*/  SHFL.IDX PT, R41, R41, R10, 0x1c1f ;  /* 0x001c1f0a29297589 */ /* 0x000fe800000e0000 */
[----:B------:R-:W4:Y:S04]  /*f990*/  SHFL.IDX PT, R13, R13, R5, 0x1c1f ;  /* 0x001c1f050d0d7589 */ /* 0x000f2800000e0000 */
[----:B------:R-:W4:Y:S04]  /*f9a0*/  SHFL.IDX PT, R15, R15, R5, 0x1c1f ;  /* 0x001c1f050f0f7589 */ /* 0x000f2800000e0000 */
[----:B------:R-:W4:Y:S04]  /*f9b0*/  SHFL.IDX PT, R12, R28, R5, 0x1c1f ;  /* 0x001c1f051c0c7589 */ /* 0x000f2800000e0000 */
[----:B------:R-:W-:Y:S04]  /*f9c0*/  SHFL.IDX PT, R37, R73, R10, 0x1c1f ;  /* 0x001c1f0a49257589 */ /* 0x000fe800000e0000 */
[----:B------:R-:W4:Y:S04]  /*f9d0*/  SHFL.IDX PT, R38, R20, R5, 0x1c1f ;  /* 0x001c1f0514267589 */ /* 0x000f2800000e0000 */
[----:B------:R-:W-:Y:S04]  /*f9e0*/  SHFL.IDX PT, R56, R33, R10, 0x1c1f ;  /* 0x001c1f0a21387589 */ /* 0x000fe800000e0000 */
[----:B------:R1:W4:Y:S04]  /*f9f0*/  SHFL.IDX PT, R55, R42, R5, 0x1c1f ;  /* 0x001c1f052a377589 */ /* 0x00032800000e0000 */
[----:B------:R-:W4:Y:S04]  /*fa00*/  SHFL.IDX PT, R8, R77, R10, 0x1c1f ;  /* 0x001c1f0a4d087589 */ /* 0x000f2800000e0000 */
[----:B------:R-:W-:Y:S04]  /*fa10*/  SHFL.IDX PT, R40, R69, R10, 0x1c1f ;  /* 0x001c1f0a45287589 */ /* 0x000fe800000e0000 */
[----:B------:R4:W4:Y:S04]  /*fa20*/  SHFL.IDX PT, R11, R21, R5, 0x1c1f ;  /* 0x001c1f05150b7589 */ /* 0x00092800000e0000 */
[----:B------:R-:W-:Y:S04]  /*fa30*/  SHFL.IDX PT, R57, R57, R10, 0x1c1f ;  /* 0x001c1f0a39397589 */ /* 0x000fe800000e0000 */
[----:B------:R-:W4:Y:S01]  /*fa40*/  SHFL.IDX PT, R58, R58, R5, 0x1c1f ;  /* 0x001c1f053a3a7589 */ /* 0x000f2200000e0000 */
[----:B0-----:R-:W-:-:S02]  /*fa50*/  SEL R46, R48, R47, P0 ;  /* 0x0000002f302e7207 */ /* 0x001fc40000000000 */
[----:B------:R-:W-:Y:S02]  /*fa60*/  SEL R48, R47, R48, P0 ;  /* 0x000000302f307207 */ /* 0x000fe40000000000 */
[----:B-1----:R-:W-:Y:S02]  /*fa70*/  SEL R42, R44, R43, P0 ;  /* 0x0000002b2c2a7207 */ /* 0x002fe40000000000 */
[----:B--2---:R-:W-:Y:S02]  /*fa80*/  SEL R47, R49, R50, P0 ;  /* 0x00000032312f7207 */ /* 0x004fe40000000000 */
[----:B------:R-:W-:Y:S02]  /*fa90*/  SEL R44, R43, R44, P0 ;  /* 0x0000002c2b2c7207 */ /* 0x000fe40000000000 */
[----:B------:R-:W-:Y:S02]  /*faa0*/  SEL R49, R50, R49, P0 ;  /* 0x0000003132317207 */ /* 0x000fe40000000000 */
[----:B---3--:R-:W-:-:S02]  /*fab0*/  SEL R20, R29, R6, P0 ;  /* 0x000000061d147207 */ /* 0x008fc40000000000 */
[----:B------:R-:W-:Y:S02]  /*fac0*/  SEL R28, R6, R29, P0 ;  /* 0x0000001d061c7207 */ /* 0x000fe40000000000 */
[----:B----4-:R-:W-:Y:S02]  /*fad0*/  SEL R43, R45, R14, P0 ;  /* 0x0000000e2d2b7207 */ /* 0x010fe40000000000 */
        /* <DEDUP_REMOVED lines=19> */
[----:B------:R-:W-:Y:S02]  /*fc10*/  F2FP.BF16.F32.PACK_AB R12, R21, R20 ;  /* 0x00000014150c723e */ /* 0x000fe400000010ff */
[----:B------:R-:W-:Y:S02]  /*fc20*/  F2FP.BF16.F32.PACK_AB R13, R43, R42 ;  /* 0x0000002a2b0d723e */ /* 0x000fe400000010ff */
[----:B------:R-:W-:-:S02]  /*fc30*/  F2FP.BF16.F32.PACK_AB R14, R29, R28 ;  /* 0x0000001c1d0e723e */ /* 0x000fc400000010ff */
[----:B------:R-:W-:Y:S02]  /*fc40*/  F2FP.BF16.F32.PACK_AB R15, R45, R44 ;  /* 0x0000002c2d0f723e */ /* 0x000fe400000010ff */
[----:B------:R-:W-:Y:S02]  /*fc50*/  SEL R38, R40, R11, P0 ;  /* 0x0000000b28267207 */ /* 0x000fe40000000000 */
[----:B------:R-:W-:Y:S02]  /*fc60*/  SEL R55, R57, R58, P0 ;  /* 0x0000003a39377207 */ /* 0x000fe40000000000 */
[----:B------:R-:W-:Y:S02]  /*fc70*/  SEL R40, R11, R40, P0 ;  /* 0x000000280b287207 */ /* 0x000fe40000000000 */
[----:B------:R-:W-:Y:S01]  /*fc80*/  SEL R57, R58, R57, P0 ;  /* 0x000000393a397207 */ /* 0x000fe20000000000 */
[----:B------:R0:W-:Y:S01]  /*fc90*/  STSM.16.M88.4 [R63], R12 ;  /* 0x0000000c3f007844 */ /* 0x0001e20000000200 */
        /* <DEDUP_REMOVED lines=8> */
[----:B0-----:R-:W-:Y:S02]  /*fd20*/  F2FP.BF16.F32.PACK_AB R12, R39, R38 ;  /* 0x00000026270c723e */ /* 0x001fe400000010ff */
[----:B------:R-:W-:Y:S02]  /*fd30*/  F2FP.BF16.F32.PACK_AB R13, R55, R54 ;  /* 0x00000036370d723e */ /* 0x000fe400000010ff */
[----:B------:R-:W-:Y:S02]  /*fd40*/  F2FP.BF16.F32.PACK_AB R14, R41, R40 ;  /* 0x00000028290e723e */ /* 0x000fe400000010ff */
[----:B------:R-:W-:Y:S01]  /*fd50*/  F2FP.BF16.F32.PACK_AB R15, R57, R56 ;  /* 0x00000038390f723e */ /* 0x000fe200000010ff */
[----:B------:R0:W-:Y:S04]  /*fd60*/  STSM.16.M88.4 [R24], R4 ;  /* 0x0000000418007844 */ /* 0x0001e80000000200 */
[----:B------:R1:W-:Y:S04]  /*fd70*/  STSM.16.M88.4 [R64], R8 ;  /* 0x0000000840007844 */ /* 0x0003e80000000200 */
[----:B------:R2:W-:Y:S01]  /*fd80*/  STSM.16.M88.4 [R65], R12 ;  /* 0x0000000c41007844 */ /* 0x0005e20000000200 */
[----:B------:R-:W-:Y:S01]  /*fd90*/  BAR.SYNC.DEFER_BLOCKING 0x1, 0x180 ;  /* 0x0046000000007b1d */ /* 0x000fe20000010000 */
[----:B------:R-:W-:-:S04]  /*fda0*/  ISETP.NE.U32.AND P0, PT, RZ, UR4, PT ;  /* 0x00000004ff007c0c */ /* 0x000fc8000bf05070 */
[----:B------:R-:W-:-:S03]  /*fdb0*/  ISETP.NE.AND.EX P0, PT, RZ, UR5, PT, P0 ;  /* 0x00000005ff007c0c */ /* 0x000fc6000bf05300 */
[----:B0-----:R-:W0:Y:S01]  /*fdc0*/  LDC R24, c[0x0][0xbe8] ;  /* 0x0002fa00ff187b82 */ /* 0x001e220000000800 */
[----:B------:R-:W-:Y:S02]  /*fdd0*/  IADD3 R58, P1, R85, UR4, RZ ;  /* 0x00000004553a7c10 */ /* 0x000fe4000ff3e0ff */
[----:B------:R-:W-:Y:S02]  /*fde0*/  MOV R63, RZ ;  /* 0x000000ff003f7202 */ /* 0x000fe40000000f00 */
[----:B------:R-:W-:Y:S02]  /*fdf0*/  IADD3.X R59, R84, UR5, RZ, P1, !PT ;  /* 0x00000005543b7c10 */ /* 0x000fe40008ffe4ff */
[----:B------:R-:W-:Y:S01]  /*fe00*/  ISETP.GT.AND P3, PT, R72, 0x1, PT ;  /* 0x000000014800780c */ /* 0x000fe20003f64270 */
[----:B-1----:R-:W1:Y:S02]  /*fe10*/  LDC.64 R10, c[0x0][0xba8] ;  /* 0x0002ea00ff0a7b82 */ /* 0x002e640000000a00 */
[----:B------:R-:W3:Y:S01]  /*fe20*/  @P0 LDG.E R63, desc[UR40][R58.64] ;  /* 0x000000283a3f0981 */ /* 0x000ee2000c1e1900 */
[----:B--2---:R-:W-:-:S05]  /*fe30*/  IMAD.MOV.U32 R14, RZ, RZ, 0x9b8 ;  /* 0x000009b8ff0e7424 */ /* 0x004fca00078e00ff */
[----:B------:R-:W-:-:S04]  /*fe40*/  SEL R14, R14, 0x978, P3 ;  /* 0x000009780e0e7807 */ /* 0x000fc80001800000 */
[----:B------:R-:W2:Y:S08]  /*fe50*/  LDC.64 R8, c[0x0][R14+0x220] ;  /* 0x000088000e087b82 */ /* 0x000eb00000000a00 */
[----:B------:R-:W4:Y:S01]  /*fe60*/  LDC.64 R12, c[0x0][R14+0x218] ;  /* 0x000086000e0c7b82 */ /* 0x000f220000000a00 */
[----:B------:R-:W-:-:S04]  /*fe70*/  ISETP.NE.U32.AND P1, PT, RZ, UR6, PT ;  /* 0x00000006ff007c0c */ /* 0x000fc8000bf25070 */
[----:B------:R-:W-:-:S03]  /*fe80*/  ISETP.NE.AND.EX P1, PT, RZ, UR7, PT, P1 ;  /* 0x00000007ff007c0c */ /* 0x000fc6000bf25310 */
[----:B------:R-:W4:Y:S01]  /*fe90*/  LDC.64 R4, c[0x0][R14+0x228] ;  /* 0x00008a000e047b82 */ /* 0x000f220000000a00 */
[----:B0-----:R-:W-:-:S07]  /*fea0*/  ISETP.NE.AND P4, PT, R24, 0x1, PT ;  /* 0x000000011800780c */ /* 0x001fce0003f85270 */
[----:B------:R0:W0:Y:S02]  /*feb0*/  LDC.64 R6, c[0x0][R14+0x210] ;  /* 0x000084000e067b82 */ /* 0x0000240000000a00 */
[----:B------:R-:W-:-:S04]  /*fec0*/  @P1 IADD3 R66, P2, R85, UR6, RZ ;  /* 0x0000000655421c10 */ /* 0x000fc8000ff5e0ff */
[----:B------:R-:W-:Y:S02]  /*fed0*/  @P1 IADD3.X R67, R84, UR7, RZ, P2, !PT ;  /* 0x0000000754431c10 */ /* 0x000fe400097fe4ff */
[----:B------:R-:W-:Y:S01]  /*fee0*/  ISETP.NE.U32.AND P2, PT, RZ, UR4, PT ;  /* 0x00000004ff007c0c */ /* 0x000fe2000bf45070 */
[----:B------:R-:W0:Y:S03]  /*fef0*/  @P4 LDC R64, c[0x0][0xbec] ;  /* 0x0002fb00ff404b82 */ /* 0x000e260000000800 */
[----:B------:R-:W-:-:S05]  /*ff00*/  ISETP.NE.AND.EX P2, PT, RZ, UR5, PT, P2 ;  /* 0x00000005ff007c0c */ /* 0x000fca000bf45320 */
[----:B------:R-:W0:Y:S01]  /*ff10*/  @P4 LDC R75, c[0x0][0xbf0] ;  /* 0x0002fc00ff4b4b82 */ /* 0x000e220000000800 */
[----:B------:R-:W-:Y:S02]  /*ff20*/  SEL R65, R83, RZ, !P2 ;  /* 0x000000ff53417207 */ /* 0x000fe40005000000 */
[----:B------:R-:W-:-:S03]  /*ff30*/  SEL R15, R82, RZ, !P2 ;  /* 0x000000ff520f7207 */ /* 0x000fc60005000000 */
[----:B--2---:R-:W-:Y:S01]  /*ff40*/  IMAD R9, R9, R65, RZ ;  /* 0x0000004109097224 */ /* 0x004fe200078e02ff */
[----:B------:R-:W-:Y:S01]  /*ff50*/  ULDC UR6, c[0x0][0xa88] ;  /* 0x0002a20000067ab9 */ /* 0x000fe20000000800 */
[----:B-1----:R-:W1:Y:S02]  /*ff60*/  @!P3 LDC R10, c[0x0][0xb50] ;  /* 0x0002d400ff0abb82 */ /* 0x002e640000000800 */
[C---:B------:R-:W-:Y:S02]  /*ff70*/  IMAD R73, R8.reuse, R15, R9 ;  /* 0x0000000f08497224 */ /* 0x040fe400078e0209 */
[----:B------:R-:W-:-:S04]  /*ff80*/  IMAD.WIDE.U32 R8, R8, R65, RZ ;  /* 0x0000004108087225 */ /* 0x000fc800078e00ff */
[-C--:B----4-:R-:W-:Y:S01]  /*ff90*/  IMAD R71, R13, R22.reuse, RZ ;  /* 0x000000160d477224 */ /* 0x090fe200078e02ff */
[----:B------:R-:W2:Y:S01]  /*ffa0*/  @!P3 LDC R11, c[0x0][0xb54] ;  /* 0x0002d500ff0bbb82 */ /* 0x000ea20000000800 */
[----:B------:R-:W-:-:S04]  /*ffb0*/  IMAD.WIDE.U32 R12, R12, R22, RZ ;  /* 0x000000160c0c7225 */ /* 0x000fc800078e00ff */
[----:B------:R-:W-:Y:S02]  /*ffc0*/  IMAD.U32 R69, RZ, RZ, UR6 ;  /* 0x00000006ff457e24 */ /* 0x000fe4000f8e00ff */
[----:B------:R-:W-:Y:S02]  /*ffd0*/  IMAD R15, R76, 0xc0, R80 ;  /* 0x000000c04c0f7824 */ /* 0x000fe400078e0250 */
[----:B------:R-:W-:Y:S02]  /*ffe0*/  IMAD.IADD R73, R9, 0x1, R73 ;  /* 0x0000000109497824 */ /* 0x000fe400078e0249 */
[----:B------:R4:W5:Y:S01]  /*fff0*/  @P1 LDG.E R69, desc[UR40][R66.64] ;  /* 0x0000002842451981 */ /* 0x000962000c1e1900 */
[----:B------:R-:W-:Y:S02]  /*10000*/  IMAD.MOV.U32 R9, RZ, RZ, R15 ;  /* 0x000000ffff097224 */ /* 0x000fe400078e000f */
[----:B------:R-:W-:Y:S01]  /*10010*/  IMAD.IADD R71, R13, 0x1, R71 ;  /* 0x000000010d477824 */ /* 0x000fe200078e0247 */
[----:B----4-:R-:W-:-:S05]  /*10020*/  SEL R67, R74, RZ, P3 ;  /* 0x000000ff4a437207 */ /* 0x010fca0001800000 */
[-C--:B------:R-:W-:Y:S02]  /*10030*/  IMAD R13, R5, R67.reuse, RZ ;  /* 0x00000043050d7224 */ /* 0x080fe400078e02ff */
[----:B------:R-:W-:-:S04]  /*10040*/  IMAD.WIDE.U32 R4, R4, R67, RZ ;  /* 0x0000004304047225 */ /* 0x000fc800078e00ff */
[----:B------:R-:W-:Y:S01]  /*10050*/  IMAD.IADD R13, R5, 0x1, R13 ;  /* 0x00000001050d7824 */ /* 0x000fe200078e020d */
[--C-:B---3--:R-:W-:Y:S01]  /*10060*/  IADD3 R12, P2, P5, R8, R12, R63.reuse ;  /* 0x0000000c080c7210 */ /* 0x108fe20007d5e03f */
[----:B0-----:R-:W-:Y:S01]  /*10070*/  @P4 IMAD.HI.U32 R8, R15, R64, RZ ;  /* 0x000000400f084227 */ /* 0x001fe200078e00ff */
[----:B------:R-:W-:-:S04]  /*10080*/  SHF.R.S32.HI R64, RZ, 0x1f, R63 ;  /* 0x0000001fff407819 */ /* 0x000fc8000001143f */
[----:B------:R-:W-:-:S04]  /*10090*/  @P4 SHF.R.U32.HI R9, RZ, R75, R8 ;  /* 0x0000004bff094219 */ /* 0x000fc80000011608 */
[----:B------:R-:W-:Y:S02]  /*100a0*/  IADD3 R14, -R9, RZ, RZ ;  /* 0x000000ff090e7210 */ /* 0x000fe40007ffe1ff */
[----:B------:R-:W-:Y:S02]  /*100b0*/  IADD3.X R8, R73, R71, R64, P2, P5 ;  /* 0x0000004749087210 */ /* 0x000fe400017ea440 */
[----:B------:R-:W-:Y:S02]  /*100c0*/  IADD3 R4, P2, P5, R9, R12, R4 ;  /* 0x0000000c09047210 */ /* 0x000fe40007d5e004 */
[----:B------:R-:W-:Y:S01]  /*100d0*/  SHF.R.S32.HI R5, RZ, 0x1f, R9 ;  /* 0x0000001fff057819 */ /* 0x000fe20000011409 */
[----:B------:R-:W-:-:S03]  /*100e0*/  IMAD R9, R24, R14, R15 ;  /* 0x0000000e18097224 */ /* 0x000fc600078e020f */
[----:B------:R-:W-:Y:S01]  /*100f0*/  IADD3.X R5, R5, R8, R13, P2, P5 ;  /* 0x0000000805057210 */ /* 0x000fe200017ea40d */
[-C--:B------:R-:W-:Y:S01]  /*10100*/  IMAD R7, R7, R9.reuse, RZ ;  /* 0x0000000907077224 */ /* 0x080fe200078e02ff */
[----:B------:R-:W-:Y:S01]  /*10110*/  SHF.R.S32.HI R13, RZ, 0x1f, R9 ;  /* 0x0000001fff0d7819 */ /* 0x000fe20000011409 */
[----:B------:R-:W-:-:S04]  /*10120*/  IMAD.WIDE.U32 R4, R6, R9, R4 ;  /* 0x0000000906047225 */ /* 0x000fc800078e0004 */
[----:B------:R-:W-:Y:S01]  /*10130*/  IMAD R7, R6, R13, R7 ;  /* 0x0000000d06077224 */ /* 0x000fe200078e0207 */
[----:B-1----:R-:W-:-:S03]  /*10140*/  LEA R10, P2, R4, R10, 0x2 ;  /* 0x0000000a040a7211 */ /* 0x002fc600078410ff */
[----:B------:R-:W-:-:S05]  /*10150*/  IMAD.IADD R5, R5, 0x1, R7 ;  /* 0x0000000105057824 */ /* 0x000fca00078e0207 */
[----:B--2---:R-:W-:Y:S01]  /*10160*/  LEA.HI.X R11, R4, R11, R5, 0x2, P2 ;  /* 0x0000000b040b7211 */ /* 0x004fe200010f1405 */
[----:B------:R-:W-:Y:S06]  /*10170*/  @P1 BRA `(.L_x_516) ;  /* 0x0000000000101947 */ /* 0x000fec0003800000 */
[----:B------:R-:W-:Y:S05]  /*10180*/  @!P0 BRA `(.L_x_516) ;  /* 0x00000000000c8947 */ /* 0x000fea0003800000 */
[----:B------:R-:W2:Y:S04]  /*10190*/  LDG.E R4, desc[UR40][R58.64] ;  /* 0x000000283a047981 */ /* 0x000ea8000c1e1900 */
[----:B-----5:R-:W2:Y:S02]  /*101a0*/  LDG.E R69, desc[UR40][R58.64+0x4] ;  /* 0x000004283a457981 */ /* 0x020ea4000c1e1900 */
[----:B--2---:R-:W-:-:S07]  /*101b0*/  IMAD.IADD R69, R69, 0x1, -R4 ;  /* 0x0000000145457824 */ /* 0x004fce00078e0a04 */
.L_x_516:
        /* <DEDUP_REMOVED lines=11> */
[----:B------:R-:W-:-:S05]  /*10270*/  IMAD.IADD R8, R12, 0x1, -R8 ;  /* 0x000000010c087824 */ /* 0x000fca00078e0a08 */
[----:B------:R-:W-:Y:S01]  /*10280*/  LOP3.LUT P0, RZ, R8, 0x3, RZ, 0xc0, !PT ;  /* 0x0000000308ff7812 */ /* 0x000fe2000780c0ff */
[----:B--2---:R-:W-:-:S05]  /*10290*/  IMAD R13, R76, 0xc0, R9 ;  /* 0x000000c04c0d7824 */ /* 0x004fca00078e0209 */
[C---:B------:R-:W-:Y:S02]  /*102a0*/  IADD3 R9, R13.reuse, 0x8, RZ ;  /* 0x000000080d097810 */ /* 0x040fe40007ffe0ff */
[-C--:B------:R-:W-:Y:S02]  /*102b0*/  ISETP.GE.OR P1, PT, R13, R58.reuse, P0 ;  /* 0x0000003a0d00720c */ /* 0x080fe40000726670 */
[----:B------:R-:W-:-:S11]  /*102c0*/  ISETP.GE.OR P0, PT, R9, R58, P0 ;  /* 0x0000003a0900720c */ /* 0x000fd60000706670 */
[----:B0-----:R0:W-:Y:S04]  /*102d0*/  @!P1 ST.E desc[UR40][R4.64], R60 ;  /* 0x0000003c04009985 */ /* 0x0011e8000c101928 */
[----:B------:R0:W-:Y:S01]  /*102e0*/  @!P0 ST.E desc[UR40][R6.64], R0 ;  /* 0x0000000006008985 */ /* 0x0001e2000c101928 */
[----:B------:R-:W-:Y:S05]  /*102f0*/  @P3 BRA `(.L_x_517) ;  /* 0x0000000400ac3947 */ /* 0x000fea0003800000 */
[----:B------:R-:W-:Y:S01]  /*10300*/  SHF.R.S32.HI R59, RZ, 0x1f, R78 ;  /* 0x0000001fff3b7819 */ /* 0x000fe2000001144e */
[----:B------:R-:W1:Y:S01]  /*10310*/  @P4 LDC R33, c[0x0][0xbec] ;  /* 0x0002fb00ff214b82 */ /* 0x000e620000000800 */
[----:B------:R-:W-:Y:S02]  /*10320*/  ULDC.64 UR4, c[0x0][0xaa0] ;  /* 0x0002a80000047ab9 */ /* 0x000fe40000000a00 */
[----:B------:R-:W-:-:S04]  /*10330*/  LEA.HI R59, R59, R78, RZ, 0x3 ;  /* 0x0000004e3b3b7211 */ /* 0x000fc800078f18ff */
[----:B------:R-:W-:Y:S01]  /*10340*/  SHF.R.S32.HI R59, RZ, 0x3, R59 ;  /* 0x00000003ff3b7819 */ /* 0x000fe2000001143b */
[----:B------:R-:W2:Y:S04]  /*10350*/  @P4 LDC R35, c[0x0][0xbf0] ;  /* 0x0002fc00ff234b82 */ /* 0x000ea80000000800 */
[----:B0-----:R-:W-:-:S04]  /*10360*/  IMAD R5, R59, 0x40, R61 ;  /* 0x000000403b057824 */ /* 0x001fc800078e023d */
[----:B------:R-:W-:-:S03]  /*10370*/  IMAD.WIDE R2, R5, 0x2, R2 ;  /* 0x0000000205027825 */ /* 0x000fc600078e0202 */
[C---:B------:R-:W-:Y:S02]  /*10380*/  IADD3 R13, P0, R2.reuse, 0x1800, RZ ;  /* 0x00001800020d7810 */ /* 0x040fe40007f1e0ff */
[C---:B------:R-:W-:Y:S02]  /*10390*/  IADD3 R29, P1, R2.reuse, 0x3000, RZ ;  /* 0x00003000021d7810 */ /* 0x040fe40007f3e0ff */
[----:B------:R-:W-:Y:S02]  /*103a0*/  LOP3.LUT R9, R2, 0x380, RZ, 0xc0, !PT ;  /* 0x0000038002097812 */ /* 0x000fe400078ec0ff */
        /* <DEDUP_REMOVED lines=14> */
[----:B------:R-:W-:Y:S01]  /*10490*/  IADD3 R7, P0, R2, 0x4800, RZ ;  /* 0x0000480002077810 */ /* 0x000fe20007f1e0ff */
[----:B------:R-:W-:-:S03]  /*104a0*/  IMAD R64, R64, UR4, RZ ;  /* 0x0000000440407c24 */ /* 0x000fc6000f8e02ff */
[----:B------:R-:W-:Y:S01]  /*104b0*/  LOP3.LUT R0, R7, 0x380, RZ, 0xc0, !PT ;  /* 0x0000038007007812 */ /* 0x000fe200078ec0ff */
[----:B------:R-:W-:Y:S02]  /*104c0*/  IMAD.X R5, RZ, RZ, R3, P0 ;  /* 0x000000ffff057224 */ /* 0x000fe400000e0603 */
[C---:B------:R-:W-:Y:S01]  /*104d0*/  IMAD R21, R63.reuse, UR5, R64 ;  /* 0x000000053f157c24 */ /* 0x040fe2000f8e0240 */
[----:B------:R-:W-:Y:S01]  /*104e0*/  SHF.R.U64 R0, R0, 0x3, RZ ;  /* 0x0000000300007819 */ /* 0x000fe200000012ff */
[----:B------:R-:W-:Y:S01]  /*104f0*/  IMAD.WIDE.U32 R2, R63, UR4, RZ ;  /* 0x000000043f027c25 */ /* 0x000fe2000f8e00ff */
[----:B------:R-:W-:Y:S02]  /*10500*/  ULDC.64 UR4, c[0x0][0xae8] ;  /* 0x0002ba0000047ab9 */ /* 0x000fe40000000a00 */
[----:B------:R-:W-:Y:S01]  /*10510*/  LOP3.LUT R4, R0, R7, RZ, 0x3c, !PT ;  /* 0x0000000700047212 */ /* 0x000fe200078e3cff */
[----:B------:R-:W-:Y:S01]  /*10520*/  IMAD R0, R70, 0x30, R59 ;  /* 0x0000003046007824 */ /* 0x000fe200078e023b */
[----:B------:R-:W-:-:S03]  /*10530*/  IADD3 R3, R3, R21, RZ ;  /* 0x0000001503037210 */ /* 0x000fc60007ffe0ff */
[----:B------:R-:W-:Y:S01]  /*10540*/  IMAD R32, R76, 0xc0, R0 ;  /* 0x000000c04c207824 */ /* 0x000fe200078e0200 */
[----:B------:R-:W-:Y:S01]  /*10550*/  SHF.R.S32.HI R20, RZ, 0x1f, R65 ;  /* 0x0000001fff147819 */ /* 0x000fe20000011441 */
[----:B------:R-:W-:Y:S01]  /*10560*/  IMAD.WIDE.U32 R2, R22, UR4, R2 ;  /* 0x0000000416027c25 */ /* 0x000fe2000f8e0002 */
[----:B------:R-:W5:Y:S03]  /*10570*/  LD.E.128 R4, desc[UR40][R4.64] ;  /* 0x0000002804047980 */ /* 0x000f66000c101d00 */
[----:B-1----:R-:W-:Y:S01]  /*10580*/  @P4 IMAD.HI.U32 R0, R32, R33, RZ ;  /* 0x0000002120004227 */ /* 0x002fe200078e00ff */
[----:B------:R-:W-:Y:S01]  /*10590*/  @!PT LDS RZ, [RZ] ;  /* 0x00000000fffff984 */ /* 0x000fe20000000800 */
[----:B------:R-:W-:Y:S01]  /*105a0*/  @!PT LDS RZ, [RZ] ;  /* 0x00000000fffff984 */ /* 0x000fe20000000800 */
[----:B------:R-:W-:Y:S01]  /*105b0*/  @!PT LDS RZ, [RZ] ;  /* 0x00000000fffff984 */ /* 0x000fe20000000800 */
[----:B------:R-:W-:Y:S01]  /*105c0*/  @!PT LDS RZ, [RZ] ;  /* 0x00000000fffff984 */ /* 0x000fe20000000800 */
[----:B------:R0:W-:Y:S06]  /*105d0*/  MEMBAR.ALL.CTA ;  /* 0x0000000000007992 */ /* 0x0001ec0000008000 */
[----:B0-----:R-:W0:Y:S01]  /*105e0*/  FENCE.VIEW.ASYNC.S ;  /* 0x00000000000073c6 */ /* 0x001e220000000000 */
[----:B------:R-:W-:Y:S01]  /*105f0*/  IMAD R3, R22, UR5, R3 ;  /* 0x0000000516037c24 */ /* 0x000fe2000f8e0203 */
[----:B------:R-:W-:Y:S01]  /*10600*/  ULDC.64 UR4, c[0x0][0xaf0] ;  /* 0x0002bc0000047ab9 */ /* 0x000fe20000000a00 */
[----:B------:R-:W-:Y:S01]  /*10610*/  IMAD.MOV.U32 R21, RZ, RZ, R32 ;  /* 0x000000ffff157224 */ /* 0x000fe200078e0020 */
[----:B--2---:R-:W-:Y:S01]  /*10620*/  @P4 SHF.R.U32.HI R21, RZ, R35, R0 ;  /* 0x00000023ff154219 */ /* 0x004fe20000011600 */
[----:B------:R-:W-:-:S02]  /*10630*/  IMAD R20, R20, UR4, RZ ;  /* 0x0000000414147c24 */ /* 0x000fc4000f8e02ff */
[----:B------:R-:W-:Y:S01]  /*10640*/  IMAD.WIDE.U32 R2, R65, UR4, R2 ;  /* 0x0000000441027c25 */ /* 0x000fe2000f8e0002 */
[----:B------:R-:W-:-:S03]  /*10650*/  SHF.R.S32.HI R0, RZ, 0x1f, R21 ;  /* 0x0000001fff007819 */ /* 0x000fc60000011415 */
[----:B------:R-:W-:Y:S01]  /*10660*/  IMAD R33, R65, UR5, R20 ;  /* 0x0000000541217c24 */ /* 0x000fe2000f8e0214 */
[----:B------:R-:W-:Y:S01]  /*10670*/  ULDC.64 UR4, c[0x0][0xae0] ;  /* 0x0002b80000047ab9 */ /* 0x000fe20000000a00 */
[----:B------:R-:W-:Y:S02]  /*10680*/  IMAD.MOV R35, RZ, RZ, -R21 ;  /* 0x000000ffff237224 */ /* 0x000fe400078e0a15 */
[----:B------:R-:W-:Y:S02]  /*10690*/  IMAD.IADD R3, R3, 0x1, R33 ;  /* 0x0000000103037824 */ /* 0x000fe400078e0221 */
[----:B------:R-:W-:Y:S02]  /*106a0*/  IMAD R0, R0, UR4, RZ ;  /* 0x0000000400007c24 */ /* 0x000fe4000f8e02ff */
[----:B------:R-:W-:Y:S02]  /*106b0*/  IMAD R33, R24, R35, R32 ;  /* 0x0000002318217224 */ /* 0x000fe400078e0220 */
[----:B------:R-:W-:-:S02]  /*106c0*/  IMAD R35, R21, UR5, R0 ;  /* 0x0000000515237c24 */ /* 0x000fc4000f8e0200 */
[----:B------:R-:W-:Y:S01]  /*106d0*/  IMAD.WIDE.U32 R2, R21, UR4, R2 ;  /* 0x0000000415027c25 */ /* 0x000fe2000f8e0002 */
[----:B------:R-:W-:Y:S01]  /*106e0*/  SHF.R.S32.HI R0, RZ, 0x1f, R33 ;  /* 0x0000001fff007819 */ /* 0x000fe20000011421 */
[----:B------:R-:W-:Y:S02]  /*106f0*/  ULDC.64 UR4, c[0x0][0xad8] ;  /* 0x0002b60000047ab9 */ /* 0x000fe40000000a00 */
[----:B------:R-:W-:Y:S02]  /*10700*/  IMAD.IADD R3, R3, 0x1, R35 ;  /* 0x0000000103037824 */ /* 0x000fe400078e0223 */
[----:B------:R-:W-:Y:S02]  /*10710*/  IMAD R0, R0, UR4, RZ ;  /* 0x0000000400007c24 */ /* 0x000fe4000f8e02ff */
[----:B------:R-:W-:-:S04]  /*10720*/  IMAD.WIDE.U32 R2, R33, UR4, R2 ;  /* 0x0000000421027c25 */ /* 0x000fc8000f8e0002 */
[----:B------:R-:W-:Y:S01]  /*10730*/  IMAD R21, R33, UR5, R0 ;  /* 0x0000000521157c24 */ /* 0x000fe2000f8e0200 */
[----:B------:R-:W-:Y:S01]  /*10740*/  ULDC.64 UR4, c[0x0][0xa80] ;  /* 0x0002a00000047ab9 */ /* 0x000fe20000000a00 */
[----:B------:R-:W-:Y:S01]  /*10750*/  IMAD R35, R76, 0xc0, R59 ;  /* 0x000000c04c237824 */ /* 0x000fe200078e023b */
[C---:B------:R-:W-:Y:S01]  /*10760*/  LEA R22, P0, R2.reuse, UR4, 0x1 ;  /* 0x0000000402167c11 */ /* 0x040fe2000f8008ff */
[----:B------:R-:W-:Y:S01]  /*10770*/  IMAD.IADD R3, R3, 0x1, R21 ;  /* 0x0000000103037824 */ /* 0x000fe200078e0215 */
[----:B------:R-:W-:Y:S01]  /*10780*/  ULDC UR4, c[0x0][0xac8] ;  /* 0x0002b20000047ab9 */ /* 0x000fe20000000800 */
[----:B------:R-:W-:Y:S02]  /*10790*/  VIADD R21, R35, 0x60 ;  /* 0x0000006023157836 */ /* 0x000fe40000000000 */
[----:B0-----:R-:W0:Y:S01]  /*107a0*/  SHFL.IDX PT, R20, R22, 0x1, 0x181f ;  /* 0x00381f0016147f89 */ /* 0x001e2200000e0000 */
[----:B------:R-:W-:Y:S01]  /*107b0*/  LEA.HI.X R24, R2, UR5, R3, 0x1, P0 ;  /* 0x0000000502187c11 */ /* 0x000fe200080f0c03 */
[----:B------:R-:W-:Y:S01]  /*107c0*/  VIADD R0, R18, 0x13220 ;  /* 0x0001322012007836 */ /* 0x000fe20000000000 */
        /* <DEDUP_REMOVED lines=8> */
[----:B------:R-:W2:Y:S01]  /*10850*/  SHFL.IDX PT, R33, R24, RZ, 0x181f ;  /* 0x00181fff18217589 */ /* 0x000ea200000e0000 */
[----:B------:R-:W-:Y:S02]  /*10860*/  PRMT R0, RZ, 0x654, R0 ;  /* 0x00000654ff007816 */ /* 0x000fe40000000000 */
[----:B------:R-:W-:Y:S01]  /*10870*/  ISETP.GE.OR P0, PT, R35, R58, P0 ;  /* 0x0000003a2300720c */ /* 0x000fe20000706670 */
[----:B------:R-:W2:Y:S01]  /*10880*/  SHFL.IDX PT, R34, R24, 0x1, 0x181f ;  /* 0x00381f0018227f89 */ /* 0x000ea200000e0000 */
[----:B------:R1:W-:Y:S03]  /*10890*/  SYNCS.ARRIVE.TRANS64.RED.A1T0 RZ, [R0+URZ], RZ ;  /* 0x000000ff00ff79a7 */ /* 0x0003e6000810043f */
        /* <DEDUP_REMOVED lines=17> */
.L_x_517:
[----:B0-----:R-:W0:Y:S01]  /*109b0*/  @P4 LDC R4, c[0x0][0xbec] ;  /* 0x0002fb00ff044b82 */ /* 0x001e220000000800 */
[----:B------:R-:W-:Y:S01]  /*109c0*/  ULDC.64 UR4, c[0x0][0xb08] ;  /* 0x0002c20000047ab9 */ /* 0x000fe20000000a00 */
[----:B------:R-:W2:Y:S01]  /*109d0*/  LDL R71, [R1+0x5c] ;  /* 0x00005c0001477983 */ /* 0x000ea20000100800 */
[----:B------:R-:W-:Y:S01]  /*109e0*/  IMAD R64, R64, UR4, RZ ;  /* 0x0000000440407c24 */ /* 0x000fe2000f8e02ff */
[----:B------:R-:W-:Y:S01]  /*109f0*/  SHF.R.S32.HI R0, RZ, 0x1f, R65 ;  /* 0x0000001fff007819 */ /* 0x000fe20000011441 */
[C---:B------:R-:W-:Y:S01]  /*10a00*/  IMAD.WIDE.U32 R2, R63.reuse, UR4, RZ ;  /* 0x000000043f027c25 */ /* 0x040fe2000f8e00ff */
[----:B------:R-:W3:Y:S01]  /*10a10*/  LDL R70, [R1+0x58] ;  /* 0x0000580001467983 */ /* 0x000ee20000100800 */
[----:B------:R-:W-:Y:S01]  /*10a20*/  ULDC.64 UR6, c[0x0][0xb30] ;  /* 0x0002cc0000067ab9 */ /* 0x000fe20000000a00 */
[----:B------:R-:W1:Y:S01]  /*10a30*/  @P4 LDC R11, c[0x0][0xbf0] ;  /* 0x0002fc00ff0b4b82 */ /* 0x000e620000000800 */
[----:B------:R-:W-:Y:S01]  /*10a40*/  IMAD R63, R63, UR5, R64 ;  /* 0x000000053f3f7c24 */ /* 0x000fe2000f8e0240 */
[----:B------:R-:W-:Y:S01]  /*10a50*/  ULDC.64 UR4, c[0x0][0xb38] ;  /* 0x0002ce0000047ab9 */ /* 0x000fe20000000a00 */
[----:B------:R-:W-:Y:S01]  /*10a60*/  IMAD.MOV.U32 R5, RZ, RZ, R15 ;  /* 0x000000ffff057224 */ /* 0x000fe200078e000f */
[----:B------:R4:W5:Y:S01]  /*10a70*/  LDL R69, [R1+0x88] ;  /* 0x0000880001457983 */ /* 0x0009620000100800 */
[----:B------:R-:W-:-:S03]  /*10a80*/  IMAD.IADD R3, R3, 0x1, R63 ;  /* 0x0000000103037824 */ /* 0x000fc600078e023f */
[----:B------:R4:W5:Y:S01]  /*10a90*/  LDL R68, [R1+0x70] ;  /* 0x0000700001447983 */ /* 0x0009620000100800 */
[----:B------:R-:W-:-:S03]  /*10aa0*/  IMAD.WIDE.U32 R2, R22, UR4, R2 ;  /* 0x0000000416027c25 */ /* 0x000fc6000f8e0002 */
[----:B------:R4:W5:Y:S01]  /*10ab0*/  LDL R67, [R1+0x84] ;  /* 0x0000840001437983 */ /* 0x0009620000100800 */
[----:B------:R-:W-:Y:S01]  /*10ac0*/  IMAD R3, R22, UR5, R3 ;  /* 0x0000000516037c24 */ /* 0x000fe2000f8e0203 */
[----:B------:R-:W-:Y:S02]  /*10ad0*/  ULDC.64 UR4, c[0x0][0xb40] ;  /* 0x0002d00000047ab9 */ /* 0x000fe40000000a00 */
[----:B------:R-:W-:Y:S01]  /*10ae0*/  IMAD R0, R0, UR4, RZ ;  /* 0x0000000400007c24 */ /* 0x000fe2000f8e02ff */
[----:B------:R4:W5:Y:S01]  /*10af0*/  LDL R66, [R1+0x6c] ;  /* 0x00006c0001427983 */ /* 0x0009620000100800 */
[----:B0-----:R-:W-:-:S03]  /*10b00*/  @P4 IMAD.HI.U32 R4, R15, R4, RZ ;  /* 0x000000040f044227 */ /* 0x001fc600078e00ff */
[----:B------:R4:W5:Y:S01]  /*10b10*/  LDL R64, [R1+0x68] ;  /* 0x0000680001407983 */ /* 0x0009620000100800 */
[C---:B------:R-:W-:Y:S02]  /*10b20*/  IMAD R7, R65.reuse, UR5, R0 ;  /* 0x0000000541077c24 */ /* 0x040fe4000f8e0200 */
[----:B------:R-:W-:Y:S01]  /*10b30*/  IMAD.WIDE.U32 R2, R65, UR4, R2 ;  /* 0x0000000441027c25 */ /* 0x000fe2000f8e0002 */
[----:B-1----:R-:W-:Y:S01]  /*10b40*/  @P4 SHF.R.U32.HI R5, RZ, R11, R4 ;  /* 0x0000000bff054219 */ /* 0x002fe20000011604 */
[----:B------:R4:W5:Y:S01]  /*10b50*/  LDL R65, [R1+0x80] ;  /* 0x0000800001417983 */ /* 0x0009620000100800 */
[----:B------:R-:W-:Y:S02]  /*10b60*/  ULDC.64 UR4, c[0x0][0xb48] ;  /* 0x0002d20000047ab9 */ /* 0x000fe40000000a00 */
[----:B------:R-:W-:Y:S01]  /*10b70*/  IADD3 R3, R3, R7, RZ ;  /* 0x0000000703037210 */ /* 0x000fe20007ffe0ff */
[--C-:B------:R-:W-:Y:S01]  /*10b80*/  IMAD.MOV R7, RZ, RZ, -R5.reuse ;  /* 0x000000ffff077224 */ /* 0x100fe200078e0a05 */
[----:B------:R4:W5:Y:S01]  /*10b90*/  LDL R63, [R1+0x7c] ;  /* 0x00007c00013f7983 */ /* 0x0009620000100800 */
[----:B------:R-:W-:-:S02]  /*10ba0*/  SHF.R.S32.HI R0, RZ, 0x1f, R5 ;  /* 0x0000001fff007819 */ /* 0x000fc40000011405 */
[----:B------:R-:W-:Y:S01]  /*10bb0*/  IMAD R7, R24, R7, R15 ;  /* 0x0000000718077224 */ /* 0x000fe200078e020f */
[----:B------:R4:W5:Y:S01]  /*10bc0*/  LDL R62, [R1+0x64] ;  /* 0x00006400013e7983 */ /* 0x0009620000100800 */
[----:B------:R-:W-:-:S03]  /*10bd0*/  IMAD.WIDE.U32 R2, R74, UR4, R2 ;  /* 0x000000044a027c25 */ /* 0x000fc6000f8e0002 */
[----:B------:R4:W5:Y:S01]  /*10be0*/  LDL R60, [R1+0x78] ;  /* 0x00007800013c7983 */ /* 0x0009620000100800 */
[----:B------:R-:W-:Y:S02]  /*10bf0*/  IMAD R0, R0, UR6, RZ ;  /* 0x0000000600007c24 */ /* 0x000fe4000f8e02ff */
[----:B------:R-:W-:Y:S01]  /*10c00*/  IMAD R3, R74, UR5, R3 ;  /* 0x000000054a037c24 */ /* 0x000fe2000f8e0203 */
[----:B------:R4:W5:Y:S01]  /*10c10*/  LDL R24, [R1+0x60] ;  /* 0x0000600001187983 */ /* 0x0009620000100800 */
[C---:B------:R-:W-:Y:S01]  /*10c20*/  IMAD R11, R5.reuse, UR7, R0 ;  /* 0x00000007050b7c24 */ /* 0x040fe2000f8e0200 */
[----:B------:R-:W-:Y:S01]  /*10c30*/  SHF.R.S32.HI R0, RZ, 0x1f, R7 ;  /* 0x0000001fff007819 */ /* 0x000fe20000011407 */
[----:B------:R-:W-:Y:S01]  /*10c40*/  IMAD.WIDE.U32 R2, R5, UR6, R2 ;  /* 0x0000000605027c25 */ /* 0x000fe2000f8e0002 */
[----:B------:R-:W-:-:S03]  /*10c50*/  ULDC.64 UR4, c[0x0][0xb28] ;  /* 0x0002ca0000047ab9 */ /* 0x000fc60000000a00 */
[----:B------:R-:W-:Y:S02]  /*10c60*/  IMAD R0, R0, UR4, RZ ;  /* 0x0000000400007c24 */ /* 0x000fe4000f8e02ff */
[----:B------:R-:W-:Y:S02]  /*10c70*/  IMAD.IADD R3, R3, 0x1, R11 ;  /* 0x0000000103037824 */ /* 0x000fe400078e020b */
[C---:B------:R-:W-:Y:S02]  /*10c80*/  IMAD R5, R7.reuse, UR5, R0 ;  /* 0x0000000507057c24 */ /* 0x040fe4000f8e0200 */
[----:B------:R-:W-:Y:S01]  /*10c90*/  IMAD.WIDE.U32 R2, R7, UR4, R2 ;  /* 0x0000000407027c25 */ /* 0x000fe2000f8e0002 */
[----:B------:R-:W-:Y:S01]  /*10ca0*/  ISETP.GE.AND P0, PT, R13, R58, PT ;  /* 0x0000003a0d00720c */ /* 0x000fe20003f06270 */
[----:B------:R-:W-:Y:S02]  /*10cb0*/  ULDC.64 UR4, c[0x0][0xb00] ;  /* 0x0002c00000047ab9 */ /* 0x000fe40000000a00 */
[----:B------:R-:W-:Y:S01]  /*10cc0*/  VIADD R4, R18, 0x13220 ;  /* 0x0001322012047836 */ /* 0x000fe20000000000 */
[----:B------:R-:W-:Y:S01]  /*10cd0*/  LEA R0, P1, R2, UR4, 0x2 ;  /* 0x0000000402007c11 */ /* 0x000fe2000f8210ff */
[----:B------:R-:W-:-:S03]  /*10ce0*/  IMAD.IADD R3, R3, 0x1, R5 ;  /* 0x0000000103037824 */ /* 0x000fc600078e0205 */
[----:B------:R-:W-:Y:S02]  /*10cf0*/  PRMT R4, RZ, 0x654, R4 ;  /* 0x00000654ff047816 */ /* 0x000fe40000000004 */
[----:B------:R-:W-:Y:S01]  /*10d00*/  LEA.HI.X R8, R2, UR5, R3, 0x2, P1 ;  /* 0x0000000502087c11 */ /* 0x000fe200088f1403 */
[----:B------:R-:W-:Y:S01]  /*10d10*/  BSSY B1, `(.L_x_519) ;  /* 0x0000028000017945 */ /* 0x000fe20003800000 */
[----:B------:R0:W-:Y:S03]  /*10d20*/  SYNCS.ARRIVE.TRANS64.RED.A1T0 RZ, [R4+URZ], RZ ;  /* 0x000000ff04ff79a7 */ /* 0x0001e6000810043f */
[----:B------:R4:W1:Y:S04]  /*10d30*/  SHFL.IDX PT, R5, R8, RZ, 0x1c1f ;  /* 0x001c1fff08057589 */ /* 0x00086800000e0000 */
[----:B0-----:R4:W0:Y:S01]  /*10d40*/  SHFL.IDX PT, R4, R0, RZ, 0x1c1f ;  /* 0x001c1fff00047589 */ /* 0x00182200000e0000 */
[----:B--2---:R-:W-:Y:S01]  /*10d50*/  VIADD R59, R71, 0x8 ;  /* 0x00000008473b7836 */ /* 0x004fe20000000000 */
[----:B---3--:R-:W-:-:S04]  /*10d60*/  SHF.R.S32.HI R61, RZ, 0x1f, R70 ;  /* 0x0000001fff3d7819 */ /* 0x008fc80000011446 */
[----:B------:R-:W-:Y:S01]  /*10d70*/  SHF.R.S32.HI R22, RZ, 0x1f, R59 ;  /* 0x0000001fff167819 */ /* 0x000fe2000001143b */
[----:B01--4-:R-:W-:Y:S06]  /*10d80*/  @P0 BRA `(.L_x_520) ;  /* 0x0000000000800947 */ /* 0x013fec0003800000 */
[----:B------:R-:W-:Y:S02]  /*10d90*/  ULDC UR4, c[0x0][0xac8] ;  /* 0x0002b20000047ab9 */ /* 0x000fe40000000800 */
[----:B------:R-:W-:Y:S02]  /*10da0*/  ISETP.GE.AND P1, PT, R59, UR4, PT ;  /* 0x000000043b007c0c */ /* 0x000fe4000bf26270 */
[----:B------:R-:W-:Y:S02]  /*10db0*/  ISETP.GE.AND P0, PT, R71, UR4, PT ;  /* 0x0000000447007c0c */ /* 0x000fe4000bf06270 */
[----:B------:R-:W-:Y:S02]  /*10dc0*/  ISETP.GE.AND P4, PT, R70, UR4, PT ;  /* 0x0000000446007c0c */ /* 0x000fe4000bf86270 */
[----:B-----5:R-:W-:Y:S02]  /*10dd0*/  ISETP.GE.AND P5, PT, R68, UR4, PT ;  /* 0x0000000444007c0c */ /* 0x020fe4000bfa6270 */
[----:B------:R-:W-:-:S05]  /*10de0*/  ISETP.GE.AND P3, PT, R66, UR4, PT ;  /* 0x0000000442007c0c */ /* 0x000fca000bf66270 */
[-C--:B------:R-:W-:Y:S02]  /*10df0*/  @!P1 LEA R6, P2, R59, R4.reuse, 0x2 ;  /* 0x000000043b069211 */ /* 0x080fe400078410ff */
[----:B------:R-:W-:Y:S02]  /*10e00*/  @!P0 IMAD.WIDE R2, R71, 0x4, R4 ;  /* 0x0000000447028825 */ /* 0x000fe400078e0204 */
[-C--:B------:R-:W-:Y:S02]  /*10e10*/  @!P1 LEA.HI.X R7, R59, R5.reuse, R22, 0x2, P2 ;  /* 0x000000053b079211 */ /* 0x080fe400010f1416 */
[----:B------:R-:W-:Y:S01]  /*10e20*/  ISETP.GE.AND P2, PT, R64, UR4, PT ;  /* 0x0000000440007c0c */ /* 0x000fe2000bf46270 */
[----:B------:R0:W-:Y:S01]  /*10e30*/  @!P0 ST.E.64 desc[UR40][R2.64], R20 ;  /* 0x0000001402008985 */ /* 0x0001e2000c101b28 */
[-C--:B------:R-:W-:Y:S02]  /*10e40*/  @!P4 LEA R10, P0, R70, R4.reuse, 0x2 ;  /* 0x00000004460ac211 */ /* 0x080fe400078010ff */
[----:B------:R-:W-:Y:S01]  /*10e50*/  @!P5 LEA R12, P6, R68, R4, 0x2 ;  /* 0x00000004440cd211 */ /* 0x000fe200078c10ff */
[----:B------:R1:W-:Y:S01]  /*10e60*/  @!P1 ST.E.64 desc[UR40][R6.64], R28 ;  /* 0x0000001c06009985 */ /* 0x0003e2000c101b28 */
[----:B------:R-:W-:-:S02]  /*10e70*/  @!P4 LEA.HI.X R11, R70, R5, R61, 0x2, P0 ;  /* 0x00000005460bc211 */ /* 0x000fc400000f143d */
[----:B------:R-:W-:Y:S02]  /*10e80*/  ISETP.GE.AND P1, PT, R62, UR4, PT ;  /* 0x000000043e007c0c */ /* 0x000fe4000bf26270 */
[----:B------:R-:W-:Y:S01]  /*10e90*/  ISETP.GE.AND P0, PT, R24, UR4, PT ;  /* 0x0000000418007c0c */ /* 0x000fe2000bf06270 */
[----:B------:R2:W-:Y:S01]  /*10ea0*/  @!P4 ST.E.64 desc[UR40][R10.64], R30 ;  /* 0x0000001e0a00c985 */ /* 0x0005e2000c101b28 */
[-C--:B------:R-:W-:Y:S02]  /*10eb0*/  @!P5 LEA.HI.X R13, R68, R5.reuse, R69, 0x2, P6 ;  /* 0x00000005440dd211 */ /* 0x080fe400030f1445 */
[-C--:B------:R-:W-:Y:S02]  /*10ec0*/  @!P2 LEA R14, P4, R64, R4.reuse, 0x2 ;  /* 0x00000004400ea211 */ /* 0x080fe400078810ff */
[----:B0-----:R-:W-:Y:S01]  /*10ed0*/  @!P3 LEA R2, P6, R66, R4, 0x2 ;  /* 0x000000044202b211 */ /* 0x001fe200078c10ff */
[----:B------:R2:W-:Y:S01]  /*10ee0*/  @!P5 ST.E.64 desc[UR40][R12.64], R32 ;  /* 0x000000200c00d985 */ /* 0x0005e2000c101b28 */
[----:B------:R-:W-:-:S02]  /*10ef0*/  @!P2 LEA.HI.X R15, R64, R5, R65, 0x2, P4 ;  /* 0x00000005400fa211 */ /* 0x000fc400020f1441 */
[-C--:B------:R-:W-:Y:S02]  /*10f00*/  @!P3 LEA.HI.X R3, R66, R5.reuse, R67, 0x2, P6 ;  /* 0x000000054203b211 */ /* 0x080fe400030f1443 */
[-C--:B-1----:R-:W-:Y:S02]  /*10f10*/  @!P1 LEA R6, P5, R62, R4.reuse, 0x2 ;  /* 0x000000043e069211 */ /* 0x082fe400078a10ff */
[----:B------:R-:W-:Y:S01]  /*10f20*/  @!P0 LEA R4, P6, R24, R4, 0x2 ;  /* 0x0000000418048211 */ /* 0x000fe200078c10ff */
[----:B------:R2:W-:Y:S01]  /*10f30*/  @!P3 ST.E.64 desc[UR40][R2.64], R34 ;  /* 0x000000220200b985 */ /* 0x0005e2000c101b28 */
[-C--:B------:R-:W-:Y:S02]  /*10f40*/  @!P1 LEA.HI.X R7, R62, R5.reuse, R63, 0x2, P5 ;  /* 0x000000053e079211 */ /* 0x080fe400028f143f */
[----:B------:R-:W-:Y:S01]  /*10f50*/  @!P0 LEA.HI.X R5, R24, R5, R60, 0x2, P6 ;  /* 0x0000000518058211 */ /* 0x000fe200030f143c */
[----:B------:R2:W-:Y:S04]  /*10f60*/  @!P2 ST.E.64 desc[UR40][R14.64], R36 ;  /* 0x000000240e00a985 */ /* 0x0005e8000c101b28 */
[----:B------:R2:W-:Y:S04]  /*10f70*/  @!P1 ST.E.64 desc[UR40][R6.64], R38 ;  /* 0x0000002606009985 */ /* 0x0005e8000c101b28 */
[----:B------:R2:W-:Y:S02]  /*10f80*/  @!P0 ST.E.64 desc[UR40][R4.64], R40 ;  /* 0x0000002804008985 */ /* 0x0005e4000c101b28 */
.L_x_520:
[----:B------:R-:W-:Y:S05]  /*10f90*/  BSYNC B1 ;  /* 0x0000000000017941 */ /* 0x000fea0003800000 */
.L_x_519:
[----:B------:R-:W-:Y:S01]  /*10fa0*/  ISETP.GE.AND P0, PT, R9, R58, PT ;  /* 0x0000003a0900720c */ /* 0x000fe20003f06270 */
[----:B--2---:R4:W0:Y:S04]  /*10fb0*/  SHFL.IDX PT, R5, R8, 0x1, 0x1c1f ;  /* 0x003c1f0008057f89 */ /* 0x00482800000e0000 */
[----:B------:R4:W1:Y:S08]  /*10fc0*/  SHFL.IDX PT, R4, R0, 0x1, 0x1c1f ;  /* 0x003c1f0000047f89 */ /* 0x00087000000e0000 */
[----:B----4-:R-:W-:Y:S05]  /*10fd0*/  @P0 BRA `(.L_x_518) ;  /* 0x0000000c00080947 */ /* 0x010fea0003800000 */
[----:B------:R-:W-:Y:S02]  /*10fe0*/  ULDC UR4, c[0x0][0xac8] ;  /* 0x0002b20000047ab9 */ /* 0x000fe40000000800 */
[----:B------:R-:W-:Y:S02]  /*10ff0*/  ISETP.GE.AND P1, PT, R59, UR4, PT ;  /* 0x000000043b007c0c */ /* 0x000fe4000bf26270 */
[----:B------:R-:W-:Y:S02]  /*11000*/  ISETP.GE.AND P4, PT, R71, UR4, PT ;  /* 0x0000000447007c0c */ /* 0x000fe4000bf86270 */
[----:B------:R-:W-:Y:S02]  /*11010*/  ISETP.GE.AND P3, PT, R70, UR4, PT ;  /* 0x0000000446007c0c */ /* 0x000fe4000bf66270 */
[----:B-----5:R-:W-:Y:S02]  /*11020*/  ISETP.GE.AND P0, PT, R68, UR4, PT ;  /* 0x0000000444007c0c */ /* 0x020fe4000bf06270 */
[----:B------:R-:W-:-:S05]  /*11030*/  ISETP.GE.AND P5, PT, R62, UR4, PT ;  /* 0x000000043e007c0c */ /* 0x000fca000bfa6270 */
[-C--:B-1----:R-:W-:Y:S02]  /*11040*/  @!P1 LEA R6, P2, R59, R4.reuse, 0x2 ;  /* 0x000000043b069211 */ /* 0x082fe400078410ff */
[----:B0-----:R-:W-:Y:S02]  /*11050*/  @!P4 IMAD.WIDE R2, R71, 0x4, R4 ;  /* 0x000000044702c825 */ /* 0x001fe400078e0204 */
[-C--:B------:R-:W-:Y:S02]  /*11060*/  @!P1 LEA.HI.X R7, R59, R5.reuse, R22, 0x2, P2 ;  /* 0x000000053b079211 */ /* 0x080fe400010f1416 */
[----:B------:R-:W-:Y:S01]  /*11070*/  ISETP.GE.AND P2, PT, R66, UR4, PT ;  /* 0x0000000442007c0c */ /* 0x000fe2000bf46270 */
[----:B------:R0:W-:Y:S01]  /*11080*/  @!P4 ST.E.64 desc[UR40][R2.64], R42 ;  /* 0x0000002a0200c985 */ /* 0x0001e2000c101b28 */
[----:B------:R-:W-:Y:S02]  /*11090*/  ISETP.GE.AND P4, PT, R64, UR4, PT ;  /* 0x0000000440007c0c */ /* 0x000fe4000bf86270 */
[C---:B------:R-:W-:Y:S01]  /*110a0*/  @!P3 LEA R8, P6, R70.reuse, R4, 0x2 ;  /* 0x000000044608b211 */ /* 0x040fe200078c10ff */
[----:B------:R4:W-:Y:S03]  /*110b0*/  @!P1 ST.E.64 desc[UR40][R6.64], R44 ;  /* 0x0000002c06009985 */ /* 0x0009e6000c101b28 */
[----:B------:R-:W-:-:S02]  /*110c0*/  @!P3 LEA.HI.X R9, R70, R5, R61, 0x2, P6 ;  /* 0x000000054609b211 */ /* 0x000fc400030f143d */
[----:B------:R-:W-:-:S03]  /*110d0*/  @!P0 LEA R10, P6, R68, R4, 0x2 ;  /* 0x00000004440a8211 */ /* 0x000fc600078c10ff */
[----:B------:R4:W-:Y:S01]  /*110e0*/  @!P3 ST.E.64 desc[UR40][R8.64], R46 ;  /* 0x0000002e0800b985 */ /* 0x0009e2000c101b28 */
[-C--:B------:R-:W-:Y:S02]  /*110f0*/  @!P2 LEA R12, P1, R66, R4.reuse, 0x2 ;  /* 0x00000004420ca211 */ /* 0x080fe400078210ff */
[-C--:B------:R-:W-:Y:S02]  /*11100*/  @!P0 LEA.HI.X R11, R68, R5.reuse, R69, 0x2, P6 ;  /* 0x00000005440b8211 */ /* 0x080fe400030f1445 */
[-C--:B------:R-:W-:Y:S02]  /*11110*/  @!P4 LEA R14, P3, R64, R4.reuse, 0x2 ;  /* 0x00000004400ec211 */ /* 0x080fe400078610ff */
[----:B0-----:R-:W-:Y:S01]  /*11120*/  @!P5 LEA R2, P6, R62, R4, 0x2 ;  /* 0x000000043e02d211 */ /* 0x001fe200078c10ff */
[----:B------:R4:W-:Y:S01]  /*11130*/  @!P0 ST.E.64 desc[UR40][R10.64], R48 ;  /* 0x000000300a008985 */ /* 0x0009e2000c101b28 */
[-C--:B------:R-:W-:Y:S02]  /*11140*/  @!P2 LEA.HI.X R13, R66, R5.reuse, R67, 0x2, P1 ;  /* 0x00000005420da211 */ /* 0x080fe400008f1443 */
[----:B------:R-:W-:-:S02]  /*11150*/  @!P4 LEA.HI.X R15, R64, R5, R65, 0x2, P3 ;  /* 0x00000005400fc211 */ /* 0x000fc400018f1441 */
[----:B------:R-:W-:Y:S01]  /*11160*/  @!P5 LEA.HI.X R3, R62, R5, R63, 0x2, P6 ;  /* 0x000000053e03d211 */ /* 0x000fe200030f143f */
[----:B------:R4:W-:Y:S01]  /*11170*/  @!P2 ST.E.64 desc[UR40][R12.64], R50 ;  /* 0x000000320c00a985 */ /* 0x0009e2000c101b28 */
[----:B------:R-:W-:-:S03]  /*11180*/  ISETP.GE.AND P0, PT, R24, UR4, PT ;  /* 0x0000000418007c0c */ /* 0x000fc6000bf06270 */
[----:B------:R4:W-:Y:S04]  /*11190*/  @!P4 ST.E.64 desc[UR40][R14.64], R52 ;  /* 0x000000340e00c985 */ /* 0x0009e8000c101b28 */
[----:B------:R4:W-:Y:S06]  /*111a0*/  @!P5 ST.E.64 desc[UR40][R2.64], R54 ;  /* 0x000000360200d985 */ /* 0x0009ec000c101b28 */
[----:B------:R-:W-:Y:S05]  /*111b0*/  @P0 BRA `(.L_x_518) ;  /* 0x0000000800900947 */ /* 0x000fea0003800000 */
[----:B----4-:R-:W-:-:S04]  /*111c0*/  LEA R2, P0, R24, R4, 0x2 ;  /* 0x0000000418027211 */ /* 0x010fc800078010ff */
[----:B------:R-:W-:-:S05]  /*111d0*/  LEA.HI.X R3, R24, R5, R60, 0x2, P0 ;  /* 0x0000000518037211 */ /* 0x000fca00000f143c */
[----:B------:R0:W-:Y:S01]  /*111e0*/  ST.E.64 desc[UR40][R2.64], R56 ;  /* 0x0000003802007985 */ /* 0x0001e2000c101b28 */
[----:B------:R-:W-:Y:S05]  /*111f0*/  BRA `(.L_x_518) ;  /* 0x0000000800807947 */ /* 0x000fea0003800000 */
.L_x_515:
[----:B------:R-:W1:Y:S01]  /*11200*/  LDL.LU R4, [R1+0x40] ;  /* 0x0000400001047983 */ /* 0x000e620000300800 */
[----:B------:R-:W-:Y:S01]  /*11210*/  ULDC.64 UR6, c[0x0][0xc08] ;  /* 0x0003020000067ab9 */ /* 0x000fe20000000a00 */
[----:B------:R-:W-:Y:S02]  /*11220*/  ULDC.64 UR4, c[0x0][0xc00] ;  /* 0x0003000000047ab9 */ /* 0x000fe40000000a00 */
[----:B------:R-:W2:Y:S01]  /*11230*/  LDL.LU R0, [R1+0x44] ;  /* 0x0000440001007983 */ /* 0x000ea20000300800 */
[----:B------:R-:W-:Y:S02]  /*11240*/  ISETP.NE.U32.AND P1, PT, RZ, UR6, PT ;  /* 0x00000006ff007c0c */ /* 0x000fe4000bf25070 */
[----:B------:R-:W-:Y:S01]  /*11250*/  ISETP.NE.U32.AND P0, PT, RZ, UR4, PT ;  /* 0x00000004ff007c0c */ /* 0x000fe2000bf05070 */
[----:B------:R-:W0:Y:S01]  /*11260*/  S2R R6, SR_TID.X ;  /* 0x0000000000067919 */ /* 0x000e220000002100 */
[----:B------:R-:W-:Y:S02]  /*11270*/  ISETP.NE.AND.EX P1, PT, RZ, UR7, PT, P1 ;  /* 0x00000007ff007c0c */ /* 0x000fe4000bf25310 */
[----:B------:R-:W-:-:S02]  /*11280*/  ISETP.NE.AND.EX P0, PT, RZ, UR5, PT, P0 ;  /* 0x00000005ff007c0c */ /* 0x000fc4000bf05300 */
[----:B------:R-:W-:Y:S02]  /*11290*/  MOV R15, RZ ;  /* 0x000000ff000f7202 */ /* 0x000fe40000000f00 */
[----:B-1----:R-:W-:-:S04]  /*112a0*/  IADD3 R2, P2, R4, UR4, RZ ;  /* 0x0000000404027c10 */ /* 0x002fc8000ff5e0ff */
[----:B--2---:R-:W-:-:S03]  /*112b0*/  IADD3.X R3, R0, UR5, RZ, P2, !PT ;  /* 0x0000000500037c10 */ /* 0x004fc600097fe4ff */
[----:B------:R-:W-:Y:S01]  /*112c0*/  @P1 IADD3 R4, P2, R4, UR6, RZ ;  /* 0x0000000604041c10 */ /* 0x000fe2000ff5e0ff */
[----:B------:R-:W-:Y:S01]  /*112d0*/  ULDC UR4, c[0x0][0xa88] ;  /* 0x0002a20000047ab9 */ /* 0x000fe20000000800 */
[----:B------:R1:W5:Y:S02]  /*112e0*/  @P0 LDG.E R15, desc[UR40][R2.64] ;  /* 0x00000028020f0981 */ /* 0x000364000c1e1900 */
[----:B------:R-:W-:Y:S01]  /*112f0*/  @P1 IADD3.X R5, R0, UR7, RZ, P2, !PT ;  /* 0x0000000700051c10 */ /* 0x000fe200097fe4ff */
[----:B------:R-:W-:Y:S02]  /*11300*/  IMAD.U32 R0, RZ, RZ, UR4 ;  /* 0x00000004ff007e24 */ /* 0x000fe4000f8e00ff */
[----:B0----5:R-:W-:-:S04]  /*11310*/  VIADD R32, R6, 0xffffff80 ;  /* 0xffffff8006207836 */ /* 0x021fc80000000000 */
[----:B------:R1:W5:Y:S01]  /*11320*/  @P1 LDG.E R0, desc[UR40][R4.64] ;  /* 0x0000002804001981 */ /* 0x000362000c1e1900 */
[----:B------:R-:W-:Y:S02]  /*11330*/  ISETP.GT.AND P3, PT, R32, 0xbf, PT ;  /* 0x000000bf2000780c */ /* 0x000fe40003f64270 */
[----:B------:R-:W-:Y:S01]  /*11340*/  ISETP.GT.AND P2, PT, R72, 0x1, PT ;  /* 0x000000014800780c */ /* 0x000fe20003f44270 */
[----:B------:R-:W-:-:S12]  /*11350*/  @P1 BRA `(.L_x_521) ;  /* 0x0000000000101947 */ /* 0x000fd80003800000 */
[----:B------:R-:W-:Y:S05]  /*11360*/  @!P0 BRA `(.L_x_521) ;  /* 0x00000000000c8947 */ /* 0x000fea0003800000 */
[----:B-1----:R-:W2:Y:S04]  /*11370*/  LDG.E R5, desc[UR40][R2.64] ;  /* 0x0000002802057981 */ /* 0x002ea8000c1e1900 */
[----:B-----5:R-:W2:Y:S02]  /*11380*/  LDG.E R0, desc[UR40][R2.64+0x4] ;  /* 0x0000042802007981 */ /* 0x020ea4000c1e1900 */
[----:B--2---:R-:W-:-:S07]  /*11390*/  IMAD.IADD R0, R0, 0x1, -R5 ;  /* 0x0000000100007824 */ /* 0x004fce00078e0a05 */
.L_x_521:
[----:B-1----:R-:W2:Y:S04]  /*113a0*/  LDL.LU R2, [R1+0x4c] ;  /* 0x00004c0001027983 */ /* 0x002ea80000300800 */
[----:B------:R-:W3:Y:S01]  /*113b0*/  LDL.LU R3, [R1+0x38] ;  /* 0x0000380001037983 */ /* 0x000ee20000300800 */
[----:B------:R-:W-:Y:S01]  /*113c0*/  BSSY B1, `(.L_x_522) ;  /* 0x0000038000017945 */ /* 0x000fe20003800000 */
[----:B------:R-:W-:Y:S02]  /*113d0*/  SHF.R.S32.HI R20, RZ, 0x1f, R15 ;  /* 0x0000001fff147819 */ /* 0x000fe4000001140f */
[----:B--2---:R-:W-:Y:S02]  /*113e0*/  SEL R24, R2, RZ, !P0 ;  /* 0x000000ff02187207 */ /* 0x004fe40004000000 */
[----:B---3--:R-:W-:Y:S01]  /*113f0*/  SEL R29, R3, RZ, !P0 ;  /* 0x000000ff031d7207 */ /* 0x008fe20004000000 */
[----:B------:R-:W-:Y:S06]  /*11400*/  @P3 BRA `(.L_x_523) ;  /* 0x0000000000cc3947 */ /* 0x000fec0003800000 */
[----:B------:R-:W2:Y:S01]  /*11410*/  LDL R2, [R1+0x50] ;  /* 0x0000500001027983 */ /* 0x000ea20000100800 */
[----:B------:R-:W0:Y:S02]  /*11420*/  LDC R31, c[0x0][0xbe8] ;  /* 0x0002fa00ff1f7b82 */ /* 0x000e240000000800 */
[----:B0----5:R-:W-:Y:S02]  /*11430*/  IMAD R3, R0, R31, RZ ;  /* 0x0000001f00037224 */ /* 0x021fe400078e02ff */
[----:B--2---:R-:W-:-:S04]  /*11440*/  IMAD R2, R2, 0xc0, R6 ;  /* 0x000000c002027824 */ /* 0x004fc800078e0206 */
[----:B------:R-:W-:-:S05]  /*11450*/  VIADD R28, R2, 0xffffff80 ;  /* 0xffffff80021c7836 */ /* 0x000fca0000000000 */
[----:B------:R-:W-:-:S13]  /*11460*/  ISETP.GE.AND P0, PT, R28, R3, PT ;  /* 0x000000031c00720c */ /* 0x000fda0003f06270 */
[----:B------:R-:W-:Y:S05]  /*11470*/  @P0 BRA `(.L_x_523) ;  /* 0x0000000000b00947 */ /* 0x000fea0003800000 */
[----:B------:R-:W2:Y:S01]  /*11480*/  LDL.LU R34, [R1+0x54] ;  /* 0x0000540001227983 */ /* 0x000ea20000300800 */
[----:B------:R-:W-:Y:S01]  /*11490*/  IMAD.MOV.U32 R2, RZ, RZ, 0x9b8 ;  /* 0x000009b8ff027424 */ /* 0x000fe200078e00ff */
[----:B------:R-:W-:Y:S02]  /*114a0*/  ISETP.GT.AND P3, PT, R72, 0x1, PT ;  /* 0x000000014800780c */ /* 0x000fe40003f64270 */
[----:B------:R-:W-:Y:S02]  /*114b0*/  ISETP.NE.AND P0, PT, R31, 0x1, PT ;  /* 0x000000011f00780c */ /* 0x000fe40003f05270 */
[----:B------:R-:W-:Y:S02]  /*114c0*/  SEL R30, R2, 0x978, P3 ;  /* 0x00000978021e7807 */ /* 0x000fe40001800000 */
[----:B------:R-:W0:Y:S01]  /*114d0*/  LDC.64 R2, c[0x0][0xba8] ;  /* 0x0002ea00ff027b82 */ /* 0x000e220000000a00 */
[----:B------:R-:W-:-:S07]  /*114e0*/  MOV R21, R28 ;  /* 0x0000001c00157202 */ /* 0x000fce0000000f00 */
[----:B------:R-:W1:Y:S08]  /*114f0*/  LDC.64 R10, c[0x0][R30+0x220] ;  /* 0x000088001e0a7b82 */ /* 0x000e700000000a00 */
[----:B------:R-:W3:Y:S08]  /*11500*/  LDC.64 R8, c[0x0][R30+0x218] ;  /* 0x000086001e087b82 */ /* 0x000ef00000000a00 */
[----:B------:R-:W4:Y:S08]  /*11510*/  LDC.64 R6, c[0x0][R30+0x228] ;  /* 0x00008a001e067b82 */ /* 0x000f300000000a00 */
[----:B------:R-:W5:Y:S08]  /*11520*/  LDC.64 R4, c[0x0][R30+0x210] ;  /* 0x000084001e047b82 */ /* 0x000f700000000a00 */
[----:B------:R-:W3:Y:S08]  /*11530*/  @P0 LDC R13, c[0x0][0xbec] ;  /* 0x0002fb00ff0d0b82 */ /* 0x000ef00000000800 */
[----:B------:R-:W4:Y:S01]  /*11540*/  @P0 LDC R35, c[0x0][0xbf0] ;  /* 0x0002fc00ff230b82 */ /* 0x000f220000000800 */
[----:B-1----:R-:W-:-:S07]  /*11550*/  IMAD R11, R11, R29, RZ ;  /* 0x0000001d0b0b7224 */ /* 0x002fce00078e02ff */
[----:B0-----:R-:W0:Y:S01]  /*11560*/  @!P3 LDC R2, c[0x0][0xb50] ;  /* 0x0002d400ff02bb82 */ /* 0x001e220000000800 */
[----:B------:R-:W-:Y:S02]  /*11570*/  IMAD R11, R10, R24, R11 ;  /* 0x000000180a0b7224 */ /* 0x000fe400078e020b */
[----:B---3--:R-:W-:-:S05]  /*11580*/  @P0 IMAD.HI.U32 R14, R28, R13, RZ ;  /* 0x0000000d1c0e0227 */ /* 0x008fca00078e00ff */
[----:B------:R-:W1:Y:S01]  /*11590*/  @!P3 LDC R3, c[0x0][0xb54] ;  /* 0x0002d500ff03bb82 */ /* 0x000e620000000800 */
[-C--:B------:R-:W-:Y:S02]  /*115a0*/  IMAD R33, R9, R22.reuse, RZ ;  /* 0x0000001609217224 */ /* 0x080fe400078e02ff */
[----:B------:R-:W-:Y:S01]  /*115b0*/  IMAD.WIDE.U32 R12, R8, R22, RZ ;  /* 0x00000016080c7225 */ /* 0x000fe200078e00ff */
[----:B----4-:R-:W-:-:S03]  /*115c0*/  @P0 SHF.R.U32.HI R21, RZ, R35, R14 ;  /* 0x00000023ff150219 */ /* 0x010fc6000001160e */
[----:B------:R-:W-:-:S04]  /*115d0*/  IMAD.WIDE.U32 R8, R10, R29, RZ ;  /* 0x0000001d0a087225 */ /* 0x000fc800078e00ff */
[----:B------:R-:W-:Y:S01]  /*115e0*/  IMAD.IADD R13, R33, 0x1, R13 ;  /* 0x00000001210d7824 */ /* 0x000fe200078e020d */
[----:B------:R-:W-:Y:S01]  /*115f0*/  IADD3 R12, P0, P1, R8, R12, R15 ;  /* 0x0000000c080c7210 */ /* 0x000fe2000791e00f */
[----:B------:R-:W-:Y:S02]  /*11600*/  IMAD.MOV R8, RZ, RZ, -R21 ;  /* 0x000000ffff087224 */ /* 0x000fe400078e0a15 */
[----:B------:R-:W-:Y:S02]  /*11610*/  IMAD.IADD R11, R9, 0x1, R11 ;  /* 0x00000001090b7824 */ /* 0x000fe400078e020b */
[----:B------:R-:W-:-:S03]  /*11620*/  IMAD R9, R31, R8, R28 ;  /* 0x000000081f097224 */ /* 0x000fc600078e021c */
[----:B------:R-:W-:Y:S01]  /*11630*/  IADD3.X R8, R11, R13, R20, P0, P1 ;  /* 0x0000000d0b087210 */ /* 0x000fe200007e2414 */
[----:B-----5:R-:W-:Y:S01]  /*11640*/  IMAD R5, R5, R9, RZ ;  /* 0x0000000905057224 */ /* 0x020fe200078e02ff */
[----:B------:R-:W-:-:S05]  /*11650*/  SHF.R.S32.HI R11, RZ, 0x1f, R9 ;  /* 0x0000001fff0b7819 */ /* 0x000fca0000011409 */
[----:B------:R-:W-:Y:S01]  /*11660*/  IMAD R11, R4, R11, R5 ;  /* 0x0000000b040b7224 */ /* 0x000fe200078e0205 */
[----:B--2---:R-:W-:-:S05]  /*11670*/  SEL R35, R34, RZ, P3 ;  /* 0x000000ff22237207 */ /* 0x004fca0001800000 */
[-C--:B------:R-:W-:Y:S02]  /*11680*/  IMAD R33, R7, R35.reuse, RZ ;  /* 0x0000002307217224 */ /* 0x080fe400078e02ff */
[----:B------:R-:W-:-:S04]  /*11690*/  IMAD.WIDE.U32 R6, R6, R35, RZ ;  /* 0x0000002306067225 */ /* 0x000fc800078e00ff */
[----:B------:R-:W-:Y:S01]  /*116a0*/  IMAD.IADD R7, R33, 0x1, R7 ;  /* 0x0000000121077824 */ /* 0x000fe200078e0207 */
[----:B------:R-:W-:Y:S02]  /*116b0*/  IADD3 R6, P0, P1, R21, R12, R6 ;  /* 0x0000000c15067210 */ /* 0x000fe4000791e006 */
[----:B------:R-:W-:-:S04]  /*116c0*/  SHF.R.S32.HI R21, RZ, 0x1f, R21 ;  /* 0x0000001fff157819 */ /* 0x000fc80000011415 */
[----:B------:R-:W-:-:S03]  /*116d0*/  IADD3.X R7, R21, R8, R7, P0, P1 ;  /* 0x0000000815077210 */ /* 0x000fc600007e2407 */
[----:B------:R-:W-:-:S04]  /*116e0*/  IMAD.WIDE.U32 R4, R4, R9, R6 ;  /* 0x0000000904047225 */ /* 0x000fc800078e0006 */
[----:B------:R-:W-:Y:S01]  /*116f0*/  IMAD.IADD R5, R5, 0x1, R11 ;  /* 0x0000000105057824 */ /* 0x000fe200078e020b */
[----:B0-----:R-:W-:-:S04]  /*11700*/  LEA R2, P0, R4, R2, 0x2 ;  /* 0x0000000204027211 */ /* 0x001fc800078010ff */
[----:B-1----:R-:W-:Y:S02]  /*11710*/  LEA.HI.X R3, R4, R3, R5, 0x2, P0 ;  /* 0x0000000304037211 */ /* 0x002fe400000f1405 */
[----:B------:R-:W-:-:S05]  /*11720*/  MOV R5, 0xff800000 ;  /* 0xff80000000057802 */ /* 0x000fca0000000f00 */
[----:B------:R0:W-:Y:S02]  /*11730*/  STG.E desc[UR40][R2.64], R5 ;  /* 0x0000000502007986 */ /* 0x0001e4000c101928 */
.L_x_523:
[----:B------:R-:W-:Y:S05]  /*11740*/  BSYNC B1 ;  /* 0x0000000000017941 */ /* 0x000fea0003800000 */
.L_x_522:
[----:B------:R-:W-:Y:S05]  /*11750*/  @P2 BRA `(.L_x_518) ;  /* 0x0000000400282947 */ /* 0x000fea0003800000 */
[----:B------:R-:W2:Y:S01]  /*11760*/  LDL.LU R10, [R1+0x50] ;  /* 0x00005000010a7983 */ /* 0x000ea20000300800 */
[----:B------:R-:W1:Y:S01]  /*11770*/  LDC R11, c[0x0][0xbe8] ;  /* 0x0002fa00ff0b7b82 */ /* 0x000e620000000800 */
[----:B------:R-:W-:Y:S01]  /*11780*/  SHF.R.S32.HI R12, RZ, 0x1f, R32 ;  /* 0x0000001fff0c7819 */ /* 0x000fe20000011420 */
[----:B------:R-:W-:Y:S01]  /*11790*/  ULDC.64 UR4, c[0x0][0xaa0] ;  /* 0x0002a80000047ab9 */ /* 0x000fe20000000a00 */
[----:B------:R-:W-:Y:S01]  /*117a0*/  ULDC.64 UR6, c[0x0][0xaf0] ;  /* 0x0002bc0000067ab9 */ /* 0x000fe20000000a00 */
[----:B0-----:R-:W-:Y:S01]  /*117b0*/  IMAD R2, R20, UR4, RZ ;  /* 0x0000000414027c24 */ /* 0x001fe2000f8e02ff */
[----:B------:R-:W-:Y:S01]  /*117c0*/  LEA.HI R12, R12, R32, RZ, 0x3 ;  /* 0x000000200c0c7211 */ /* 0x000fe200078f18ff */
[----:B------:R-:W-:Y:S02]  /*117d0*/  IMAD R6, R24, UR6, RZ ;  /* 0x0000000618067c24 */ /* 0x000fe4000f8e02ff */
[C---:B------:R-:W-:Y:S01]  /*117e0*/  IMAD R5, R15.reuse, UR5, R2 ;  /* 0x000000050f057c24 */ /* 0x040fe2000f8e0202 */
[----:B------:R-:W-:Y:S01]  /*117f0*/  SHF.R.S32.HI R12, RZ, 0x3, R12 ;  /* 0x00000003ff0c7819 */ /* 0x000fe2000001140c */
[----:B------:R-:W-:Y:S01]  /*11800*/  IMAD.WIDE.U32 R2, R15, UR4, RZ ;  /* 0x000000040f027c25 */ /* 0x000fe2000f8e00ff */
[----:B------:R-:W-:-:S03]  /*11810*/  ULDC.64 UR4, c[0x0][0xae8] ;  /* 0x0002ba0000047ab9 */ /* 0x000fc60000000a00 */
[----:B------:R-:W-:Y:S02]  /*11820*/  IMAD R4, R70, 0x30, R12 ;  /* 0x0000003046047824 */ /* 0x000fe400078e020c */
[----:B------:R-:W-:Y:S02]  /*11830*/  IMAD.IADD R3, R3, 0x1, R5 ;  /* 0x0000000103037824 */ /* 0x000fe400078e0205 */
[----:B------:R-:W-:Y:S01]  /*11840*/  IMAD.WIDE.U32 R2, R22, UR4, R2 ;  /* 0x0000000416027c25 */ /* 0x000fe2000f8e0002 */
[----:B-1----:R-:W-:-:S03]  /*11850*/  ISETP.NE.AND P0, PT, R11, 0x1, PT ;  /* 0x000000010b00780c */ /* 0x002fc60003f05270 */
[----:B------:R-:W-:Y:S01]  /*11860*/  IMAD R3, R22, UR5, R3 ;  /* 0x0000000516037c24 */ /* 0x000fe2000f8e0203 */
[----:B------:R-:W-:Y:S01]  /*11870*/  ULDC.64 UR4, c[0x0][0xae0] ;  /* 0x0002b80000047ab9 */ /* 0x000fe20000000a00 */
[----:B-----5:R-:W-:Y:S02]  /*11880*/  IMAD R13, R0, R11, RZ ;  /* 0x0000000b000d7224 */ /* 0x020fe400078e02ff */
[----:B------:R-:W-:-:S06]  /*11890*/  IMAD.WIDE.U32 R2, R29, UR6, R2 ;  /* 0x000000061d027c25 */ /* 0x000fcc000f8e0002 */
[----:B------:R-:W0:Y:S08]  /*118a0*/  @P0 LDC R7, c[0x0][0xbec] ;  /* 0x0002fb00ff070b82 */ /* 0x000e300000000800 */
[----:B------:R-:W1:Y:S01]  /*118b0*/  @P0 LDC R9, c[0x0][0xbf0] ;  /* 0x0002fc00ff090b82 */ /* 0x000e620000000800 */
[C---:B--2---:R-:W-:Y:S02]  /*118c0*/  IMAD R8, R10.reuse, 0xc0, R4 ;  /* 0x000000c00a087824 */ /* 0x044fe400078e0204 */
[----:B------:R-:W-:-:S02]  /*118d0*/  IMAD R20, R10, 0xc0, R12 ;  /* 0x000000c00a147824 */ /* 0x000fc400078e020c */
[----:B0-----:R-:W-:-:S04]  /*118e0*/  @P0 IMAD.HI.U32 R4, R8, R7, RZ ;  /* 0x0000000708040227 */ /* 0x001fc800078e00ff */
[----:B------:R-:W-:Y:S01]  /*118f0*/  IMAD.MOV.U32 R5, RZ, RZ, R8 ;  /* 0x000000ffff057224 */ /* 0x000fe200078e0008 */
[----:B-1----:R-:W-:Y:S01]  /*11900*/  @P0 SHF.R.U32.HI R5, RZ, R9, R4 ;  /* 0x00000009ff050219 */ /* 0x002fe20000011604 */
[----:B------:R-:W-:Y:S02]  /*11910*/  IMAD R9, R29, UR7, R6 ;  /* 0x000000071d097c24 */ /* 0x000fe4000f8e0206 */
[----:B------:R-:W-:Y:S01]  /*11920*/  VIADD R0, R20, 0x30 ;  /* 0x0000003014007836 */ /* 0x000fe20000000000 */
[--C-:B------:R-:W-:Y:S01]  /*11930*/  SHF.R.S32.HI R4, RZ, 0x1f, R5.reuse ;  /* 0x0000001fff047819 */ /* 0x100fe20000011405 */
[----:B------:R-:W-:Y:S02]  /*11940*/  IMAD.MOV R7, RZ, RZ, -R5 ;  /* 0x000000ffff077224 */ /* 0x000fe400078e0a05 */
[----:B------:R-:W-:Y:S02]  /*11950*/  IMAD.IADD R3, R3, 0x1, R9 ;  /* 0x0000000103037824 */ /* 0x000fe400078e0209 */
[----:B------:R-:W-:-:S02]  /*11960*/  IMAD R7, R11, R7, R8 ;  /* 0x000000070b077224 */ /* 0x000fc400078e0208 */
[----:B------:R-:W-:Y:S02]  /*11970*/  IMAD R4, R4, UR4, RZ ;  /* 0x0000000404047c24 */ /* 0x000fe4000f8e02ff */
[----:B------:R-:W-:-:S04]  /*11980*/  IMAD.WIDE.U32 R2, R5, UR4, R2 ;  /* 0x0000000405027c25 */ /* 0x000fc8000f8e0002 */
[----:B------:R-:W-:Y:S01]  /*11990*/  IMAD R9, R5, UR5, R4 ;  /* 0x0000000505097c24 */ /* 0x000fe2000f8e0204 */
[----:B------:R-:W-:Y:S01]  /*119a0*/  SHF.R.S32.HI R4, RZ, 0x1f, R7 ;  /* 0x0000001fff047819 */ /* 0x000fe20000011407 */
[----:B------:R-:W-:Y:S02]  /*119b0*/  ULDC.64 UR4, c[0x0][0xad8] ;  /* 0x0002b60000047ab9 */ /* 0x000fe40000000a00 */
[----:B------:R-:W-:Y:S02]  /*119c0*/  IMAD.IADD R3, R3, 0x1, R9 ;  /* 0x0000000103037824 */ /* 0x000fe400078e0209 */
[----:B------:R-:W-:Y:S02]  /*119d0*/  IMAD R4, R4, UR4, RZ ;  /* 0x0000000404047c24 */ /* 0x000fe4000f8e02ff */
[----:B------:R-:W-:-:S04]  /*119e0*/  IMAD.WIDE.U32 R2, R7, UR4, R2 ;  /* 0x0000000407027c25 */ /* 0x000fc8000f8e0002 */
[----:B------:R-:W-:Y:S01]  /*119f0*/  IMAD R5, R7, UR5, R4 ;  /* 0x0000000507057c24 */ /* 0x000fe2000f8e0204 */
[----:B------:R-:W-:Y:S02]  /*11a00*/  ULDC.64 UR4, c[0x0][0xa80] ;  /* 0x0002a00000047ab9 */ /* 0x000fe40000000a00 */
[----:B------:R-:W-:Y:S01]  /*11a10*/  LEA R4, P0, R2, UR4, 0x1 ;  /* 0x0000000402047c11 */ /* 0x000fe2000f8008ff */
[----:B------:R-:W-:Y:S01]  /*11a20*/  ULDC UR4, c[0x0][0xac8] ;  /* 0x0002b20000047ab9 */ /* 0x000fe20000000800 */
[----:B------:R-:W-:-:S03]  /*11a30*/  IADD3 R3, R3, R5, RZ ;  /* 0x0000000503037210 */ /* 0x000fc60007ffe0ff */
[----:B------:R-:W0:Y:S01]  /*11a40*/  SHFL.IDX PT, R6, R4, RZ, 0x181f ;  /* 0x00181fff04067589 */ /* 0x000e2200000e0000 */
[----:B------:R-:W-:Y:S01]  /*11a50*/  LEA.HI.X R8, R2, UR5, R3, 0x1, P0 ;  /* 0x0000000502087c11 */ /* 0x000fe200080f0c03 */
[C---:B------:R-:W-:Y:S01]  /*11a60*/  VIADD R2, R20.reuse, 0x60 ;  /* 0x0000006014027836 */ /* 0x040fe20000000000 */
[----:B------:R-:W-:Y:S01]  /*11a70*/  ISETP.GE.AND P0, PT, R61, UR4, PT ;  /* 0x000000043d007c0c */ /* 0x000fe2000bf06270 */
[----:B------:R-:W1:Y:S01]  /*11a80*/  SHFL.IDX PT, R10, R4, 0x1, 0x181f ;  /* 0x00381f00040a7f89 */ /* 0x000e6200000e0000 */
[C---:B------:R-:W-:Y:S02]  /*11a90*/  VIADD R3, R20.reuse, 0x90 ;  /* 0x0000009014037836 */ /* 0x040fe40000000000 */
[-C--:B------:R-:W-:Y:S01]  /*11aa0*/  ISETP.GE.OR P3, PT, R20, R13.reuse, P0 ;  /* 0x0000000d1400720c */ /* 0x080fe20000766670 */
[----:B------:R-:W2:Y:S01]  /*11ab0*/  SHFL.IDX PT, R12, R4, 0x2, 0x181f ;  /* 0x00581f00040c7f89 */ /* 0x000ea200000e0000 */
[-C--:B------:R-:W-:Y:S02]  /*11ac0*/  ISETP.GE.OR P2, PT, R0, R13.reuse, P0 ;  /* 0x0000000d0000720c */ /* 0x080fe40000746670 */
[-C--:B------:R-:W-:Y:S01]  /*11ad0*/  ISETP.GE.OR P1, PT, R2, R13.reuse, P0 ;  /* 0x0000000d0200720c */ /* 0x080fe20000726670 */
[----:B------:R-:W3:Y:S01]  /*11ae0*/  SHFL.IDX PT, R5, R8, RZ, 0x181f ;  /* 0x00181fff08057589 */ /* 0x000ee200000e0000 */
[----:B------:R-:W-:-:S03]  /*11af0*/  ISETP.GE.OR P0, PT, R3, R13, P0 ;  /* 0x0000000d0300720c */ /* 0x000fc60000706670 */
        /* <DEDUP_REMOVED lines=16> */
.L_x_518:
[----:B------:R-:W-:Y:S05]  /*11c00*/  BSYNC B0 ;  /* 0x0000000000007941 */ /* 0x000fea0003800000 */
.L_x_514:
[----:B------:R-:W-:Y:S02]  /*11c10*/  ULDC UR4, c[0x0][0xc3c] ;  /* 0x00030f0000047ab9 */ /* 0x000fe40000000800 */
[----:B------:R-:W-:-:S13]  /*11c20*/  ISETP.GE.AND P0, PT, R27, UR4, PT ;  /* 0x000000041b007c0c */ /* 0x000fda000bf06270 */
[----:B------:R-:W-:Y:S05]  /*11c30*/  @!P0 BRA `(.L_x_524) ;  /* 0xfffffef400688947 */ /* 0x000fea000383ffff */
[----:B------:R-:W-:Y:S05]  /*11c40*/  BRA `(.L_x_415) ;  /* 0x0000007800407947 */ /* 0x000fea0003800000 */
.L_x_413:
[----:B------:R-:W-:-:S08]  /*11c50*/  NOP ;  /* 0x0000000000007918 */ /* 0x000fd00000000000 */
[----:B--2---:R-:W0:-:S00]  /*11c60*/  USETMAXREG.DEALLOC.CTAPOOL 0x20 ;  /* 0x00000020000079c8 */ /* 0x004e0000080e0500 */
[----:B0-----:R-:W2:Y:S01]  /*11c70*/  LDL.LU R2, [R1+0x24] ;  /* 0x0000240001027983 */ /* 0x001ea20000300800 */
[----:B------:R-:W-:-:S06]  /*11c80*/  LOP3.LUT R0, R0, 0x3, RZ, 0xc0, !PT ;  /* 0x0000000300007812 */ /* 0x000fcc00078ec0ff */
[----:B------:R-:W0:Y:S02]  /*11c90*/  SHFL.IDX PT, R0, R0, RZ, 0x1f ;  /* 0x00001fff00007589 */ /* 0x000e2400000e0000 */
[----:B0-----:R-:W-:-:S13]  /*11ca0*/  ISETP.NE.AND P0, PT, R0, RZ, PT ;  /* 0x000000ff0000720c */ /* 0x001fda0003f05270 */
[----:B------:R-:W-:-:S04]  /*11cb0*/  @P0 MOV R0, 0x400 ;  /* 0x0000040000000802 */ /* 0x000fc80000000f00 */
[----:B------:R-:W-:Y:S01]  /*11cc0*/  @P0 LEA R0, R3, R0, 0x18 ;  /* 0x0000000003000211 */ /* 0x000fe200078ec0ff */
[----:B------:R-:W-:Y:S06]  /*11cd0*/  @P0 BAR.SYNC.DEFER_BLOCKING 0x5, 0x200 ;  /* 0x0148000000000b1d */ /* 0x000fec0000010000 */
[----:B------:R0:W1:Y:S02]  /*11ce0*/  @P0 LDS.128 R24, [R0+0x132d0] ;  /* 0x0132d00000180984 */ /* 0x0000640000000c00 */
[----:B------:R-:W-:Y:S06]  /*11cf0*/  @P0 BAR.ARV 0x4, 0x200 ;  /* 0x0108000000000b1d */ /* 0x000fec0000002000 */
[----:B--2---:R-:W-:-:S04]  /*11d00*/  LOP3.LUT R2, R2, 0xffffffef, RZ, 0xc0, !PT ;  /* 0xffffffef02027812 */ /* 0x004fc800078ec0ff */
[----:B------:R-:W-:-:S05]  /*11d10*/  @P0 LOP3.LUT R2, R2, 0x10, RZ, 0xfc, !PT ;  /* 0x0000001002020812 */ /* 0x000fca00078efcff */
[----:B------:R0:W-:Y:S01]  /*11d20*/  STL [R1+0x24], R2 ;  /* 0x0000240201007387 */ /* 0x0001e20000100800 */
[----:B-1----:R-:W-:Y:S05]  /*11d30*/  @P0 BRA `(.L_x_525) ;  /* 0x0000000800880947 */ /* 0x002fea0003800000 */
[----:B0-----:R-:W0:Y:S01]  /*11d40*/  S2R R2, SR_TID.X ;  /* 0x0000000000027919 */ /* 0x001e220000002100 */
[----:B------:R-:W-:Y:S01]  /*11d50*/  ULDC UR4, c[0x0][0xc3c] ;  /* 0x00030f0000047ab9 */ /* 0x000fe20000000800 */
[----:B------:R-:W-:Y:S01]  /*11d60*/  CS2R R6, SRZ ;  /* 0x0000000000067805 */ /* 0x000fe2000001ff00 */
[----:B------:R-:W1:Y:S01]  /*11d70*/  S2UR UR6, SR_CTAID.X ;  /* 0x00000000000679c3 */ /* 0x000e620000002500 */
[----:B------:R-:W-:Y:S01]  /*11d80*/  ULDC UR5, c[0x0][0xc38] ;  /* 0x00030e0000057ab9 */ /* 0x000fe20000000800 */
[----:B0-----:R-:W-:-:S04]  /*11d90*/  LOP3.LUT R0, R2, 0x1f, RZ, 0xc0, !PT ;  /* 0x0000001f02007812 */ /* 0x001fc800078ec0ff */
[----:B------:R-:W-:-:S04]  /*11da0*/  ISETP.NE.AND P0, PT, R0, 0x1f, PT ;  /* 0x0000001f0000780c */ /* 0x000fc80003f05270 */
[----:B------:R-:W-:-:S13]  /*11db0*/  ISETP.GE.OR P1, PT, R0, UR4, !P0 ;  /* 0x0000000400007c0c */ /* 0x000fda000c726670 */
[----:B------:R-:W0:Y:S08]  /*11dc0*/  @!P1 LDC.64 R4, c[0x0][0xc80] ;  /* 0x00032000ff049b82 */ /* 0x000e300000000a00 */
[----:B------:R-:W2:Y:S01]  /*11dd0*/  @!P1 LDC.64 R2, c[0x0][0xc78] ;  /* 0x00031e00ff029b82 */ /* 0x000ea20000000a00 */
[----:B0-----:R-:W-:-:S05]  /*11de0*/  @!P1 IMAD.WIDE.U32 R4, R0, 0x4, R4 ;  /* 0x0000000400049825 */ /* 0x001fca00078e0004 */
[----:B------:R-:W3:Y:S01]  /*11df0*/  @!P1 LDG.E R6, desc[UR40][R4.64] ;  /* 0x0000002804069981 */ /* 0x000ee2000c1e1900 */
[----:B--2---:R-:W-:-:S05]  /*11e00*/  @!P1 IMAD.WIDE.U32 R2, R0, 0x4, R2 ;  /* 0x0000000400029825 */ /* 0x004fca00078e0002 */
[----:B------:R-:W3:Y:S01]  /*11e10*/  @!P1 LDG.E R7, desc[UR40][R2.64] ;  /* 0x0000002802079981 */ /* 0x000ee2000c1e1900 */
[C---:B------:R-:W-:Y:S02]  /*11e20*/  ISETP.NE.AND P1, PT, R0.reuse, RZ, PT ;  /* 0x000000ff0000720c */ /* 0x040fe40003f25270 */
[C---:B------:R-:W-:Y:S02]  /*11e30*/  ISETP.GE.U32.AND P2, PT, R0.reuse, 0x2, PT ;  /* 0x000000020000780c */ /* 0x040fe40003f46070 */
[C---:B------:R-:W-:Y:S02]  /*11e40*/  ISETP.GE.U32.AND P3, PT, R0.reuse, 0x4, PT ;  /* 0x000000040000780c */ /* 0x040fe40003f66070 */
[C---:B------:R-:W-:Y:S02]  /*11e50*/  ISETP.GE.U32.AND P4, PT, R0.reuse, 0x8, PT ;  /* 0x000000080000780c */ /* 0x040fe40003f86070 */
[----:B------:R-:W-:Y:S01]  /*11e60*/  ISETP.GE.U32.AND P5, PT, R0, 0x10, PT ;  /* 0x000000100000780c */ /* 0x000fe20003fa6070 */
[----:B------:R-:W-:Y:S01]  /*11e70*/  UMOV UR4, URZ ;  /* 0x0000003f00047c82 */ /* 0x000fe20008000000 */
[----:B---3--:R-:W-:-:S05]  /*11e80*/  IMAD R8, R6, R7, RZ ;  /* 0x0000000706087224 */ /* 0x008fca00078e02ff */
        /* <DEDUP_REMOVED lines=15> */
[----:B------:R-:W0:Y:S02]  /*11f80*/  SHFL.IDX PT, R8, R2, 0x1f, 0x1f ;  /* 0x03e01f0002087f89 */ /* 0x000e2400000e0000 */
[----:B0-----:R-:W-:-:S05]  /*11f90*/  IMAD R8, R8, UR5, RZ ;  /* 0x0000000508087c24 */ /* 0x001fca000f8e02ff */
[----:B-1----:R-:W-:Y:S01]  /*11fa0*/  ISETP.GT.AND P6, PT, R8, UR6, PT ;  /* 0x0000000608007c0c */ /* 0x002fe2000bfc4270 */
[----:B------:R-:W-:-:S12]  /*11fb0*/  IMAD.MOV.U32 R3, RZ, RZ, R8 ;  /* 0x000000ffff037224 */ /* 0x000fd800078e0008 */
[----:B------:R-:W-:Y:S05]  /*11fc0*/  @P6 BRA `(.L_x_526) ;  /* 0x00000000009c6947 */ /* 0x000fea0003800000 */
[----:B------:R-:W-:Y:S01]  /*11fd0*/  IMAD.MOV.U32 R8, RZ, RZ, R3 ;  /* 0x000000ffff087224 */ /* 0x000fe200078e0003 */
[----:B------:R-:W-:Y:S01]  /*11fe0*/  UMOV UR4, URZ ;  /* 0x0000003f00047c82 */ /* 0x000fe20008000000 */
[----:B------:R-:W-:-:S05]  /*11ff0*/  ULDC UR5, c[0x0][0xc38] ;  /* 0x00030e0000057ab9 */ /* 0x000fca0000000800 */
.L_x_528:
[----:B------:R-:W0:Y:S01]  /*12000*/  LDC R2, c[0x0][0xc3c] ;  /* 0x00030f00ff027b82 */ /* 0x000e220000000800 */
[----:B------:R-:W-:Y:S01]  /*12010*/  UIADD3 UR4, UR4, 0x1f, URZ ;  /* 0x0000001f04047890 */ /* 0x000fe2000fffe03f */
[----:B------:R-:W-:Y:S02]  /*12020*/  ULDC UR7, c[0x0][0xc3c] ;  /* 0x00030f0000077ab9 */ /* 0x000fe40000000800 */
[----:B------:R-:W-:-:S03]  /*12030*/  IMAD.U32 R27, RZ, RZ, UR7 ;  /* 0x00000007ff1b7e24 */ /* 0x000fc6000f8e00ff */
[----:B0-----:R-:W-:-:S13]  /*12040*/  ISETP.LE.AND P6, PT, R2, UR4, PT ;  /* 0x0000000402007c0c */ /* 0x001fda000bfc3270 */
[----:B------:R-:W-:Y:S05]  /*12050*/  @P6 BRA `(.L_x_527) ;  /* 0x00000004009c6947 */ /* 0x000fea0003800000 */
[----:B------:R-:W-:-:S04]  /*12060*/  IADD3 R7, R0, UR4, RZ ;  /* 0x0000000400077c10 */ /* 0x000fc8000fffe0ff */
[----:B------:R-:W-:-:S13]  /*12070*/  ISETP.GE.OR P6, PT, R7, R2, !P0 ;  /* 0x000000020700720c */ /* 0x000fda00047c6670 */
[----:B------:R-:W0:Y:S08]  /*12080*/  @!P6 LDC.64 R4, c[0x0][0xc80] ;  /* 0x00032000ff04eb82 */ /* 0x000e300000000a00 */
[----:B------:R-:W1:Y:S01]  /*12090*/  @!P6 LDC.64 R2, c[0x0][0xc78] ;  /* 0x00031e00ff02eb82 */ /* 0x000e620000000a00 */
[----:B0-----:R-:W-:-:S04]  /*120a0*/  @!P6 IMAD.WIDE R4, R7, 0x4, R4 ;  /* 0x000000040704e825 */ /* 0x001fc800078e0204 */
[----:B-1----:R-:W-:Y:S01]  /*120b0*/  @!P6 IMAD.WIDE R2, R7, 0x4, R2 ;  /* 0x000000040702e825 */ /* 0x002fe200078e0202 */
[----:B------:R-:W-:-:S06]  /*120c0*/  CS2R R6, SRZ ;  /* 0x0000000000067805 */ /* 0x000fcc000001ff00 */
[----:B------:R-:W2:Y:S04]  /*120d0*/  @!P6 LDG.E R6, desc[UR40][R4.64] ;  /* 0x000000280406e981 */ /* 0x000ea8000c1e1900 */
        /* <DEDUP_REMOVED lines=19> */
[----:B------:R-:W-:-:S04]  /*12210*/  IADD3 R8, R3, R8, RZ ;  /* 0x0000000803087210 */ /* 0x000fc80007ffe0ff */
[----:B------:R-:W-:-:S13]  /*12220*/  ISETP.GT.AND P6, PT, R8, UR6, PT ;  /* 0x0000000608007c0c */ /* 0x000fda000bfc4270 */
[----:B------:R-:W-:Y:S05]  /*12230*/  @!P6 BRA `(.L_x_528) ;  /* 0xfffffffc0070e947 */ /* 0x000fea000383ffff */
.L_x_526:
[----:B------:R-:W-:Y:S02]  /*12240*/  IMAD.IADD R9, R8, 0x1, -R3 ;  /* 0x0000000108097824 */ /* 0x000fe400078e0a03 */
[----:B------:R-:W-:Y:S02]  /*12250*/  IMAD.MOV.U32 R24, RZ, RZ, RZ ;  /* 0x000000ffff187224 */ /* 0x000fe400078e00ff */
[----:B------:R-:W-:-:S05]  /*12260*/  IMAD R3, R2, UR5, R9 ;  /* 0x0000000502037c24 */ /* 0x000fca000f8e0209 */
[----:B------:R-:W-:-:S13]  /*12270*/  ISETP.GT.AND P0, PT, R3, UR6, PT ;  /* 0x0000000603007c0c */ /* 0x000fda000bf04270 */
[----:B------:R-:W-:-:S04]  /*12280*/  VOTE.ANY R5, PT, !P0 ;  /* 0x0000000000057806 */ /* 0x000fc800040e0100 */
[----:B------:R-:W0:Y:S01]  /*12290*/  POPC R27, R5 ;  /* 0x00000005001b7309 */ /* 0x000e220000000000 */
[----:B------:R-:W-:Y:S01]  /*122a0*/  ISETP.NE.AND P0, PT, R5, RZ, PT ;  /* 0x000000ff0500720c */ /* 0x000fe20003f05270 */
[----:B0-----:R-:W0:Y:S04]  /*122b0*/  SHFL.IDX PT, R6, R6, R27, 0x1f ;  /* 0x00001f1b06067589 */ /* 0x001e2800000e0000 */
[----:B------:R-:W1:Y:S01]  /*122c0*/  SHFL.IDX PT, R7, R7, R27, 0x1f ;  /* 0x00001f1b07077589 */ /* 0x000e6200000e0000 */
[----:B0-----:R-:W-:-:S04]  /*122d0*/  IABS R4, R6 ;  /* 0x0000000600047213 */ /* 0x001fc80000000000 */
[----:B------:R-:W0:Y:S01]  /*122e0*/  I2F.RP R8, R4 ;  /* 0x0000000400087306 */ /* 0x000e220000209400 */
[----:B-1----:R-:W-:-:S07]  /*122f0*/  IABS R10, R7 ;  /* 0x00000007000a7213 */ /* 0x002fce0000000000 */
[----:B0-----:R-:W0:Y:S02]  /*12300*/  MUFU.RCP R8, R8 ;  /* 0x0000000800087308 */ /* 0x001e240000001000 */
[----:B0-----:R-:W-:-:S06]  /*12310*/  VIADD R3, R8, 0xffffffe ;  /* 0x0ffffffe08037836 */ /* 0x001fcc0000000000 */
[----:B------:R-:W0:Y:S02]  /*12320*/  F2I.FTZ.U32.TRUNC.NTZ R3, R3 ;  /* 0x0000000300037305 */ /* 0x000e24000021f000 */
[----:B0-----:R-:W-:Y:S01]  /*12330*/  IMAD.MOV R11, RZ, RZ, -R3 ;  /* 0x000000ffff0b7224 */ /* 0x001fe200078e0a03 */
[----:B------:R-:W-:Y:S06]  /*12340*/  @!P0 BRA `(.L_x_529) ;  /* 0x0000000000088947 */ /* 0x000fec0003800000 */
[----:B------:R-:W-:-:S05]  /*12350*/  VIADD R5, R27, 0xffffffff ;  /* 0xffffffff1b057836 */ /* 0x000fca0000000000 */
[----:B------:R0:W1:Y:S02]  /*12360*/  SHFL.IDX PT, R24, R2, R5, 0x1f ;  /* 0x00001f0502187589 */ /* 0x00006400000e0000 */
.L_x_529:
[----:B0-----:R-:W-:Y:S01]  /*12370*/  MOV R5, R10 ;  /* 0x0000000a00057202 */ /* 0x001fe20000000f00 */
[----:B-1----:R-:W-:Y:S02]  /*12380*/  IMAD R24, R24, UR5, R9 ;  /* 0x0000000518187c24 */ /* 0x002fe4000f8e0209 */
[----:B------:R-:W-:Y:S01]  /*12390*/  IMAD R9, R11, R4, RZ ;  /* 0x000000040b097224 */ /* 0x000fe200078e02ff */
[----:B------:R-:W0:Y:S01]  /*123a0*/  I2F.RP R8, R5 ;  /* 0x0000000500087306 */ /* 0x000e220000209400 */
[----:B------:R-:W-:Y:S01]  /*123b0*/  IMAD.MOV.U32 R2, RZ, RZ, RZ ;  /* 0x000000ffff027224 */ /* 0x000fe200078e00ff */
[----:B------:R-:W-:Y:S01]  /*123c0*/  IADD3 R25, -R24, UR6, RZ ;  /* 0x0000000618197c10 */ /* 0x000fe2000fffe1ff */
[----:B------:R-:W-:Y:S02]  /*123d0*/  VIADD R27, R27, UR4 ;  /* 0x000000041b1b7c36 */ /* 0x000fe40008000000 */
[----:B------:R-:W-:Y:S01]  /*123e0*/  IMAD.HI.U32 R2, R3, R9, R2 ;  /* 0x0000000903027227 */ /* 0x000fe200078e0002 */
[----:B------:R-:W-:-:S02]  /*123f0*/  IABS R3, R6 ;  /* 0x0000000600037213 */ /* 0x000fc40000000000 */
[----:B------:R-:W-:-:S03]  /*12400*/  IABS R9, R25 ;  /* 0x0000001900097213 */ /* 0x000fc60000000000 */
[----:B------:R-:W-:Y:S02]  /*12410*/  IMAD.MOV R3, RZ, RZ, -R3 ;  /* 0x000000ffff037224 */ /* 0x000fe400078e0a03 */
[----:B------:R-:W-:Y:S01]  /*12420*/  IMAD.HI.U32 R2, R2, R9, RZ ;  /* 0x0000000902027227 */ /* 0x000fe200078e00ff */
[----:B0-----:R-:W0:Y:S03]  /*12430*/  MUFU.RCP R8, R8 ;  /* 0x0000000800087308 */ /* 0x001e260000001000 */
[----:B------:R-:W-:-:S05]  /*12440*/  IMAD R9, R2, R3, R9 ;  /* 0x0000000302097224 */ /* 0x000fca00078e0209 */
[----:B------:R-:W-:Y:S01]  /*12450*/  ISETP.GT.U32.AND P1, PT, R4, R9, PT ;  /* 0x000000090400720c */ /* 0x000fe20003f24070 */
[----:B0-----:R-:W-:-:S12]  /*12460*/  VIADD R3, R8, 0xffffffe ;  /* 0x0ffffffe08037836 */ /* 0x001fd80000000000 */
[----:B------:R-:W-:Y:S02]  /*12470*/  @!P1 IMAD.IADD R9, R9, 0x1, -R4 ;  /* 0x0000000109099824 */ /* 0x000fe400078e0a04 */
[----:B------:R-:W-:Y:S01]  /*12480*/  @!P1 VIADD R2, R2, 0x1 ;  /* 0x0000000102029836 */ /* 0x000fe20000000000 */
[----:B------:R-:W0:Y:S01]  /*12490*/  F2I.FTZ.U32.TRUNC.NTZ R3, R3 ;  /* 0x0000000300037305 */ /* 0x000e22000021f000 */
[----:B------:R-:W-:Y:S02]  /*124a0*/  ISETP.NE.AND P1, PT, R6, RZ, PT ;  /* 0x000000ff0600720c */ /* 0x000fe40003f25270 */
[----:B------:R-:W-:Y:S02]  /*124b0*/  ISETP.GE.U32.AND P0, PT, R9, R4, PT ;  /* 0x000000040900720c */ /* 0x000fe40003f06070 */
[----:B------:R-:W-:-:S04]  /*124c0*/  LOP3.LUT R4, R25, R6, RZ, 0x3c, !PT ;  /* 0x0000000619047212 */ /* 0x000fc800078e3cff */
[----:B------:R-:W-:Y:S01]  /*124d0*/  ISETP.GE.AND P2, PT, R4, RZ, PT ;  /* 0x000000ff0400720c */ /* 0x000fe20003f46270 */
[----:B0-----:R-:W-:-:S06]  /*124e0*/  IMAD.MOV R8, RZ, RZ, -R3 ;  /* 0x000000ffff087224 */ /* 0x001fcc00078e0a03 */
[----:B------:R-:W-:-:S05]  /*124f0*/  @P0 IADD3 R2, R2, 0x1, RZ ;  /* 0x0000000102020810 */ /* 0x000fca0007ffe0ff */
[----:B------:R-:W-:Y:S02]  /*12500*/  IMAD.MOV.U32 R4, RZ, RZ, R2 ;  /* 0x000000ffff047224 */ /* 0x000fe400078e0002 */
[----:B------:R-:W-:Y:S01]  /*12510*/  IMAD.MOV.U32 R2, RZ, RZ, R8 ;  /* 0x000000ffff027224 */ /* 0x000fe200078e0008 */
[----:B------:R-:W-:Y:S01]  /*12520*/  IABS R8, R7 ;  /* 0x0000000700087213 */ /* 0x000fe20000000000 */
[----:B------:R-:W-:Y:S01]  /*12530*/  @!P2 IMAD.MOV R4, RZ, RZ, -R4 ;  /* 0x000000ffff04a224 */ /* 0x000fe200078e0a04 */
[----:B------:R-:W-:Y:S01]  /*12540*/  @!P1 LOP3.LUT R4, RZ, R6, RZ, 0x33, !PT ;  /* 0x00000006ff049212 */ /* 0x000fe200078e33ff */
[----:B------:R-:W-:Y:S01]  /*12550*/  IMAD R9, R2, R5, RZ ;  /* 0x0000000502097224 */ /* 0x000fe200078e02ff */
[----:B------:R-:W-:Y:S01]  /*12560*/  IADD3 R8, RZ, -R8, RZ ;  /* 0x80000008ff087210 */ /* 0x000fe20007ffe0ff */
[----:B------:R-:W-:Y:S02]  /*12570*/  IMAD.MOV.U32 R2, RZ, RZ, RZ ;  /* 0x000000ffff027224 */ /* 0x000fe400078e00ff */
[----:B------:R-:W-:-:S02]  /*12580*/  IMAD R6, R6, R4, RZ ;  /* 0x0000000406067224 */ /* 0x000fc400078e02ff */
[----:B------:R-:W-:Y:S01]  /*12590*/  IMAD.HI.U32 R2, R3, R9, R2 ;  /* 0x0000000903027227 */ /* 0x000fe200078e0002 */
[----:B------:R-:W-:-:S03]  /*125a0*/  IABS R3, R4 ;  /* 0x0000000400037213 */ /* 0x000fc60000000000 */
[----:B------:R-:W-:Y:S02]  /*125b0*/  IMAD.IADD R25, R25, 0x1, -R6 ;  /* 0x0000000119197824 */ /* 0x000fe400078e0a06 */
        /* <DEDUP_REMOVED lines=9> */
[----:B------:R-:W-:-:S04]  /*12650*/  @P0 VIADD R2, R2, 0x1 ;  /* 0x0000000102020836 */ /* 0x000fc80000000000 */
[----:B------:R-:W-:Y:S01]  /*12660*/  @!P2 IMAD.MOV R2, RZ, RZ, -R2 ;  /* 0x000000ffff02a224 */ /* 0x000fe200078e0a02 */
[----:B------:R-:W-:-:S05]  /*12670*/  @!P1 LOP3.LUT R2, RZ, R7, RZ, 0x33, !PT ;  /* 0x00000007ff029212 */ /* 0x000fca00078e33ff */
[----:B------:R-:W-:-:S04]  /*12680*/  IMAD.MOV R3, RZ, RZ, -R2 ;  /* 0x000000ffff037224 */ /* 0x000fc800078e0a02 */
[C---:B------:R-:W-:Y:S01]  /*12690*/  IMAD R4, R7.reuse, R3, R4 ;  /* 0x0000000307047224 */ /* 0x040fe200078e0204 */
[----:B------:R-:W-:-:S05]  /*126a0*/  LEA R7, R7, R2, 0x18 ;  /* 0x0000000207077211 */ /* 0x000fca00078ec0ff */
[----:B------:R-:W-:Y:S01]  /*126b0*/  IMAD R26, R4, 0x10000, R7 ;  /* 0x00010000041a7824 */ /* 0x000fe200078e0207 */
[----:B------:R-:W-:Y:S06]  /*126c0*/  BRA `(.L_x_530) ;  /* 0x00000000000c7947 */ /* 0x000fec0003800000 */
.L_x_527:
[----:B------:R-:W-:Y:S01]  /*126d0*/  IMAD.MOV.U32 R25, RZ, RZ, RZ ;  /* 0x000000ffff197224 */ /* 0x000fe200078e00ff */
[----:B------:R-:W-:Y:S01]  /*126e0*/  MOV R26, RZ ;  /* 0x000000ff001a7202 */ /* 0x000fe20000000f00 */
[----:B------:R-:W-:-:S07]  /*126f0*/  IMAD.U32 R24, RZ, RZ, UR6 ;  /* 0x00000006ff187e24 */ /* 0x000fce000f8e00ff */
.L_x_530:
[----:B------:R-:W-:-:S13]  /*12700*/  ISETP.NE.AND P0, PT, R0, RZ, PT ;  /* 0x000000ff0000720c */ /* 0x000fda0003f05270 */
[----:B------:R-:W0:Y:S01]  /*12710*/  @!P0 S2R R3, SR_CgaCtaId ;  /* 0x0000000000038919 */ /* 0x000e220000008800 */
[----:B------:R-:W-:-:S04]  /*12720*/  @!P0 MOV R0, 0x400 ;  /* 0x0000040000008802 */ /* 0x000fc80000000f00 */
[----:B0-----:R-:W-:-:S05]  /*12730*/  @!P0 LEA R0, R3, R0, 0x18 ;  /* 0x0000000003008211 */ /* 0x001fca00078ec0ff */
[----:B------:R1:W-:Y:S01]  /*12740*/  @!P0 STS.128 [R0+0x132d0], R24 ;  /* 0x0132d01800008388 */ /* 0x0003e20000000c00 */
[----:B------:R-:W-:Y:S06]  /*12750*/  BAR.ARV 0x5, 0x200 ;  /* 0x0148000000007b1d */ /* 0x000fec0000002000 */
.L_x_525:
[----:B01----:R-:W-:Y:S01]  /*12760*/  IMAD.MOV.U32 R0, RZ, RZ, 0x1 ;  /* 0x00000001ff007424 */ /* 0x003fe200078e00ff */
[----:B------:R-:W-:Y:S01]  /*12770*/  ULDC UR4, c[0x0][0xc3c] ;  /* 0x00030f0000047ab9 */ /* 0x000fe20000000800 */
[----:B------:R-:W-:Y:S01]  /*12780*/  IMAD.MOV.U32 R29, RZ, RZ, RZ ;  /* 0x000000ffff1d7224 */ /* 0x000fe200078e00ff */
[----:B------:R-:W-:Y:S02]  /*12790*/  ISETP.GE.AND P0, PT, R27, UR4, PT ;  /* 0x000000041b007c0c */ /* 0x000fe4000bf06270 */
[----:B------:R0:W-:Y:S04]  /*127a0*/  STL [R1+0xc], R0 ;  /* 0x00000c0001007387 */ /* 0x0001e80000100800 */
[----:B------:R0:W-:Y:S07]  /*127b0*/  STL [R1+0x5c], RZ ;  /* 0x00005cff01007387 */ /* 0x0001ee0000100800 */
[----:B------:R-:W-:Y:S05]  /*127c0*/  @P0 BRA `(.L_x_531) ;  /* 0x00000068005c0947 */ /* 0x000fea0003800000 */
[----:B------:R-:W2:Y:S01]  /*127d0*/  LDL R11, [R1+0x2c] ;  /* 0x00002c00010b7983 */ /* 0x000ea20000100800 */
[----:B------:R-:W1:Y:S01]  /*127e0*/  S2R R10, SR_TID.X ;  /* 0x00000000000a7919 */ /* 0x000e620000002100 */
[----:B------:R-:W3:Y:S01]  /*127f0*/  S2UR UR4, SR_CgaCtaId ;  /* 0x00000000000479c3 */ /* 0x000ee20000008800 */
[C---:B-1----:R-:W-:Y:S01]  /*12800*/  IMAD.SHL.U32 R3, R10.reuse, 0x40, RZ ;  /* 0x000000400a037824 */ /* 0x042fe200078e00ff */
[C---:B------:R-:W-:Y:S01]  /*12810*/  LOP3.LUT R12, R10.reuse, 0x7f, RZ, 0xc0, !PT ;  /* 0x0000007f0a0c7812 */ /* 0x040fe200078ec0ff */
[C---:B0-----:R-:W-:Y:S01]  /*12820*/  IMAD.SHL.U32 R0, R10.reuse, 0x10, RZ ;  /* 0x000000100a007824 */ /* 0x041fe200078e00ff */
[----:B------:R-:W-:Y:S02]  /*12830*/  SHF.R.U32.HI R5, RZ, 0x1, R10 ;  /* 0x00000001ff057819 */ /* 0x000fe4000001160a */
[----:B------:R-:W-:Y:S01]  /*12840*/  LOP3.LUT R2, R3, 0x180, RZ, 0xc0, !PT ;  /* 0x0000018003027812 */ /* 0x000fe200078ec0ff */
[----:B------:R-:W-:Y:S01]  /*12850*/  IMAD.SHL.U32 R9, R10, 0x2, RZ ;  /* 0x000000020a097824 */ /* 0x000fe200078e00ff */
[----:B------:R-:W-:Y:S01]  /*12860*/  LOP3.LUT R6, R0, 0x1b0, RZ, 0xc0, !PT ;  /* 0x000001b000067812 */ /* 0x000fe200078ec0ff */
[----:B------:R-:W-:Y:S01]  /*12870*/  IMAD.SHL.U32 R7, R12, 0x10, RZ ;  /* 0x000000100c077824 */ /* 0x000fe200078e00ff */
[----:B------:R-:W-:-:S02]  /*12880*/  LOP3.LUT R5, R2, 0x30, R5, 0xf8, !PT ;  /* 0x0000003002057812 */ /* 0x000fc400078ef805 */
[C---:B------:R-:W-:Y:S01]  /*12890*/  SHF.L.U32 R2, R10.reuse, 0x5, RZ ;  /* 0x000000050a027819 */ /* 0x040fe200000006ff */
[----:B------:R-:W-:Y:S01]  /*128a0*/  IMAD.SHL.U32 R4, R10, 0x8, RZ ;  /* 0x000000080a047824 */ /* 0x000fe200078e00ff */
[----:B------:R-:W-:Y:S02]  /*128b0*/  LOP3.LUT R8, R6, 0x30, R9, 0x78, !PT ;  /* 0x0000003006087812 */ /* 0x000fe400078e7809 */
[----:B------:R-:W-:Y:S02]  /*128c0*/  LOP3.LUT R6, R2, 0x80, RZ, 0xc0, !PT ;  /* 0x0000008002067812 */ /* 0x000fe400078ec0ff */
[----:B------:R-:W-:Y:S01]  /*128d0*/  LOP3.LUT R7, R7, 0x600, RZ, 0xc0, !PT ;  /* 0x0000060007077812 */ /* 0x000fe200078ec0ff */
[----:B------:R-:W-:Y:S01]  /*128e0*/  IMAD.SHL.U32 R9, R10, 0x4, RZ ;  /* 0x000000040a097824 */ /* 0x000fe200078e00ff */
[----:B------:R-:W-:Y:S02]  /*128f0*/  LOP3.LUT R4, R5, 0x30, R4, 0x78, !PT ;  /* 0x0000003005047812 */ /* 0x000fe400078e7804 */
[----:B------:R-:W-:-:S02]  /*12900*/  LOP3.LUT R6, R6, 0x10, R10, 0xf8, !PT ;  /* 0x0000001006067812 */ /* 0x000fc400078ef80a */
[C---:B------:R-:W-:Y:S02]  /*12910*/  LOP3.LUT R5, R7.reuse, 0x60, R2, 0xf8, !PT ;  /* 0x0000006007057812 */ /* 0x040fe400078ef802 */
[----:B------:R-:W-:Y:S02]  /*12920*/  LOP3.LUT R7, R7, 0x40, R0, 0xf8, !PT ;  /* 0x0000004007077812 */ /* 0x000fe400078ef800 */
[----:B------:R-:W-:Y:S02]  /*12930*/  LOP3.LUT R6, R6, 0x10, R9, 0x78, !PT ;  /* 0x0000001006067812 */ /* 0x000fe400078e7809 */
[----:B------:R-:W-:Y:S02]  /*12940*/  LOP3.LUT R5, R5, 0x100, R2, 0xf8, !PT ;  /* 0x0000010005057812 */ /* 0x000fe400078ef802 */
[----:B------:R-:W-:Y:S02]  /*12950*/  LOP3.LUT R3, R4, 0x640, R3, 0xf8, !PT ;  /* 0x0000064004037812 */ /* 0x000fe400078ef803 */
[----:B------:R-:W-:-:S02]  /*12960*/  LOP3.LUT R10, R7, R8, RZ, 0xfc, !PT ;  /* 0x00000008070a7212 */ /* 0x000fc400078efcff */
[----:B------:R-:W-:Y:S01]  /*12970*/  LOP3.LUT R0, R5, R6, RZ, 0xfc, !PT ;  /* 0x0000000605007212 */ /* 0x000fe200078efcff */
[----:B------:R3:W-:Y:S01]  /*12980*/  STL [R1+0x38], R3 ;  /* 0x0000380301007387 */ /* 0x0007e20000100800 */
[----:B------:R-:W-:-:S03]  /*12990*/  MOV R17, 0x400 ;  /* 0x0000040000117802 */ /* 0x000fc60000000f00 */
[----:B------:R-:W-:Y:S04]  /*129a0*/  STL [R1+0x30], R10 ;  /* 0x0000300a01007387 */ /* 0x000fe80000100800 */
[----:B------:R2:W-:Y:S01]  /*129b0*/  STL [R1+0x34], R0 ;  /* 0x0000340001007387 */ /* 0x0005e20000100800 */
[----:B---3--:R-:W-:-:S05]  /*129c0*/  IMAD.U32 R3, RZ, RZ, UR4 ;  /* 0x00000004ff037e24 */ /* 0x008fca000f8e00ff */
[----:B------:R0:W-:Y:S01]  /*129d0*/  STL [R1+0x28], R3 ;  /* 0x0000280301007387 */ /* 0x0001e20000100800 */
[----:B------:R-:W-:Y:S02]  /*129e0*/  LEA R17, R3, R17, 0x18 ;  /* 0x0000001103117211 */ /* 0x000fe400078ec0ff */
[----:B------:R-:W-:Y:S01]  /*129f0*/  SHF.R.U32.HI R4, RZ, 0x2, R12 ;  /* 0x00000002ff047819 */ /* 0x000fe2000001160c */
[----:B------:R-:W-:Y:S03]  /*12a00*/  BSSY B7, `(.L_x_531) ;  /* 0x0000673000077945 */ /* 0x000fe60003800000 */
[----:B------:R-:W-:Y:S02]  /*12a10*/  LOP3.LUT R2, R4, 0x60, R2, 0xf8, !PT ;  /* 0x0000006004027812 */ /* 0x000fe400078ef802 */
[----:B------:R-:W-:Y:S02]  /*12a20*/  MOV R29, RZ ;  /* 0x000000ff001d7202 */ /* 0x000fe40000000f00 */
[----:B------:R-:W-:Y:S01]  /*12a30*/  LOP3.LUT R2, R2, 0x80, RZ, 0xfc, !PT ;  /* 0x0000008002027812 */ /* 0x000fe200078efcff */
[----:B------:R-:W-:Y:S01]  /*12a40*/  ULDC.64 UR38, c[0x0][0x198] ;  /* 0x0000660000267ab9 */ /* 0x000fe20000000a00 */
[----:B------:R-:W-:Y:S01]  /*12a50*/  ULDC UR36, c[0x0][0xc] ;  /* 0x0000030000247ab9 */ /* 0x000fe20000000800 */
[----:B--2---:R-:W-:-:S02]  /*12a60*/  LOP3.LUT R0, R11, 0x2, RZ, 0xfc, !PT ;  /* 0x000000020b007812 */ /* 0x004fc400078efcff */
[----:B0-----:R-:W-:-:S03]  /*12a70*/  LOP3.LUT R3, R11, 0x1, RZ, 0xfc, !PT ;  /* 0x000000010b037812 */ /* 0x001fc600078efcff */
[----:B------:R0:W-:Y:S04]  /*12a80*/  STL [R1+0x6c], R0 ;  /* 0x00006c0001007387 */ /* 0x0001e80000100800 */
[----:B------:R1:W-:Y:S01]  /*12a90*/  STL [R1+0x4c], R3 ;  /* 0x00004c0301007387 */ /* 0x0003e20000100800 */
[----:B0-----:R-:W-:-:S03]  /*12aa0*/  IMAD.MOV.U32 R0, RZ, RZ, 0x1 ;  /* 0x00000001ff007424 */ /* 0x001fc600078e00ff */
[----:B------:R-:W-:Y:S01]  /*12ab0*/  STL [R1+0x5c], RZ ;  /* 0x00005cff01007387 */ /* 0x000fe20000100800 */
[----:B-1----:R-:W-:-:S03]  /*12ac0*/  IMAD.MOV.U32 R3, RZ, RZ, 0x1 ;  /* 0x00000001ff037424 */ /* 0x002fc600078e00ff */
[----:B------:R0:W-:Y:S04]  /*12ad0*/  STL [R1+0x10], R0 ;  /* 0x0000100001007387 */ /* 0x0001e80000100800 */
[----:B------:R1:W-:Y:S01]  /*12ae0*/  STL [R1+0x4], RZ ;  /* 0x000004ff01007387 */ /* 0x0003e20000100800 */
[----:B0-----:R-:W-:-:S03]  /*12af0*/  IMAD.IADD R0, R17, 0x1, R10 ;  /* 0x0000000111007824 */ /* 0x001fc600078e020a */
[----:B------:R1:W-:Y:S04]  /*12b00*/  STL [R1+0xc], R3 ;  /* 0x00000c0301007387 */ /* 0x0003e80000100800 */
[----:B------:R1:W-:Y:S02]  /*12b10*/  STL [R1+0x58], R0 ;  /* 0x0000580001007387 */ /* 0x0003e40000100800 */
.L_x_643:
[----:B01----:R-:W0:Y:S02]  /*12b20*/  LDC.64 R18, c[0x0][0xc88] ;  /* 0x00032200ff127b82 */ /* 0x003e240000000a00 */
[----:B0-----:R-:W-:-:S06]  /*12b30*/  IMAD.WIDE R18, R27, 0x4, R18 ;  /* 0x000000041b127825 */ /* 0x001fcc00078e0212 */
[----:B------:R-:W1:Y:S01]  /*12b40*/  LDG.E R18, desc[UR40][R18.64] ;  /* 0x0000002812127981 */ /* 0x000e62000c1e1900 */
[----:B------:R-:W-:Y:S05]  /*12b50*/  YIELD ;  /* 0x0000000000007946 */ /* 0x000fea0003800000 */
[----:B------:R-:W-:Y:S01]  /*12b60*/  ULDC.64 UR4, c[0x0][0xa28] ;  /* 0x00028a0000047ab9 */ /* 0x000fe20000000a00 */
[----:B------:R-:W-:Y:S01]  /*12b70*/  IMAD.MOV.U32 R9, RZ, RZ, RZ ;  /* 0x000000ffff097224 */ /* 0x000fe200078e00ff */
[----:B------:R-:W-:Y:S01]  /*12b80*/  ISETP.NE.U32.AND P0, PT, RZ, UR4, PT ;  /* 0x00000004ff007c0c */ /* 0x000fe2000bf05070 */
[----:B--2---:R-:W-:Y:S01]  /*12b90*/  IMAD.MOV.U32 R6, RZ, RZ, RZ ;  /* 0x000000ffff067224 */ /* 0x004fe200078e00ff */
[----:B------:R-:W-:Y:S01]  /*12ba0*/  ULDC.64 UR8, c[0x0][0xa18] ;  /* 0x0002860000087ab9 */ /* 0x000fe20000000a00 */
[----:B------:R-:W-:Y:S01]  /*12bb0*/  ULDC.64 UR6, c[0x0][0xa10] ;  /* 0x0002840000067ab9 */ /* 0x000fe20000000a00 */
[----:B------:R-:W-:-:S02]  /*12bc0*/  ISETP.NE.AND.EX P0, PT, RZ, UR5, PT, P0 ;  /* 0x00000005ff007c0c */ /* 0x000fc4000bf05300 */
[----:B-1-3--:R-:W-:-:S11]  /*12bd0*/  SHF.R.S32.HI R0, RZ, 0x1f, R18 ;  /* 0x0000001fff007819 */ /* 0x00afd60000011412 */
[C---:B------:R-:W-:Y:S01]  /*12be0*/  @P0 LEA R2, P1, R18.reuse, UR4, 0x2 ;  /* 0x0000000412020c11 */ /* 0x040fe2000f8210ff */
[C---:B------:R-:W-:Y:S01]  /*12bf0*/  IMAD.SHL.U32 R19, R18.reuse, 0x4, RZ ;  /* 0x0000000412137824 */ /* 0x040fe200078e00ff */
[C-C-:B------:R-:W-:Y:S01]  /*12c00*/  SHF.L.U64.HI R22, R18.reuse, 0x2, R0.reuse ;  /* 0x0000000212167819 */ /* 0x140fe20000010200 */
[----:B------:R0:W-:Y:S01]  /*12c10*/  STL [R1+0x50], R0 ;  /* 0x0000500001007387 */ /* 0x0001e20000100800 */
[----:B------:R-:W-:Y:S01]  /*12c20*/  @P0 LEA.HI.X R3, R18, UR5, R0, 0x2, P1 ;  /* 0x0000000512030c11 */ /* 0x000fe200088f1400 */
[----:B------:R-:W-:-:S04]  /*12c30*/  ULDC.64 UR4, c[0x0][0xa00] ;  /* 0x0002800000047ab9 */ /* 0x000fc80000000a00 */
[----:B------:R1:W2:Y:S01]  /*12c40*/  @P0 LDG.E R9, desc[UR40][R2.64] ;  /* 0x0000002802090981 */ /* 0x0002a2000c1e1900 */
[----:B------:R-:W-:Y:S02]  /*12c50*/  ISETP.NE.U32.AND P0, PT, RZ, UR4, PT ;  /* 0x00000004ff007c0c */ /* 0x000fe4000bf05070 */
[----:B------:R-:W-:Y:S02]  /*12c60*/  ISETP.NE.U32.AND P1, PT, RZ, UR8, PT ;  /* 0x00000008ff007c0c */ /* 0x000fe4000bf25070 */
[----:B------:R-:W-:Y:S02]  /*12c70*/  ISETP.NE.AND.EX P0, PT, RZ, UR5, PT, P0 ;  /* 0x00000005ff007c0c */ /* 0x000fe4000bf05300 */
[----:B------:R-:W-:Y:S02]  /*12c80*/  ISETP.NE.AND.EX P1, PT, RZ, UR9, PT, P1 ;  /* 0x00000009ff007c0c */ /* 0x000fe4000bf25310 */
[----:B------:R-:W-:Y:S02]  /*12c90*/  ISETP.NE.U32.AND P2, PT, RZ, UR6, PT ;  /* 0x00000006ff007c0c */ /* 0x000fe4000bf45070 */
[----:B-1----:R-:W-:-:S02]  /*12ca0*/  IADD3 R2, P3, R19, UR4, RZ ;  /* 0x0000000413027c10 */ /* 0x002fc4000ff7e0ff */
[----:B------:R-:W-:Y:S02]  /*12cb0*/  ISETP.NE.AND.EX P2, PT, RZ, UR7, PT, P2 ;  /* 0x00000007ff007c0c */ /* 0x000fe4000bf45320 */
[C---:B------:R-:W-:Y:S02]  /*12cc0*/  IADD3.X R3, R22.reuse, UR5, RZ, P3, !PT ;  /* 0x0000000516037c10 */ /* 0x040fe40009ffe4ff */
[----:B------:R-:W-:Y:S02]  /*12cd0*/  IADD3 R4, P4, R19, UR6, RZ ;  /* 0x0000000613047c10 */ /* 0x000fe4000ff9e0ff */
[----:B0-----:R-:W-:Y:S01]  /*12ce0*/  MOV R0, RZ ;  /* 0x000000ff00007202 */ /* 0x001fe20000000f00 */
[----:B------:R-:W3:Y:S01]  /*12cf0*/  @P0 LDG.E R6, desc[UR40][R2.64] ;  /* 0x0000002802060981 */ /* 0x000ee2000c1e1900 */
[----:B------:R-:W-:Y:S01]  /*12d00*/  ULDC UR4, c[0x0][0x288] ;  /* 0x0000a20000047ab9 */ /* 0x000fe20000000800 */
[----:B------:R-:W-:Y:S01]  /*12d10*/  IADD3.X R5, R22, UR7, RZ, P4, !PT ;  /* 0x0000000716057c10 */ /* 0x000fe2000a7fe4ff */
[----:B------:R-:W-:Y:S01]  /*12d20*/  IMAD.U32 R8, RZ, RZ, UR4 ;  /* 0x00000004ff087e24 */ /* 0x000fe2000f8e00ff */
[----:B------:R-:W-:-:S03]  /*12d30*/  ULDC.64 UR4, c[0x0][0x418] ;  /* 0x0001060000047ab9 */ /* 0x000fc60000000a00 */
[----:B-----5:R-:W5:Y:S04]  /*12d40*/  @P2 LDG.E R0, desc[UR40][R4.64] ;  /* 0x0000002804002981 */ /* 0x020f68000c1e1900 */
[----:B---3--:R0:W-:Y:S02]  /*12d50*/  STL [R1+0x48], R6 ;  /* 0x0000480601007387 */ /* 0x0081e40000100800 */
[----:B0-----:R-:W-:-:S04]  /*12d60*/  @P1 IADD3 R6, P3, R19, UR8, RZ ;  /* 0x0000000813061c10 */ /* 0x001fc8000ff7e0ff */
[----:B------:R-:W-:-:S05]  /*12d70*/  @P1 IADD3.X R7, R22, UR9, RZ, P3, !PT ;  /* 0x0000000916071c10 */ /* 0x000fca0009ffe4ff */
[----:B------:R0:W3:Y:S01]  /*12d80*/  @P1 LDG.E R8, desc[UR40][R6.64] ;  /* 0x0000002806081981 */ /* 0x0000e2000c1e1900 */
[----:B------:R-:W-:-:S03]  /*12d90*/  UISETP.NE.U32.AND UP0, UPT, UR4, URZ, UPT ;  /* 0x0000003f0400728c */ /* 0x000fc6000bf05070 */
[----:B------:R-:W-:Y:S01]  /*12da0*/  ULDC UR4, c[0x0][0x424] ;  /* 0x0001090000047ab9 */ /* 0x000fe20000000800 */
[----:B------:R-:W-:-:S03]  /*12db0*/  UISETP.NE.AND.EX UP0, UPT, UR5, URZ, UPT, UP0 ;  /* 0x0000003f0500728c */ /* 0x000fc6000bf05300 */
[----:B------:R-:W-:Y:S01]  /*12dc0*/  ULDC UR5, c[0x0][0x2f0] ;  /* 0x0000bc0000057ab9 */ /* 0x000fe20000000800 */
[----:B------:R-:W-:-:S04]  /*12dd0*/  USEL UR4, UR4, 0x1, UP0 ;  /* 0x0000000104047887 */ /* 0x000fc80008000000 */
[----:B------:R-:W-:-:S03]  /*12de0*/  UIMAD UR4, UR4, UR5, URZ ;  /* 0x00000005040472a4 */ /* 0x000fc6000f8e023f */
[----:B------:R-:W-:-:S03]  /*12df0*/  ULDC UR5, c[0x0][0x348] ;  /* 0x0000d20000057ab9 */ /* 0x000fc60000000800 */
[----:B0-----:R-:W-:Y:S01]  /*12e00*/  IMAD.U32 R7, RZ, RZ, UR4 ;  /* 0x00000004ff077e24 */ /* 0x001fe2000f8e00ff */
[----:B---3--:R0:W-:Y:S04]  /*12e10*/  STL [R1+0x54], R8 ;  /* 0x0000540801007387 */ /* 0x0081e80000100800 */
[----:B--2---:R1:W-:Y:S01]  /*12e20*/  STL [R1+0x18], R9 ;  /* 0x0000180901007387 */ /* 0x0043e20000100800 */
[----:B0-----:R-:W-:Y:S01]  /*12e30*/  IMAD.U32 R8, RZ, RZ, UR5 ;  /* 0x00000005ff087e24 */ /* 0x001fe2000f8e00ff */
[----:B------:R-:W-:Y:S06]  /*12e40*/  @P1 BRA `(.L_x_532) ;  /* 0x0000000000141947 */ /* 0x000fec0003800000 */
[----:B------:R-:W-:Y:S05]  /*12e50*/  @!P0 BRA `(.L_x_532) ;  /* 0x0000000000108947 */ /* 0x000fea0003800000 */
[----:B------:R-:W2:Y:S04]  /*12e60*/  LDG.E R6, desc[UR40][R2.64] ;  /* 0x0000002802067981 */ /* 0x000ea8000c1e1900 */
[----:B------:R-:W2:Y:S02]  /*12e70*/  LDG.E R2, desc[UR40][R2.64+0x4] ;  /* 0x0000042802027981 */ /* 0x000ea4000c1e1900 */
[----:B--2---:R-:W-:-:S05]  /*12e80*/  IMAD.IADD R2, R2, 0x1, -R6 ;  /* 0x0000000102027824 */ /* 0x004fca00078e0a06 */
[----:B------:R0:W-:Y:S02]  /*12e90*/  STL [R1+0x54], R2 ;  /* 0x0000540201007387 */ /* 0x0001e40000100800 */
.L_x_532:
[----:B------:R-:W-:Y:S01]  /*12ea0*/  IMAD.MOV.U32 R11, RZ, RZ, R18 ;  /* 0x000000ffff0b7224 */ /* 0x000fe200078e0012 */
[----:B------:R-:W-:Y:S01]  /*12eb0*/  ULDC.64 UR4, c[0x0][0xa20] ;  /* 0x0002880000047ab9 */ /* 0x000fe20000000a00 */
[C---:B------:R-:W-:Y:S02]  /*12ec0*/  LOP3.LUT R6, R26.reuse, 0xff000000, RZ, 0xc0, !PT ;  /* 0xff0000001a067812 */ /* 0x040fe400078ec0ff */
[----:B------:R-:W-:Y:S01]  /*12ed0*/  ISETP.NE.U32.AND P0, PT, RZ, UR4, PT ;  /* 0x00000004ff007c0c */ /* 0x000fe2000bf05070 */
[----:B------:R2:W-:Y:S01]  /*12ee0*/  STL [R1+0x8], R11 ;  /* 0x0000080b01007387 */ /* 0x0005e20000100800 */
[----:B------:R-:W-:Y:S02]  /*12ef0*/  SHF.R.U32.HI R6, RZ, 0x8, R6 ;  /* 0x00000008ff067819 */ /* 0x000fe40000011606 */
[----:B------:R-:W-:Y:S02]  /*12f00*/  ISETP.NE.AND.EX P0, PT, RZ, UR5, PT, P0 ;  /* 0x00000005ff007c0c */ /* 0x000fe4000bf05300 */
[----:B0-----:R-:W-:-:S02]  /*12f10*/  LOP3.LUT R2, R26, 0xff0000, RZ, 0xc0, !PT ;  /* 0x00ff00001a027812 */ /* 0x001fc400078ec0ff */
[----:B------:R-:W-:Y:S02]  /*12f20*/  LOP3.LUT R16, R26, 0xffff, RZ, 0xc0, !PT ;  /* 0x0000ffff1a107812 */ /* 0x000fe400078ec0ff */
[----:B------:R-:W-:-:S07]  /*12f30*/  LEA.HI R6, R2, R6, RZ, 0x10 ;  /* 0x0000000602067211 */ /* 0x000fce00078f80ff */
[----:B--2---:R-:W-:Y:S05]  /*12f40*/  @!P0 BRA `(.L_x_533) ;  /* 0x0000000000108947 */ /* 0x004fea0003800000 */
[----:B------:R-:W-:-:S04]  /*12f50*/  IADD3 R2, P0, R19, UR4, RZ ;  /* 0x0000000413027c10 */ /* 0x000fc8000ff1e0ff */
[----:B------:R-:W-:-:S05]  /*12f60*/  IADD3.X R3, R22, UR5, RZ, P0, !PT ;  /* 0x0000000516037c10 */ /* 0x000fca00087fe4ff */
[----:B------:R0:W5:Y:S01]  /*12f70*/  LDG.E R7, desc[UR40][R2.64] ;  /* 0x0000002802077981 */ /* 0x000162000c1e1900 */
[----:B------:R-:W-:Y:S05]  /*12f80*/  BRA `(.L_x_534) ;  /* 0x0000000000247947 */ /* 0x000fea0003800000 */
.L_x_533:
[----:B------:R-:W-:Y:S02]  /*12f90*/  ULDC.64 UR4, c[0x0][0xa08] ;  /* 0x0002820000047ab9 */ /* 0x000fe40000000a00 */
[----:B------:R-:W-:-:S04]  /*12fa0*/  ISETP.NE.U32.AND P0, PT, RZ, UR4, PT ;  /* 0x00000004ff007c0c */ /* 0x000fc8000bf05070 */
[----:B------:R-:W-:-:S13]  /*12fb0*/  ISETP.NE.AND.EX P0, PT, RZ, UR5, PT, P0 ;  /* 0x00000005ff007c0c */ /* 0x000fda000bf05300 */
[----:B------:R-:W-:Y:S05]  /*12fc0*/  @!P0 BRA `(.L_x_534) ;  /* 0x0000000000148947 */ /* 0x000fea0003800000 */
[----:B------:R-:W0:Y:S02]  /*12fd0*/  LDC.64 R2, c[0x0][0xa08] ;  /* 0x00028200ff027b82 */ /* 0x000e240000000a00 */
[----:B0-----:R-:W-:-:S05]  /*12fe0*/  IMAD.WIDE R2, R11, 0x4, R2 ;  /* 0x000000040b027825 */ /* 0x001fca00078e0202 */
[----:B------:R-:W2:Y:S04]  /*12ff0*/  LDG.E R7, desc[UR40][R2.64] ;  /* 0x0000002802077981 */ /* 0x000ea8000c1e1900 */
[----:B------:R-:W2:Y:S02]  /*13000*/  LDG.E R2, desc[UR40][R2.64+0x4] ;  /* 0x0000042802027981 */ /* 0x000ea4000c1e1900 */
[----:B--2---:R-:W-:-:S07]  /*13010*/  IADD3 R7, -R7, R2, RZ ;  /* 0x0000000207077210 */ /* 0x004fce0007ffe1ff */
.L_x_534:
[----:B0-----:R-:W2:Y:S04]  /*13020*/  @P2 LDG.E R2, desc[UR40][R4.64] ;  /* 0x0000002804022981 */ /* 0x001ea8000c1e1900 */
[----:B------:R-:W2:Y:S01]  /*13030*/  @P2 LDG.E R4, desc[UR40][R4.64+0x4] ;  /* 0x0000042804042981 */ /* 0x000ea2000c1e1900 */
[----:B-----5:R-:W-:Y:S01]  /*13040*/  IMAD.IADD R7, R7, 0x1, -R9 ;  /* 0x0000000107077824 */ /* 0x020fe200078e0a09 */
[----:B------:R-:W-:Y:S01]  /*13050*/  BSSY B0, `(.L_x_535) ;  /* 0x0000029000007945 */ /* 0x000fe20003800000 */
[----:B------:R-:W-:Y:S01]  /*13060*/  LOP3.LUT R21, R6, 0xff, RZ, 0xc0, !PT ;  /* 0x000000ff06157812 */ /* 0x000fe200078ec0ff */
[----:B--2---:R-:W-:Y:S01]  /*13070*/  @P2 IMAD.IADD R8, R4, 0x1, -R2 ;  /* 0x0000000104082824 */ /* 0x004fe200078e0a02 */
[----:B------:R-:W-:-:S03]  /*13080*/  SHF.R.U32.HI R4, RZ, 0x10, R6 ;  /* 0x00000010ff047819 */ /* 0x000fc60000011606 */
[----:B------:R-:W-:-:S04]  /*13090*/  IMAD.IADD R23, R7, 0x1, R8 ;  /* 0x0000000107177824 */ /* 0x000fc800078e0208 */
[C---:B------:R-:W-:Y:S01]  /*130a0*/  VIADD R20, R23.reuse, 0x9f ;  /* 0x0000009f17147836 */ /* 0x040fe20000000000 */
[----:B------:R-:W-:-:S03]  /*130b0*/  ISETP.GE.AND P1, PT, R23, 0x1, PT ;  /* 0x000000011700780c */ /* 0x000fc60003f26270 */
[----:B------:R-:W-:-:S05]  /*130c0*/  IMAD.HI R20, R20, 0x66666667, RZ ;  /* 0x6666666714147827 */ /* 0x000fca00078e02ff */
[----:B------:R-:W-:-:S04]  /*130d0*/  SHF.R.U32.HI R2, RZ, 0x1f, R20 ;  /* 0x0000001fff027819 */ /* 0x000fc80000011614 */
[----:B------:R-:W-:Y:S01]  /*130e0*/  LEA.HI.SX32 R20, R20, R2, 0x1a ;  /* 0x0000000214147211 */ /* 0x000fe200078fd2ff */
[----:B------:R-:W-:Y:S01]  /*130f0*/  IMAD.MOV.U32 R2, RZ, RZ, RZ ;  /* 0x000000ffff027224 */ /* 0x000fe200078e00ff */
[----:B------:R-:W-:Y:S06]  /*13100*/  @!P1 BRA `(.L_x_536) ;  /* 0x0000000000749947 */ /* 0x000fec0003800000 */
[----:B------:R-:W-:Y:S01]  /*13110*/  ISETP.NE.AND P0, PT, R4, RZ, PT ;  /* 0x000000ff0400720c */ /* 0x000fe20003f05270 */
[----:B------:R-:W-:-:S03]  /*13120*/  ULDC UR4, c[0x0][0x9f0] ;  /* 0x00027c0000047ab9 */ /* 0x000fc60000000800 */
[----:B------:R-:W-:-:S04]  /*13130*/  SEL R5, R4, UR4, P0 ;  /* 0x0000000404057c07 */ /* 0x000fc80008000000 */
[----:B------:R-:W-:Y:S02]  /*13140*/  IABS R6, R5 ;  /* 0x0000000500067213 */ /* 0x000fe40000000000 */
[----:B-1----:R-:W-:Y:S02]  /*13150*/  IADD3 R9, R5, -0x1, R20 ;  /* 0xffffffff05097810 */ /* 0x002fe40007ffe014 */
[----:B------:R-:W0:Y:S08]  /*13160*/  I2F.RP R2, R6 ;  /* 0x0000000600027306 */ /* 0x000e300000209400 */
[----:B0-----:R-:W0:Y:S02]  /*13170*/  MUFU.RCP R2, R2 ;  /* 0x0000000200027308 */ /* 0x001e240000001000 */
[----:B0-----:R-:W-:-:S06]  /*13180*/  IADD3 R2, R2, 0xffffffe, RZ ;  /* 0x0ffffffe02027810 */ /* 0x001fcc0007ffe0ff */
[----:B------:R0:W1:Y:S02]  /*13190*/  F2I.FTZ.U32.TRUNC.NTZ R3, R2 ;  /* 0x0000000200037305 */ /* 0x000064000021f000 */
[----:B0-----:R-:W-:-:S04]  /*131a0*/  LOP3.LUT R2, R9, R5, RZ, 0x3c, !PT ;  /* 0x0000000509027212 */ /* 0x001fc800078e3cff */
[----:B------:R-:W-:Y:S01]  /*131b0*/  ISETP.GE.AND P4, PT, R2, RZ, PT ;  /* 0x000000ff0200720c */ /* 0x000fe20003f86270 */
[----:B-1----:R-:W-:-:S04]  /*131c0*/  IMAD.MOV R2, RZ, RZ, -R3 ;  /* 0x000000ffff027224 */ /* 0x002fc800078e0a03 */
[----:B------:R-:W-:Y:S02]  /*131d0*/  IMAD R10, R2, R6, RZ ;  /* 0x00000006020a7224 */ /* 0x000fe400078e02ff */
[----:B------:R-:W-:-:S04]  /*131e0*/  IMAD.MOV.U32 R2, RZ, RZ, RZ ;  /* 0x000000ffff027224 */ /* 0x000fc800078e00ff */
[----:B------:R-:W-:Y:S01]  /*131f0*/  IMAD.HI.U32 R10, R3, R10, R2 ;  /* 0x0000000a030a7227 */ /* 0x000fe200078e0002 */
[----:B------:R-:W-:Y:S02]  /*13200*/  IABS R2, R5 ;  /* 0x0000000500027213 */ /* 0x000fe40000000000 */
[----:B------:R-:W-:-:S03]  /*13210*/  IABS R3, R9 ;  /* 0x0000000900037213 */ /* 0x000fc60000000000 */
[----:B------:R-:W-:-:S04]  /*13220*/  IMAD.MOV R2, RZ, RZ, -R2 ;  /* 0x000000ffff027224 */ /* 0x000fc800078e0a02 */
[----:B------:R-:W-:Y:S02]  /*13230*/  IMAD.MOV.U32 R9, RZ, RZ, R2 ;  /* 0x000000ffff097224 */ /* 0x000fe400078e0002 */
[----:B------:R-:W-:-:S04]  /*13240*/  IMAD.HI.U32 R2, R10, R3, RZ ;  /* 0x000000030a027227 */ /* 0x000fc800078e00ff */
[----:B------:R-:W-:-:S05]  /*13250*/  IMAD R3, R2, R9, R3 ;  /* 0x0000000902037224 */ /* 0x000fca00078e0203 */
[----:B------:R-:W-:-:S13]  /*13260*/  ISETP.GT.U32.AND P3, PT, R6, R3, PT ;  /* 0x000000030600720c */ /* 0x000fda0003f64070 */
[----:B------:R-:W-:Y:S01]  /*13270*/  @!P3 IMAD.IADD R3, R3, 0x1, -R6 ;  /* 0x000000010303b824 */ /* 0x000fe200078e0a06 */
[----:B------:R-:W-:Y:S02]  /*13280*/  @!P3 IADD3 R2, R2, 0x1, RZ ;  /* 0x000000010202b810 */ /* 0x000fe40007ffe0ff */
[----:B------:R-:W-:Y:S02]  /*13290*/  ISETP.NE.AND P3, PT, R5, RZ, PT ;  /* 0x000000ff0500720c */ /* 0x000fe40003f65270 */
[----:B------:R-:W-:-:S13]  /*132a0*/  ISETP.GE.U32.AND P0, PT, R3, R6, PT ;  /* 0x000000060300720c */ /* 0x000fda0003f06070 */
[----:B------:R-:W-:-:S04]  /*132b0*/  @P0 VIADD R2, R2, 0x1 ;  /* 0x0000000102020836 */ /* 0x000fc80000000000 */
[----:B------:R-:W-:Y:S01]  /*132c0*/  @!P4 IMAD.MOV R2, RZ, RZ, -R2 ;  /* 0x000000ffff02c224 */ /* 0x000fe200078e0a02 */
[----:B------:R-:W-:-:S07]  /*132d0*/  @!P3 LOP3.LUT R2, RZ, R5, RZ, 0x33, !PT ;  /* 0x00000005ff02b212 */ /* 0x000fce00078e33ff */
.L_x_536:
[----:B------:R-:W-:Y:S05]  /*132e0*/  BSYNC B0 ;  /* 0x0000000000007941 */ /* 0x000fea0003800000 */
.L_x_535:
[-C--:B------:R-:W-:Y:S01]  /*132f0*/  IMAD R3, R21, R2.reuse, RZ ;  /* 0x0000000215037224 */ /* 0x080fe200078e02ff */
[----:B------:R-:W-:Y:S04]  /*13300*/  BSSY B0, `(.L_x_537) ;  /* 0x00000e3000007945 */ /* 0x000fe80003800000 */
[C---:B------:R-:W-:Y:S01]  /*13310*/  VIADDMNMX R2, R3.reuse, R2, R20, PT ;  /* 0x0000000203027246 */ /* 0x040fe20003800114 */
[----:B------:R-:W-:-:S04]  /*13320*/  IMAD R3, R3, 0xa0, -R7 ;  /* 0x000000a003037824 */ /* 0x000fc800078e0a07 */
[----:B------:R-:W-:-:S05]  /*13330*/  IMAD R2, R2, 0xa0, -R7 ;  /* 0x000000a002027824 */ /* 0x000fca00078e0a07 */
[----:B------:R-:W-:Y:S02]  /*13340*/  VIMNMX R5, R2, R8, PT ;  /* 0x0000000802057248 */ /* 0x000fe40003fe0100 */
[----:B------:R-:W-:-:S04]  /*13350*/  VIMNMX R2, RZ, R3, !PT ;  /* 0x00000003ff027248 */ /* 0x000fc80007fe0100 */
[----:B------:R-:W-:Y:S01]  /*13360*/  ISETP.GT.AND P0, PT, R5, R2, PT ;  /* 0x000000020500720c */ /* 0x000fe20003f04270 */
[----:B------:R-:W-:-:S05]  /*13370*/  IMAD.WIDE.U32 R2, R2, -0x33333333, RZ ;  /* 0xcccccccd02027825 */ /* 0x000fca00078e00ff */
[----:B------:R-:W-:-:S07]  /*13380*/  SHF.R.U32.HI R3, RZ, 0x7, R3 ;  /* 0x00000007ff037819 */ /* 0x000fce0000011603 */
[----:B------:R-:W-:-:S04]  /*13390*/  @P0 VIADD R5, R5, 0x9f ;  /* 0x0000009f05050836 */ /* 0x000fc80000000000 */
[----:B------:R-:W-:-:S04]  /*133a0*/  @P0 IMAD.HI R2, R5, 0x66666667, RZ ;  /* 0x6666666705020827 */ /* 0x000fc800078e02ff */
[----:B------:R-:W-:Y:S01]  /*133b0*/  IMAD.MOV.U32 R5, RZ, RZ, R3 ;  /* 0x000000ffff057224 */ /* 0x000fe200078e0003 */
[----:B------:R-:W-:-:S04]  /*133c0*/  @P0 SHF.R.U32.HI R6, RZ, 0x1f, R2 ;  /* 0x0000001fff060819 */ /* 0x000fc80000011602 */
[----:B------:R-:W-:Y:S02]  /*133d0*/  @P0 LEA.HI.SX32 R5, R2, R6, 0x1a ;  /* 0x0000000602050211 */ /* 0x000fe400078fd2ff */
[----:B------:R-:W-:Y:S02]  /*133e0*/  PLOP3.LUT P0, PT, PT, PT, PT, 0x80, 0x0 ;  /* 0x000000000000781c */ /* 0x000fe40003f0f070 */
[----:B------:R-:W-:-:S13]  /*133f0*/  ISETP.GT.AND P3, PT, R5, R3, PT ;  /* 0x000000030500720c */ /* 0x000fda0003f64270 */
[----:B------:R-:W-:Y:S05]  /*13400*/  @!P3 BRA `(.L_x_538) ;  /* 0x0000000c0048b947 */ /* 0x000fea0003800000 */
[----:B------:R-:W-:Y:S01]  /*13410*/  UMOV UR4, 0xffffffff ;  /* 0xffffffff00047882 */ /* 0x000fe20000000000 */
[----:B------:R-:W-:Y:S02]  /*13420*/  SEL R2, R11, RZ, !P2 ;  /* 0x000000ff0b027207 */ /* 0x000fe40005000000 */
[----:B------:R-:W-:Y:S05]  /*13430*/  BRA.DIV UR4, `(.L_x_539) ;  /* 0x0000006a04c47947 */ /* 0x000fea000b800000 */
[----:B------:R-:W0:Y:S02]  /*13440*/  S2R R6, SR_TID.X ;  /* 0x0000000000067919 */ /* 0x000e240000002100 */
[----:B0-----:R-:W-:-:S04]  /*13450*/  SHF.R.U32.HI R6, RZ, 0x5, R6 ;  /* 0x00000005ff067819 */ /* 0x001fc80000011606 */
[----:B------:R-:W-:-:S05]  /*13460*/  LOP3.LUT R6, R6, 0x3, RZ, 0xc0, !PT ;  /* 0x0000000306067812 */ /* 0x000fca00078ec0ff */
[----:B------:R0:W2:Y:S02]  /*13470*/  SHFL.IDX PT, R14, R6, RZ, 0x1f ;  /* 0x00001fff060e7589 */ /* 0x0000a400000e0000 */
.L_x_691:
[----:B--2---:R-:W-:Y:S02]  /*13480*/  ISETP.NE.AND P0, PT, R14, RZ, PT ;  /* 0x000000ff0e00720c */ /* 0x004fe40003f05270 */
[----:B------:R-:W-:-:S11]  /*13490*/  PLOP3.LUT P6, PT, PT, PT, PT, 0x8, 0x0 ;  /* 0x000000000000781c */ /* 0x000fd60003fce170 */
[----:B------:R-:W-:Y:S05]  /*134a0*/  @P0 BRA `(.L_x_540) ;  /* 0x00000000000c0947 */ /* 0x000fea0003800000 */
[----:B------:R-:W-:-:S03]  /*134b0*/  UMOV UR4, 0xffffffff ;  /* 0xffffffff00047882 */ /* 0x000fc60000000000 */
[----:B------:R-:W-:Y:S05]  /*134c0*/  BRA.DIV UR4, `(.L_x_541) ;  /* 0x0000006a04d47947 */ /* 0x000fea000b800000 */
[----:B------:R-:W-:-:S13]  /*134d0*/  ELECT P6, URZ, PT ;  /* 0x00000000003f782f */ /* 0x000fda00038c0000 */
.L_x_540:
[----:B0-----:R-:W2:Y:S01]  /*134e0*/  LDL R6, [R1+0x5c] ;  /* 0x00005c0001067983 */ /* 0x001ea20000100800 */
[----:B------:R-:W-:Y:S01]  /*134f0*/  BSSY B1, `(.L_x_542) ;  /* 0x0000008000017945 */ /* 0x000fe20003800000 */
[----:B--2---:R-:W-:-:S05]  /*13500*/  VIADD R6, R6, 0x1 ;  /* 0x0000000106067836 */ /* 0x004fca0000000000 */
[----:B------:R-:W-:-:S04]  /*13510*/  LEA.HI R7, R6, R6, RZ, 0x1 ;  /* 0x0000000606077211 */ /* 0x000fc800078f08ff */
[----:B------:R-:W-:-:S04]  /*13520*/  LOP3.LUT R7, R7, 0xfffffffe, RZ, 0xc0, !PT ;  /* 0xfffffffe07077812 */ /* 0x000fc800078ec0ff */
[----:B------:R-:W-:-:S04]  /*13530*/  IADD3 R6, R6, -R7, RZ ;  /* 0x8000000706067210 */ /* 0x000fc80007ffe0ff */
[----:B------:R-:W-:-:S04]  /*13540*/  SHF.L.U32 R6, R6, 0x1f, RZ ;  /* 0x0000001f06067819 */ /* 0x000fc800000006ff */
[----:B------:R-:W0:Y:S02]  /*13550*/  SYNCS.PHASECHK.TRANS64.TRYWAIT P0, [R17+URZ+0x13220], R6 ;  /* 0x01322006110075a7 */ /* 0x000e24000800017f */
[----:B0-----:R-:W-:Y:S05]  /*13560*/  @!P0 BRA `(.L_x_543) ;  /* 0x0000006800cc8947 */ /* 0x001fea0003800000 */
.L_x_694:
[----:B------:R-:W-:Y:S05]  /*13570*/  BSYNC B1 ;  /* 0x0000000000017941 */ /* 0x000fea0003800000 */
.L_x_542:
[----:B------:R-:W-:Y:S04]  /*13580*/  BSSY B1, `(.L_x_544) ;  /* 0x0000050000017945 */ /* 0x000fe80003800000 */
[----:B------:R-:W-:Y:S05]  /*13590*/  @!P6 BRA `(.L_x_545) ;  /* 0x000000040038e947 */ /* 0x000fea0003800000 */
[----:B-1----:R-:W0:Y:S04]  /*135a0*/  LDL R9, [R1+0x4] ;  /* 0x0000040001097983 */ /* 0x002e280000100800 */
[----:B------:R-:W2:Y:S01]  /*135b0*/  LDL R8, [R1+0x10] ;  /* 0x0000100001087983 */ /* 0x000ea20000100800 */
[----:B------:R-:W1:Y:S01]  /*135c0*/  S2R R7, SR_TID.X ;  /* 0x0000000000077919 */ /* 0x000e620000002100 */
[----:B------:R-:W-:Y:S01]  /*135d0*/  BSSY B2, `(.L_x_546) ;  /* 0x0000007000027945 */ /* 0x000fe20003800000 */
[----:B-1----:R-:W-:-:S04]  /*135e0*/  LOP3.LUT R7, R7, 0x7f, RZ, 0xc0, !PT ;  /* 0x0000007f07077812 */ /* 0x002fc800078ec0ff */
[----:B------:R-:W-:Y:S01]  /*135f0*/  ISETP.NE.AND P2, PT, R7, RZ, PT ;  /* 0x000000ff0700720c */ /* 0x000fe20003f45270 */
[----:B0-----:R-:W-:Y:S01]  /*13600*/  IMAD R6, R9, 0x8, R17 ;  /* 0x0000000809067824 */ /* 0x001fe200078e0211 */
[----:B--2---:R-:W-:-:S04]  /*13610*/  SHF.L.U32 R10, R8, 0x1f, RZ ;  /* 0x0000001f080a7819 */ /* 0x004fc800000006ff */
[----:B------:R-:W0:Y:S02]  /*13620*/  SYNCS.PHASECHK.TRANS64.TRYWAIT P0, [R6+URZ+0x132a0], R10 ;  /* 0x0132a00a060075a7 */ /* 0x000e24000800017f */
[----:B0-----:R-:W-:Y:S05]  /*13630*/  @!P0 BRA `(.L_x_547) ;  /* 0x0000006800ac8947 */ /* 0x001fea0003800000 */
.L_x_695:
[----:B------:R-:W-:Y:S05]  /*13640*/  BSYNC B2 ;  /* 0x0000000000027941 */ /* 0x000fea0003800000 */
.L_x_546:
[----:B------:R-:W-:Y:S04]  /*13650*/  BSSY B2, `(.L_x_548) ;  /* 0x0000009000027945 */ /* 0x000fe80003800000 */
[----:B------:R-:W-:Y:S05]  /*13660*/  @P2 BRA `(.L_x_549) ;  /* 0x00000000001c2947 */ /* 0x000fea0003800000 */
[----:B------:R-:W1:Y:S02]  /*13670*/  S2R R7, SR_TID.X ;  /* 0x0000000000077919 */ /* 0x000e640000002100 */
[----:B-1----:R-:W-:Y:S01]  /*13680*/  LOP3.LUT R8, R7, 0x1f, RZ, 0xc0, !PT ;  /* 0x0000001f07087812 */ /* 0x002fe200078ec0ff */
[----:B------:R-:W-:-:S03]  /*13690*/  IMAD.MOV.U32 R7, RZ, RZ, 0x2800 ;  /* 0x00002800ff077424 */ /* 0x000fc600078e00ff */
[----:B------:R-:W-:Y:S01]  /*136a0*/  ISETP.NE.AND P0, PT, R8, RZ, PT ;  /* 0x000000ff0800720c */ /* 0x000fe20003f05270 */
[----:B------:R1:W-:-:S12]  /*136b0*/  SYNCS.ARRIVE.TRANS64 RZ, [R6+URZ+0x13290], R7 ;  /* 0x0132900706ff79a7 */ /* 0x0003d8000800003f */
[----:B-1----:R-:W-:Y:S05]  /*136c0*/  @!P0 BRA `(.L_x_549) ;  /* 0x0000000000048947 */ /* 0x002fea0003800000 */
[----:B------:R-:W-:Y:S01]  /*136d0*/  BPT.TRAP 0x1 ;  /* 0x000000040000795c */ /* 0x000fe20000300000 */
.L_x_549:
[----:B------:R-:W-:Y:S05]  /*136e0*/  BSYNC B2 ;  /* 0x0000000000027941 */ /* 0x000fea0003800000 */
.L_x_548:
[----:B------:R-:W2:Y:S01]  /*136f0*/  LDL R8, [R1+0x4] ;  /* 0x0000040001087983 */ /* 0x000ea20000100800 */
[----:B------:R-:W-:Y:S01]  /*13700*/  IMAD.MOV.U32 R12, RZ, RZ, RZ ;  /* 0x000000ffff0c7224 */ /* 0x000fe200078e00ff */
[----:B------:R-:W-:Y:S01]  /*13710*/  UIADD3 UR4, UP0, UR38, 0x570, URZ ;  /* 0x0000057026047890 */ /* 0x000fe2000ff1e03f */
[----:B------:R-:W-:Y:S01]  /*13720*/  IMAD R7, R5, 0xa0, R0 ;  /* 0x000000a005077824 */ /* 0x000fe200078e0200 */
[----:B------:R-:W-:Y:S01]  /*13730*/  PLOP3.LUT P0, PT, PT, PT, PT, 0x80, 0x0 ;  /* 0x000000000000781c */ /* 0x000fe20003f0f070 */
[----:B------:R-:W-:Y:S01]  /*13740*/  UMOV UR6, 0x0 ;  /* 0x0000000000067882 */ /* 0x000fe20000000000 */
[----:B------:R-:W-:Y:S01]  /*13750*/  R2UR UR10, R12 ;  /* 0x000000000c0a72ca */ /* 0x000fe200000e0000 */
[----:B------:R-:W-:Y:S01]  /*13760*/  VIADD R7, R7, 0xffffff60 ;  /* 0xffffff6007077836 */ /* 0x000fe20000000000 */
[----:B------:R-:W-:Y:S01]  /*13770*/  UIADD3.X UR5, URZ, UR39, URZ, UP0, !UPT ;  /* 0x000000273f057290 */ /* 0x000fe200087fe43f */
[----:B------:R-:W-:Y:S01]  /*13780*/  UMOV UR7, 0x12f00000 ;  /* 0x12f0000000077882 */ /* 0x000fe20000000000 */
[----:B--2---:R-:W-:-:S02]  /*13790*/  IMAD R11, R8, 0x2800, R17 ;  /* 0x00002800080b7824 */ /* 0x004fc400078e0211 */
[----:B------:R-:W-:-:S03]  /*137a0*/  VIADD R8, R6, 0x13290 ;  /* 0x0001329006087836 */ /* 0x000fc60000000000 */
[----:B------:R-:W-:-:S07]  /*137b0*/  IADD3 R9, R11, 0xe000, RZ ;  /* 0x0000e0000b097810 */ /* 0x000fce0007ffe0ff */
.L_x_550:
[----:B------:R-:W-:-:S13]  /*137c0*/  @P0 ELECT P3, URZ, PT ;  /* 0x00000000003f082f */ /* 0x000fda0003860000 */
[----:B------:R-:W-:Y:S02]  /*137d0*/  @P3 R2UR UR13, R2 ;  /* 0x00000000020d32ca */ /* 0x000fe400000e0000 */
[----:B------:R-:W-:Y:S02]  /*137e0*/  @P3 R2UR UR12, R16 ;  /* 0x00000000100c32ca */ /* 0x000fe400000e0000 */
[----:B------:R-:W-:Y:S02]  /*137f0*/  @P3 R2UR UR11, R7 ;  /* 0x00000000070b32ca */ /* 0x000fe400000e0000 */
[----:B------:R-:W-:Y:S02]  /*13800*/  @P3 R2UR UR9, R8 ;  /* 0x00000000080932ca */ /* 0x000fe400000e0000 */
[----:B------:R-:W-:Y:S02]  /*13810*/  @P3 R2UR UR8, R9 ;  /* 0x00000000090832ca */ /* 0x000fe400000e0000 */
[----:B------:R-:W-:-:S02]  /*13820*/  @P3 PLOP3.LUT P0, PT, P3, PT, PT, 0x8, 0x0 ;  /* 0x000000000000381c */ /* 0x000fc40001f0e170 */
[----:B------:R-:W-:-:S09]  /*13830*/  PLOP3.LUT P3, PT, PT, PT, PT, 0x8, 0x0 ;  /* 0x000000000000781c */ /* 0x000fd20003f6e170 */
[----:B------:R1:W-:Y:S02]  /*13840*/  UTMALDG.4D [UR8], [UR4], desc[UR6] ;  /* 0x00000608040075b4 */ /* 0x0003e40008019000 */
[----:B-1----:R-:W-:Y:S05]  /*13850*/  @P0 BRA.U.ANY `(.L_x_550) ;  /* 0xfffffffd00d80947 */ /* 0x002fea000393ffff */
[----:B------:R-:W1:Y:S01]  /*13860*/  SYNCS.PHASECHK.TRANS64.TRYWAIT P0, [R6+URZ+0x132c0], R10 ;  /* 0x0132c00a060075a7 */ /* 0x000e62000800017f */
[----:B------:R-:W-:Y:S04]  /*13870*/  BSSY B2, `(.L_x_551) ;  /* 0x0000002000027945 */ /* 0x000fe80003800000 */
[----:B-1----:R-:W-:Y:S05]  /*13880*/  @!P0 BRA `(.L_x_552) ;  /* 0x00000068002c8947 */ /* 0x002fea0003800000 */
.L_x_696:
[----:B------:R-:W-:Y:S05]  /*13890*/  BSYNC B2 ;  /* 0x0000000000027941 */ /* 0x000fea0003800000 */
.L_x_551:
[----:B------:R-:W-:Y:S01]  /*138a0*/  BSSY B2, `(.L_x_553) ;  /* 0x000000b000027945 */ /* 0x000fe20003800000 */
[----:B------:R-:W-:Y:S02]  /*138b0*/  IMAD.MOV.U32 R8, RZ, RZ, 0x0 ;  /* 0x00000000ff087424 */ /* 0x000fe400078e00ff */
[----:B------:R-:W-:Y:S01]  /*138c0*/  IMAD.MOV.U32 R9, RZ, RZ, 0x12f00000 ;  /* 0x12f00000ff097424 */ /* 0x000fe200078e00ff */
[----:B------:R-:W-:Y:S06]  /*138d0*/  @P2 BRA `(.L_x_554) ;  /* 0x00000000001c2947 */ /* 0x000fec0003800000 */
[----:B------:R-:W2:Y:S01]  /*138e0*/  S2R R13, SR_TID.X ;  /* 0x00000000000d7919 */ /* 0x000ea20000002100 */
[----:B01----:R-:W-:-:S04]  /*138f0*/  IMAD.MOV.U32 R10, RZ, RZ, 0x2800 ;  /* 0x00002800ff0a7424 */ /* 0x003fc800078e00ff */
[----:B------:R3:W-:Y:S01]  /*13900*/  SYNCS.ARRIVE.TRANS64 RZ, [R6+URZ+0x132b0], R10 ;  /* 0x0132b00a06ff79a7 */ /* 0x0007e2000800003f */
[----:B--2---:R-:W-:-:S04]  /*13910*/  LOP3.LUT R13, R13, 0x1f, RZ, 0xc0, !PT ;  /* 0x0000001f0d0d7812 */ /* 0x004fc800078ec0ff */
[----:B------:R-:W-:-:S13]  /*13920*/  ISETP.NE.AND P0, PT, R13, RZ, PT ;  /* 0x000000ff0d00720c */ /* 0x000fda0003f05270 */
[----:B---3--:R-:W-:Y:S05]  /*13930*/  @!P0 BRA `(.L_x_554) ;  /* 0x0000000000048947 */ /* 0x008fea0003800000 */
[----:B------:R-:W-:Y:S01]  /*13940*/  BPT.TRAP 0x1 ;  /* 0x000000040000795c */ /* 0x000fe20000300000 */
.L_x_554:
[----:B------:R-:W-:Y:S05]  /*13950*/  BSYNC B2 ;  /* 0x0000000000027941 */ /* 0x000fea0003800000 */
.L_x_553:
[----:B------:R-:W-:Y:S01]  /*13960*/  R2UR UR10, R12 ;  /* 0x000000000c0a72ca */ /* 0x000fe200000e0000 */
[----:B------:R-:W-:Y:S01]  /*13970*/  UIADD3 UR4, UP0, UR38, 0x670, URZ ;  /* 0x0000067026047890 */ /* 0x000fe2000ff1e03f */
[----:B------:R-:W-:Y:S01]  /*13980*/  R2UR UR7, R9 ;  /* 0x00000000090772ca */ /* 0x000fe200000e0000 */
[----:B01----:R-:W-:Y:S01]  /*13990*/  VIADD R6, R6, 0x132b0 ;  /* 0x000132b006067836 */ /* 0x003fe20000000000 */
[----:B------:R-:W-:Y:S01]  /*139a0*/  R2UR UR6, R8 ;  /* 0x00000000080672ca */ /* 0x000fe200000e0000 */
[----:B------:R-:W-:Y:S01]  /*139b0*/  VIADD R8, R11, 0x6000 ;  /* 0x000060000b087836 */ /* 0x000fe20000000000 */
[----:B------:R-:W-:Y:S01]  /*139c0*/  PLOP3.LUT P0, PT, PT, PT, PT, 0x80, 0x0 ;  /* 0x000000000000781c */ /* 0x000fe20003f0f070 */
[----:B------:R-:W-:-:S12]  /*139d0*/  UIADD3.X UR5, URZ, UR39, URZ, UP0, !UPT ;  /* 0x000000273f057290 */ /* 0x000fd800087fe43f */
.L_x_555:
        /* <DEDUP_REMOVED lines=9> */
[----:B--2---:R-:W-:Y:S05]  /*13a70*/  @P0 BRA.U.ANY `(.L_x_555) ;  /* 0xfffffffd00d80947 */ /* 0x004fea000393ffff */
.L_x_545:
[----:B------:R-:W-:Y:S05]  /*13a80*/  BSYNC B1 ;  /* 0x0000000000017941 */ /* 0x000fea0003800000 */
.L_x_544:
[----:B------:R-:W0:Y:S04]  /*13a90*/  LDL.LU R10, [R1+0x4] ;  /* 0x00000400010a7983 */ /* 0x000e280000300800 */
[----:B-1----:R-:W2:Y:S01]  /*13aa0*/  LDL.LU R9, [R1+0x10] ;  /* 0x0000100001097983 */ /* 0x002ea20000300800 */
[----:B------:R-:W-:Y:S01]  /*13ab0*/  VIADD R5, R5, 0xfffffffe ;  /* 0xfffffffe05057836 */ /* 0x000fe20000000000 */
[----:B------:R-:W-:-:S04]  /*13ac0*/  PLOP3.LUT P0, PT, PT, PT, PT, 0x8, 0x0 ;  /* 0x000000000000781c */ /* 0x000fc80003f0e170 */
[----:B------:R-:W-:Y:S02]  /*13ad0*/  ISETP.GE.AND P3, PT, R5, R3, PT ;  /* 0x000000030500720c */ /* 0x000fe40003f66270 */
[----:B0-----:R-:W-:-:S04]  /*13ae0*/  IADD3 R6, R10, 0x1, RZ ;  /* 0x000000010a067810 */ /* 0x001fc80007ffe0ff */
[----:B------:R-:W-:-:S04]  /*13af0*/  ISETP.NE.AND P2, PT, R6, 0x2, PT ;  /* 0x000000020600780c */ /* 0x000fc80003f45270 */
[----:B------:R-:W-:Y:S02]  /*13b00*/  SEL R7, RZ, 0x1, P2 ;  /* 0x00000001ff077807 */ /* 0x000fe40001000000 */
[----:B------:R-:W-:Y:S02]  /*13b10*/  SEL R6, R6, RZ, P2 ;  /* 0x000000ff06067207 */ /* 0x000fe40001000000 */
[----:B--2---:R-:W-:-:S03]  /*13b20*/  LOP3.LUT R9, R9, R7, RZ, 0x3c, !PT ;  /* 0x0000000709097212 */ /* 0x004fc600078e3cff */
[----:B------:R0:W-:Y:S04]  /*13b30*/  STL [R1+0x4], R6 ;  /* 0x0000040601007387 */ /* 0x0001e80000100800 */
[----:B------:R0:W-:Y:S01]  /*13b40*/  STL [R1+0x10], R9 ;  /* 0x0000100901007387 */ /* 0x0001e20000100800 */
[----:B------:R-:W-:Y:S05]  /*13b50*/  @!P3 BRA `(.L_x_538) ;  /* 0x000000040074b947 */ /* 0x000fea0003800000 */
.L_x_568:
[----:B------:R-:W-:Y:S05]  /*13b60*/  YIELD ;  /* 0x0000000000007946 */ /* 0x000fea0003800000 */
[----:B------:R-:W-:Y:S04]  /*13b70*/  BSSY B1, `(.L_x_556) ;  /* 0x000004f000017945 */ /* 0x000fe80003800000 */
[----:B--2---:R-:W-:Y:S05]  /*13b80*/  @!P6 BRA `(.L_x_557) ;  /* 0x000000040034e947 */ /* 0x004fea0003800000 */
[----:B0-----:R-:W2:Y:S04]  /*13b90*/  LDL R6, [R1+0x4] ;  /* 0x0000040001067983 */ /* 0x001ea80000100800 */
[----:B------:R-:W3:Y:S01]  /*13ba0*/  LDL R7, [R1+0x10] ;  /* 0x0000100001077983 */ /* 0x000ee20000100800 */
[----:B------:R-:W0:Y:S01]  /*13bb0*/  S2R R8, SR_TID.X ;  /* 0x0000000000087919 */ /* 0x000e220000002100 */
[----:B------:R-:W-:Y:S01]  /*13bc0*/  BSSY B2, `(.L_x_558) ;  /* 0x0000007000027945 */ /* 0x000fe20003800000 */
[----:B0-----:R-:W-:-:S04]  /*13bd0*/  LOP3.LUT R8, R8, 0x7f, RZ, 0xc0, !PT ;  /* 0x0000007f08087812 */ /* 0x001fc800078ec0ff */
[----:B------:R-:W-:Y:S01]  /*13be0*/  ISETP.NE.AND P3, PT, R8, RZ, PT ;  /* 0x000000ff0800720c */ /* 0x000fe20003f65270 */
[----:B--2---:R-:W-:Y:S01]  /*13bf0*/  IMAD R6, R6, 0x8, R17 ;  /* 0x0000000806067824 */ /* 0x004fe200078e0211 */
[----:B---3--:R-:W-:-:S04]  /*13c00*/  SHF.L.U32 R7, R7, 0x1f, RZ ;  /* 0x0000001f07077819 */ /* 0x008fc800000006ff */
[----:B------:R-:W0:Y:S02]  /*13c10*/  SYNCS.PHASECHK.TRANS64.TRYWAIT P2, [R6+URZ+0x132a0], R7 ;  /* 0x0132a007060075a7 */ /* 0x000e24000804017f */
[----:B0-----:R-:W-:Y:S05]  /*13c20*/  @!P2 BRA `(.L_x_559) ;  /* 0x000000640058a947 */ /* 0x001fea0003800000 */
.L_x_697:
[----:B------:R-:W-:Y:S05]  /*13c30*/  BSYNC B2 ;  /* 0x0000000000027941 */ /* 0x000fea0003800000 */
.L_x_558:
        /* <DEDUP_REMOVED lines=9> */
.L_x_561:
[----:B------:R-:W-:Y:S05]  /*13cd0*/  BSYNC B2 ;  /* 0x0000000000027941 */ /* 0x000fea0003800000 */
.L_x_560:
[----:B------:R-:W2:Y:S01]  /*13ce0*/  LDL R8, [R1+0x4] ;  /* 0x0000040001087983 */ /* 0x000ea20000100800 */
[----:B------:R-:W-:Y:S01]  /*13cf0*/  IMAD.MOV.U32 R12, RZ, RZ, RZ ;  /* 0x000000ffff0c7224 */ /* 0x000fe200078e00ff */
[----:B------:R-:W-:Y:S01]  /*13d00*/  UIADD3 UR4, UP0, UR38, 0x570, URZ ;  /* 0x0000057026047890 */ /* 0x000fe2000ff1e03f */
[----:B------:R-:W-:Y:S01]  /*13d10*/  PLOP3.LUT P2, PT, PT, PT, PT, 0x80, 0x0 ;  /* 0x000000000000781c */ /* 0x000fe20003f4f070 */
[----:B------:R-:W-:Y:S01]  /*13d20*/  IMAD R9, R5, 0xa0, R0 ;  /* 0x000000a005097824 */ /* 0x000fe200078e0200 */
[----:B------:R-:W-:Y:S01]  /*13d30*/  UMOV UR6, 0x0 ;  /* 0x0000000000067882 */ /* 0x000fe20000000000 */
[----:B------:R-:W-:Y:S01]  /*13d40*/  R2UR UR10, R12 ;  /* 0x000000000c0a72ca */ /* 0x000fe200000e0000 */
[----:B------:R-:W-:Y:S01]  /*13d50*/  VIADD R10, R6, 0x13290 ;  /* 0x00013290060a7836 */ /* 0x000fe20000000000 */
[----:B------:R-:W-:Y:S01]  /*13d60*/  UIADD3.X UR5, URZ, UR39, URZ, UP0, !UPT ;  /* 0x000000273f057290 */ /* 0x000fe200087fe43f */
[----:B------:R-:W-:Y:S01]  /*13d70*/  UMOV UR7, 0x12f00000 ;  /* 0x12f0000000077882 */ /* 0x000fe20000000000 */
[----:B--2---:R-:W-:-:S05]  /*13d80*/  IMAD R8, R8, 0x2800, R17 ;  /* 0x0000280008087824 */ /* 0x004fca00078e0211 */
[----:B------:R-:W-:-:S07]  /*13d90*/  IADD3 R11, R8, 0xe000, RZ ;  /* 0x0000e000080b7810 */ /* 0x000fce0007ffe0ff */
.L_x_562:
        /* <DEDUP_REMOVED lines=13> */
.L_x_698:
[----:B------:R-:W-:Y:S05]  /*13e70*/  BSYNC B2 ;  /* 0x0000000000027941 */ /* 0x000fea0003800000 */
.L_x_563:
        /* <DEDUP_REMOVED lines=11> */
.L_x_566:
[----:B------:R-:W-:Y:S05]  /*13f30*/  BSYNC B2 ;  /* 0x0000000000027941 */ /* 0x000fea0003800000 */
.L_x_565:
[----:B------:R-:W-:Y:S01]  /*13f40*/  R2UR UR10, R12 ;  /* 0x000000000c0a72ca */ /* 0x000fe200000e0000 */
[----:B------:R-:W-:Y:S01]  /*13f50*/  UIADD3 UR4, UP0, UR38, 0x670, URZ ;  /* 0x0000067026047890 */ /* 0x000fe2000ff1e03f */
[----:B------:R-:W-:Y:S01]  /*13f60*/  R2UR UR6, R10 ;  /* 0x000000000a0672ca */ /* 0x000fe200000e0000 */
[----:B------:R-:W-:Y:S01]  /*13f70*/  VIADD R8, R8, 0x6000 ;  /* 0x0000600008087836 */ /* 0x000fe20000000000 */
[----:B------:R-:W-:Y:S01]  /*13f80*/  R2UR UR7, R11 ;  /* 0x000000000b0772ca */ /* 0x000fe200000e0000 */
[----:B01----:R-:W-:Y:S01]  /*13f90*/  VIADD R6, R6, 0x132b0 ;  /* 0x000132b006067836 */ /* 0x003fe20000000000 */
[----:B------:R-:W-:Y:S01]  /*13fa0*/  PLOP3.LUT P2, PT, PT, PT, PT, 0x80, 0x0 ;  /* 0x000000000000781c */ /* 0x000fe20003f4f070 */
[----:B------:R-:W-:-:S12]  /*13fb0*/  UIADD3.X UR5, URZ, UR39, URZ, UP0, !UPT ;  /* 0x000000273f057290 */ /* 0x000fd800087fe43f */
.L_x_567:
        /* <DEDUP_REMOVED lines=10> */
.L_x_557:
[----:B------:R-:W-:Y:S05]  /*14060*/  BSYNC B1 ;  /* 0x0000000000017941 */ /* 0x000fea0003800000 */
.L_x_556:
[----:B------:R-:W0:Y:S04]  /*14070*/  LDL.LU R7, [R1+0x4] ;  /* 0x0000040001077983 */ /* 0x000e280000300800 */
[----:B------:R-:W2:Y:S01]  /*14080*/  LDL.LU R10, [R1+0x10] ;  /* 0x00001000010a7983 */ /* 0x000ea20000300800 */
[C---:B------:R-:W-:Y:S01]  /*14090*/  ISETP.GT.AND P3, PT, R5.reuse, R3, PT ;  /* 0x000000030500720c */ /* 0x040fe20003f64270 */
[----:B------:R-:W-:Y:S01]  /*140a0*/  VIADD R5, R5, 0xffffffff ;  /* 0xffffffff05057836 */ /* 0x000fe20000000000 */
[----:B0-----:R-:W-:-:S04]  /*140b0*/  IADD3 R6, R7, 0x1, RZ ;  /* 0x0000000107067810 */ /* 0x001fc80007ffe0ff */
[----:B------:R-:W-:-:S04]  /*140c0*/  ISETP.NE.AND P2, PT, R6, 0x2, PT ;  /* 0x000000020600780c */ /* 0x000fc80003f45270 */
[----:B------:R-:W-:Y:S02]  /*140d0*/  SEL R7, RZ, 0x1, P2 ;  /* 0x00000001ff077807 */ /* 0x000fe40001000000 */
[----:B------:R-:W-:Y:S02]  /*140e0*/  SEL R6, R6, RZ, P2 ;  /* 0x000000ff06067207 */ /* 0x000fe40001000000 */
[----:B--2---:R-:W-:-:S05]  /*140f0*/  LOP3.LUT R10, R10, R7, RZ, 0x3c, !PT ;  /* 0x000000070a0a7212 */ /* 0x004fca00078e3cff */
[----:B------:R2:W-:Y:S04]  /*14100*/  STL [R1+0x10], R10 ;  /* 0x0000100a01007387 */ /* 0x0005e80000100800 */
[----:B------:R2:W-:Y:S01]  /*14110*/  STL [R1+0x4], R6 ;  /* 0x0000040601007387 */ /* 0x0005e20000100800 */
[----:B------:R-:W-:Y:S05]  /*14120*/  @P3 BRA `(.L_x_568) ;  /* 0xfffffff8008c3947 */ /* 0x000fea000383ffff */
.L_x_538:
[----:B------:R-:W-:Y:S05]  /*14130*/  BSYNC B0 ;  /* 0x0000000000007941 */ /* 0x000fea0003800000 */
.L_x_537:
[----:B------:R-:W-:Y:S05]  /*14140*/  @!P0 WARPSYNC.ALL ;  /* 0x0000000000008948 */ /* 0x000fea0003800000 */
[----:B------:R-:W-:Y:S01]  /*14150*/  @!P0 BAR.SYNC.DEFER_BLOCKING 0xc, 0x200 ;  /* 0x0308000000008b1d */ /* 0x000fe20000010000 */
[----:B------:R-:W-:-:S05]  /*14160*/  IMAD.MOV.U32 R26, RZ, RZ, RZ ;  /* 0x000000ffff1a7224 */ /* 0x000fca00078e00ff */
[----:B------:R-:W-:Y:S04]  /*14170*/  BSSY B0, `(.L_x_569) ;  /* 0x000001f000007945 */ /* 0x000fe80003800000 */
[----:B------:R-:W-:Y:S05]  /*14180*/  @!P1 BRA `(.L_x_570) ;  /* 0x0000000000749947 */ /* 0x000fea0003800000 */
[----:B------:R-:W-:-:S13]  /*14190*/  ISETP.NE.AND P0, PT, R4, RZ, PT ;  /* 0x000000ff0400720c */ /* 0x000fda0003f05270 */
[----:B------:R-:W3:Y:S02]  /*141a0*/  @!P0 LDC R4, c[0x0][0x9f0] ;  /* 0x00027c00ff048b82 */ /* 0x000ee40000000800 */
[----:B---3--:R-:W-:-:S04]  /*141b0*/  IABS R0, R4 ;  /* 0x0000000400007213 */ /* 0x008fc80000000000 */
[----:B------:R-:W3:Y:S08]  /*141c0*/  I2F.RP R2, R0 ;  /* 0x0000000000027306 */ /* 0x000ef00000209400 */
[----:B---3--:R-:W3:Y:S02]  /*141d0*/  MUFU.RCP R2, R2 ;  /* 0x0000000200027308 */ /* 0x008ee40000001000 */
[----:B---3--:R-:W-:-:S06]  /*141e0*/  VIADD R2, R2, 0xffffffe ;  /* 0x0ffffffe02027836 */ /* 0x008fcc0000000000 */
[----:B------:R-:W3:Y:S02]  /*141f0*/  F2I.FTZ.U32.TRUNC.NTZ R3, R2 ;  /* 0x0000000200037305 */ /* 0x000ee4000021f000 */
[----:B---3--:R-:W-:-:S04]  /*14200*/  IMAD.MOV R2, RZ, RZ, -R3 ;  /* 0x000000ffff027224 */ /* 0x008fc800078e0a03 */
[----:B------:R-:W-:Y:S02]  /*14210*/  IMAD R5, R2, R0, RZ ;  /* 0x0000000002057224 */ /* 0x000fe400078e02ff */
[----:B------:R-:W-:-:S04]  /*14220*/  IMAD.MOV.U32 R2, RZ, RZ, RZ ;  /* 0x000000ffff027224 */ /* 0x000fc800078e00ff */
[----:B------:R-:W-:Y:S01]  /*14230*/  IMAD.HI.U32 R7, R3, R5, R2 ;  /* 0x0000000503077227 */ /* 0x000fe200078e0002 */
[----:B------:R-:W-:Y:S02]  /*14240*/  IABS R2, R4 ;  /* 0x0000000400027213 */ /* 0x000fe40000000000 */
[----:B------:R-:W-:Y:S02]  /*14250*/  IADD3 R3, R20, -0x1, R4 ;  /* 0xffffffff14037810 */ /* 0x000fe40007ffe004 */
[----:B------:R-:W-:Y:S02]  /*14260*/  IADD3 R2, RZ, -R2, RZ ;  /* 0x80000002ff027210 */ /* 0x000fe40007ffe0ff */
[----:B------:R-:W-:Y:S02]  /*14270*/  IABS R5, R3 ;  /* 0x0000000300057213 */ /* 0x000fe40000000000 */
[----:B------:R-:W-:Y:S01]  /*14280*/  LOP3.LUT R3, R3, R4, RZ, 0x3c, !PT ;  /* 0x0000000403037212 */ /* 0x000fe200078e3cff */
[----:B0-2---:R-:W-:-:S02]  /*14290*/  IMAD.MOV.U32 R6, RZ, RZ, R2 ;  /* 0x000000ffff067224 */ /* 0x005fc400078e0002 */
[----:B------:R-:W-:Y:S01]  /*142a0*/  IMAD.HI.U32 R2, R7, R5, RZ ;  /* 0x0000000507027227 */ /* 0x000fe200078e00ff */
[----:B------:R-:W-:-:S03]  /*142b0*/  ISETP.GE.AND P2, PT, R3, RZ, PT ;  /* 0x000000ff0300720c */ /* 0x000fc60003f46270 */
[----:B------:R-:W-:-:S05]  /*142c0*/  IMAD R5, R2, R6, R5 ;  /* 0x0000000602057224 */ /* 0x000fca00078e0205 */
[----:B------:R-:W-:-:S13]  /*142d0*/  ISETP.GT.U32.AND P1, PT, R0, R5, PT ;  /* 0x000000050000720c */ /* 0x000fda0003f24070 */
[----:B------:R-:W-:Y:S02]  /*142e0*/  @!P1 IMAD.IADD R5, R5, 0x1, -R0 ;  /* 0x0000000105059824 */ /* 0x000fe400078e0a00 */
[----:B------:R-:W-:Y:S01]  /*142f0*/  @!P1 VIADD R2, R2, 0x1 ;  /* 0x0000000102029836 */ /* 0x000fe20000000000 */
[----:B------:R-:W-:Y:S02]  /*14300*/  ISETP.NE.AND P1, PT, R4, RZ, PT ;  /* 0x000000ff0400720c */ /* 0x000fe40003f25270 */
[----:B------:R-:W-:-:S13]  /*14310*/  ISETP.GE.U32.AND P0, PT, R5, R0, PT ;  /* 0x000000000500720c */ /* 0x000fda0003f06070 */
[----:B------:R-:W-:-:S04]  /*14320*/  @P0 VIADD R2, R2, 0x1 ;  /* 0x0000000102020836 */ /* 0x000fc80000000000 */
[----:B------:R-:W-:Y:S01]  /*14330*/  @!P2 IMAD.MOV R2, RZ, RZ, -R2 ;  /* 0x000000ffff02a224 */ /* 0x000fe200078e0a02 */
[----:B------:R-:W-:-:S04]  /*14340*/  @!P1 LOP3.LUT R2, RZ, R4, RZ, 0x33, !PT ;  /* 0x00000004ff029212 */ /* 0x000fc800078e33ff */
[----:B------:R-:W-:-:S07]  /*14350*/  MOV R26, R2 ;  /* 0x00000002001a7202 */ /* 0x000fce0000000f00 */
.L_x_570:
[----:B------:R-:W-:Y:S05]  /*14360*/  BSYNC B0 ;  /* 0x0000000000007941 */ /* 0x000fea0003800000 */
.L_x_569:
[----:B------:R-:W-:-:S05]  /*14370*/  IMAD R0, R21, R26, RZ ;  /* 0x0000001a15007224 */ /* 0x000fca00078e02ff */
[----:B------:R3:W-:Y:S01]  /*14380*/  STL [R1+0x20], R0 ;  /* 0x0000200001007387 */ /* 0x0007e20000100800 */
[----:B------:R-:W-:-:S04]  /*14390*/  VIADDMNMX R26, R0, R26, R20, PT ;  /* 0x0000001a001a7246 */ /* 0x000fc80003800114 */
[----:B------:R-:W-:-:S13]  /*143a0*/  ISETP.GT.AND P0, PT, R26, R0, PT ;  /* 0x000000001a00720c */ /* 0x000fda0003f04270 */
[----:B---3--:R-:W-:Y:S05]  /*143b0*/  @P0 BRA `(.L_x_571) ;  /* 0x0000000000440947 */ /* 0x008fea0003800000 */
[----:B------:R-:W3:Y:S02]  /*143c0*/  S2R R0, SR_TID.X ;  /* 0x0000000000007919 */ /* 0x000ee40000002100 */
[----:B---3--:R-:W-:-:S04]  /*143d0*/  LOP3.LUT R0, R0, 0x7f, RZ, 0xc0, !PT ;  /* 0x0000007f00007812 */ /* 0x008fc800078ec0ff */
[----:B------:R-:W-:-:S13]  /*143e0*/  ISETP.NE.AND P0, PT, R0, RZ, PT ;  /* 0x000000ff0000720c */ /* 0x000fda0003f05270 */
[----:B------:R-:W-:Y:S05]  /*143f0*/  @P0 BRA `(.L_x_572) ;  /* 0x0000004000300947 */ /* 0x000fea0003800000 */
[----:B------:R-:W3:Y:S01]  /*14400*/  S2R R5, SR_LANEID ;  /* 0x0000000000057919 */ /* 0x000ee20000000000 */
[----:B------:R-:W-:Y:S01]  /*14410*/  VOTEU.ANY UR4, UPT, PT ;  /* 0x0000000000047886 */ /* 0x000fe200038e0100 */
[----:B------:R-:W4:Y:S01]  /*14420*/  LDC.64 R2, c[0x0][0xc60] ;  /* 0x00031800ff027b82 */ /* 0x000f220000000a00 */
[----:B------:R-:W3:Y:S02]  /*14430*/  FLO.U32 R0, UR4 ;  /* 0x0000000400007d00 */ /* 0x000ee400080e0000 */
[----:B---3--:R-:W-:-:S06]  /*14440*/  ISETP.EQ.U32.AND P0, PT, R0, R5, PT ;  /* 0x000000050000720c */ /* 0x008fcc0003f02070 */
[----:B------:R-:W4:Y:S07]  /*14450*/  POPC R5, UR4 ;  /* 0x0000000400057d09 */ /* 0x000f2e0008000000 */
[----:B----4-:R-:W3:Y:S01]  /*14460*/  @P0 ATOMG.E.ADD.STRONG.GPU PT, R3, desc[UR40][R2.64], R5 ;  /* 0x00000005020309a8 */ /* 0x010ee200081ee1e8 */
[----:B------:R-:W4:Y:S02]  /*14470*/  S2R R4, SR_LTMASK ;  /* 0x0000000000047919 */ /* 0x000f240000003900 */
[----:B----4-:R-:W-:-:S04]  /*14480*/  LOP3.LUT R4, R4, UR4, RZ, 0xc0, !PT ;  /* 0x0000000404047c12 */ /* 0x010fc8000f8ec0ff */
[----:B------:R-:W4:Y:S01]  /*14490*/  POPC R7, R4 ;  /* 0x0000000400077309 */ /* 0x000f220000000000 */
[----:B---3--:R-:W4:Y:S02]  /*144a0*/  SHFL.IDX PT, R0, R3, R0, 0x1f ;  /* 0x00001f0003007589 */ /* 0x008f2400000e0000 */
[----:B----4-:R-:W-:Y:S01]  /*144b0*/  IADD3 R24, R0, UR36, R7 ;  /* 0x0000002400187c10 */ /* 0x010fe2000fffe007 */
[----:B------:R-:W-:Y:S06]  /*144c0*/  BRA `(.L_x_572) ;  /* 0x0000003c00fc7947 */ /* 0x000fec0003800000 */
.L_x_571:
        /* <DEDUP_REMOVED lines=9> */
[----:B--2---:R-:W-:Y:S01]  /*14560*/  MOV R10, UR4 ;  /* 0x00000004000a7c02 */ /* 0x004fe20008000f00 */
[----:B------:R-:W2:Y:S01]  /*14570*/  LDC.64 R2, c[0x4][R2] ;  /* 0x0100000002027b82 */ /* 0x000ea20000000a00 */
[----:B------:R-:W-:Y:S02]  /*14580*/  IMAD.U32 R5, RZ, RZ, UR7 ;  /* 0x00000007ff057e24 */ /* 0x000fe4000f8e00ff */
[----:B0-----:R-:W-:Y:S02]  /*14590*/  IMAD.U32 R6, RZ, RZ, UR8 ;  /* 0x00000008ff067e24 */ /* 0x001fe4000f8e00ff */
[----:B------:R-:W-:-:S02]  /*145a0*/  IMAD.U32 R7, RZ, RZ, UR9 ;  /* 0x00000009ff077e24 */ /* 0x000fc4000f8e00ff */
[----:B------:R-:W-:Y:S02]  /*145b0*/  IMAD.U32 R11, RZ, RZ, UR5 ;  /* 0x00000005ff0b7e24 */ /* 0x000fe4000f8e00ff */
[----:B------:R-:W-:Y:S02]  /*145c0*/  IMAD.MOV.U32 R8, RZ, RZ, 0x70 ;  /* 0x00000070ff087424 */ /* 0x000fe400078e00ff */
[----:B------:R-:W-:Y:S02]  /*145d0*/  IMAD.MOV.U32 R12, RZ, RZ, 0x1 ;  /* 0x00000001ff0c7424 */ /* 0x000fe400078e00ff */
[----:B------:R-:W-:-:S07]  /*145e0*/  IMAD.MOV.U32 R13, RZ, RZ, RZ ;  /* 0x000000ffff0d7224 */ /* 0x000fce00078e00ff */
[----:B------:R-:W-:-:S07]  /*145f0*/  LEPC R20, `(.L_x_574) ;  /* 0x000000001014794e */ /* 0x000fce0000000000 */
[----:B-12---:R-:W-:Y:S05]  /*14600*/  CALL.ABS.NOINC R2 ;  /* 0x0000000002007343 */ /* 0x006fea0003c00000 */
.L_x_574:
[----:B------:R-:W-:Y:S05]  /*14610*/  BSYNC B6 ;  /* 0x0000000000067941 */ /* 0x000fea0003800000 */
.L_x_573:
[----:B------:R-:W3:Y:S01]  /*14620*/  LDL.LU R2, [R1+0x24] ;  /* 0x0000240001027983 */ /* 0x000ee20000300800 */
[----:B------:R-:W-:Y:S01]  /*14630*/  VIADD R0, R17, 0x6000 ;  /* 0x0000600011007836 */ /* 0x000fe20000000000 */
[----:B------:R-:W-:Y:S04]  /*14640*/  BSSY B6, `(.L_x_575) ;  /* 0x0000016000067945 */ /* 0x000fe80003800000 */
[----:B------:R-:W-:Y:S02]  /*14650*/  LOP3.LUT P0, RZ, R0, 0x1bf, RZ, 0xc0, !PT ;  /* 0x000001bf00ff7812 */ /* 0x000fe4000780c0ff */
[----:B---3--:R-:W-:-:S11]  /*14660*/  LOP3.LUT R2, R2, 0xfffffffe, RZ, 0xc0, !PT ;  /* 0xfffffffe02027812 */ /* 0x008fd600078ec0ff */
[----:B------:R-:W-:-:S05]  /*14670*/  @P0 LOP3.LUT R2, R2, 0x1, RZ, 0xfc, !PT ;  /* 0x0000000102020812 */ /* 0x000fca00078efcff */
[----:B------:R3:W-:Y:S01]  /*14680*/  STL [R1+0x24], R2 ;  /* 0x0000240201007387 */ /* 0x0007e20000100800 */
[----:B------:R-:W-:Y:S05]  /*14690*/  @!P0 BRA `(.L_x_576) ;  /* 0x0000000000408947 */ /* 0x000fea0003800000 */
[----:B---3--:R-:W-:Y:S01]  /*146a0*/  MOV R2, 0x0 ;  /* 0x0000000000027802 */ /* 0x008fe20000000f00 */
[----:B------:R-:W-:Y:S01]  /*146b0*/  ULDC.64 UR6, c[0x4][0x98] ;  /* 0x0100260000067ab9 */ /* 0x000fe20000000a00 */
[----:B------:R-:W-:Y:S01]  /*146c0*/  ULDC.64 UR8, c[0x4][0xa0] ;  /* 0x0100280000087ab9 */ /* 0x000fe20000000a00 */
[----:B------:R-:W-:Y:S01]  /*146d0*/  ULDC.64 UR4, c[0x4][0x10] ;  /* 0x0100040000047ab9 */ /* 0x000fe20000000a00 */
[----:B------:R-:W-:Y:S01]  /*146e0*/  MOV R4, UR6 ;  /* 0x0000000600047c02 */ /* 0x000fe20008000f00 */
[----:B------:R-:W-:Y:S01]  /*146f0*/  IMAD.U32 R5, RZ, RZ, UR7 ;  /* 0x00000007ff057e24 */ /* 0x000fe2000f8e00ff */
[----:B------:R-:W3:Y:S01]  /*14700*/  LDC.64 R2, c[0x4][R2] ;  /* 0x0100000002027b82 */ /* 0x000ee20000000a00 */
[----:B0-2---:R-:W-:Y:S01]  /*14710*/  IMAD.U32 R6, RZ, RZ, UR8 ;  /* 0x00000008ff067e24 */ /* 0x005fe2000f8e00ff */
[----:B------:R-:W-:Y:S01]  /*14720*/  MOV R8, 0x70 ;  /* 0x0000007000087802 */ /* 0x000fe20000000f00 */
[----:B------:R-:W-:Y:S02]  /*14730*/  IMAD.U32 R7, RZ, RZ, UR9 ;  /* 0x00000009ff077e24 */ /* 0x000fe4000f8e00ff */
[----:B------:R-:W-:-:S02]  /*14740*/  IMAD.U32 R10, RZ, RZ, UR4 ;  /* 0x00000004ff0a7e24 */ /* 0x000fc4000f8e00ff */
[----:B------:R-:W-:Y:S02]  /*14750*/  IMAD.U32 R11, RZ, RZ, UR5 ;  /* 0x00000005ff0b7e24 */ /* 0x000fe4000f8e00ff */
[----:B------:R-:W-:Y:S02]  /*14760*/  IMAD.MOV.U32 R12, RZ, RZ, 0x1 ;  /* 0x00000001ff0c7424 */ /* 0x000fe400078e00ff */
[----:B------:R-:W-:-:S07]  /*14770*/  IMAD.MOV.U32 R13, RZ, RZ, RZ ;  /* 0x000000ffff0d7224 */ /* 0x000fce00078e00ff */
[----:B------:R-:W-:-:S07]  /*14780*/  LEPC R20, `(.L_x_576) ;  /* 0x000000001014794e */ /* 0x000fce0000000000 */
[----:B-1-3--:R-:W-:Y:S05]  /*14790*/  CALL.ABS.NOINC R2 ;  /* 0x0000000002007343 */ /* 0x00afea0003c00000 */
.L_x_576:
[----:B------:R-:W-:Y:S05]  /*147a0*/  BSYNC B6 ;  /* 0x0000000000067941 */ /* 0x000fea0003800000 */
.L_x_575:
[----:B------:R-:W-:Y:S01]  /*147b0*/  VIADD R0, R17, 0x1000 ;  /* 0x0000100011007836 */ /* 0x000fe20000000000 */
[----:B------:R-:W-:Y:S04]  /*147c0*/  BSSY B6, `(.L_x_577) ;  /* 0x0000013000067945 */ /* 0x000fe80003800000 */
[----:B------:R-:W-:-:S13]  /*147d0*/  LOP3.LUT P0, RZ, R0, 0x9f, RZ, 0xc0, !PT ;  /* 0x0000009f00ff7812 */ /* 0x000fda000780c0ff */
[----:B------:R-:W-:Y:S05]  /*147e0*/  @!P0 BRA `(.L_x_578) ;  /* 0x0000000000408947 */ /* 0x000fea0003800000 */
[----:B---3--:R-:W-:Y:S01]  /*147f0*/  MOV R2, 0x0 ;  /* 0x0000000000027802 */ /* 0x008fe20000000f00 */
[----:B------:R-:W-:Y:S01]  /*14800*/  ULDC.64 UR6, c[0x4][0x98] ;  /* 0x0100260000067ab9 */ /* 0x000fe20000000a00 */
[----:B------:R-:W-:Y:S01]  /*14810*/  ULDC.64 UR8, c[0x4][0xa0] ;  /* 0x0100280000087ab9 */ /* 0x000fe20000000a00 */
[----:B------:R-:W-:Y:S01]  /*14820*/  ULDC.64 UR4, c[0x4][0x18] ;  /* 0x0100060000047ab9 */ /* 0x000fe20000000a00 */
[----:B------:R-:W-:Y:S01]  /*14830*/  IMAD.U32 R4, RZ, RZ, UR6 ;  /* 0x00000006ff047e24 */ /* 0x000fe2000f8e00ff */
[----:B0-2---:R-:W-:Y:S01]  /*14840*/  MOV R6, UR8 ;  /* 0x0000000800067c02 */ /* 0x005fe20008000f00 */
[----:B------:R-:W0:Y:S01]  /*14850*/  LDC.64 R2, c[0x4][R2] ;  /* 0x0100000002027b82 */ /* 0x000e220000000a00 */
[----:B------:R-:W-:Y:S01]  /*14860*/  IMAD.U32 R5, RZ, RZ, UR7 ;  /* 0x00000007ff057e24 */ /* 0x000fe2000f8e00ff */
[----:B------:R-:W-:Y:S01]  /*14870*/  MOV R13, RZ ;  /* 0x000000ff000d7202 */ /* 0x000fe20000000f00 */
[----:B------:R-:W-:Y:S02]  /*14880*/  IMAD.U32 R7, RZ, RZ, UR9 ;  /* 0x00000009ff077e24 */ /* 0x000fe4000f8e00ff */
[----:B------:R-:W-:-:S02]  /*14890*/  IMAD.U32 R10, RZ, RZ, UR4 ;  /* 0x00000004ff0a7e24 */ /* 0x000fc4000f8e00ff */
[----:B------:R-:W-:Y:S02]  /*148a0*/  IMAD.U32 R11, RZ, RZ, UR5 ;  /* 0x00000005ff0b7e24 */ /* 0x000fe4000f8e00ff */
[----:B------:R-:W-:Y:S02]  /*148b0*/  IMAD.MOV.U32 R8, RZ, RZ, 0x70 ;  /* 0x00000070ff087424 */ /* 0x000fe400078e00ff */
[----:B------:R-:W-:-:S07]  /*148c0*/  IMAD.MOV.U32 R12, RZ, RZ, 0x1 ;  /* 0x00000001ff0c7424 */ /* 0x000fce00078e00ff */
[----:B------:R-:W-:-:S07]  /*148d0*/  LEPC R20, `(.L_x_578) ;  /* 0x000000001014794e */ /* 0x000fce0000000000 */
[----:B01----:R-:W-:Y:S05]  /*148e0*/  CALL.ABS.NOINC R2 ;  /* 0x0000000002007343 */ /* 0x003fea0003c00000 */
.L_x_578:
[----:B------:R-:W-:Y:S05]  /*148f0*/  BSYNC B6 ;  /* 0x0000000000067941 */ /* 0x000fea0003800000 */
.L_x_577:
[----:B---3--:R-:W3:Y:S01]  /*14900*/  LDL R2, [R1+0x24] ;  /* 0x0000240001027983 */ /* 0x008ee20000100800 */
[----:B------:R-:W-:Y:S01]  /*14910*/  BSSY B6, `(.L_x_579) ;  /* 0x0000013000067945 */ /* 0x000fe20003800000 */
[----:B---3--:R-:W-:-:S13]  /*14920*/  LOP3.LUT P6, RZ, R2, 0x1, RZ, 0xc0, !PT ;  /* 0x0000000102ff7812 */ /* 0x008fda00078cc0ff */
[----:B------:R-:W-:Y:S05]  /*14930*/  @!P6 BRA `(.L_x_580) ;  /* 0x000000000040e947 */ /* 0x000fea0003800000 */
[----:B------:R-:W-:Y:S01]  /*14940*/  MOV R2, 0x0 ;  /* 0x0000000000027802 */ /* 0x000fe20000000f00 */
[----:B------:R-:W-:Y:S01]  /*14950*/  ULDC.64 UR4, c[0x4][0x98] ;  /* 0x0100260000047ab9 */ /* 0x000fe20000000a00 */
[----:B------:R-:W-:Y:S01]  /*14960*/  ULDC.64 UR6, c[0x4][0xa0] ;  /* 0x0100280000067ab9 */ /* 0x000fe20000000a00 */
[----:B------:R-:W-:Y:S01]  /*14970*/  ULDC.64 UR8, c[0x4][0x20] ;  /* 0x0100080000087ab9 */ /* 0x000fe20000000a00 */
[----:B------:R-:W-:Y:S01]  /*14980*/  IMAD.U32 R4, RZ, RZ, UR4 ;  /* 0x00000004ff047e24 */ /* 0x000fe2000f8e00ff */
[----:B------:R-:W-:Y:S01]  /*14990*/  MOV R11, UR9 ;  /* 0x00000009000b7c02 */ /* 0x000fe20008000f00 */
[----:B------:R-:W3:Y:S01]  /*149a0*/  LDC.64 R2, c[0x4][R2] ;  /* 0x0100000002027b82 */ /* 0x000ee20000000a00 */
[----:B------:R-:W-:Y:S02]  /*149b0*/  IMAD.U32 R5, RZ, RZ, UR5 ;  /* 0x00000005ff057e24 */ /* 0x000fe4000f8e00ff */
[----:B0-2---:R-:W-:Y:S02]  /*149c0*/  IMAD.U32 R6, RZ, RZ, UR6 ;  /* 0x00000006ff067e24 */ /* 0x005fe4000f8e00ff */
[----:B------:R-:W-:-:S02]  /*149d0*/  IMAD.U32 R7, RZ, RZ, UR7 ;  /* 0x00000007ff077e24 */ /* 0x000fc4000f8e00ff */
[----:B------:R-:W-:Y:S02]  /*149e0*/  IMAD.U32 R10, RZ, RZ, UR8 ;  /* 0x00000008ff0a7e24 */ /* 0x000fe4000f8e00ff */
[----:B------:R-:W-:Y:S02]  /*149f0*/  IMAD.MOV.U32 R8, RZ, RZ, 0x70 ;  /* 0x00000070ff087424 */ /* 0x000fe400078e00ff */
[----:B------:R-:W-:Y:S02]  /*14a00*/  IMAD.MOV.U32 R12, RZ, RZ, 0x1 ;  /* 0x00000001ff0c7424 */ /* 0x000fe400078e00ff */
[----:B------:R-:W-:-:S07]  /*14a10*/  IMAD.MOV.U32 R13, RZ, RZ, RZ ;  /* 0x000000ffff0d7224 */ /* 0x000fce00078e00ff */
[----:B------:R-:W-:-:S07]  /*14a20*/  LEPC R20, `(.L_x_580) ;  /* 0x000000001014794e */ /* 0x000fce0000000000 */
[----:B-1-3--:R-:W-:Y:S05]  /*14a30*/  CALL.ABS.NOINC R2 ;  /* 0x0000000002007343 */ /* 0x00afea0003c00000 */
.L_x_580:
[----:B------:R-:W-:Y:S05]  /*14a40*/  BSYNC B6 ;  /* 0x0000000000067941 */ /* 0x000fea0003800000 */
.L_x_579:
[----:B------:R-:W3:Y:S01]  /*14a50*/  LDL R13, [R1+0x8] ;  /* 0x00000800010d7983 */ /* 0x000ee20000100800 */
[----:B------:R-:W-:Y:S01]  /*14a60*/  ULDC.64 UR4, c[0x0][0x9f8] ;  /* 0x00027e0000047ab9 */ /* 0x000fe20000000a00 */
[----:B--2---:R-:W2:Y:S01]  /*14a70*/  LDC R10, c[0x0][0x430] ;  /* 0x00010c00ff0a7b82 */ /* 0x004ea20000000800 */
[----:B------:R-:W4:Y:S01]  /*14a80*/  S2R R2, SR_TID.X ;  /* 0x0000000000027919 */ /* 0x000f220000002100 */
[----:B------:R-:W-:Y:S01]  /*14a90*/  ISETP.NE.U32.AND P0, PT, RZ, UR4, PT ;  /* 0x00000004ff007c0c */ /* 0x000fe2000bf05070 */
[----:B01----:R-:W2:Y:S03]  /*14aa0*/  LDL R9, [R1+0x18] ;  /* 0x0000180001097983 */ /* 0x003ea60000100800 */
[----:B------:R-:W-:Y:S01]  /*14ab0*/  ISETP.NE.AND.EX P0, PT, RZ, UR5, PT, P0 ;  /* 0x00000005ff007c0c */ /* 0x000fe2000bf05300 */
[----:B------:R-:W0:Y:S01]  /*14ac0*/  S2R R20, SR_TID.X ;  /* 0x0000000000147919 */ /* 0x000e220000002100 */
[----:B------:R-:W-:Y:S01]  /*14ad0*/  IMAD.MOV.U32 R0, RZ, RZ, 0xa0 ;  /* 0x000000a0ff007424 */ /* 0x000fe200078e00ff */
[----:B------:R-:W2:Y:S01]  /*14ae0*/  LDL R12, [R1+0x6c] ;  /* 0x00006c00010c7983 */ /* 0x000ea20000100800 */
[----:B----4-:R-:W-:-:S09]  /*14af0*/  LOP3.LUT R21, R2, 0x7f, RZ, 0xc0, !PT ;  /* 0x0000007f02157812 */ /* 0x010fd200078ec0ff */
[----:B------:R-:W-:-:S04]  /*14b00*/  @P0 IADD3 R2, P1, R19, UR4, RZ ;  /* 0x0000000413020c10 */ /* 0x000fc8000ff3e0ff */
[----:B------:R-:W-:Y:S01]  /*14b10*/  @P0 IADD3.X R3, R22, UR5, RZ, P1, !PT ;  /* 0x0000000516030c10 */ /* 0x000fe20008ffe4ff */
[----:B0-----:R-:W-:Y:S01]  /*14b20*/  IMAD.SHL.U32 R20, R20, 0x20, RZ ;  /* 0x0000002014147824 */ /* 0x001fe200078e00ff */
[----:B------:R-:W-:Y:S01]  /*14b30*/  SHF.R.U32.HI R21, RZ, 0x2, R21 ;  /* 0x00000002ff157819 */ /* 0x000fe20000011615 */
[----:B------:R-:W-:-:S03]  /*14b40*/  IMAD R0, R26, R0, -0xa0 ;  /* 0xffffff601a007424 */ /* 0x000fc600078e0200 */
[----:B------:R-:W-:-:S04]  /*14b50*/  LOP3.LUT R20, R21, 0x60, R20, 0xf8, !PT ;  /* 0x0000006015147812 */ /* 0x000fc800078ef814 */
[----:B------:R-:W-:Y:S02]  /*14b60*/  IADD3 R8, R20, R0, RZ ;  /* 0x0000000014087210 */ /* 0x000fe40007ffe0ff */
[----:B------:R-:W4:Y:S04]  /*14b70*/  LDL.LU R20, [R1+0x24] ;  /* 0x0000240001147983 */ /* 0x000f280000300800 */
[----:B---3--:R-:W3:Y:S01]  /*14b80*/  @P0 LDG.E R13, desc[UR40][R2.64] ;  /* 0x00000028020d0981 */ /* 0x008ee2000c1e1900 */
[----:B--2---:R-:W-:-:S13]  /*14b90*/  ISETP.NE.AND P2, PT, R10, 0x1, PT ;  /* 0x000000010a00780c */ /* 0x004fda0003f45270 */
[----:B------:R-:W0:Y:S08]  /*14ba0*/  @P2 LDC R4, c[0x0][0x434] ;  /* 0x00010d00ff042b82 */ /* 0x000e300000000800 */
[----:B------:R-:W1:Y:S01]  /*14bb0*/  @P2 LDC R6, c[0x0][0x438] ;  /* 0x00010e00ff062b82 */ /* 0x000e620000000800 */
[----:B------:R-:W2:Y:S02]  /*14bc0*/  S2R R21, SR_TID.X ;  /* 0x0000000000157919 */ /* 0x000ea40000002100 */
[C---:B--2---:R-:W-:Y:S01]  /*14bd0*/  LOP3.LUT R11, R21.reuse, 0x7f, RZ, 0xc0, !PT ;  /* 0x0000007f150b7812 */ /* 0x044fe200078ec0ff */
[----:B------:R-:W-:-:S03]  /*14be0*/  IMAD.SHL.U32 R21, R21, 0x20, RZ ;  /* 0x0000002015157824 */ /* 0x000fc600078e00ff */
[----:B------:R-:W-:-:S04]  /*14bf0*/  SHF.R.U32.HI R11, RZ, 0x2, R11 ;  /* 0x00000002ff0b7819 */ /* 0x000fc8000001160b */
[----:B------:R-:W-:-:S04]  /*14c00*/  LOP3.LUT R21, R11, 0x60, R21, 0xf8, !PT ;  /* 0x000000600b157812 */ /* 0x000fc800078ef815 */
[----:B------:R-:W-:-:S05]  /*14c10*/  LOP3.LUT R21, R21, 0x80, RZ, 0xfc, !PT ;  /* 0x0000008015157812 */ /* 0x000fca00078efcff */
[----:B------:R-:W-:Y:S01]  /*14c20*/  IMAD.IADD R0, R21, 0x1, R0 ;  /* 0x0000000115007824 */ /* 0x000fe200078e0200 */
[----:B----4-:R-:W-:Y:S01]  /*14c30*/  LOP3.LUT R20, R20, 0xfffffffd, RZ, 0xc0, !PT ;  /* 0xfffffffd14147812 */ /* 0x010fe200078ec0ff */
[----:B------:R-:W-:Y:S01]  /*14c40*/  UMOV UR4, 0xffffffff ;  /* 0xffffffff00047882 */ /* 0x000fe20000000000 */
[----:B---3--:R2:W-:Y:S01]  /*14c50*/  @P0 STL [R1+0x8], R13 ;  /* 0x0000080d01000387 */ /* 0x0085e20000100800 */
[C---:B------:R-:W-:Y:S01]  /*14c60*/  ISETP.GE.AND P0, PT, R8.reuse, R23, PT ;  /* 0x000000170800720c */ /* 0x040fe20003f06270 */
[----:B------:R-:W-:-:S12]  /*14c70*/  IMAD.IADD R8, R8, 0x1, R9 ;  /* 0x0000000108087824 */ /* 0x000fd800078e0209 */
[----:B------:R-:W3:Y:S01]  /*14c80*/  @!P0 LDC.64 R2, c[0x0][0x428] ;  /* 0x00010a00ff028b82 */ /* 0x000ee20000000a00 */
[----:B0-----:R-:W-:Y:S01]  /*14c90*/  @P2 IMAD.HI.U32 R4, R8, R4, RZ ;  /* 0x0000000408042227 */ /* 0x001fe200078e00ff */
[----:B------:R-:W-:-:S03]  /*14ca0*/  SHF.R.S32.HI R14, RZ, 0x1f, R13 ;  /* 0x0000001fff0e7819 */ /* 0x000fc6000001140d */
[----:B------:R-:W-:Y:S01]  /*14cb0*/  IMAD.MOV.U32 R5, RZ, RZ, R8 ;  /* 0x000000ffff057224 */ /* 0x000fe200078e0008 */
[----:B-1----:R-:W-:-:S04]  /*14cc0*/  @P2 SHF.R.U32.HI R5, RZ, R6, R4 ;  /* 0x00000006ff052219 */ /* 0x002fc80000011604 */
[--C-:B------:R-:W-:Y:S01]  /*14cd0*/  @!P0 SHF.R.S32.HI R7, RZ, 0x1f, R5.reuse ;  /* 0x0000001fff078819 */ /* 0x100fe20000011405 */
[----:B------:R-:W-:Y:S02]  /*14ce0*/  @!P0 IMAD.MOV.U32 R6, RZ, RZ, R5 ;  /* 0x000000ffff068224 */ /* 0x000fe400078e0005 */
[-C--:B---3--:R-:W-:Y:S02]  /*14cf0*/  @!P0 IMAD R4, R14, R2.reuse, RZ ;  /* 0x000000020e048224 */ /* 0x088fe400078e02ff */
[----:B------:R-:W-:-:S04]  /*14d00*/  @!P0 IMAD.WIDE.U32 R6, R13, R2, R6 ;  /* 0x000000020d068225 */ /* 0x000fc800078e0006 */
[----:B------:R-:W-:Y:S02]  /*14d10*/  @!P0 IMAD R4, R13, R3, R4 ;  /* 0x000000030d048224 */ /* 0x000fe400078e0204 */
[----:B------:R-:W0:Y:S02]  /*14d20*/  @!P0 LDC.64 R2, c[0x0][0x418] ;  /* 0x00010600ff028b82 */ /* 0x000e240000000a00 */
[----:B------:R-:W-:-:S06]  /*14d30*/  @!P0 IMAD.IADD R4, R7, 0x1, R4 ;  /* 0x0000000107048824 */ /* 0x000fcc00078e0204 */
[----:B------:R-:W1:Y:S01]  /*14d40*/  @P2 LDC R7, c[0x0][0x438] ;  /* 0x00010e00ff072b82 */ /* 0x000e620000000800 */
[----:B0-----:R-:W-:-:S04]  /*14d50*/  @!P0 LEA R2, P1, R6, R2, 0x2 ;  /* 0x0000000206028211 */ /* 0x001fc800078210ff */
[----:B------:R-:W-:-:S03]  /*14d60*/  @!P0 LEA.HI.X R3, R6, R3, R4, 0x2, P1 ;  /* 0x0000000306038211 */ /* 0x000fc600008f1404 */
[----:B------:R-:W0:Y:S01]  /*14d70*/  @P2 LDC R6, c[0x0][0x434] ;  /* 0x00010d00ff062b82 */ /* 0x000e220000000800 */
[----:B------:R-:W-:-:S06]  /*14d80*/  MOV R4, RZ ;  /* 0x000000ff00047202 */ /* 0x000fcc0000000f00 */
[----:B------:R3:W5:Y:S01]  /*14d90*/  @!P0 LDG.E R4, desc[UR40][R2.64] ;  /* 0x0000002802048981 */ /* 0x000762000c1e1900 */
[C---:B------:R-:W-:Y:S01]  /*14da0*/  ISETP.GE.AND P0, PT, R0.reuse, R23, PT ;  /* 0x000000170000720c */ /* 0x040fe20003f06270 */
[----:B---3--:R-:W-:-:S03]  /*14db0*/  IMAD.IADD R2, R0, 0x1, R9 ;  /* 0x0000000100027824 */ /* 0x008fc600078e0209 */
[----:B------:R-:W-:Y:S01]  /*14dc0*/  ISETP.GT.U32.OR P0, PT, R21, 0x9f, P0 ;  /* 0x0000009f1500780c */ /* 0x000fe20000704470 */
[----:B0-----:R-:W-:-:S04]  /*14dd0*/  @P2 IMAD.HI.U32 R3, R2, R6, RZ ;  /* 0x0000000602032227 */ /* 0x001fc800078e00ff */
[----:B------:R-:W-:Y:S01]  /*14de0*/  IMAD.MOV.U32 R0, RZ, RZ, R2 ;  /* 0x000000ffff007224 */ /* 0x000fe200078e0002 */
[----:B-1----:R-:W-:Y:S01]  /*14df0*/  @P2 SHF.R.U32.HI R0, RZ, R7, R3 ;  /* 0x00000007ff002219 */ /* 0x002fe20000011603 */
[----:B------:R-:W-:-:S06]  /*14e00*/  IMAD.MOV R3, RZ, RZ, -R5 ;  /* 0x000000ffff037224 */ /* 0x000fcc00078e0a05 */
[----:B------:R-:W0:Y:S01]  /*14e10*/  @!P0 LDC.64 R6, c[0x0][0x418] ;  /* 0x00010600ff068b82 */ /* 0x000e220000000a00 */
[----:B------:R-:W-:Y:S02]  /*14e20*/  IMAD.MOV R9, RZ, RZ, -R0 ;  /* 0x000000ffff097224 */ /* 0x000fe400078e0a00 */
[C---:B------:R-:W-:Y:S02]  /*14e30*/  IMAD R8, R10.reuse, R3, R8 ;  /* 0x000000030a087224 */ /* 0x040fe400078e0208 */
[----:B------:R-:W-:-:S03]  /*14e40*/  IMAD R9, R10, R9, R2 ;  /* 0x000000090a097224 */ /* 0x000fc600078e0202 */
[----:B------:R-:W1:Y:S01]  /*14e50*/  @!P0 LDC.64 R2, c[0x0][0x428] ;  /* 0x00010a00ff028b82 */ /* 0x000e620000000a00 */
[----:B------:R-:W-:Y:S02]  /*14e60*/  @!P0 SHF.R.S32.HI R11, RZ, 0x1f, R0 ;  /* 0x0000001fff0b8819 */ /* 0x000fe40000011400 */
[----:B------:R-:W-:Y:S01]  /*14e70*/  @!P0 MOV R10, R0 ;  /* 0x00000000000a8202 */ /* 0x000fe20000000f00 */
[----:B------:R-:W-:-:S04]  /*14e80*/  IMAD.MOV.U32 R5, RZ, RZ, RZ ;  /* 0x000000ffff057224 */ /* 0x000fc800078e00ff */
[----:B-1----:R-:W-:-:S04]  /*14e90*/  @!P0 IMAD.WIDE.U32 R10, R13, R2, R10 ;  /* 0x000000020d0a8225 */ /* 0x002fc800078e000a */
[----:B------:R-:W-:-:S04]  /*14ea0*/  @!P0 IMAD R2, R14, R2, RZ ;  /* 0x000000020e028224 */ /* 0x000fc800078e02ff */
[----:B------:R-:W-:Y:S01]  /*14eb0*/  @!P0 IMAD R0, R13, R3, R2 ;  /* 0x000000030d008224 */ /* 0x000fe200078e0202 */
[----:B0-----:R-:W-:-:S03]  /*14ec0*/  @!P0 LEA R6, P1, R10, R6, 0x2 ;  /* 0x000000060a068211 */ /* 0x001fc600078210ff */
[----:B------:R-:W-:-:S05]  /*14ed0*/  @!P0 IMAD.IADD R0, R0, 0x1, R11 ;  /* 0x0000000100008824 */ /* 0x000fca00078e020b */
[----:B------:R-:W-:Y:S02]  /*14ee0*/  @!P0 LEA.HI.X R7, R10, R7, R0, 0x2, P1 ;  /* 0x000000070a078211 */ /* 0x000fe400008f1400 */
[----:B------:R-:W-:-:S03]  /*14ef0*/  ISETP.GT.U32.AND P1, PT, R21, 0x9f, PT ;  /* 0x0000009f1500780c */ /* 0x000fc60003f24070 */
[----:B------:R2:W5:Y:S01]  /*14f00*/  @!P0 LDG.E R5, desc[UR40][R6.64] ;  /* 0x0000002806058981 */ /* 0x000562000c1e1900 */
[----:B------:R-:W-:-:S09]  /*14f10*/  ISETP.NE.AND P0, PT, R12, 0x3, PT ;  /* 0x000000030c00780c */ /* 0x000fd20003f05270 */
[----:B------:R-:W-:-:S04]  /*14f20*/  @P1 LOP3.LUT R20, R20, 0x2, RZ, 0xfc, !PT ;  /* 0x0000000214141812 */ /* 0x000fc800078efcff */
[----:B------:R-:W-:-:S04]  /*14f30*/  LOP3.LUT R20, R20, 0xfffffffb, RZ, 0xc0, !PT ;  /* 0xfffffffb14147812 */ /* 0x000fc800078ec0ff */
[----:B------:R-:W-:Y:S01]  /*14f40*/  @P0 LOP3.LUT R20, R20, 0x4, RZ, 0xfc, !PT ;  /* 0x0000000414140812 */ /* 0x000fe200078efcff */
[----:B------:R2:W-:Y:S04]  /*14f50*/  STL [R1+0x1c], R14 ;  /* 0x00001c0e01007387 */ /* 0x0005e80000100800 */
[----:B------:R2:W-:Y:S01]  /*14f60*/  STL [R1+0x24], R20 ;  /* 0x0000241401007387 */ /* 0x0005e20000100800 */
[----:B------:R-:W-:Y:S05]  /*14f70*/  BRA.DIV UR4, `(.L_x_581) ;  /* 0x0000005204ac7947 */ /* 0x000fea000b800000 */
.L_x_701:
[----:B--2---:R-:W-:Y:S01]  /*14f80*/  VIADD R7, R26, 0xffffffff ;  /* 0xffffffff1a077836 */ /* 0x004fe20000000000 */
[----:B------:R-:W-:Y:S06]  /*14f90*/  @!P0 BRA `(.L_x_582) ;  /* 0x0000000000048947 */ /* 0x000fec0003800000 */
[----:B------:R-:W-:Y:S01]  /*14fa0*/  BPT.TRAP 0x1 ;  /* 0x000000040000795c */ /* 0x000fe20000300000 */
.L_x_582:
[----:B------:R-:W2:Y:S01]  /*14fb0*/  LDL R0, [R1+0xc] ;  /* 0x00000c0001007983 */ /* 0x000ea20000100800 */
[----:B------:R-:W-:Y:S01]  /*14fc0*/  IMAD R6, R29, 0x8, R17 ;  /* 0x000000081d067824 */ /* 0x000fe200078e0211 */
[----:B------:R-:W-:Y:S01]  /*14fd0*/  BSSY B0, `(.L_x_583) ;  /* 0x0000006000007945 */ /* 0x000fe20003800000 */
[----:B------:R-:W-:Y:S02]  /*14fe0*/  SHF.R.S32.HI R28, RZ, 0x1f, R8 ;  /* 0x0000001fff1c7819 */ /* 0x000fe40000011408 */
[----:B--2---:R-:W-:-:S04]  /*14ff0*/  SHF.L.U32 R0, R0, 0x1f, RZ ;  /* 0x0000001f00007819 */ /* 0x004fc800000006ff */
[----:B------:R-:W0:Y:S01]  /*15000*/  SYNCS.PHASECHK.TRANS64.TRYWAIT P0, [R6+URZ+0x13280], R0 ;  /* 0x01328000060075a7 */ /* 0x000e22000800017f */
[----:B------:R1:W-:Y:S02]  /*15010*/  STL [R1+0x44], R0 ;  /* 0x0000440001007387 */ /* 0x0003e40000100800 */
[----:B01----:R-:W-:Y:S05]  /*15020*/  @!P0 BRA `(.L_x_584) ;  /* 0x0000005000b48947 */ /* 0x003fea0003800000 */
.L_x_702:
[----:B------:R-:W-:Y:S05]  /*15030*/  BSYNC B0 ;  /* 0x0000000000007941 */ /* 0x000fea0003800000 */
.L_x_583:
[----:B------:R-:W2:Y:S01]  /*15040*/  LDL.LU R11, [R1+0x24] ;  /* 0x00002400010b7983 */ /* 0x000ea20000300800 */
[----:B------:R-:W1:Y:S01]  /*15050*/  LDC R14, c[0x0][0x2f4] ;  /* 0x0000bd00ff0e7b82 */ /* 0x000e620000000800 */
[----:B-----5:R-:W-:Y:S01]  /*15060*/  SHF.R.S32.HI R13, RZ, 0x1f, R4 ;  /* 0x0000001fff0d7819 */ /* 0x020fe20000011404 */
[----:B------:R-:W-:Y:S01]  /*15070*/  ULDC.64 UR4, c[0x0][0x328] ;  /* 0x0000ca0000047ab9 */ /* 0x000fe20000000a00 */
[----:B------:R-:W3:Y:S01]  /*15080*/  S2R R15, SR_TID.X ;  /* 0x00000000000f7919 */ /* 0x000ee20000002100 */
[----:B0-----:R-:W-:Y:S01]  /*15090*/  IMAD R0, R28, UR4, RZ ;  /* 0x000000041c007c24 */ /* 0x001fe2000f8e02ff */
[----:B------:R-:W-:Y:S01]  /*150a0*/  ULDC.64 UR6, c[0x0][0x338] ;  /* 0x0000ce0000067ab9 */ /* 0x000fe20000000a00 */
[C---:B------:R-:W-:Y:S01]  /*150b0*/  IMAD.WIDE.U32 R2, R8.reuse, UR4, RZ ;  /* 0x0000000408027c25 */ /* 0x040fe2000f8e00ff */
[----:B------:R0:W-:Y:S03]  /*150c0*/  STL [R1+0x3c], R13 ;  /* 0x00003c0d01007387 */ /* 0x0001e60000100800 */
[----:B------:R-:W-:-:S02]  /*150d0*/  IMAD R0, R8, UR5, R0 ;  /* 0x0000000508007c24 */ /* 0x000fc4000f8e0200 */
[----:B------:R-:W-:Y:S02]  /*150e0*/  IMAD R7, R7, -0xa0, R23 ;  /* 0xffffff6007077824 */ /* 0x000fe400078e0217 */
[----:B------:R-:W-:Y:S02]  /*150f0*/  IMAD.IADD R3, R3, 0x1, R0 ;  /* 0x0000000103037824 */ /* 0x000fe400078e0200 */
[----:B------:R-:W-:Y:S02]  /*15100*/  IMAD R0, R13, UR6, RZ ;  /* 0x000000060d007c24 */ /* 0x000fe4000f8e02ff */
[----:B------:R-:W-:-:S04]  /*15110*/  IMAD.WIDE.U32 R2, R4, UR6, R2 ;  /* 0x0000000604027c25 */ /* 0x000fc8000f8e0002 */
[----:B------:R-:W-:Y:S02]  /*15120*/  IMAD R0, R4, UR7, R0 ;  /* 0x0000000704007c24 */ /* 0x000fe4000f8e0200 */
[----:B------:R-:W-:Y:S02]  /*15130*/  IMAD.MOV.U32 R12, RZ, RZ, R2 ;  /* 0x000000ffff0c7224 */ /* 0x000fe400078e0002 */
[----:B0-----:R-:W-:Y:S01]  /*15140*/  IMAD.IADD R13, R3, 0x1, R0 ;  /* 0x00000001030d7824 */ /* 0x001fe200078e0200 */
[----:B------:R-:W-:Y:S02]  /*15150*/  SHF.R.S32.HI R0, RZ, 0x1f, R9 ;  /* 0x0000001fff007819 */ /* 0x000fe40000011409 */
[----:B---3--:R-:W-:-:S04]  /*15160*/  SHF.L.U32 R20, R15, 0x4, RZ ;  /* 0x000000040f147819 */ /* 0x008fc800000006ff */
[----:B------:R-:W-:-:S04]  /*15170*/  LOP3.LUT R20, R20, 0x30, RZ, 0xc0, !PT ;  /* 0x0000003014147812 */ /* 0x000fc800078ec0ff */
[CC--:B-1----:R-:W-:Y:S02]  /*15180*/  ISETP.GE.AND P1, PT, R20.reuse, R14.reuse, PT ;  /* 0x0000000e1400720c */ /* 0x0c2fe40003f26270 */
[----:B------:R-:W-:Y:S02]  /*15190*/  ISETP.GE.AND P0, PT, R20, R14, PT ;  /* 0x0000000e1400720c */ /* 0x000fe40003f06270 */
[----:B------:R-:W3:Y:S04]  /*151a0*/  LDL R14, [R1+0x30] ;  /* 0x00003000010e7983 */ /* 0x000ee80000100800 */
[----:B------:R0:W-:Y:S01]  /*151b0*/  STL [R1], R0 ;  /* 0x0000000001007387 */ /* 0x0001e20000100800 */
[----:B------:R-:W-:-:S04]  /*151c0*/  IMAD.WIDE.U32 R2, R9, UR4, RZ ;  /* 0x0000000409027c25 */ /* 0x000fc8000f8e00ff */
[----:B0-----:R-:W-:-:S04]  /*151d0*/  IMAD R0, R0, UR4, RZ ;  /* 0x0000000400007c24 */ /* 0x001fc8000f8e02ff */
[----:B------:R-:W-:Y:S01]  /*151e0*/  IMAD R0, R9, UR5, R0 ;  /* 0x0000000509007c24 */ /* 0x000fe2000f8e0200 */
[----:B------:R-:W-:-:S03]  /*151f0*/  ULDC.64 UR4, c[0x0][0x330] ;  /* 0x0000cc0000047ab9 */ /* 0x000fc60000000a00 */
[----:B------:R-:W-:Y:S02]  /*15200*/  IMAD.IADD R3, R3, 0x1, R0 ;  /* 0x0000000103037824 */ /* 0x000fe400078e0200 */
[----:B------:R-:W-:-:S04]  /*15210*/  IMAD.WIDE.U32 R2, R5, UR6, R2 ;  /* 0x0000000605027c25 */ /* 0x000fc8000f8e0002 */
[----:B------:R-:W-:Y:S01]  /*15220*/  IMAD.MOV.U32 R10, RZ, RZ, R2 ;  /* 0x000000ffff0a7224 */ /* 0x000fe200078e0002 */
[----:B------:R-:W-:-:S04]  /*15230*/  LOP3.LUT R15, R15, 0x7f, RZ, 0xc0, !PT ;  /* 0x0000007f0f0f7812 */ /* 0x000fc800078ec0ff */
[----:B------:R-:W-:-:S04]  /*15240*/  SHF.R.U32.HI R15, RZ, 0x2, R15 ;  /* 0x00000002ff0f7819 */ /* 0x000fc8000001160f */
[----:B------:R-:W-:-:S04]  /*15250*/  IADD3 R7, -R15, R7, RZ ;  /* 0x000000070f077210 */ /* 0x000fc80007ffe1ff */
[----:B------:R-:W-:Y:S02]  /*15260*/  ISETP.GE.AND P5, PT, R7, 0x1, PT ;  /* 0x000000010700780c */ /* 0x000fe40003fa6270 */
[----:B--2---:R-:W-:-:S04]  /*15270*/  LOP3.LUT R11, R11, 0xfffffffe, RZ, 0xc0, !PT ;  /* 0xfffffffe0b0b7812 */ /* 0x004fc800078ec0ff */
[----:B------:R-:W-:-:S05]  /*15280*/  @P1 LOP3.LUT R11, R11, 0x1, RZ, 0xfc, !PT ;  /* 0x000000010b0b1812 */ /* 0x000fca00078efcff */
[----:B------:R0:W-:Y:S02]  /*15290*/  STL [R1+0x24], R11 ;  /* 0x0000240b01007387 */ /* 0x0001e40000100800 */
[----:B0-----:R-:W-:-:S05]  /*152a0*/  SHF.R.S32.HI R11, RZ, 0x1f, R5 ;  /* 0x0000001fff0b7819 */ /* 0x001fca0000011405 */
[----:B------:R-:W-:Y:S01]  /*152b0*/  IMAD R0, R11, UR6, RZ ;  /* 0x000000060b007c24 */ /* 0x000fe2000f8e02ff */
[----:B------:R0:W-:Y:S03]  /*152c0*/  STL [R1+0x40], R11 ;  /* 0x0000400b01007387 */ /* 0x0001e60000100800 */
[----:B------:R-:W-:Y:S01]  /*152d0*/  IMAD R0, R5, UR7, R0 ;  /* 0x0000000705007c24 */ /* 0x000fe2000f8e0200 */
[----:B------:R-:W-:-:S03]  /*152e0*/  ULDC.64 UR6, c[0x0][0x318] ;  /* 0x0000c60000067ab9 */ /* 0x000fc60000000a00 */
[----:B0-----:R-:W-:Y:S02]  /*152f0*/  IMAD.IADD R11, R3, 0x1, R0 ;  /* 0x00000001030b7824 */ /* 0x001fe400078e0200 */
[----:B------:R-:W-:-:S04]  /*15300*/  IMAD.WIDE.U32 R2, R16, UR4, R12 ;  /* 0x0000000410027c25 */ /* 0x000fc8000f8e000c */
[----:B------:R-:W-:Y:S01]  /*15310*/  IMAD R12, R16, UR5, RZ ;  /* 0x00000005100c7c24 */ /* 0x000fe2000f8e02ff */
[----:B------:R-:W-:Y:S01]  /*15320*/  IADD3 R0, P1, R2, UR6, RZ ;  /* 0x0000000602007c10 */ /* 0x000fe2000ff3e0ff */
[----:B------:R-:W-:-:S03]  /*15330*/  IMAD.WIDE.U32 R10, R16, UR4, R10 ;  /* 0x00000004100a7c25 */ /* 0x000fc6000f8e000a */
[----:B------:R-:W-:Y:S02]  /*15340*/  IADD3.X R2, R3, UR7, R12, P1, !PT ;  /* 0x0000000703027c10 */ /* 0x000fe40008ffe40c */
[----:B------:R-:W-:Y:S01]  /*15350*/  IADD3 R23, P1, R10, UR6, RZ ;  /* 0x000000060a177c10 */ /* 0x000fe2000ff3e0ff */
[----:B------:R-:W-:-:S03]  /*15360*/  UMOV UR4, 0xffffffff ;  /* 0xffffffff00047882 */ /* 0x000fc60000000000 */
[----:B------:R-:W-:Y:S01]  /*15370*/  IADD3.X R22, R12, UR7, R11, P1, !PT ;  /* 0x000000070c167c10 */ /* 0x000fe20008ffe40b */
[----:B---3--:R-:W-:Y:S01]  /*15380*/  IMAD R19, R29, 0x2800, R14 ;  /* 0x000028001d137824 */ /* 0x008fe200078e020e */
[----:B------:R-:W-:Y:S07]  /*15390*/  BRA.DIV UR4, `(.L_x_585) ;  /* 0x0000004e04f07947 */ /* 0x000fee000b800000 */
[----:B------:R-:W2:Y:S01]  /*153a0*/  LDL.LU R14, [R1+0x24] ;  /* 0x00002400010e7983 */ /* 0x000ea20000300800 */
[----:B------:R-:W0:Y:S03]  /*153b0*/  S2R R11, SR_TID.X ;  /* 0x00000000000b7919 */ /* 0x000e260000002100 */
[----:B------:R-:W1:Y:S04]  /*153c0*/  SHFL.IDX PT, R3, R0, RZ, 0x1c1f ;  /* 0x001c1fff00037589 */ /* 0x000e6800000e0000 */
[----:B------:R-:W3:Y:S01]  /*153d0*/  SHFL.IDX PT, R10, R2, RZ, 0x1c1f ;  /* 0x001c1fff020a7589 */ /* 0x000ee200000e0000 */
[----:B0-----:R-:W-:-:S05]  /*153e0*/  IMAD.SHL.U32 R15, R11, 0x10, RZ ;  /* 0x000000100b0f7824 */ /* 0x001fca00078e00ff */
[----:B------:R-:W-:-:S04]  /*153f0*/  LOP3.LUT R15, R15, 0x30, RZ, 0xc0, !PT ;  /* 0x000000300f0f7812 */ /* 0x000fc800078ec0ff */
[----:B-1----:R-:W-:-:S05]  /*15400*/  IADD3 R12, P1, R15, R3, RZ ;  /* 0x000000030f0c7210 */ /* 0x002fca0007f3e0ff */
[----:B---3--:R-:W-:Y:S02]  /*15410*/  IMAD.X R13, RZ, RZ, R10, P1 ;  /* 0x000000ffff0d7224 */ /* 0x008fe400008e060a */
[----:B------:R-:W0:Y:S01]  /*15420*/  SHFL.IDX PT, R10, R0, 0x1, 0x1c1f ;  /* 0x003c1f00000a7f89 */ /* 0x000e2200000e0000 */
[----:B------:R-:W-:-:S03]  /*15430*/  IMAD.IADD R3, R17, 0x1, R19 ;  /* 0x0000000111037824 */ /* 0x000fc600078e0213 */
[----:B------:R-:W1:Y:S01]  /*15440*/  SHFL.IDX PT, R19, R2, 0x1, 0x1c1f ;  /* 0x003c1f0002137f89 */ /* 0x000e6200000e0000 */
[----:B------:R-:W-:-:S13]  /*15450*/  ISETP.LT.OR P1, PT, R7, 0x1, P0 ;  /* 0x000000010700780c */ /* 0x000fda0000721670 */
[----:B------:R-:W-:Y:S01]  /*15460*/  LDGSTS.E.BYPASS.LTC128B.128 [R3+0x6000], desc[UR40][R12.64], !P1 ;  /* 0x060000000c037fae */ /* 0x000fe2000c901d68 */
[----:B0-----:R-:W-:-:S05]  /*15470*/  IADD3 R10, P1, R15, R10, RZ ;  /* 0x0000000a0f0a7210 */ /* 0x001fca0007f3e0ff */
[----:B-1----:R-:W-:Y:S01]  /*15480*/  IMAD.X R11, RZ, RZ, R19, P1 ;  /* 0x000000ffff0b7224 */ /* 0x002fe200008e0613 */
[----:B------:R-:W-:Y:S01]  /*15490*/  ISETP.LT.OR P1, PT, R7, 0x21, P0 ;  /* 0x000000210700780c */ /* 0x000fe20000721670 */
[----:B------:R-:W-:-:S12]  /*154a0*/  SHFL.IDX PT, R19, R2, 0x2, 0x1c1f ;  /* 0x005c1f0002137f89 */ /* 0x000fd800000e0000 */
[----:B------:R0:W-:Y:S04]  /*154b0*/  LDGSTS.E.BYPASS.LTC128B.128 [R3+0x6800], desc[UR40][R10.64], !P1 ;  /* 0x068000000a037fae */ /* 0x0001e8000c901d68 */
[----:B0-----:R-:W0:Y:S04]  /*154c0*/  SHFL.IDX PT, R10, R0, 0x2, 0x1c1f ;  /* 0x005c1f00000a7f89 */ /* 0x001e2800000e0000 */
[----:B------:R-:W1:Y:S04]  /*154d0*/  SHFL.IDX PT, R0, R0, 0x3, 0x1c1f ;  /* 0x007c1f0000007f89 */ /* 0x000e6800000e0000 */
[----:B------:R-:W3:Y:S01]  /*154e0*/  SHFL.IDX PT, R2, R2, 0x3, 0x1c1f ;  /* 0x007c1f0002027f89 */ /* 0x000ee200000e0000 */
[----:B0-----:R-:W-:-:S05]  /*154f0*/  IADD3 R10, P1, R15, R10, RZ ;  /* 0x0000000a0f0a7210 */ /* 0x001fca0007f3e0ff */
[----:B------:R-:W-:Y:S01]  /*15500*/  IMAD.X R11, RZ, RZ, R19, P1 ;  /* 0x000000ffff0b7224 */ /* 0x000fe200008e0613 */
[C---:B------:R-:W-:Y:S02]  /*15510*/  ISETP.LT.OR P1, PT, R7.reuse, 0x41, P0 ;  /* 0x000000410700780c */ /* 0x040fe40000721670 */
[----:B------:R-:W-:-:S11]  /*15520*/  ISETP.GE.AND P3, PT, R7, 0x81, PT ;  /* 0x000000810700780c */ /* 0x000fd60003f66270 */
[----:B------:R1:W-:Y:S02]  /*15530*/  LDGSTS.E.BYPASS.LTC128B.128 [R3+0x7000], desc[UR40][R10.64], !P1 ;  /* 0x070000000a037fae */ /* 0x0003e4000c901d68 */
[----:B-1----:R-:W-:-:S04]  /*15540*/  IADD3 R10, P1, R15, R0, RZ ;  /* 0x000000000f0a7210 */ /* 0x002fc80007f3e0ff */
[----:B---3--:R-:W-:Y:S02]  /*15550*/  IADD3.X R11, RZ, R2, RZ, P1, !PT ;  /* 0x00000002ff0b7210 */ /* 0x008fe40000ffe4ff */
[----:B------:R-:W-:Y:S01]  /*15560*/  ISETP.LT.OR P1, PT, R7, 0x61, P0 ;  /* 0x000000610700780c */ /* 0x000fe20000721670 */
[----:B------:R0:W1:-:S12]  /*15570*/  SHFL.IDX PT, R0, R22, RZ, 0x1c1f ;  /* 0x001c1fff16007589 */ /* 0x00005800000e0000 */
[----:B------:R3:W-:Y:S04]  /*15580*/  LDGSTS.E.BYPASS.LTC128B.128 [R3+0x7800], desc[UR40][R10.64], !P1 ;  /* 0x078000000a037fae */ /* 0x0007e8000c901d68 */
[----:B---3--:R0:W3:Y:S01]  /*15590*/  SHFL.IDX PT, R10, R23, RZ, 0x1c1f ;  /* 0x001c1fff170a7589 */ /* 0x0080e200000e0000 */
[C---:B------:R-:W-:Y:S02]  /*155a0*/  ISETP.GE.AND P4, PT, R7.reuse, 0x21, PT ;  /* 0x000000210700780c */ /* 0x040fe40003f86270 */
[C---:B------:R-:W-:Y:S02]  /*155b0*/  ISETP.GE.AND P1, PT, R7.reuse, 0x41, PT ;  /* 0x000000410700780c */ /* 0x040fe40003f26270 */
[----:B------:R-:W-:Y:S02]  /*155c0*/  ISETP.GE.AND P2, PT, R7, 0x61, PT ;  /* 0x000000610700780c */ /* 0x000fe40003f46270 */
[----:B--2---:R-:W-:-:S04]  /*155d0*/  LOP3.LUT R14, R14, 0xfffffff7, RZ, 0xc0, !PT ;  /* 0xfffffff70e0e7812 */ /* 0x004fc800078ec0ff */
[----:B------:R-:W-:-:S05]  /*155e0*/  @P3 LOP3.LUT R14, R14, 0x8, RZ, 0xfc, !PT ;  /* 0x000000080e0e3812 */ /* 0x000fca00078efcff */
[----:B-1-3--:R0:W-:Y:S02]  /*155f0*/  STL [R1+0x24], R14 ;  /* 0x0000240e01007387 */ /* 0x00a1e40000100800 */
.L_x_714:
[----:B------:R-:W2:Y:S01]  /*15600*/  S2R R2, SR_TID.X ;  /* 0x0000000000027919 */ /* 0x000ea20000002100 */
[----:B------:R-:W-:Y:S01]  /*15610*/  ISETP.LT.OR P0, PT, R7, 0x81, P0 ;  /* 0x000000810700780c */ /* 0x000fe20000701670 */
[----:B--2---:R-:W-:-:S05]  /*15620*/  IMAD.SHL.U32 R2, R2, 0x10, RZ ;  /* 0x0000001002027824 */ /* 0x004fca00078e00ff */
        /* <DEDUP_REMOVED lines=9> */
.L_x_586:
[----:B------:R-:W-:Y:S02]  /*156c0*/  PLOP3.LUT P3, PT, P3, P0, PT, 0xa2, 0x0 ;  /* 0x000000000000781c */ /* 0x000fe40001f61472 */
[----:B------:R-:W-:-:S08]  /*156d0*/  @P0 R2UR P3, UR4, R6 ;  /* 0x00000000060402ca */ /* 0x000fd00000060000 */
[----:B------:R-:W-:-:S05]  /*156e0*/  @P0 PLOP3.LUT P0, PT, P3, PT, PT, 0x80, 0x0 ;  /* 0x000000000000081c */ /* 0x000fca0001f0f070 */
[----:B------:R-:W-:Y:S01]  /*156f0*/  @!P3 SYNCS.ARRIVE.TRANS64.RED.A0T1 RZ, [UR4+0x13270], RZ ;  /* 0x013270ffffffb9a7 */ /* 0x000fe20008200404 */
[----:B------:R-:W-:Y:S07]  /*15700*/  @!P3 ARRIVES.LDGSTSBAR.64.TRANSCNT [UR4+0x13270] ;  /* 0x01327000ff00b9b0 */ /* 0x000fee0008000a84 */
[----:B------:R-:W-:Y:S05]  /*15710*/  @P0 BRA.U.ANY `(.L_x_586) ;  /* 0xfffffffd00e80947 */ /* 0x000fea000393ffff */
[----:B------:R-:W-:Y:S01]  /*15720*/  NOP ;  /* 0x0000000000007918 */ /* 0x000fe20000000000 */
[----:B------:R-:W3:Y:S02]  /*15730*/  LDL R0, [R1+0x6c] ;  /* 0x00006c0001007983 */ /* 0x000ee40000100800 */
[----:B---3--:R-:W-:-:S13]  /*15740*/  ISETP.NE.AND P6, PT, R0, 0x3, PT ;  /* 0x000000030000780c */ /* 0x008fda0003fc5270 */
[----:B------:R-:W-:Y:S05]  /*15750*/  @!P6 BRA `(.L_x_587) ;  /* 0x000000000004e947 */ /* 0x000fea0003800000 */
[----:B------:R-:W-:Y:S01]  /*15760*/  BPT.TRAP 0x1 ;  /* 0x000000040000795c */ /* 0x000fe20000300000 */
.L_x_587:
[----:B------:R3:W-:Y:S01]  /*15770*/  SYNCS.ARRIVE.TRANS64.A1T0 RZ, [R6+URZ+0x13270], RZ ;  /* 0x013270ff06ff79a7 */ /* 0x0007e2000810003f */
[----:B------:R-:W-:Y:S05]  /*15780*/  @!P6 BRA `(.L_x_588) ;  /* 0x000000000004e947 */ /* 0x000fea0003800000 */
[----:B------:R-:W-:Y:S01]  /*15790*/  BPT.TRAP 0x1 ;  /* 0x000000040000795c */ /* 0x000fe20000300000 */
.L_x_588:
[----:B------:R-:W4:Y:S01]  /*157a0*/  LDL R0, [R1+0x44] ;  /* 0x0000440001007983 */ /* 0x000f220000100800 */
[----:B------:R-:W-:Y:S01]  /*157b0*/  BSSY B0, `(.L_x_589) ;  /* 0x0000003000007945 */ /* 0x000fe20003800000 */
[----:B----4-:R-:W4:Y:S03]  /*157c0*/  SYNCS.PHASECHK.TRANS64.TRYWAIT P0, [R6+URZ+0x13240], R0 ;  /* 0x01324000060075a7 */ /* 0x010f26000800017f */
[----:B----4-:R-:W-:Y:S05]  /*157d0*/  @!P0 BRA `(.L_x_590) ;  /* 0x0000005000948947 */ /* 0x010fea0003800000 */
.L_x_715:
[----:B------:R-:W-:Y:S05]  /*157e0*/  BSYNC B0 ;  /* 0x0000000000007941 */ /* 0x000fea0003800000 */
.L_x_589:
[----:B----4-:R-:W4:Y:S01]  /*157f0*/  LDL.LU R0, [R1+0x3c] ;  /* 0x00003c0001007983 */ /* 0x010f220000300800 */
[----:B------:R-:W-:Y:S01]  /*15800*/  ULDC.64 UR4, c[0x0][0x300] ;  /* 0x0000c00000047ab9 */ /* 0x000fe20000000a00 */
[----:B------:R-:W-:Y:S02]  /*15810*/  ULDC.64 UR6, c[0x0][0x310] ;  /* 0x0000c40000067ab9 */ /* 0x000fe40000000a00 */
[----:B------:R-:W5:Y:S04]  /*15820*/  LDL.LU R7, [R1] ;  /* 0x0000000001077983 */ /* 0x000f680000300800 */
[----:B------:R-:W3:Y:S01]  /*15830*/  LDL.LU R2, [R1+0x40] ;  /* 0x0000400001027983 */ /* 0x000ee20000300800 */
[----:B------:R-:W-:Y:S02]  /*15840*/  IMAD R28, R28, UR4, RZ ;  /* 0x000000041c1c7c24 */ /* 0x000fe4000f8e02ff */
[----:B--2---:R-:W-:-:S04]  /*15850*/  IMAD.WIDE.U32 R10, R8, UR4, RZ ;  /* 0x00000004080a7c25 */ /* 0x004fc8000f8e00ff */
[----:B------:R-:W-:-:S04]  /*15860*/  IMAD R28, R8, UR5, R28 ;  /* 0x00000005081c7c24 */ /* 0x000fc8000f8e021c */
[----:B------:R-:W-:Y:S02]  /*15870*/  IMAD.IADD R11, R11, 0x1, R28 ;  /* 0x000000010b0b7824 */ /* 0x000fe400078e021c */
[----:B------:R-:W-:-:S04]  /*15880*/  IMAD.WIDE.U32 R10, R4, UR6, R10 ;  /* 0x00000006040a7c25 */ /* 0x000fc8000f8e000a */
[----:B----4-:R-:W-:-:S04]  /*15890*/  IMAD R0, R0, UR6, RZ ;  /* 0x0000000600007c24 */ /* 0x010fc8000f8e02ff */
[----:B------:R-:W-:Y:S02]  /*158a0*/  IMAD R4, R4, UR7, R0 ;  /* 0x0000000704047c24 */ /* 0x000fe4000f8e0200 */
[----:B-----5:R-:W-:Y:S02]  /*158b0*/  IMAD R0, R7, UR4, RZ ;  /* 0x0000000407007c24 */ /* 0x020fe4000f8e02ff */
[----:B------:R-:W-:Y:S02]  /*158c0*/  IMAD.IADD R11, R11, 0x1, R4 ;  /* 0x000000010b0b7824 */ /* 0x000fe400078e0204 */
[C---:B------:R-:W-:Y:S02]  /*158d0*/  IMAD R0, R9.reuse, UR5, R0 ;  /* 0x0000000509007c24 */ /* 0x040fe4000f8e0200 */
[----:B------:R-:W-:Y:S01]  /*158e0*/  IMAD.WIDE.U32 R8, R9, UR4, RZ ;  /* 0x0000000409087c25 */ /* 0x000fe2000f8e00ff */
[----:B------:R-:W-:-:S03]  /*158f0*/  ULDC.64 UR4, c[0x0][0x308] ;  /* 0x0000c20000047ab9 */ /* 0x000fc60000000a00 */
[----:B------:R-:W-:Y:S02]  /*15900*/  IMAD.IADD R9, R9, 0x1, R0 ;  /* 0x0000000109097824 */ /* 0x000fe400078e0200 */
[----:B---3--:R-:W-:Y:S02]  /*15910*/  IMAD R0, R2, UR6, RZ ;  /* 0x0000000602007c24 */ /* 0x008fe4000f8e02ff */
[----:B------:R-:W-:-:S04]  /*15920*/  IMAD.WIDE.U32 R10, R16, UR4, R10 ;  /* 0x00000004100a7c25 */ /* 0x000fc8000f8e000a */
[C---:B------:R-:W-:Y:S02]  /*15930*/  IMAD R12, R5.reuse, UR7, R0 ;  /* 0x00000007050c7c24 */ /* 0x040fe4000f8e0200 */
[----:B------:R-:W-:Y:S01]  /*15940*/  IMAD.WIDE.U32 R4, R5, UR6, R8 ;  /* 0x0000000605047c25 */ /* 0x000fe2000f8e0008 */
[----:B------:R-:W-:Y:S02]  /*15950*/  ULDC.64 UR6, c[0x0][0x2e8] ;  /* 0x0000ba0000067ab9 */ /* 0x000fe40000000a00 */
[----:B------:R-:W-:Y:S01]  /*15960*/  IADD3 R0, P0, R10, UR6, RZ ;  /* 0x000000060a007c10 */ /* 0x000fe2000ff1e0ff */
[----:B------:R-:W-:Y:S01]  /*15970*/  IMAD R7, R16, UR5, RZ ;  /* 0x0000000510077c24 */ /* 0x000fe2000f8e02ff */
[----:B------:R-:W-:-:S04]  /*15980*/  IADD3 R5, R5, R12, RZ ;  /* 0x0000000c05057210 */ /* 0x000fc80007ffe0ff */
[----:B------:R-:W-:Y:S01]  /*15990*/  IADD3.X R2, R11, UR7, R7, P0, !PT ;  /* 0x000000070b027c10 */ /* 0x000fe200087fe407 */
[----:B------:R-:W-:Y:S01]  /*159a0*/  IMAD.WIDE.U32 R4, R16, UR4, R4 ;  /* 0x0000000410047c25 */ /* 0x000fe2000f8e0004 */
[----:B------:R-:W-:Y:S02]  /*159b0*/  UMOV UR4, 0xffffffff ;  /* 0xffffffff00047882 */ /* 0x000fe40000000000 */
[----:B------:R-:W-:-:S04]  /*159c0*/  IADD3 R8, P0, R4, UR6, RZ ;  /* 0x0000000604087c10 */ /* 0x000fc8000ff1e0ff */
[----:B------:R-:W-:Y:S01]  /*159d0*/  IADD3.X R7, R7, UR7, R5, P0, !PT ;  /* 0x0000000707077c10 */ /* 0x000fe200087fe405 */
[----:B------:R-:W-:Y:S08]  /*159e0*/  BRA.DIV UR4, `(.L_x_591) ;  /* 0x0000005204287947 */ /* 0x000ff0000b800000 */
[----:B------:R-:W2:Y:S01]  /*159f0*/  S2R R5, SR_TID.X ;  /* 0x0000000000057919 */ /* 0x000ea20000002100 */
[----:B------:R-:W3:Y:S01]  /*15a00*/  LDC R10, c[0x0][0x2f4] ;  /* 0x0000bd00ff0a7b82 */ /* 0x000ee20000000800 */
[----:B------:R-:W-:Y:S01]  /*15a10*/  SHFL.IDX PT, R4, R2, RZ, 0x1c1f ;  /* 0x001c1fff02047589 */ /* 0x000fe200000e0000 */
[----:B--2---:R-:W-:-:S03]  /*15a20*/  IMAD.SHL.U32 R9, R5, 0x10, RZ ;  /* 0x0000001005097824 */ /* 0x004fc600078e00ff */
[----:B------:R-:W2:Y:S02]  /*15a30*/  SHFL.IDX PT, R5, R0, RZ, 0x1c1f ;  /* 0x001c1fff00057589 */ /* 0x000ea400000e0000 */
[----:B------:R-:W-:-:S04]  /*15a40*/  LOP3.LUT R9, R9, 0x30, RZ, 0xc0, !PT ;  /* 0x0000003009097812 */ /* 0x000fc800078ec0ff */
[C---:B---3--:R-:W-:Y:S02]  /*15a50*/  ISETP.GE.AND P3, PT, R9.reuse, R10, PT ;  /* 0x0000000a0900720c */ /* 0x048fe40003f66270 */
[----:B--2---:R-:W-:-:S05]  /*15a60*/  @P5 IADD3 R5, P0, R9, R5, RZ ;  /* 0x0000000509055210 */ /* 0x004fca0007f1e0ff */
[----:B------:R-:W-:-:S05]  /*15a70*/  @P5 IMAD.X R4, RZ, RZ, R4, P0 ;  /* 0x000000ffff045224 */ /* 0x000fca00000e0604 */
[----:B------:R-:W-:-:S04]  /*15a80*/  @P5 LOP3.LUT R5, R5, R4, RZ, 0x3c, !PT ;  /* 0x0000000405055212 */ /* 0x000fc800078e3cff */
[----:B------:R-:W-:-:S04]  /*15a90*/  @P5 LOP3.LUT R4, R5, R4, RZ, 0x3c, !PT ;  /* 0x0000000405045212 */ /* 0x000fc800078e3cff */
[----:B------:R-:W-:-:S05]  /*15aa0*/  @P5 LOP3.LUT R5, R5, R4, RZ, 0x3c, !PT ;  /* 0x0000000405055212 */ /* 0x000fca00078e3cff */
[----:B------:R-:W-:Y:S01]  /*15ab0*/  @!PT LDS RZ, [RZ] ;  /* 0x00000000fffff984 */ /* 0x000fe20000000800 */
[----:B------:R2:W-:Y:S04]  /*15ac0*/  @P5 LDGSTS.E.BYPASS.LTC128B.128 [R3+0xe000], desc[UR40][R4.64], !P3 ;  /* 0x0e00000004035fae */ /* 0x0005e8000d901d68 */
[----:B--2---:R-:W2:Y:S04]  /*15ad0*/  SHFL.IDX PT, R5, R0, 0x1, 0x1c1f ;  /* 0x003c1f0000057f89 */ /* 0x004ea800000e0000 */
[----:B------:R-:W3:Y:S01]  /*15ae0*/  SHFL.IDX PT, R4, R2, 0x1, 0x1c1f ;  /* 0x003c1f0002047f89 */ /* 0x000ee200000e0000 */
[----:B--2---:R-:W-:-:S05]  /*15af0*/  @P4 IADD3 R5, P0, R9, R5, RZ ;  /* 0x0000000509054210 */ /* 0x004fca0007f1e0ff */
[----:B---3--:R-:W-:-:S05]  /*15b00*/  @P4 IMAD.X R4, RZ, RZ, R4, P0 ;  /* 0x000000ffff044224 */ /* 0x008fca00000e0604 */
[----:B------:R-:W-:-:S04]  /*15b10*/  @P4 LOP3.LUT R5, R5, R4, RZ, 0x3c, !PT ;  /* 0x0000000405054212 */ /* 0x000fc800078e3cff */
[----:B------:R-:W-:-:S04]  /*15b20*/  @P4 LOP3.LUT R4, R5, R4, RZ, 0x3c, !PT ;  /* 0x0000000405044212 */ /* 0x000fc800078e3cff */
[----:B------:R-:W-:-:S05]  /*15b30*/  @P4 LOP3.LUT R5, R5, R4, RZ, 0x3c, !PT ;  /* 0x0000000405054212 */ /* 0x000fca00078e3cff */
[----:B------:R2:W-:Y:S04]  /*15b40*/  @P4 LDGSTS.E.BYPASS.LTC128B.128 [R3+0xe800], desc[UR40][R4.64], !P3 ;  /* 0x0e80000004034fae */ /* 0x0005e8000d901d68 */
[----:B--2---:R-:W2:Y:S04]  /*15b50*/  SHFL.IDX PT, R5, R0, 0x2, 0x1c1f ;  /* 0x005c1f0000057f89 */ /* 0x004ea800000e0000 */
[----:B------:R-:W3:Y:S04]  /*15b60*/  SHFL.IDX PT, R4, R2, 0x2, 0x1c1f ;  /* 0x005c1f0002047f89 */ /* 0x000ee800000e0000 */
[----:B------:R-:W4:Y:S04]  /*15b70*/  SHFL.IDX PT, R0, R0, 0x3, 0x1c1f ;  /* 0x007c1f0000007f89 */ /* 0x000f2800000e0000 */
[----:B------:R-:W5:Y:S01]  /*15b80*/  SHFL.IDX PT, R2, R2, 0x3, 0x1c1f ;  /* 0x007c1f0002027f89 */ /* 0x000f6200000e0000 */
[----:B--2---:R-:W-:-:S05]  /*15b90*/  @P1 IADD3 R5, P0, R9, R5, RZ ;  /* 0x0000000509051210 */ /* 0x004fca0007f1e0ff */
[----:B---3--:R-:W-:Y:S01]  /*15ba0*/  @P1 IMAD.X R4, RZ, RZ, R4, P0 ;  /* 0x000000ffff041224 */ /* 0x008fe200000e0604 */
[----:B----4-:R-:W-:-:S04]  /*15bb0*/  @P2 IADD3 R0, P0, R9, R0, RZ ;  /* 0x0000000009002210 */ /* 0x010fc80007f1e0ff */
[----:B------:R-:W-:Y:S01]  /*15bc0*/  @P1 LOP3.LUT R5, R5, R4, RZ, 0x3c, !PT ;  /* 0x0000000405051212 */ /* 0x000fe200078e3cff */
[----:B-----5:R-:W-:-:S03]  /*15bd0*/  @P2 IMAD.X R2, RZ, RZ, R2, P0 ;  /* 0x000000ffff022224 */ /* 0x020fc600000e0602 */
[----:B------:R-:W-:-:S04]  /*15be0*/  @P1 LOP3.LUT R4, R5, R4, RZ, 0x3c, !PT ;  /* 0x0000000405041212 */ /* 0x000fc800078e3cff */
[----:B------:R-:W-:-:S05]  /*15bf0*/  @P1 LOP3.LUT R5, R5, R4, RZ, 0x3c, !PT ;  /* 0x0000000405051212 */ /* 0x000fca00078e3cff */
[----:B------:R2:W-:Y:S02]  /*15c00*/  @P1 LDGSTS.E.BYPASS.LTC128B.128 [R3+0xf000], desc[UR40][R4.64], !P3 ;  /* 0x0f00000004031fae */ /* 0x0005e4000d901d68 */
[----:B--2---:R-:W-:Y:S01]  /*15c10*/  @P2 MOV R4, R0 ;  /* 0x0000000000042202 */ /* 0x004fe20000000f00 */
[----:B------:R-:W-:Y:S01]  /*15c20*/  @P2 IMAD.MOV.U32 R5, RZ, RZ, R2 ;  /* 0x000000ffff052224 */ /* 0x000fe200078e0002 */
[----:B------:R2:W3:Y:S04]  /*15c30*/  SHFL.IDX PT, R0, R7, RZ, 0x1c1f ;  /* 0x001c1fff07007589 */ /* 0x0004e800000e0000 */
[----:B------:R4:W-:Y:S04]  /*15c40*/  @P2 LDGSTS.E.BYPASS.LTC128B.128 [R3+0xf800], desc[UR40][R4.64], !P3 ;  /* 0x0f80000004032fae */ /* 0x0009e8000d901d68 */
[----:B----4-:R2:W4:Y:S02]  /*15c50*/  SHFL.IDX PT, R4, R8, RZ, 0x1c1f ;  /* 0x001c1fff08047589 */ /* 0x01052400000e0000 */
.L_x_727:
[----:B------:R-:W5:Y:S01]  /*15c60*/  LDL R2, [R1+0x24] ;  /* 0x0000240001027983 */ /* 0x000f620000100800 */
[----:B------:R-:W-:Y:S01]  /*15c70*/  BSSY B0, `(.L_x_592) ;  /* 0x000000e000007945 */ /* 0x000fe20003800000 */
[----:B-----5:R-:W-:-:S13]  /*15c80*/  LOP3.LUT P0, RZ, R2, 0x8, RZ, 0xc0, !PT ;  /* 0x0000000802ff7812 */ /* 0x020fda000780c0ff */
[----:B------:R-:W-:Y:S05]  /*15c90*/  @!P0 BRA `(.L_x_593) ;  /* 0x00000000002c8947 */ /* 0x000fea0003800000 */
[----:B------:R-:W5:Y:S01]  /*15ca0*/  S2R R2, SR_TID.X ;  /* 0x0000000000027919 */ /* 0x000f620000002100 */
[----:B------:R-:W0:Y:S01]  /*15cb0*/  LDC R5, c[0x0][0x2f4] ;  /* 0x0000bd00ff057b82 */ /* 0x000e220000000800 */
[----:B-----5:R-:W-:-:S05]  /*15cc0*/  IMAD.SHL.U32 R2, R2, 0x10, RZ ;  /* 0x0000001002027824 */ /* 0x020fca00078e00ff */
[----:B------:R-:W-:-:S04]  /*15cd0*/  LOP3.LUT R2, R2, 0x30, RZ, 0xc0, !PT ;  /* 0x0000003002027812 */ /* 0x000fc800078ec0ff */
[C---:B0-----:R-:W-:Y:S02]  /*15ce0*/  ISETP.GE.AND P1, PT, R2.reuse, R5, PT ;  /* 0x000000050200720c */ /* 0x041fe40003f26270 */
[----:B----4-:R-:W-:-:S05]  /*15cf0*/  IADD3 R4, P0, R2, R4, RZ ;  /* 0x0000000402047210 */ /* 0x010fca0007f1e0ff */
[----:B---3--:R-:W-:-:S06]  /*15d00*/  IMAD.X R5, RZ, RZ, R0, P0 ;  /* 0x000000ffff057224 */ /* 0x008fcc00000e0600 */
[----:B------:R-:W-:Y:S01]  /*15d10*/  @!PT LDS RZ, [RZ] ;  /* 0x00000000fffff984 */ /* 0x000fe20000000800 */
[----:B------:R-:W-:Y:S01]  /*15d20*/  @!PT LDS RZ, [RZ] ;  /* 0x00000000fffff984 */ /* 0x000fe20000000800 */
[----:B------:R-:W-:Y:S01]  /*15d30*/  @!PT LDS RZ, [RZ] ;  /* 0x00000000fffff984 */ /* 0x000fe20000000800 */
[----:B------:R0:W-:Y:S02]  /*15d40*/  LDGSTS.E.BYPASS.LTC128B.128 [R3+0x10000], desc[UR40][R4.64], !P1 ;  /* 0x1000000004037fae */ /* 0x0001e4000c901d68 */
.L_x_593:
[----:B------:R-:W-:Y:S05]  /*15d50*/  BSYNC B0 ;  /* 0x0000000000007941 */ /* 0x000fea0003800000 */
.L_x_592:
[----:B------:R-:W-:Y:S01]  /*15d60*/  NOP ;  /* 0x0000000000007918 */ /* 0x000fe20000000000 */
[----:B------:R-:W-:-:S13]  /*15d70*/  PLOP3.LUT P0, PT, PT, PT, PT, 0x80, 0x0 ;  /* 0x000000000000781c */ /* 0x000fda0003f0f070 */
.L_x_594:
[----:B------:R-:W-:Y:S02]  /*15d80*/  PLOP3.LUT P1, PT, P1, P0, PT, 0xa2, 0x0 ;  /* 0x000000000000781c */ /* 0x000fe40000f21472 */
[----:B------:R-:W-:-:S08]  /*15d90*/  @P0 R2UR P1, UR4, R6 ;  /* 0x00000000060402ca */ /* 0x000fd00000020000 */
[----:B------:R-:W-:-:S05]  /*15da0*/  @P0 PLOP3.LUT P0, PT, P1, PT, PT, 0x80, 0x0 ;  /* 0x000000000000081c */ /* 0x000fca0000f0f070 */
[----:B------:R-:W-:Y:S01]  /*15db0*/  @!P1 SYNCS.ARRIVE.TRANS64.RED.A0T1 RZ, [UR4+0x13230], RZ ;  /* 0x013230ffffff99a7 */ /* 0x000fe20008200404 */
[----:B------:R-:W-:Y:S07]  /*15dc0*/  @!P1 ARRIVES.LDGSTSBAR.64.TRANSCNT [UR4+0x13230] ;  /* 0x01323000ff0099b0 */ /* 0x000fee0008000a84 */
[----:B------:R-:W-:Y:S05]  /*15dd0*/  @P0 BRA.U.ANY `(.L_x_594) ;  /* 0xfffffffd00e80947 */ /* 0x000fea000393ffff */
[----:B------:R-:W-:Y:S01]  /*15de0*/  NOP ;  /* 0x0000000000007918 */ /* 0x000fe20000000000 */
[----:B---3--:R-:W3:Y:S02]  /*15df0*/  LDL R0, [R1+0x6c] ;  /* 0x00006c0001007983 */ /* 0x008ee40000100800 */
[----:B---3--:R-:W-:-:S13]  /*15e00*/  ISETP.NE.AND P2, PT, R0, 0x3, PT ;  /* 0x000000030000780c */ /* 0x008fda0003f45270 */
[----:B------:R-:W-:Y:S05]  /*15e10*/  @!P2 BRA `(.L_x_595) ;  /* 0x000000000004a947 */ /* 0x000fea0003800000 */
[----:B------:R-:W-:Y:S01]  /*15e20*/  BPT.TRAP 0x1 ;  /* 0x000000040000795c */ /* 0x000fe20000300000 */
.L_x_595:
[----:B0---4-:R0:W5:Y:S01]  /*15e30*/  LDL.LU R4, [R1+0x48] ;  /* 0x0000480001047983 */ /* 0x0111620000300800 */
[----:B------:R0:W-:Y:S03]  /*15e40*/  SYNCS.ARRIVE.TRANS64.A1T0 RZ, [R6+URZ+0x13230], RZ ;  /* 0x013230ff06ff79a7 */ /* 0x0001e6000810003f */
[----:B------:R0:W5:Y:S01]  /*15e50*/  LDL.LU R3, [R1+0x50] ;  /* 0x0000500001037983 */ /* 0x0001620000300800 */
[----:B------:R-:W-:-:S07]  /*15e60*/  VIADD R0, R17, 0xb000 ;  /* 0x0000b00011007836 */ /* 0x000fce0000000000 */
[----:B------:R-:W-:Y:S05]  /*15e70*/  WARPSYNC.ALL ;  /* 0x0000000000007948 */ /* 0x000fea0003800000 */
[----:B------:R-:W-:Y:S01]  /*15e80*/  BAR.SYNC.DEFER_BLOCKING 0x8, 0x200 ;  /* 0x0208000000007b1d */ /* 0x000fe20000010000 */
[----:B------:R-:W-:-:S05]  /*15e90*/  LOP3.LUT P1, RZ, R0, 0x1bf, RZ, 0xc0, !PT ;  /* 0x000001bf00ff7812 */ /* 0x000fca000782c0ff */
[----:B------:R-:W-:Y:S01]  /*15ea0*/  ULDC.64 UR4, c[0x0][0x298] ;  /* 0x0000a60000047ab9 */ /* 0x000fe20000000a00 */
[----:B------:R-:W-:Y:S01]  /*15eb0*/  ULDC.64 UR6, c[0x0][0xa00] ;  /* 0x0002800000067ab9 */ /* 0x000fe20000000a00 */
[----:B------:R-:W-:Y:S01]  /*15ec0*/  BSSY B6, `(.L_x_596) ;  /* 0x000001b000067945 */ /* 0x000fe20003800000 */
[----:B------:R-:W-:-:S04]  /*15ed0*/  ISETP.NE.U32.AND P0, PT, RZ, UR6, PT ;  /* 0x00000006ff007c0c */ /* 0x000fc8000bf05070 */
[----:B------:R-:W-:-:S04]  /*15ee0*/  ISETP.NE.AND.EX P0, PT, RZ, UR7, PT, P0 ;  /* 0x00000007ff007c0c */ /* 0x000fc8000bf05300 */
[----:B------:R-:W-:Y:S02]  /*15ef0*/  SEL R18, R18, RZ, !P0 ;  /* 0x000000ff12127207 */ /* 0x000fe40004000000 */
[----:B-----5:R-:W-:Y:S01]  /*15f00*/  SHF.R.S32.HI R2, RZ, 0x1f, R4 ;  /* 0x0000001fff027819 */ /* 0x020fe20000011404 */
[----:B------:R-:W-:Y:S01]  /*15f10*/  IMAD.WIDE.U32 R22, R4, UR4, RZ ;  /* 0x0000000404167c25 */ /* 0x000fe2000f8e00ff */
[----:B------:R-:W-:-:S03]  /*15f20*/  SEL R28, R3, RZ, !P0 ;  /* 0x000000ff031c7207 */ /* 0x000fc60004000000 */
[----:B------:R-:W-:-:S04]  /*15f30*/  IMAD R2, R2, UR4, RZ ;  /* 0x0000000402027c24 */ /* 0x000fc8000f8e02ff */
[----:B-1----:R-:W-:-:S04]  /*15f40*/  IMAD R19, R4, UR5, R2 ;  /* 0x0000000504137c24 */ /* 0x002fc8000f8e0202 */
[----:B------:R-:W-:Y:S01]  /*15f50*/  IMAD.IADD R19, R23, 0x1, R19 ;  /* 0x0000000117137824 */ /* 0x000fe200078e0213 */
[----:B------:R-:W-:Y:S06]  /*15f60*/  @!P1 BRA `(.L_x_597) ;  /* 0x0000000000409947 */ /* 0x000fec0003800000 */
[----:B------:R-:W-:Y:S01]  /*15f70*/  MOV R2, 0x0 ;  /* 0x0000000000027802 */ /* 0x000fe20000000f00 */
[----:B------:R-:W-:Y:S01]  /*15f80*/  ULDC.64 UR4, c[0x4][0x98] ;  /* 0x0100260000047ab9 */ /* 0x000fe20000000a00 */
[----:B------:R-:W-:Y:S01]  /*15f90*/  ULDC.64 UR6, c[0x4][0xa0] ;  /* 0x0100280000067ab9 */ /* 0x000fe20000000a00 */
[----:B------:R-:W-:Y:S01]  /*15fa0*/  ULDC.64 UR8, c[0x4][0x28] ;  /* 0x01000a0000087ab9 */ /* 0x000fe20000000a00 */
[----:B------:R-:W-:Y:S01]  /*15fb0*/  MOV R4, UR4 ;  /* 0x0000000400047c02 */ /* 0x000fe20008000f00 */
[----:B------:R-:W-:Y:S01]  /*15fc0*/  IMAD.U32 R5, RZ, RZ, UR5 ;  /* 0x00000005ff057e24 */ /* 0x000fe2000f8e00ff */
[----:B------:R-:W1:Y:S01]  /*15fd0*/  LDC.64 R2, c[0x4][R2] ;  /* 0x0100000002027b82 */ /* 0x000e620000000a00 */
[----:B0-----:R-:W-:Y:S01]  /*15fe0*/  IMAD.U32 R6, RZ, RZ, UR6 ;  /* 0x00000006ff067e24 */ /* 0x001fe2000f8e00ff */
[----:B--2---:R-:W-:Y:S01]  /*15ff0*/  MOV R8, 0x70 ;  /* 0x0000007000087802 */ /* 0x004fe20000000f00 */
[----:B------:R-:W-:Y:S02]  /*16000*/  IMAD.U32 R7, RZ, RZ, UR7 ;  /* 0x00000007ff077e24 */ /* 0x000fe4000f8e00ff */
[----:B------:R-:W-:-:S02]  /*16010*/  IMAD.U32 R10, RZ, RZ, UR8 ;  /* 0x00000008ff0a7e24 */ /* 0x000fc4000f8e00ff */
[----:B------:R-:W-:Y:S02]  /*16020*/  IMAD.U32 R11, RZ, RZ, UR9 ;  /* 0x00000009ff0b7e24 */ /* 0x000fe4000f8e00ff */
[----:B------:R-:W-:Y:S02]  /*16030*/  IMAD.MOV.U32 R12, RZ, RZ, 0x1 ;  /* 0x00000001ff0c7424 */ /* 0x000fe400078e00ff */
[----:B------:R-:W-:-:S07]  /*16040*/  IMAD.MOV.U32 R13, RZ, RZ, RZ ;  /* 0x000000ffff0d7224 */ /* 0x000fce00078e00ff */
[----:B------:R-:W-:-:S07]  /*16050*/  LEPC R20, `(.L_x_597) ;  /* 0x000000001014794e */ /* 0x000fce0000000000 */
[----:B-1----:R-:W-:Y:S05]  /*16060*/  CALL.ABS.NOINC R2 ;  /* 0x0000000002007343 */ /* 0x002fea0003c00000 */
.L_x_597:
[----:B------:R-:W-:Y:S05]  /*16070*/  BSYNC B6 ;  /* 0x0000000000067941 */ /* 0x000fea0003800000 */
.L_x_596:
[----:B------:R-:W1:Y:S01]  /*16080*/  S2R R20, SR_TID.X ;  /* 0x0000000000147919 */ /* 0x000e620000002100 */
[----:B------:R-:W3:Y:S01]  /*16090*/  LDC R9, c[0x0][0x448] ;  /* 0x00011200ff097b82 */ /* 0x000ee20000000800 */
[----:B------:R-:W-:Y:S01]  /*160a0*/  IMAD.MOV.U32 R2, RZ, RZ, R22 ;  /* 0x000000ffff027224 */ /* 0x000fe200078e0016 */
[----:B------:R-:W-:Y:S01]  /*160b0*/  ULDC.64 UR4, c[0x0][0x2d8] ;  /* 0x0000b60000047ab9 */ /* 0x000fe20000000a00 */
[----:B------:R4:W5:Y:S01]  /*160c0*/  LDL R10, [R1+0x58] ;  /* 0x00005800010a7983 */ /* 0x0009620000100800 */
[----:B------:R-:W-:Y:S01]  /*160d0*/  IMAD.MOV.U32 R3, RZ, RZ, R19 ;  /* 0x000000ffff037224 */ /* 0x000fe200078e0013 */
[----:B------:R-:W-:Y:S01]  /*160e0*/  ULDC.64 UR6, c[0x0][0x2e0] ;  /* 0x0000b80000067ab9 */ /* 0x000fe20000000a00 */
[----:B------:R-:W-:Y:S01]  /*160f0*/  ULDC.64 UR8, c[0x0][0x280] ;  /* 0x0000a00000087ab9 */ /* 0x000fe20000000a00 */
[----:B------:R-:W-:Y:S02]  /*16100*/  IMAD R28, R28, UR6, RZ ;  /* 0x000000061c1c7c24 */ /* 0x000fe4000f8e02ff */
[----:B------:R-:W-:-:S04]  /*16110*/  IMAD.WIDE.U32 R2, R16, UR4, R2 ;  /* 0x0000000410027c25 */ /* 0x000fc8000f8e0002 */
[----:B------:R-:W-:Y:S01]  /*16120*/  IMAD R3, R16, UR5, R3 ;  /* 0x0000000510037c24 */ /* 0x000fe2000f8e0203 */
[----:B------:R-:W-:Y:S01]  /*16130*/  ULDC.64 UR4, c[0x0][0x2d0] ;  /* 0x0000b40000047ab9 */ /* 0x000fe20000000a00 */
[C---:B------:R-:W-:Y:S02]  /*16140*/  IMAD R28, R18.reuse, UR7, R28 ;  /* 0x00000007121c7c24 */ /* 0x040fe4000f8e021c */
[----:B------:R-:W-:Y:S01]  /*16150*/  IMAD.WIDE.U32 R2, R18, UR6, R2 ;  /* 0x0000000612027c25 */ /* 0x000fe2000f8e0002 */
[----:B------:R-:W-:-:S04]  /*16160*/  ULDC.64 UR6, c[0x0][0x2c8] ;  /* 0x0000b20000067ab9 */ /* 0x000fc80000000a00 */
[----:B------:R-:W-:Y:S02]  /*16170*/  IADD3 R3, R3, R28, RZ ;  /* 0x0000001c03037210 */ /* 0x000fe40007ffe0ff */
[----:B---3--:R-:W-:Y:S02]  /*16180*/  ISETP.NE.AND P0, PT, R9, 0x1, PT ;  /* 0x000000010900780c */ /* 0x008fe40003f05270 */
[C---:B-1----:R-:W-:Y:S01]  /*16190*/  LOP3.LUT R21, R20.reuse, 0x7f, RZ, 0xc0, !PT ;  /* 0x0000007f14157812 */ /* 0x042fe200078ec0ff */
[----:B------:R-:W-:-:S03]  /*161a0*/  IMAD.SHL.U32 R20, R20, 0x20, RZ ;  /* 0x0000002014147824 */ /* 0x000fc600078e00ff */
[----:B------:R-:W-:-:S07]  /*161b0*/  SHF.R.U32.HI R21, RZ, 0x2, R21 ;  /* 0x00000002ff157819 */ /* 0x000fce0000011615 */
[----:B------:R-:W1:Y:S01]  /*161c0*/  @P0 LDC R0, c[0x0][0x44c] ;  /* 0x00011300ff000b82 */ /* 0x000e620000000800 */
[----:B------:R-:W-:-:S05]  /*161d0*/  LOP3.LUT R20, R21, 0x60, R20, 0xf8, !PT ;  /* 0x0000006015147812 */ /* 0x000fca00078ef814 */
[----:B0-----:R-:W-:Y:S02]  /*161e0*/  IMAD R6, R25, 0xc0, R20 ;  /* 0x000000c019067824 */ /* 0x001fe400078e0214 */
[----:B------:R-:W0:Y:S01]  /*161f0*/  @P0 LDC R5, c[0x0][0x450] ;  /* 0x00011400ff050b82 */ /* 0x000e220000000800 */
[----:B------:R4:W5:Y:S01]  /*16200*/  LDL R20, [R1+0x54] ;  /* 0x0000540001147983 */ /* 0x0009620000100800 */
[----:B------:R-:W-:-:S06]  /*16210*/  IMAD.MOV.U32 R4, RZ, RZ, R6 ;  /* 0x000000ffff047224 */ /* 0x000fcc00078e0006 */
[----:B--2---:R-:W2:Y:S01]  /*16220*/  @P0 LDC R8, c[0x0][0x450] ;  /* 0x00011400ff080b82 */ /* 0x004ea20000000800 */
[----:B-1----:R-:W-:-:S05]  /*16230*/  @P0 IMAD.HI.U32 R0, R6, R0, RZ ;  /* 0x0000000006000227 */ /* 0x002fca00078e00ff */
[----:B0-----:R-:W-:-:S04]  /*16240*/  @P0 SHF.R.U32.HI R4, RZ, R5, R0 ;  /* 0x00000005ff040219 */ /* 0x001fc80000011600 */
[----:B------:R-:W-:-:S05]  /*16250*/  SHF.R.S32.HI R0, RZ, 0x1f, R4 ;  /* 0x0000001fff007819 */ /* 0x000fca0000011404 */
[----:B------:R-:W-:-:S04]  /*16260*/  IMAD R0, R0, UR4, RZ ;  /* 0x0000000400007c24 */ /* 0x000fc8000f8e02ff */
[C---:B------:R-:W-:Y:S02]  /*16270*/  IMAD R7, R4.reuse, UR5, R0 ;  /* 0x0000000504077c24 */ /* 0x040fe4000f8e0200 */
[----:B------:R-:W-:Y:S02]  /*16280*/  IMAD.MOV R0, RZ, RZ, -R4 ;  /* 0x000000ffff007224 */ /* 0x000fe400078e0a04 */
[----:B------:R-:W-:-:S04]  /*16290*/  IMAD.WIDE.U32 R4, R4, UR4, R2 ;  /* 0x0000000404047c25 */ /* 0x000fc8000f8e0002 */
[----:B------:R-:W-:Y:S02]  /*162a0*/  IMAD R0, R9, R0, R6 ;  /* 0x0000000009007224 */ /* 0x000fe400078e0206 */
[----:B------:R-:W-:-:S03]  /*162b0*/  IMAD.IADD R5, R5, 0x1, R7 ;  /* 0x0000000105057824 */ /* 0x000fc600078e0207 */
[----:B------:R-:W-:Y:S01]  /*162c0*/  SHF.R.S32.HI R7, RZ, 0x1f, R0 ;  /* 0x0000001fff077819 */ /* 0x000fe20000011400 */
[----:B------:R-:W-:-:S04]  /*162d0*/  IMAD.WIDE.U32 R4, R0, UR6, R4 ;  /* 0x0000000600047c25 */ /* 0x000fc8000f8e0004 */
[----:B------:R-:W-:-:S04]  /*162e0*/  IMAD R7, R7, UR6, RZ ;  /* 0x0000000607077c24 */ /* 0x000fc8000f8e02ff */
[----:B------:R-:W-:Y:S01]  /*162f0*/  IMAD R7, R0, UR7, R7 ;  /* 0x0000000700077c24 */ /* 0x000fe2000f8e0207 */
[----:B------:R-:W-:-:S04]  /*16300*/  IADD3 R0, P1, R4, UR8, RZ ;  /* 0x0000000804007c10 */ /* 0x000fc8000ff3e0ff */
[----:B------:R-:W-:Y:S02]  /*16310*/  IADD3.X R4, R5, UR9, R7, P1, !PT ;  /* 0x0000000905047c10 */ /* 0x000fe40008ffe407 */
[----:B------:R-:W0:Y:S01]  /*16320*/  @P0 LDC R7, c[0x0][0x44c] ;  /* 0x00011300ff070b82 */ /* 0x000e220000000800 */
[----:B------:R-:W-:Y:S01]  /*16330*/  VIADD R5, R6, 0x80 ;  /* 0x0000008006057836 */ /* 0x000fe20000000000 */
[----:B------:R-:W1:Y:S03]  /*16340*/  S2R R21, SR_TID.X ;  /* 0x0000000000157919 */ /* 0x000e660000002100 */
[----:B------:R-:W-:Y:S02]  /*16350*/  IMAD.MOV.U32 R6, RZ, RZ, R5 ;  /* 0x000000ffff067224 */ /* 0x000fe400078e0005 */
[----:B0-----:R-:W-:-:S05]  /*16360*/  @P0 IMAD.HI.U32 R7, R5, R7, RZ ;  /* 0x0000000705070227 */ /* 0x001fca00078e00ff */
[----:B--2---:R-:W-:-:S04]  /*16370*/  @P0 SHF.R.U32.HI R6, RZ, R8, R7 ;  /* 0x00000008ff060219 */ /* 0x004fc80000011607 */
[----:B------:R-:W-:-:S05]  /*16380*/  IADD3 R7, -R6, RZ, RZ ;  /* 0x000000ff06077210 */ /* 0x000fca0007ffe1ff */
[----:B------:R-:W-:Y:S01]  /*16390*/  IMAD R5, R9, R7, R5 ;  /* 0x0000000709057224 */ /* 0x000fe200078e0205 */
[----:B------:R-:W-:Y:S01]  /*163a0*/  SHF.R.S32.HI R7, RZ, 0x1f, R6 ;  /* 0x0000001fff077819 */ /* 0x000fe20000011406 */
[----:B------:R-:W-:-:S04]  /*163b0*/  IMAD.WIDE.U32 R2, R6, UR4, R2 ;  /* 0x0000000406027c25 */ /* 0x000fc8000f8e0002 */
[----:B------:R-:W-:Y:S01]  /*163c0*/  IMAD R7, R7, UR4, RZ ;  /* 0x0000000407077c24 */ /* 0x000fe2000f8e02ff */
[----:B------:R-:W-:-:S03]  /*163d0*/  ULDC UR4, c[0x0][0x2b8] ;  /* 0x0000ae0000047ab9 */ /* 0x000fc60000000800 */
[----:B------:R-:W-:Y:S01]  /*163e0*/  IMAD R7, R6, UR5, R7 ;  /* 0x0000000506077c24 */ /* 0x000fe2000f8e0207 */
[----:B------:R-:W-:Y:S01]  /*163f0*/  SHF.R.S32.HI R6, RZ, 0x1f, R5 ;  /* 0x0000001fff067819 */ /* 0x000fe20000011405 */
[----:B-1----:R-:W-:Y:S02]  /*16400*/  IMAD.SHL.U32 R18, R21, 0x10, RZ ;  /* 0x0000001015127824 */ /* 0x002fe400078e00ff */
[----:B------:R-:W-:Y:S02]  /*16410*/  IMAD.IADD R3, R3, 0x1, R7 ;  /* 0x0000000103037824 */ /* 0x000fe400078e0207 */
[----:B------:R-:W-:Y:S02]  /*16420*/  IMAD R6, R6, UR6, RZ ;  /* 0x0000000606067c24 */ /* 0x000fe4000f8e02ff */
[----:B------:R-:W-:Y:S01]  /*16430*/  IMAD.WIDE.U32 R2, R5, UR6, R2 ;  /* 0x0000000605027c25 */ /* 0x000fe2000f8e0002 */
[----:B------:R-:W-:-:S03]  /*16440*/  LOP3.LUT R18, R18, 0x30, RZ, 0xc0, !PT ;  /* 0x0000003012127812 */ /* 0x000fc600078ec0ff */
[----:B------:R-:W-:Y:S01]  /*16450*/  IMAD R6, R5, UR7, R6 ;  /* 0x0000000705067c24 */ /* 0x000fe2000f8e0206 */
[----:B------:R-:W-:Y:S02]  /*16460*/  IADD3 R5, P1, R2, UR8, RZ ;  /* 0x0000000802057c10 */ /* 0x000fe4000ff3e0ff */
[----:B------:R-:W-:Y:S01]  /*16470*/  ISETP.GE.AND P0, PT, R18, UR4, PT ;  /* 0x0000000412007c0c */ /* 0x000fe2000bf06270 */
[----:B------:R-:W-:Y:S01]  /*16480*/  UMOV UR4, 0xffffffff ;  /* 0xffffffff00047882 */ /* 0x000fe20000000000 */
[----:B------:R-:W-:Y:S02]  /*16490*/  LOP3.LUT R21, R21, 0x7f, RZ, 0xc0, !PT ;  /* 0x0000007f15157812 */ /* 0x000fe400078ec0ff */
[----:B------:R-:W-:Y:S02]  /*164a0*/  IADD3.X R2, R3, UR9, R6, P1, !PT ;  /* 0x0000000903027c10 */ /* 0x000fe40008ffe406 */
[----:B------:R-:W-:Y:S01]  /*164b0*/  SHF.R.U32.HI R19, RZ, 0x2, R21 ;  /* 0x00000002ff137819 */ /* 0x000fe20000011615 */
[----:B----4-:R-:W-:Y:S06]  /*164c0*/  BRA.DIV UR4, `(.L_x_598) ;  /* 0x0000004e040c7947 */ /* 0x010fec000b800000 */
[----:B------:R-:W0:Y:S01]  /*164d0*/  SHFL.IDX PT, R6, R0, RZ, 0x1c1f ;  /* 0x001c1fff00067589 */ /* 0x000e2200000e0000 */
[----:B-----5:R-:W-:Y:S02]  /*164e0*/  IMAD R3, R20, R9, RZ ;  /* 0x0000000914037224 */ /* 0x020fe400078e02ff */
[----:B------:R-:W-:Y:S01]  /*164f0*/  IMAD R25, R25, 0xc0, R19 ;  /* 0x000000c019197824 */ /* 0x000fe200078e0213 */
[----:B------:R-:W1:Y:S04]  /*16500*/  SHFL.IDX PT, R7, R4, RZ, 0x1c1f ;  /* 0x001c1fff04077589 */ /* 0x000e6800000e0000 */
[----:B------:R-:W-:-:S13]  /*16510*/  ISETP.GE.AND P2, PT, R25, R3, PT ;  /* 0x000000031900720c */ /* 0x000fda0003f46270 */
[----:B0-----:R-:W-:-:S05]  /*16520*/  @!P2 IADD3 R6, P1, R18, R6, RZ ;  /* 0x000000061206a210 */ /* 0x001fca0007f3e0ff */
[----:B-1----:R-:W-:-:S05]  /*16530*/  @!P2 IMAD.X R7, RZ, RZ, R7, P1 ;  /* 0x000000ffff07a224 */ /* 0x002fca00008e0607 */
[----:B------:R-:W-:Y:S01]  /*16540*/  @!PT LDS RZ, [RZ] ;  /* 0x00000000fffff984 */ /* 0x000fe20000000800 */
[----:B------:R0:W-:Y:S02]  /*16550*/  @!P2 LDGSTS.E.BYPASS.LTC128B.128 [R10+0xb000], desc[UR40][R6.64], !P0 ;  /* 0x0b000000060aafae */ /* 0x0001e4000c101d68 */
        /* <DEDUP_REMOVED lines=13> */
[----:B------:R-:W1:Y:S04]  /*16630*/  SHFL.IDX PT, R6, R4, 0x2, 0x1c1f ;  /* 0x005c1f0004067f89 */ /* 0x000e6800000e0000 */
[----:B------:R-:W-:Y:S07]  /*16640*/  SHFL.IDX PT, R4, R4, 0x3, 0x1c1f ;  /* 0x007c1f0004047f89 */ /* 0x000fee00000e0000 */
[----:B0-----:R-:W-:-:S05]  /*16650*/  @!P1 IADD3 R7, P2, R18, R7, RZ ;  /* 0x0000000712079210 */ /* 0x001fca0007f5e0ff */
[----:B-1----:R-:W-:-:S05]  /*16660*/  @!P1 IMAD.X R6, RZ, RZ, R6, P2 ;  /* 0x000000ffff069224 */ /* 0x002fca00010e0606 */
[----:B------:R-:W-:-:S04]  /*16670*/  @!P1 LOP3.LUT R7, R7, R6, RZ, 0x3c, !PT ;  /* 0x0000000607079212 */ /* 0x000fc800078e3cff */
[----:B------:R-:W-:-:S04]  /*16680*/  @!P1 LOP3.LUT R6, R7, R6, RZ, 0x3c, !PT ;  /* 0x0000000607069212 */ /* 0x000fc800078e3cff */
[----:B------:R-:W-:-:S05]  /*16690*/  @!P1 LOP3.LUT R7, R7, R6, RZ, 0x3c, !PT ;  /* 0x0000000607079212 */ /* 0x000fca00078e3cff */
[----:B------:R0:W-:Y:S04]  /*166a0*/  @!P1 LDGSTS.E.BYPASS.LTC128B.128 [R10+0xc000], desc[UR40][R6.64], !P0 ;  /* 0x0c000000060a9fae */ /* 0x0001e8000c101d68 */
[----:B0-----:R0:W1:Y:S02]  /*166b0*/  SHFL.IDX PT, R6, R0, 0x3, 0x1c1f ;  /* 0x007c1f0000067f89 */ /* 0x00106400000e0000 */
[----:B0-----:R-:W-:-:S05]  /*166c0*/  VIADD R0, R25, 0x80 ;  /* 0x0000008019007836 */ /* 0x001fca0000000000 */
[----:B------:R-:W-:Y:S01]  /*166d0*/  ISETP.GE.AND P1, PT, R0, R3, PT ;  /* 0x000000030000720c */ /* 0x000fe20003f26270 */
[----:B------:R-:W-:-:S05]  /*166e0*/  VIADD R0, R25, 0x60 ;  /* 0x0000006019007836 */ /* 0x000fca0000000000 */
[----:B------:R-:W-:Y:S02]  /*166f0*/  ISETP.GE.AND P2, PT, R0, R3, PT ;  /* 0x000000030000720c */ /* 0x000fe40003f46270 */
[----:B------:R-:W0:Y:S11]  /*16700*/  SHFL.IDX PT, R0, R5, RZ, 0x1c1f ;  /* 0x001c1fff05007589 */ /* 0x000e3600000e0000 */
[----:B-1----:R-:W-:-:S05]  /*16710*/  @!P2 IADD3 R6, P3, R18, R6, RZ ;  /* 0x000000061206a210 */ /* 0x002fca0007f7e0ff */
[----:B------:R-:W-:Y:S02]  /*16720*/  @!P2 IMAD.X R7, RZ, RZ, R4, P3 ;  /* 0x000000ffff07a224 */ /* 0x000fe400018e0604 */
[----:B------:R-:W1:Y:S04]  /*16730*/  SHFL.IDX PT, R4, R2, RZ, 0x1c1f ;  /* 0x001c1fff02047589 */ /* 0x000e6800000e0000 */
[----:B------:R2:W-:Y:S01]  /*16740*/  @!P2 LDGSTS.E.BYPASS.LTC128B.128 [R10+0xc800], desc[UR40][R6.64], !P0 ;  /* 0x0c800000060aafae */ /* 0x0005e2000c101d68 */
[----:B0-----:R-:W-:-:S04]  /*16750*/  @!P1 IADD3 R0, P3, R18, R0, RZ ;  /* 0x0000000012009210 */ /* 0x001fc80007f7e0ff */
[----:B--2---:R-:W-:Y:S02]  /*16760*/  @!P1 MOV R6, R0 ;  /* 0x0000000000069202 */ /* 0x004fe40000000f00 */
[----:B------:R0:W2:Y:S04]  /*16770*/  SHFL.IDX PT, R0, R2, 0x1, 0x1c1f ;  /* 0x003c1f0002007f89 */ /* 0x0000a800000e0000 */
[----:B------:R0:W3:Y:S01]  /*16780*/  SHFL.IDX PT, R2, R5, 0x1, 0x1c1f ;  /* 0x003c1f0005027f89 */ /* 0x0000e200000e0000 */
[----:B-1----:R-:W-:-:S04]  /*16790*/  @!P1 IMAD.X R4, RZ, RZ, R4, P3 ;  /* 0x000000ffff049224 */ /* 0x002fc800018e0604 */
[----:B------:R-:W-:-:S05]  /*167a0*/  @!P1 IMAD.MOV.U32 R7, RZ, RZ, R4 ;  /* 0x000000ffff079224 */ /* 0x000fca00078e0004 */
[----:B------:R0:W-:Y:S02]  /*167b0*/  @!P1 LDGSTS.E.BYPASS.LTC128B.128 [R10+0xd000], desc[UR40][R6.64], !P0 ;  /* 0x0d000000060a9fae */ /* 0x0001e4000c101d68 */
.L_x_740:
[----:B------:R-:W-:-:S05]  /*167c0*/  VIADD R25, R25, 0xa0 ;  /* 0x000000a019197836 */ /* 0x000fca0000000000 */
[----:B------:R-:W-:-:S13]  /*167d0*/  ISETP.GE.AND P1, PT, R25, R3, PT ;  /* 0x000000031900720c */ /* 0x000fda0003f26270 */
[----:B0--3--:R-:W-:-:S05]  /*167e0*/  @!P1 IADD3 R2, P2, R18, R2, RZ ;  /* 0x0000000212029210 */ /* 0x009fca0007f5e0ff */
[----:B--2---:R-:W-:-:S05]  /*167f0*/  @!P1 IMAD.X R3, RZ, RZ, R0, P2 ;  /* 0x000000ffff039224 */ /* 0x004fca00010e0600 */
[----:B------:R-:W-:Y:S01]  /*16800*/  @!PT LDS RZ, [RZ] ;  /* 0x00000000fffff984 */ /* 0x000fe20000000800 */
[----:B------:R-:W-:Y:S01]  /*16810*/  @!PT LDS RZ, [RZ] ;  /* 0x00000000fffff984 */ /* 0x000fe20000000800 */
[----:B------:R-:W-:Y:S01]  /*16820*/  @!PT LDS RZ, [RZ] ;  /* 0x00000000fffff984 */ /* 0x000fe20000000800 */
[----:B------:R0:W-:Y:S01]  /*16830*/  @!P1 LDGSTS.E.BYPASS.LTC128B.128 [R10+0xd800], desc[UR40][R2.64], !P0 ;  /* 0x0d800000020a9fae */ /* 0x0001e2000c101d68 */
[----:B------:R-:W-:Y:S01]  /*16840*/  PLOP3.LUT P0, PT, PT, PT, PT, 0x80, 0x0 ;  /* 0x000000000000781c */ /* 0x000fe20003f0f070 */
[----:B------:R-:W-:-:S12]  /*16850*/  NOP ;  /* 0x0000000000007918 */ /* 0x000fd80000000000 */
.L_x_599:
[----:B------:R-:W-:Y:S02]  /*16860*/  PLOP3.LUT P1, PT, P1, P0, PT, 0xa2, 0x0 ;  /* 0x000000000000781c */ /* 0x000fe40000f21472 */
[----:B------:R-:W-:-:S08]  /*16870*/  @P0 R2UR P1, UR4, R17 ;  /* 0x00000000110402ca */ /* 0x000fd00000020000 */
[----:B------:R-:W-:-:S05]  /*16880*/  @P0 PLOP3.LUT P0, PT, P1, PT, PT, 0x80, 0x0 ;  /* 0x000000000000081c */ /* 0x000fca0000f0f070 */
[----:B------:R-:W-:Y:S01]  /*16890*/  @!P1 SYNCS.ARRIVE.TRANS64.RED.A0T1 RZ, [UR4+0x13200], RZ ;  /* 0x013200ffffff99a7 */ /* 0x000fe20008200404 */
[----:B------:R-:W-:Y:S07]  /*168a0*/  @!P1 ARRIVES.LDGSTSBAR.64.TRANSCNT [UR4+0x13200] ;  /* 0x01320000ff0099b0 */ /* 0x000fee0008000a84 */
[----:B------:R-:W-:Y:S05]  /*168b0*/  @P0 BRA.U.ANY `(.L_x_599) ;  /* 0xfffffffd00e80947 */ /* 0x000fea000393ffff */
[----:B0-----:R-:W2:Y:S02]  /*168c0*/  LDL.LU R2, [R1+0x5c] ;  /* 0x00005c0001027983 */ /* 0x001ea40000300800 */
        /* <DEDUP_REMOVED lines=9> */
[----:B------:R-:W1:Y:S03]  /*16960*/  SYNCS.PHASECHK.TRANS64.TRYWAIT P0, [R17+URZ+0x13220], R0 ;  /* 0x01322000110075a7 */ /* 0x000e66000800017f */
[----:B01----:R-:W-:Y:S05]  /*16970*/  @!P0 BRA `(.L_x_601) ;  /* 0x0000004c00b88947 */ /* 0x003fea0003800000 */
.L_x_741:
[----:B------:R-:W-:Y:S05]  /*16980*/  BSYNC B0 ;  /* 0x0000000000007941 */ /* 0x000fea0003800000 */
.L_x_600:
[----:B------:R-:W2:Y:S01]  /*16990*/  LDL R2, [R1+0x20] ;  /* 0x0000200001027983 */ /* 0x000ea20000100800 */
[----:B------:R-:W-:-:S04]  /*169a0*/  IADD3 R26, R26, -0x2, RZ ;  /* 0xfffffffe1a1a7810 */ /* 0x000fc80007ffe0ff */
[----:B--2---:R-:W-:-:S13]  /*169b0*/  ISETP.GE.AND P0, PT, R26, R2, PT ;  /* 0x000000021a00720c */ /* 0x004fda0003f06270 */
[----:B------:R-:W-:Y:S05]  /*169c0*/  @!P0 BRA `(.L_x_602) ;  /* 0x0000001400288947 */ /* 0x000fea0003800000 */
[----:B------:R1:W-:Y:S01]  /*169d0*/  STL [R1], R26 ;  /* 0x0000001a01007387 */ /* 0x0003e20000100800 */
[----:B------:R-:W-:-:S03]  /*169e0*/  IMAD.MOV.U32 R20, RZ, RZ, R29 ;  /* 0x000000ffff147224 */ /* 0x000fc600078e001d */
[----:B------:R1:W5:Y:S04]  /*169f0*/  LDL.LU R21, [R1+0xc] ;  /* 0x00000c0001157983 */ /* 0x0003680000300800 */
.L_x_622:
[----:B0-2---:R-:W2:Y:S04]  /*16a00*/  LDL R3, [R1+0x18] ;  /* 0x0000180001037983 */ /* 0x005ea80000100800 */
[----:B------:R-:W3:Y:S04]  /*16a10*/  LDL R11, [R1+0x1c] ;  /* 0x00001c00010b7983 */ /* 0x000ee80000100800 */
[----:B------:R-:W4:Y:S04]  /*16a20*/  LDL R9, [R1+0x8] ;  /* 0x0000080001097983 */ /* 0x000f280000100800 */
[----:B------:R-:W2:Y:S01]  /*16a30*/  LDL.LU R13, [R1] ;  /* 0x00000000010d7983 */ /* 0x000ea20000300800 */
[----:B0-----:R-:W0:Y:S01]  /*16a40*/  S2R R0, SR_TID.X ;  /* 0x0000000000007919 */ /* 0x001e220000002100 */
[----:B-1----:R-:W1:Y:S01]  /*16a50*/  S2R R4, SR_TID.X ;  /* 0x0000000000047919 */ /* 0x002e620000002100 */
[----:B------:R-:W1:Y:S01]  /*16a60*/  S2R R8, SR_TID.X ;  /* 0x0000000000087919 */ /* 0x000e620000002100 */
[----:B------:R-:W4:Y:S01]  /*16a70*/  LDL R14, [R1+0x20] ;  /* 0x00002000010e7983 */ /* 0x000f220000100800 */
[----:B------:R-:W-:Y:S05]  /*16a80*/  YIELD ;  /* 0x0000000000007946 */ /* 0x000fea0003800000 */
[----:B------:R-:W-:Y:S01]  /*16a90*/  ULDC.64 UR4, c[0x0][0x428] ;  /* 0x00010a0000047ab9 */ /* 0x000fe20000000a00 */
[----:B------:R-:W4:Y:S01]  /*16aa0*/  LDL R12, [R1+0x6c] ;  /* 0x00006c00010c7983 */ /* 0x000f220000100800 */
[----:B------:R-:W-:Y:S01]  /*16ab0*/  ULDC.64 UR6, c[0x0][0x418] ;  /* 0x0001060000067ab9 */ /* 0x000fe20000000a00 */
[----:B0-----:R-:W-:-:S02]  /*16ac0*/  LOP3.LUT R2, R0, 0x7f, RZ, 0xc0, !PT ;  /* 0x0000007f00027812 */ /* 0x001fc400078ec0ff */
[----:B------:R-:W0:Y:S02]  /*16ad0*/  LDC R0, c[0x0][0x430] ;  /* 0x00010c00ff007b82 */ /* 0x000e240000000800 */
[----:B------:R-:W-:Y:S01]  /*16ae0*/  SHF.R.U32.HI R2, RZ, 0x2, R2 ;  /* 0x00000002ff027819 */ /* 0x000fe20000011602 */
[----:B-1----:R-:W-:-:S05]  /*16af0*/  IMAD.SHL.U32 R6, R4, 0x20, RZ ;  /* 0x0000002004067824 */ /* 0x002fca00078e00ff */
[----:B------:R-:W-:Y:S02]  /*16b00*/  LOP3.LUT R6, R2, 0x60, R6, 0xf8, !PT ;  /* 0x0000006002067812 */ /* 0x000fe400078ef806 */
[----:B------:R-:W1:Y:S01]  /*16b10*/  S2R R2, SR_TID.X ;  /* 0x0000000000027919 */ /* 0x000e620000002100 */
[----:B0-----:R-:W-:-:S13]  /*16b20*/  ISETP.NE.AND P0, PT, R0, 0x1, PT ;  /* 0x000000010000780c */ /* 0x001fda0003f05270 */
[----:B------:R-:W0:Y:S08]  /*16b30*/  @P0 LDC R5, c[0x0][0x434] ;  /* 0x00010d00ff050b82 */ /* 0x000e300000000800 */
[----:B------:R-:W0:Y:S01]  /*16b40*/  @P0 LDC R4, c[0x0][0x438] ;  /* 0x00010e00ff040b82 */ /* 0x000e220000000800 */
[----:B-1----:R-:W-:Y:S01]  /*16b50*/  LOP3.LUT R2, R2, 0x7f, RZ, 0xc0, !PT ;  /* 0x0000007f02027812 */ /* 0x002fe200078ec0ff */
[----:B------:R-:W-:-:S03]  /*16b60*/  IMAD.SHL.U32 R10, R8, 0x20, RZ ;  /* 0x00000020080a7824 */ /* 0x000fc600078e00ff */
[----:B------:R-:W-:-:S04]  /*16b70*/  SHF.R.U32.HI R7, RZ, 0x2, R2 ;  /* 0x00000002ff077819 */ /* 0x000fc80000011602 */
[----:B------:R-:W-:Y:S02]  /*16b80*/  LOP3.LUT R10, R7, 0x60, R10, 0xf8, !PT ;  /* 0x00000060070a7812 */ /* 0x000fe400078ef80a */
[----:B------:R-:W1:Y:S02]  /*16b90*/  @P0 LDC R7, c[0x0][0x434] ;  /* 0x00010d00ff070b82 */ /* 0x000e640000000800 */
[----:B------:R-:W-:-:S04]  /*16ba0*/  LOP3.LUT R10, R10, 0x80, RZ, 0xfc, !PT ;  /* 0x000000800a0a7812 */ /* 0x000fc800078efcff */
[----:B------:R-:W-:Y:S01]  /*16bb0*/  ISETP.GT.U32.AND P1, PT, R10, 0x9f, PT ;  /* 0x0000009f0a00780c */ /* 0x000fe20003f24070 */
[----:B--2---:R-:W-:-:S04]  /*16bc0*/  IMAD R3, R13, 0xa0, R3 ;  /* 0x000000a00d037824 */ /* 0x004fc800078e0203 */
[----:B------:R-:W-:-:S04]  /*16bd0*/  IMAD.IADD R6, R6, 0x1, R3 ;  /* 0x0000000106067824 */ /* 0x000fc800078e0203 */
[----:B0-----:R-:W-:-:S04]  /*16be0*/  @P0 IMAD.HI.U32 R5, R6, R5, RZ ;  /* 0x0000000506050227 */ /* 0x001fc800078e00ff */
[----:B------:R-:W-:Y:S01]  /*16bf0*/  IMAD.MOV.U32 R2, RZ, RZ, R6 ;  /* 0x000000ffff027224 */ /* 0x000fe200078e0006 */
[----:B------:R-:W-:Y:S02]  /*16c00*/  @P0 SHF.R.U32.HI R2, RZ, R4, R5 ;  /* 0x00000004ff020219 */ /* 0x000fe40000011605 */
[----:B------:R-:W0:Y:S01]  /*16c10*/  @P0 LDC R4, c[0x0][0x438] ;  /* 0x00010e00ff040b82 */ /* 0x000e220000000800 */
[----:B------:R-:W-:-:S05]  /*16c20*/  IADD3 R3, R10, R3, RZ ;  /* 0x000000030a037210 */ /* 0x000fca0007ffe0ff */
[----:B-1----:R-:W-:-:S04]  /*16c30*/  @P0 IMAD.HI.U32 R7, R3, R7, RZ ;  /* 0x0000000703070227 */ /* 0x002fc800078e00ff */
[----:B------:R-:W-:Y:S02]  /*16c40*/  IMAD.MOV.U32 R5, RZ, RZ, R3 ;  /* 0x000000ffff057224 */ /* 0x000fe400078e0003 */
[----:B------:R-:W-:-:S04]  /*16c50*/  IMAD.MOV R8, RZ, RZ, -R2 ;  /* 0x000000ffff087224 */ /* 0x000fc800078e0a02 */
[----:B------:R-:W-:Y:S01]  /*16c60*/  IMAD R8, R0, R8, R6 ;  /* 0x0000000800087224 */ /* 0x000fe200078e0206 */
[----:B0-----:R-:W-:-:S05]  /*16c70*/  @P0 SHF.R.U32.HI R5, RZ, R4, R7 ;  /* 0x00000004ff050219 */ /* 0x001fca0000011607 */
[----:B------:R-:W-:-:S04]  /*16c80*/  IMAD.MOV R4, RZ, RZ, -R5 ;  /* 0x000000ffff047224 */ /* 0x000fc800078e0a05 */
[----:B------:R-:W-:Y:S01]  /*16c90*/  IMAD R0, R0, R4, R3 ;  /* 0x0000000400007224 */ /* 0x000fe200078e0203 */
[----:B------:R-:W-:Y:S01]  /*16ca0*/  SHF.R.S32.HI R3, RZ, 0x1f, R2 ;  /* 0x0000001fff037819 */ /* 0x000fe20000011402 */
[----:B---3--:R-:W-:-:S04]  /*16cb0*/  IMAD R4, R11, UR4, RZ ;  /* 0x000000040b047c24 */ /* 0x008fc8000f8e02ff */
[C---:B----4-:R-:W-:Y:S02]  /*16cc0*/  IMAD R4, R9.reuse, UR5, R4 ;  /* 0x0000000509047c24 */ /* 0x050fe4000f8e0204 */
[----:B------:R-:W-:-:S04]  /*16cd0*/  IMAD.WIDE.U32 R2, R9, UR4, R2 ;  /* 0x0000000409027c25 */ /* 0x000fc8000f8e0002 */
[----:B------:R-:W-:Y:S01]  /*16ce0*/  IMAD.IADD R3, R4, 0x1, R3 ;  /* 0x0000000104037824 */ /* 0x000fe200078e0203 */
[----:B------:R-:W-:-:S04]  /*16cf0*/  LEA R10, P0, R2, UR6, 0x2 ;  /* 0x00000006020a7c11 */ /* 0x000fc8000f8010ff */
[----:B------:R-:W-:-:S05]  /*16d00*/  LEA.HI.X R11, R2, UR7, R3, 0x2, P0 ;  /* 0x00000007020b7c11 */ /* 0x000fca00080f1403 */
[----:B------:R-:W2:Y:S01]  /*16d10*/  LDG.E R10, desc[UR40][R10.64] ;  /* 0x000000280a0a7981 */ /* 0x000ea2000c1e1900 */
[--C-:B------:R-:W-:Y:S01]  /*16d20*/  @!P1 SHF.R.S32.HI R3, RZ, 0x1f, R5.reuse ;  /* 0x0000001fff039819 */ /* 0x100fe20000011405 */
[----:B------:R-:W-:-:S04]  /*16d30*/  @!P1 IMAD.MOV.U32 R2, RZ, RZ, R5 ;  /* 0x000000ffff029224 */ /* 0x000fc800078e0005 */
[----:B------:R-:W-:-:S05]  /*16d40*/  @!P1 IMAD.WIDE.U32 R2, R9, UR4, R2 ;  /* 0x0000000409029c25 */ /* 0x000fca000f8e0002 */
[----:B------:R-:W-:Y:S02]  /*16d50*/  @!P1 IADD3 R3, R4, R3, RZ ;  /* 0x0000000304039210 */ /* 0x000fe40007ffe0ff */
[----:B------:R-:W-:Y:S01]  /*16d60*/  @!P1 LEA R4, P0, R2, UR6, 0x2 ;  /* 0x0000000602049c11 */ /* 0x000fe2000f8010ff */
[----:B------:R-:W-:Y:S02]  /*16d70*/  VIADD R29, R20, 0x1 ;  /* 0x00000001141d7836 */ /* 0x000fe40000000000 */
[----:B------:R-:W-:Y:S01]  /*16d80*/  IMAD.MOV.U32 R9, RZ, RZ, RZ ;  /* 0x000000ffff097224 */ /* 0x000fe200078e00ff */
[----:B------:R-:W-:Y:S01]  /*16d90*/  @!P1 LEA.HI.X R5, R2, UR7, R3, 0x2, P0 ;  /* 0x0000000702059c11 */ /* 0x000fe200080f1403 */
[----:B------:R-:W-:Y:S01]  /*16da0*/  IMAD.MOV.U32 R2, RZ, RZ, R13 ;  /* 0x000000ffff027224 */ /* 0x000fe200078e000d */
[----:B------:R-:W-:-:S03]  /*16db0*/  ISETP.NE.AND P0, PT, R29, 0x2, PT ;  /* 0x000000021d00780c */ /* 0x000fc60003f05270 */
[----:B-----5:R0:W5:Y:S01]  /*16dc0*/  @!P1 LDG.E R9, desc[UR40][R4.64] ;  /* 0x0000002804099981 */ /* 0x020162000c1e1900 */
[----:B------:R-:W-:Y:S02]  /*16dd0*/  ISETP.GT.AND P1, PT, R2, R14, PT ;  /* 0x0000000e0200720c */ /* 0x000fe40003f24270 */
[----:B------:R-:W-:Y:S01]  /*16de0*/  SEL R2, RZ, 0x1, P0 ;  /* 0x00000001ff027807 */ /* 0x000fe20000000000 */
[----:B------:R-:W-:-:S03]  /*16df0*/  VIADD R13, R13, 0xffffffff ;  /* 0xffffffff0d0d7836 */ /* 0x000fc60000000000 */
[----:B------:R-:W-:Y:S02]  /*16e00*/  LOP3.LUT R2, R21, R2, RZ, 0x3c, !PT ;  /* 0x0000000215027212 */ /* 0x000fe400078e3cff */
[----:B------:R0:W-:Y:S04]  /*16e10*/  STL [R1], R13 ;  /* 0x0000000d01007387 */ /* 0x0001e80000100800 */
[----:B------:R0:W-:Y:S01]  /*16e20*/  STL [R1+0xc], R2 ;  /* 0x00000c0201007387 */ /* 0x0001e20000100800 */
[----:B------:R-:W-:Y:S02]  /*16e30*/  ISETP.NE.AND P2, PT, R12, 0x3, PT ;  /* 0x000000030c00780c */ /* 0x000fe40003f45270 */
[----:B------:R-:W-:Y:S02]  /*16e40*/  SEL R29, R29, RZ, P0 ;  /* 0x000000ff1d1d7207 */ /* 0x000fe40000000000 */
[----:B--2---:R-:W-:-:S09]  /*16e50*/  SHF.R.S32.HI R26, RZ, 0x1f, R10 ;  /* 0x0000001fff1a7819 */ /* 0x004fd2000001140a */
[----:B0-----:R-:W-:Y:S05]  /*16e60*/  @!P2 BRA `(.L_x_603) ;  /* 0x000000000004a947 */ /* 0x001fea0003800000 */
[----:B------:R-:W-:Y:S01]  /*16e70*/  BPT.TRAP 0x1 ;  /* 0x000000040000795c */ /* 0x000fe20000300000 */
.L_x_603:
[----:B------:R-:W-:Y:S01]  /*16e80*/  IMAD R6, R29, 0x8, R17 ;  /* 0x000000081d067824 */ /* 0x000fe200078e0211 */
[----:B------:R-:W-:Y:S01]  /*16e90*/  SHF.L.U32 R28, R2, 0x1f, RZ ;  /* 0x0000001f021c7819 */ /* 0x000fe200000006ff */
[----:B------:R-:W-:Y:S01]  /*16ea0*/  BSSY B0, `(.L_x_604) ;  /* 0x0000004000007945 */ /* 0x000fe20003800000 */
[----:B------:R-:W-:Y:S02]  /*16eb0*/  SHF.R.S32.HI R22, RZ, 0x1f, R8 ;  /* 0x0000001fff167819 */ /* 0x000fe40000011408 */
[----:B------:R-:W0:Y:S02]  /*16ec0*/  SYNCS.PHASECHK.TRANS64.TRYWAIT P0, [R6+URZ+0x13280], R28 ;  /* 0x0132801c060075a7 */ /* 0x000e24000800017f */
[----:B0-----:R-:W-:Y:S05]  /*16ed0*/  @!P0 BRA `(.L_x_605) ;  /* 0x0000004800748947 */ /* 0x001fea0003800000 */
.L_x_742:
[----:B------:R-:W-:Y:S05]  /*16ee0*/  BSYNC B0 ;  /* 0x0000000000007941 */ /* 0x000fea0003800000 */
.L_x_604:
        /* <DEDUP_REMOVED lines=10> */
[----:B------:R-:W-:-:S03]  /*16f90*/  IMAD R7, R23, UR4, RZ ;  /* 0x0000000417077c24 */ /* 0x000fc6000f8e02ff */
[----:B------:R-:W-:Y:S01]  /*16fa0*/  IADD3 R3, R3, R4, RZ ;  /* 0x0000000403037210 */ /* 0x000fe20007ffe0ff */
[----:B------:R-:W-:Y:S02]  /*16fb0*/  IMAD R4, R26, UR6, RZ ;  /* 0x000000061a047c24 */ /* 0x000fe4000f8e02ff */
[----:B------:R-:W-:Y:S02]  /*16fc0*/  IMAD R7, R0, UR5, R7 ;  /* 0x0000000500077c24 */ /* 0x000fe4000f8e0207 */
[C---:B------:R-:W-:Y:S02]  /*16fd0*/  IMAD R4, R10.reuse, UR7, R4 ;  /* 0x000000070a047c24 */ /* 0x040fe4000f8e0204 */
[----:B------:R-:W-:-:S04]  /*16fe0*/  IMAD.WIDE.U32 R2, R10, UR6, R2 ;  /* 0x000000060a027c25 */ /* 0x000fc8000f8e0002 */
[----:B------:R-:W-:Y:S02]  /*16ff0*/  IMAD.IADD R5, R3, 0x1, R4 ;  /* 0x0000000103057824 */ /* 0x000fe400078e0204 */
[----:B------:R-:W-:Y:S02]  /*17000*/  IMAD.MOV.U32 R4, RZ, RZ, R2 ;  /* 0x000000ffff047224 */ /* 0x000fe400078e0002 */
[----:B------:R-:W-:Y:S01]  /*17010*/  IMAD.WIDE.U32 R2, R0, UR4, RZ ;  /* 0x0000000400027c25 */ /* 0x000fe2000f8e00ff */
[----:B------:R-:W-:-:S03]  /*17020*/  ULDC.64 UR4, c[0x0][0x330] ;  /* 0x0000cc0000047ab9 */ /* 0x000fc60000000a00 */
[----:B------:R-:W-:Y:S02]  /*17030*/  IMAD.IADD R3, R3, 0x1, R7 ;  /* 0x0000000103037824 */ /* 0x000fe400078e0207 */
[----:B------:R-:W-:Y:S02]  /*17040*/  IMAD R7, R25, UR6, RZ ;  /* 0x0000000619077c24 */ /* 0x000fe4000f8e02ff */
[----:B------:R-:W-:-:S04]  /*17050*/  IMAD.WIDE.U32 R2, R9, UR6, R2 ;  /* 0x0000000609027c25 */ /* 0x000fc8000f8e0002 */
        /* <DEDUP_REMOVED lines=8> */
[----:B------:R-:W-:Y:S01]  /*170e0*/  IADD3.X R5, R18, UR7, R5, P0, !PT ;  /* 0x0000000712057c10 */ /* 0x000fe200087fe405 */
[----:B-1----:R-:W-:Y:S01]  /*170f0*/  IMAD.SHL.U32 R11, R11, 0x10, RZ ;  /* 0x000000100b0b7824 */ /* 0x002fe200078e00ff */
[----:B------:R-:W-:-:S04]  /*17100*/  IADD3 R19, P0, R2, UR6, RZ ;  /* 0x0000000602137c10 */ /* 0x000fc8000ff1e0ff */
[----:B------:R-:W-:Y:S02]  /*17110*/  LOP3.LUT R11, R11, 0x30, RZ, 0xc0, !PT ;  /* 0x000000300b0b7812 */ /* 0x000fe400078ec0ff */
[----:B------:R-:W-:Y:S02]  /*17120*/  IADD3.X R18, R18, UR7, R3, P0, !PT ;  /* 0x0000000712127c10 */ /* 0x000fe400087fe403 */
[----:B---3--:R-:W-:Y:S01]  /*17130*/  ISETP.GE.AND P2, PT, R11, R12, PT ;  /* 0x0000000c0b00720c */ /* 0x008fe20003f46270 */
[----:B--2---:R-:W-:Y:S01]  /*17140*/  IMAD R7, R29, 0x2800, R13 ;  /* 0x000028001d077824 */ /* 0x004fe200078e020d */
[----:B------:R-:W-:Y:S11]  /*17150*/  BRA.DIV UR4, `(.L_x_606) ;  /* 0x0000004604e87947 */ /* 0x000ff6000b800000 */
[----:B------:R-:W1:Y:S01]  /*17160*/  S2R R3, SR_TID.X ;  /* 0x0000000000037919 */ /* 0x000e620000002100 */
[----:B------:R-:W-:Y:S01]  /*17170*/  IMAD.IADD R7, R17, 0x1, R7 ;  /* 0x0000000111077824 */ /* 0x000fe200078e0207 */
[----:B------:R-:W2:Y:S04]  /*17180*/  SHFL.IDX PT, R2, R4, RZ, 0x1c1f ;  /* 0x001c1fff04027589 */ /* 0x000ea800000e0000 */
[----:B------:R-:W-:Y:S01]  /*17190*/  SHFL.IDX PT, R18, R18, RZ, 0x1c1f ;  /* 0x001c1fff12127589 */ /* 0x000fe200000e0000 */
[----:B-1----:R-:W-:-:S03]  /*171a0*/  SHF.L.U32 R11, R3, 0x4, RZ ;  /* 0x00000004030b7819 */ /* 0x002fc600000006ff */
[----:B------:R-:W1:Y:S01]  /*171b0*/  SHFL.IDX PT, R3, R5, RZ, 0x1c1f ;  /* 0x001c1fff05037589 */ /* 0x000e6200000e0000 */
[----:B------:R-:W-:-:S04]  /*171c0*/  LOP3.LUT R11, R11, 0x30, RZ, 0xc0, !PT ;  /* 0x000000300b0b7812 */ /* 0x000fc800078ec0ff */
[----:B--2---:R-:W-:-:S05]  /*171d0*/  IADD3 R2, P0, R11, R2, RZ ;  /* 0x000000020b027210 */ /* 0x004fca0007f1e0ff */
[----:B-1----:R-:W-:-:S05]  /*171e0*/  IMAD.X R3, RZ, RZ, R3, P0 ;  /* 0x000000ffff037224 */ /* 0x002fca00000e0603 */
        /* <DEDUP_REMOVED lines=9> */
[----:B-1----:R-:W-:-:S05]  /*17280*/  IADD3 R2, P0, R11, R2, RZ ;  /* 0x000000020b027210 */ /* 0x002fca0007f1e0ff */
[----:B--2---:R-:W-:-:S05]  /*17290*/  IMAD.X R3, RZ, RZ, R3, P0 ;  /* 0x000000ffff037224 */ /* 0x004fca00000e0603 */
[----:B------:R1:W-:Y:S04]  /*172a0*/  LDGSTS.E.BYPASS.LTC128B.128 [R7+0x7000], desc[UR40][R2.64], !P2 ;  /* 0x0700000002077fae */ /* 0x0003e8000d101d68 */
[----:B-1----:R-:W1:Y:S02]  /*172b0*/  SHFL.IDX PT, R2, R4, 0x3, 0x1c1f ;  /* 0x007c1f0004027f89 */ /* 0x002e6400000e0000 */
[----:B-1----:R-:W-:-:S05]  /*172c0*/  IADD3 R2, P0, R11, R2, RZ ;  /* 0x000000020b027210 */ /* 0x002fca0007f1e0ff */
[----:B------:R-:W-:-:S05]  /*172d0*/  IMAD.X R3, RZ, RZ, R5, P0 ;  /* 0x000000ffff037224 */ /* 0x000fca00000e0605 */
[----:B------:R1:W-:Y:S04]  /*172e0*/  LDGSTS.E.BYPASS.LTC128B.128 [R7+0x7800], desc[UR40][R2.64], !P2 ;  /* 0x0780000002077fae */ /* 0x0003e8000d101d68 */
[----:B-1----:R1:W2:Y:S02]  /*172f0*/  SHFL.IDX PT, R2, R19, RZ, 0x1c1f ;  /* 0x001c1fff13027589 */ /* 0x0022a400000e0000 */
.L_x_754:
[----:B------:R-:W3:Y:S02]  /*17300*/  S2R R3, SR_TID.X ;  /* 0x0000000000037919 */ /* 0x000ee40000002100 */
[----:B---3--:R-:W-:-:S04]  /*17310*/  SHF.L.U32 R3, R3, 0x4, RZ ;  /* 0x0000000403037819 */ /* 0x008fc800000006ff */
[----:B------:R-:W-:-:S04]  /*17320*/  LOP3.LUT R3, R3, 0x30, RZ, 0xc0, !PT ;  /* 0x0000003003037812 */ /* 0x000fc800078ec0ff */
[----:B--2---:R-:W-:-:S05]  /*17330*/  IADD3 R2, P0, R3, R2, RZ ;  /* 0x0000000203027210 */ /* 0x004fca0007f1e0ff */
[----:B------:R-:W-:Y:S01]  /*17340*/  IMAD.X R3, RZ, RZ, R18, P0 ;  /* 0x000000ffff037224 */ /* 0x000fe200000e0612 */
[----:B------:R-:W-:-:S04]  /*17350*/  PLOP3.LUT P0, PT, PT, PT, PT, 0x80, 0x0 ;  /* 0x000000000000781c */ /* 0x000fc80003f0f070 */
[----:B------:R-:W-:Y:S01]  /*17360*/  @!PT LDS RZ, [RZ] ;  /* 0x00000000fffff984 */ /* 0x000fe20000000800 */
[----:B------:R-:W-:Y:S01]  /*17370*/  @!PT LDS RZ, [RZ] ;  /* 0x00000000fffff984 */ /* 0x000fe20000000800 */
[----:B------:R-:W-:Y:S01]  /*17380*/  @!PT LDS RZ, [RZ] ;  /* 0x00000000fffff984 */ /* 0x000fe20000000800 */
[----:B------:R2:W-:Y:S01]  /*17390*/  LDGSTS.E.BYPASS.LTC128B.128 [R7+0x8000], desc[UR40][R2.64], !P2 ;  /* 0x0800000002077fae */ /* 0x0005e2000d101d68 */
[----:B------:R-:W-:-:S08]  /*173a0*/  NOP ;  /* 0x0000000000007918 */ /* 0x000fd00000000000 */
.L_x_607:
[----:B------:R-:W-:Y:S02]  /*173b0*/  PLOP3.LUT P2, PT, P2, P0, PT, 0xa2, 0x0 ;  /* 0x000000000000781c */ /* 0x000fe40001741472 */
[----:B------:R-:W-:-:S08]  /*173c0*/  @P0 R2UR P2, UR4, R6 ;  /* 0x00000000060402ca */ /* 0x000fd00000040000 */
[----:B------:R-:W-:-:S05]  /*173d0*/  @P0 PLOP3.LUT P0, PT, P2, PT, PT, 0x80, 0x0 ;  /* 0x000000000000081c */ /* 0x000fca000170f070 */
[----:B------:R-:W-:Y:S01]  /*173e0*/  @!P2 SYNCS.ARRIVE.TRANS64.RED.A0T1 RZ, [UR4+0x13270], RZ ;  /* 0x013270ffffffa9a7 */ /* 0x000fe20008200404 */
[----:B------:R-:W-:Y:S07]  /*173f0*/  @!P2 ARRIVES.LDGSTSBAR.64.TRANSCNT [UR4+0x13270] ;  /* 0x01327000ff00a9b0 */ /* 0x000fee0008000a84 */
[----:B------:R-:W-:Y:S05]  /*17400*/  @P0 BRA.U.ANY `(.L_x_607) ;  /* 0xfffffffd00e80947 */ /* 0x000fea000393ffff */
[----:B------:R-:W-:Y:S01]  /*17410*/  NOP ;  /* 0x0000000000007918 */ /* 0x000fe20000000000 */
[----:B--2---:R-:W2:Y:S02]  /*17420*/  LDL R2, [R1+0x6c] ;  /* 0x00006c0001027983 */ /* 0x004ea40000100800 */
[----:B--2---:R-:W-:-:S13]  /*17430*/  ISETP.NE.AND P3, PT, R2, 0x3, PT ;  /* 0x000000030200780c */ /* 0x004fda0003f65270 */
[----:B------:R-:W-:Y:S05]  /*17440*/  @!P3 BRA `(.L_x_608) ;  /* 0x000000000004b947 */ /* 0x000fea0003800000 */
[----:B------:R-:W-:Y:S01]  /*17450*/  BPT.TRAP 0x1 ;  /* 0x000000040000795c */ /* 0x000fe20000300000 */
.L_x_608:
[----:B------:R2:W-:Y:S01]  /*17460*/  SYNCS.ARRIVE.TRANS64.A1T0 RZ, [R6+URZ+0x13270], RZ ;  /* 0x013270ff06ff79a7 */ /* 0x0005e2000810003f */
[----:B------:R-:W-:Y:S05]  /*17470*/  @!P3 BRA `(.L_x_609) ;  /* 0x000000000004b947 */ /* 0x000fea0003800000 */
[----:B------:R-:W-:Y:S01]  /*17480*/  BPT.TRAP 0x1 ;  /* 0x000000040000795c */ /* 0x000fe20000300000 */
.L_x_609:
[----:B------:R-:W3:Y:S01]  /*17490*/  SYNCS.PHASECHK.TRANS64.TRYWAIT P0, [R6+URZ+0x13240], R28 ;  /* 0x0132401c060075a7 */ /* 0x000ee2000800017f */
[----:B------:R-:W-:Y:S04]  /*174a0*/  BSSY B0, `(.L_x_610) ;  /* 0x0000002000007945 */ /* 0x000fe80003800000 */
[----:B---3--:R-:W-:Y:S05]  /*174b0*/  @!P0 BRA `(.L_x_611) ;  /* 0x0000004800ac8947 */ /* 0x008fea0003800000 */
.L_x_755:
[----:B------:R-:W-:Y:S05]  /*174c0*/  BSYNC B0 ;  /* 0x0000000000007941 */ /* 0x000fea0003800000 */
.L_x_610:
[----:B------:R-:W4:Y:S01]  /*174d0*/  S2R R11, SR_TID.X ;  /* 0x00000000000b7919 */ /* 0x000f220000002100 */
        /* <DEDUP_REMOVED lines=9> */
[----:B------:R-:W-:Y:S02]  /*17570*/  IMAD R8, R23, UR4, RZ ;  /* 0x0000000417087c24 */ /* 0x000fe4000f8e02ff */
[----:B------:R-:W-:Y:S02]  /*17580*/  IMAD.IADD R5, R3, 0x1, R26 ;  /* 0x0000000103057824 */ /* 0x000fe400078e021a */
[----:B------:R-:W-:Y:S02]  /*17590*/  IMAD.MOV.U32 R4, RZ, RZ, R2 ;  /* 0x000000ffff047224 */ /* 0x000fe400078e0002 */
[C---:B------:R-:W-:Y:S02]  /*175a0*/  IMAD R8, R0.reuse, UR5, R8 ;  /* 0x0000000500087c24 */ /* 0x040fe4000f8e0208 */
[----:B------:R-:W-:Y:S01]  /*175b0*/  IMAD.WIDE.U32 R2, R0, UR4, RZ ;  /* 0x0000000400027c25 */ /* 0x000fe2000f8e00ff */
[----:B------:R-:W-:-:S03]  /*175c0*/  ULDC.64 UR4, c[0x0][0x308] ;  /* 0x0000c20000047ab9 */ /* 0x000fc60000000a00 */
[----:B------:R-:W-:Y:S02]  /*175d0*/  IMAD.IADD R3, R3, 0x1, R8 ;  /* 0x0000000103037824 */ /* 0x000fe400078e0208 */
[----:B------:R-:W-:Y:S02]  /*175e0*/  IMAD R0, R25, UR6, RZ ;  /* 0x0000000619007c24 */ /* 0x000fe4000f8e02ff */
[----:B----4-:R-:W-:Y:S02]  /*175f0*/  IMAD.SHL.U32 R18, R11, 0x10, RZ ;  /* 0x000000100b127824 */ /* 0x010fe400078e00ff */
[----:B------:R-:W4:Y:S01]  /*17600*/  LDC R11, c[0x0][0x2f4] ;  /* 0x0000bd00ff0b7b82 */ /* 0x000f220000000800 */
[C---:B------:R-:W-:Y:S02]  /*17610*/  IMAD R0, R9.reuse, UR7, R0 ;  /* 0x0000000709007c24 */ /* 0x040fe4000f8e0200 */
[----:B------:R-:W-:Y:S01]  /*17620*/  IMAD.WIDE.U32 R2, R9, UR6, R2 ;  /* 0x0000000609027c25 */ /* 0x000fe2000f8e0002 */
[----:B------:R-:W-:Y:S01]  /*17630*/  ULDC.64 UR6, c[0x0][0x2e8] ;  /* 0x0000ba0000067ab9 */ /* 0x000fe20000000a00 */
[----:B------:R-:W-:-:S02]  /*17640*/  LOP3.LUT R18, R18, 0x30, RZ, 0xc0, !PT ;  /* 0x0000003012127812 */ /* 0x000fc400078ec0ff */
[----:B------:R-:W-:Y:S01]  /*17650*/  IMAD.WIDE.U32 R4, R16, UR4, R4 ;  /* 0x0000000410047c25 */ /* 0x000fe2000f8e0004 */
[----:B------:R-:W-:-:S03]  /*17660*/  IADD3 R3, R3, R0, RZ ;  /* 0x0000000003037210 */ /* 0x000fc60007ffe0ff */
[----:B------:R-:W-:Y:S01]  /*17670*/  IMAD R9, R16, UR5, RZ ;  /* 0x0000000510097c24 */ /* 0x000fe2000f8e02ff */
[----:B------:R-:W-:Y:S01]  /*17680*/  IADD3 R0, P0, R4, UR6, RZ ;  /* 0x0000000604007c10 */ /* 0x000fe2000ff1e0ff */
[----:B------:R-:W-:Y:S01]  /*17690*/  IMAD.WIDE.U32 R2, R16, UR4, R2 ;  /* 0x0000000410027c25 */ /* 0x000fe2000f8e0002 */
[----:B------:R-:W-:Y:S02]  /*176a0*/  UMOV UR4, 0xffffffff ;  /* 0xffffffff00047882 */ /* 0x000fe40000000000 */
[----:B------:R-:W-:Y:S02]  /*176b0*/  IADD3.X R8, R9, UR7, R5, P0, !PT ;  /* 0x0000000709087c10 */ /* 0x000fe400087fe405 */
[----:B------:R-:W-:-:S04]  /*176c0*/  IADD3 R5, P0, R2, UR6, RZ ;  /* 0x0000000602057c10 */ /* 0x000fc8000ff1e0ff */
[----:B------:R-:W-:Y:S02]  /*176d0*/  IADD3.X R4, R9, UR7, R3, P0, !PT ;  /* 0x0000000709047c10 */ /* 0x000fe400087fe403 */
[----:B----4-:R-:W-:Y:S01]  /*176e0*/  ISETP.GE.AND P2, PT, R18, R11, PT ;  /* 0x0000000b1200720c */ /* 0x010fe20003f46270 */
[----:B------:R-:W-:-:S12]  /*176f0*/  BRA.DIV UR4, `(.L_x_612) ;  /* 0x0000004a04307947 */ /* 0x000fd8000b800000 */
[----:B------:R-:W4:Y:S04]  /*17700*/  SHFL.IDX PT, R2, R0, RZ, 0x1c1f ;  /* 0x001c1fff00027589 */ /* 0x000f2800000e0000 */
[----:B------:R-:W5:Y:S04]  /*17710*/  SHFL.IDX PT, R3, R8, RZ, 0x1c1f ;  /* 0x001c1fff08037589 */ /* 0x000f6800000e0000 */
[----:B------:R-:W-:Y:S01]  /*17720*/  SHFL.IDX PT, R4, R4, RZ, 0x1c1f ;  /* 0x001c1fff04047589 */ /* 0x000fe200000e0000 */
[----:B----4-:R-:W-:-:S05]  /*17730*/  IADD3 R2, P0, R18, R2, RZ ;  /* 0x0000000212027210 */ /* 0x010fca0007f1e0ff */
[----:B-----5:R-:W-:-:S05]  /*17740*/  IMAD.X R3, RZ, RZ, R3, P0 ;  /* 0x000000ffff037224 */ /* 0x020fca00000e0603 */
[----:B------:R4:W-:Y:S04]  /*17750*/  LDGSTS.E.BYPASS.LTC128B.128 [R7+0xe000], desc[UR40][R2.64], !P2 ;  /* 0x0e00000002077fae */ /* 0x0009e8000d101d68 */
[----:B----4-:R-:W4:Y:S04]  /*17760*/  SHFL.IDX PT, R2, R0, 0x1, 0x1c1f ;  /* 0x003c1f0000027f89 */ /* 0x010f2800000e0000 */
[----:B------:R-:W5:Y:S01]  /*17770*/  SHFL.IDX PT, R3, R8, 0x1, 0x1c1f ;  /* 0x003c1f0008037f89 */ /* 0x000f6200000e0000 */
[----:B----4-:R-:W-:-:S05]  /*17780*/  IADD3 R2, P0, R18, R2, RZ ;  /* 0x0000000212027210 */ /* 0x010fca0007f1e0ff */
[----:B-----5:R-:W-:-:S05]  /*17790*/  IMAD.X R3, RZ, RZ, R3, P0 ;  /* 0x000000ffff037224 */ /* 0x020fca00000e0603 */
[----:B------:R4:W-:Y:S04]  /*177a0*/  LDGSTS.E.BYPASS.LTC128B.128 [R7+0xe800], desc[UR40][R2.64], !P2 ;  /* 0x0e80000002077fae */ /* 0x0009e8000d101d68 */
[----:B----4-:R-:W4:Y:S04]  /*177b0*/  SHFL.IDX PT, R2, R0, 0x2, 0x1c1f ;  /* 0x005c1f0000027f89 */ /* 0x010f2800000e0000 */
[----:B------:R-:W5:Y:S04]  /*177c0*/  SHFL.IDX PT, R3, R8, 0x2, 0x1c1f ;  /* 0x005c1f0008037f89 */ /* 0x000f6800000e0000 */
[----:B------:R-:W-:Y:S01]  /*177d0*/  SHFL.IDX PT, R8, R8, 0x3, 0x1c1f ;  /* 0x007c1f0008087f89 */ /* 0x000fe200000e0000 */
[----:B----4-:R-:W-:-:S05]  /*177e0*/  IADD3 R2, P0, R18, R2, RZ ;  /* 0x0000000212027210 */ /* 0x010fca0007f1e0ff */
[----:B-----5:R-:W-:-:S05]  /*177f0*/  IMAD.X R3, RZ, RZ, R3, P0 ;  /* 0x000000ffff037224 */ /* 0x020fca00000e0603 */
[----:B------:R4:W-:Y:S04]  /*17800*/  LDGSTS.E.BYPASS.LTC128B.128 [R7+0xf000], desc[UR40][R2.64], !P2 ;  /* 0x0f00000002077fae */ /* 0x0009e8000d101d68 */
[----:B----4-:R-:W4:Y:S02]  /*17810*/  SHFL.IDX PT, R2, R0, 0x3, 0x1c1f ;  /* 0x007c1f0000027f89 */ /* 0x010f2400000e0000 */
[----:B----4-:R-:W-:-:S05]  /*17820*/  IADD3 R2, P0, R18, R2, RZ ;  /* 0x0000000212027210 */ /* 0x010fca0007f1e0ff */
[----:B------:R-:W-:-:S05]  /*17830*/  IMAD.X R3, RZ, RZ, R8, P0 ;  /* 0x000000ffff037224 */ /* 0x000fca00000e0608 */
[----:B------:R4:W-:Y:S04]  /*17840*/  LDGSTS.E.BYPASS.LTC128B.128 [R7+0xf800], desc[UR40][R2.64], !P2 ;  /* 0x0f80000002077fae */ /* 0x0009e8000d101d68 */
[----:B----4-:R4:W0:Y:S02]  /*17850*/  SHFL.IDX PT, R2, R5, RZ, 0x1c1f ;  /* 0x001c1fff05027589 */ /* 0x01082400000e0000 */
.L_x_767:
[----:B0-----:R-:W-:-:S04]  /*17860*/  IADD3 R2, P0, R18, R2, RZ ;  /* 0x0000000212027210 */ /* 0x001fc80007f1e0ff */
[----:B------:R-:W-:Y:S02]  /*17870*/  IADD3.X R3, RZ, R4, RZ, P0, !PT ;  /* 0x00000004ff037210 */ /* 0x000fe400007fe4ff */
[----:B------:R-:W-:-:S03]  /*17880*/  PLOP3.LUT P0, PT, PT, PT, PT, 0x80, 0x0 ;  /* 0x000000000000781c */ /* 0x000fc60003f0f070 */
[----:B------:R-:W-:Y:S01]  /*17890*/  @!PT LDS RZ, [RZ] ;  /* 0x00000000fffff984 */ /* 0x000fe20000000800 */
[----:B------:R-:W-:Y:S01]  /*178a0*/  @!PT LDS RZ, [RZ] ;  /* 0x00000000fffff984 */ /* 0x000fe20000000800 */
[----:B------:R-:W-:Y:S01]  /*178b0*/  @!PT LDS RZ, [RZ] ;  /* 0x00000000fffff984 */ /* 0x000fe20000000800 */
[----:B------:R0:W-:Y:S01]  /*178c0*/  LDGSTS.E.BYPASS.LTC128B.128 [R7+0x10000], desc[UR40][R2.64], !P2 ;  /* 0x1000000002077fae */ /* 0x0001e2000d101d68 */
[----:B------:R-:W-:-:S09]  /*178d0*/  NOP ;  /* 0x0000000000007918 */ /* 0x000fd20000000000 */
.L_x_613:
[----:B------:R-:W-:Y:S02]  /*178e0*/  PLOP3.LUT P2, PT, P2, P0, PT, 0xa2, 0x0 ;  /* 0x000000000000781c */ /* 0x000fe40001741472 */
[----:B------:R-:W-:-:S08]  /*178f0*/  @P0 R2UR P2, UR4, R6 ;  /* 0x00000000060402ca */ /* 0x000fd00000040000 */
[----:B------:R-:W-:-:S05]  /*17900*/  @P0 PLOP3.LUT P0, PT, P2, PT, PT, 0x80, 0x0 ;  /* 0x000000000000081c */ /* 0x000fca000170f070 */
[----:B------:R-:W-:Y:S01]  /*17910*/  @!P2 SYNCS.ARRIVE.TRANS64.RED.A0T1 RZ, [UR4+0x13230], RZ ;  /* 0x013230ffffffa9a7 */ /* 0x000fe20008200404 */
[----:B------:R-:W-:Y:S07]  /*17920*/  @!P2 ARRIVES.LDGSTSBAR.64.TRANSCNT [UR4+0x13230] ;  /* 0x01323000ff00a9b0 */ /* 0x000fee0008000a84 */
[----:B------:R-:W-:Y:S05]  /*17930*/  @P0 BRA.U.ANY `(.L_x_613) ;  /* 0xfffffffd00e80947 */ /* 0x000fea000393ffff */
[----:B------:R-:W-:Y:S01]  /*17940*/  NOP ;  /* 0x0000000000007918 */ /* 0x000fe20000000000 */
[----:B------:R-:W5:Y:S02]  /*17950*/  LDL R0, [R1+0x6c] ;  /* 0x00006c0001007983 */ /* 0x000f640000100800 */
[----:B-----5:R-:W-:-:S13]  /*17960*/  ISETP.NE.AND P3, PT, R0, 0x3, PT ;  /* 0x000000030000780c */ /* 0x020fda0003f65270 */
[----:B------:R-:W-:Y:S05]  /*17970*/  @!P3 BRA `(.L_x_614) ;  /* 0x000000000004b947 */ /* 0x000fea0003800000 */
[----:B------:R-:W-:Y:S01]  /*17980*/  BPT.TRAP 0x1 ;  /* 0x000000040000795c */ /* 0x000fe20000300000 */
.L_x_614:
[----:B------:R-:W5:Y:S01]  /*17990*/  LDL R0, [R1+0x4c] ;  /* 0x00004c0001007983 */ /* 0x000f620000100800 */
[----:B------:R0:W-:Y:S01]  /*179a0*/  SYNCS.ARRIVE.TRANS64.A1T0 RZ, [R6+URZ+0x13230], RZ ;  /* 0x013230ff06ff79a7 */ /* 0x0001e2000810003f */
[----:B-----5:R-:W-:-:S13]  /*179b0*/  ISETP.NE.AND P0, PT, R0, 0x3, PT ;  /* 0x000000030000780c */ /* 0x020fda0003f05270 */
[----:B0-----:R-:W-:Y:S05]  /*179c0*/  @!P0 BRA `(.L_x_615) ;  /* 0x0000000000048947 */ /* 0x001fea0003800000 */
[----:B------:R-:W-:Y:S01]  /*179d0*/  BPT.TRAP 0x1 ;  /* 0x000000040000795c */ /* 0x000fe20000300000 */
.L_x_615:
[----:B------:R-:W-:Y:S01]  /*179e0*/  LOP3.LUT R0, R21, 0x1, RZ, 0x3c, !PT ;  /* 0x0000000115007812 */ /* 0x000fe200078e3cff */
[----:B------:R-:W-:Y:S01]  /*179f0*/  IMAD R2, R20, 0x8, R17 ;  /* 0x0000000814027824 */ /* 0x000fe200078e0211 */
[----:B------:R-:W-:Y:S02]  /*17a00*/  BSSY B0, `(.L_x_616) ;  /* 0x0000004000007945 */ /* 0x000fe40003800000 */
[----:B------:R-:W-:-:S04]  /*17a10*/  SHF.L.U32 R0, R0, 0x1f, RZ ;  /* 0x0000001f00007819 */ /* 0x000fc800000006ff */
[----:B------:R-:W0:Y:S02]  /*17a20*/  SYNCS.PHASECHK.TRANS64.TRYWAIT P2, [R2+URZ+0x13270], R0 ;  /* 0x01327000020075a7 */ /* 0x000e24000804017f */
[----:B0-----:R-:W-:Y:S05]  /*17a30*/  @!P2 BRA `(.L_x_617) ;  /* 0x0000004800bca947 */ /* 0x001fea0003800000 */
.L_x_768:
[----:B------:R-:W-:Y:S05]  /*17a40*/  BSYNC B0 ;  /* 0x0000000000007941 */ /* 0x000fea0003800000 */
.L_x_616:
[----:B------:R-:W5:Y:S02]  /*17a50*/  LDL R3, [R1+0x6c] ;  /* 0x00006c0001037983 */ /* 0x000f640000100800 */
[----:B-----5:R-:W-:-:S13]  /*17a60*/  ISETP.NE.AND P2, PT, R3, 0x3, PT ;  /* 0x000000030300780c */ /* 0x020fda0003f45270 */
[----:B------:R-:W-:Y:S05]  /*17a70*/  @!P2 BRA `(.L_x_618) ;  /* 0x000000000004a947 */ /* 0x000fea0003800000 */
[----:B------:R-:W-:Y:S01]  /*17a80*/  BPT.TRAP 0x1 ;  /* 0x000000040000795c */ /* 0x000fe20000300000 */
.L_x_618:
[----:B------:R-:W-:Y:S01]  /*17a90*/  SHF.L.U32 R0, R21, 0x1f, RZ ;  /* 0x0000001f15007819 */ /* 0x000fe200000006ff */
[----:B------:R-:W-:-:S03]  /*17aa0*/  IMAD R3, R20, 0x2800, RZ ;  /* 0x0000280014037824 */ /* 0x000fc600078e02ff */
[----:B------:R-:W0:Y:S02]  /*17ab0*/  SYNCS.PHASECHK.TRANS64.TRYWAIT P2, [R2+URZ+0x13260], R0 ;  /* 0x01326000020075a7 */ /* 0x000e24000804017f */
[----:B0-----:R-:W-:Y:S05]  /*17ac0*/  @!P2 BRA `(.L_x_619) ;  /* 0x0000004800aca947 */ /* 0x001fea0003800000 */
.L_x_769:
[----:B------:R-:W5:Y:S04]  /*17ad0*/  LDL R4, [R1+0x38] ;  /* 0x0000380001047983 */ /* 0x000f680000100800 */
[----:B------:R-:W2:Y:S04]  /*17ae0*/  LDL R10, [R1+0x34] ;  /* 0x00003400010a7983 */ /* 0x000ea80000100800 */
[----:B------:R-:W2:Y:S01]  /*17af0*/  LDL R12, [R1+0x6c] ;  /* 0x00006c00010c7983 */ /* 0x000ea20000100800 */
[----:B------:R-:W-:Y:S05]  /*17b00*/  WARPSYNC.ALL ;  /* 0x0000000000007948 */ /* 0x000fea0003800000 */
[----:B-----5:R-:W-:-:S05]  /*17b10*/  LOP3.LUT R0, R3, R4, RZ, 0xfc, !PT ;  /* 0x0000000403007212 */ /* 0x020fca00078efcff */
[----:B------:R-:W-:-:S05]  /*17b20*/  IMAD.IADD R0, R17, 0x1, R0 ;  /* 0x0000000111007824 */ /* 0x000fca00078e0200 */
[----:B--234-:R-:W0:Y:S01]  /*17b30*/  LDSM.16.MT88.4 R4, [R0+0x6000] ;  /* 0x006000000004783b */ /* 0x01ce220000004200 */
[----:B------:R-:W-:-:S05]  /*17b40*/  LOP3.LUT R3, R3, R10, RZ, 0xfc, !PT ;  /* 0x0000000a03037212 */ /* 0x000fca00078efcff */
[----:B------:R-:W-:Y:S01]  /*17b50*/  IMAD.IADD R3, R17, 0x1, R3 ;  /* 0x0000000111037824 */ /* 0x000fe200078e0203 */
        /* <DEDUP_REMOVED lines=23> */
[----:B------:R-:W0:Y:S01]  /*17cd0*/  LDSM.16.MT88.4 R4, [R0+0x8000] ;  /* 0x008000000004783b */ /* 0x000e220000004200 */
[----:B------:R-:W-:Y:S02]  /*17ce0*/  ISETP.NE.AND P2, PT, R12, 0x3, PT ;  /* 0x000000030c00780c */ /* 0x000fe40003f45270 */
        /* <DEDUP_REMOVED lines=10> */
[----:B--2---:R-:W2:Y:S01]  /*17d90*/  FENCE.VIEW.ASYNC.S ;  /* 0x00000000000073c6 */ /* 0x004ea20000000000 */
[----:B------:R-:W-:Y:S05]  /*17da0*/  @!P2 BRA `(.L_x_620) ;  /* 0x000000000004a947 */ /* 0x000fea0003800000 */
[----:B------:R-:W-:Y:S01]  /*17db0*/  BPT.TRAP 0x1 ;  /* 0x000000040000795c */ /* 0x000fe20000300000 */
.L_x_620:
[----:B--2---:R2:W-:Y:S01]  /*17dc0*/  SYNCS.ARRIVE.TRANS64.A1T0 RZ, [R2+URZ+0x13250], RZ ;  /* 0x013250ff02ff79a7 */ /* 0x0045e2000810003f */
[----:B------:R-:W-:Y:S06]  /*17dd0*/  BAR.SYNC.DEFER_BLOCKING 0x2, 0x80 ;  /* 0x0082000000007b1d */ /* 0x000fec0000010000 */
[----:B------:R-:W-:Y:S05]  /*17de0*/  @!P0 BRA `(.L_x_621) ;  /* 0x0000000000048947 */ /* 0x000fea0003800000 */
[----:B------:R-:W-:Y:S01]  /*17df0*/  BPT.TRAP 0x1 ;  /* 0x000000040000795c */ /* 0x000fe20000300000 */
.L_x_621:
[----:B------:R-:W3:Y:S01]  /*17e00*/  LDL R0, [R1+0x28] ;  /* 0x0000280001007983 */ /* 0x000ee20000100800 */
[----:B--2---:R-:W-:Y:S02]  /*17e10*/  VIADD R2, R2, 0x13280 ;  /* 0x0001328002027836 */ /* 0x004fe40000000000 */
[----:B------:R-:W-:Y:S01]  /*17e20*/  IMAD.MOV.U32 R20, RZ, RZ, R29 ;  /* 0x000000ffff147224 */ /* 0x000fe200078e001d */
[----:B------:R2:W5:Y:S02]  /*17e30*/  LDL R21, [R1+0xc] ;  /* 0x00000c0001157983 */ /* 0x0005640000100800 */
[----:B---3--:R-:W-:-:S04]  /*17e40*/  PRMT R2, R0, 0x654, R2 ;  /* 0x0000065400027816 */ /* 0x008fc80000000002 */
[----:B------:R2:W-:Y:S01]  /*17e50*/  SYNCS.ARRIVE.TRANS64.RED.A1T0 RZ, [R2+URZ], RZ ;  /* 0x000000ff02ff79a7 */ /* 0x0005e2000810043f */
[----:B------:R-:W-:Y:S05]  /*17e60*/  @P1 BRA `(.L_x_622) ;  /* 0xffffffe800e41947 */ /* 0x000fea000383ffff */
.L_x_602:
[----:B0-----:R-:W2:Y:S02]  /*17e70*/  S2R R0, SR_TID.X ;  /* 0x0000000000007919 */ /* 0x001ea40000002100 */
[----:B--2---:R-:W-:Y:S02]  /*17e80*/  LOP3.LUT R2, R0, 0x7f, RZ, 0xc0, !PT ;  /* 0x0000007f00027812 */ /* 0x004fe400078ec0ff */
[----:B------:R-:W2:Y:S01]  /*17e90*/  LDL R0, [R1+0x4c] ;  /* 0x00004c0001007983 */ /* 0x000ea20000100800 */
[----:B------:R-:W-:Y:S01]  /*17ea0*/  BSSY B0, `(.L_x_623) ;  /* 0x0000010000007945 */ /* 0x000fe20003800000 */
[----:B------:R-:W-:Y:S02]  /*17eb0*/  ISETP.NE.AND P1, PT, R2, RZ, PT ;  /* 0x000000ff0200720c */ /* 0x000fe40003f25270 */
[----:B--2---:R-:W-:-:S11]  /*17ec0*/  ISETP.NE.AND P0, PT, R0, 0x3, PT ;  /* 0x000000030000780c */ /* 0x004fd60003f05270 */
[----:B------:R-:W-:Y:S05]  /*17ed0*/  @P1 BRA `(.L_x_624) ;  /* 0x0000000000301947 */ /* 0x000fea0003800000 */
[----:B------:R-:W0:Y:S01]  /*17ee0*/  S2R R5, SR_LANEID ;  /* 0x0000000000057919 */ /* 0x000e220000000000 */
[----:B------:R-:W-:Y:S01]  /*17ef0*/  VOTEU.ANY UR4, UPT, PT ;  /* 0x0000000000047886 */ /* 0x000fe200038e0100 */
[----:B------:R-:W2:Y:S01]  /*17f00*/  LDC.64 R2, c[0x0][0xc60] ;  /* 0x00031800ff027b82 */ /* 0x000ea20000000a00 */
[----:B------:R-:W0:Y:S02]  /*17f10*/  FLO.U32 R0, UR4 ;  /* 0x0000000400007d00 */ /* 0x000e2400080e0000 */
[----:B0-----:R-:W-:-:S06]  /*17f20*/  ISETP.EQ.U32.AND P1, PT, R0, R5, PT ;  /* 0x000000050000720c */ /* 0x001fcc0003f22070 */
[----:B------:R-:W2:Y:S07]  /*17f30*/  POPC R5, UR4 ;  /* 0x0000000400057d09 */ /* 0x000eae0008000000 */
[----:B--2---:R-:W2:Y:S01]  /*17f40*/  @P1 ATOMG.E.ADD.STRONG.GPU PT, R3, desc[UR40][R2.64], R5 ;  /* 0x00000005020319a8 */ /* 0x004ea200081ee1e8 */
[----:B------:R-:W0:Y:S02]  /*17f50*/  S2R R4, SR_LTMASK ;  /* 0x0000000000047919 */ /* 0x000e240000003900 */
[----:B0-----:R-:W-:-:S04]  /*17f60*/  LOP3.LUT R4, R4, UR4, RZ, 0xc0, !PT ;  /* 0x0000000404047c12 */ /* 0x001fc8000f8ec0ff */
[----:B------:R-:W0:Y:S01]  /*17f70*/  POPC R7, R4 ;  /* 0x0000000400077309 */ /* 0x000e220000000000 */
[----:B--2---:R-:W0:Y:S02]  /*17f80*/  SHFL.IDX PT, R0, R3, R0, 0x1f ;  /* 0x00001f0003007589 */ /* 0x004e2400000e0000 */
[----:B0-----:R-:W-:-:S07]  /*17f90*/  IADD3 R24, R0, UR36, R7 ;  /* 0x0000002400187c10 */ /* 0x001fce000fffe007 */
.L_x_624:
[----:B------:R-:W-:Y:S05]  /*17fa0*/  BSYNC B0 ;  /* 0x0000000000007941 */ /* 0x000fea0003800000 */
.L_x_623:
[----:B------:R-:W-:Y:S05]  /*17fb0*/  @!P0 BRA `(.L_x_625) ;  /* 0x0000000000048947 */ /* 0x000fea0003800000 */
[----:B------:R-:W-:Y:S01]  /*17fc0*/  BPT.TRAP 0x1 ;  /* 0x000000040000795c */ /* 0x000fe20000300000 */
.L_x_625:
[----:B------:R-:W2:Y:S01]  /*17fd0*/  LDL R0, [R1+0xc] ;  /* 0x00000c0001007983 */ /* 0x000ea20000100800 */
[----:B------:R-:W-:Y:S01]  /*17fe0*/  LEA R3, R29, R17, 0x3 ;  /* 0x000000111d037211 */ /* 0x000fe200078e18ff */
[----:B------:R-:W-:Y:S01]  /*17ff0*/  BSSY B0, `(.L_x_626) ;  /* 0x0000005000007945 */ /* 0x000fe20003800000 */
[----:B--2---:R-:W-:-:S04]  /*18000*/  LOP3.LUT R0, R0, 0x1, RZ, 0x3c, !PT ;  /* 0x0000000100007812 */ /* 0x004fc800078e3cff */
[----:B------:R-:W-:-:S04]  /*18010*/  SHF.L.U32 R0, R0, 0x1f, RZ ;  /* 0x0000001f00007819 */ /* 0x000fc800000006ff */
[----:B------:R-:W0:Y:S02]  /*18020*/  SYNCS.PHASECHK.TRANS64.TRYWAIT P1, [R3+URZ+0x13270], R0 ;  /* 0x01327000030075a7 */ /* 0x000e24000802017f */
[----:B0-----:R-:W-:Y:S05]  /*18030*/  @!P1 BRA `(.L_x_627) ;  /* 0x0000004400649947 */ /* 0x001fea0003800000 */
.L_x_770:
[----:B------:R-:W-:Y:S05]  /*18040*/  BSYNC B0 ;  /* 0x0000000000007941 */ /* 0x000fea0003800000 */
.L_x_626:
[----:B------:R-:W2:Y:S02]  /*18050*/  LDL R2, [R1+0x6c] ;  /* 0x00006c0001027983 */ /* 0x000ea40000100800 */
[----:B--2---:R-:W-:-:S13]  /*18060*/  ISETP.NE.AND P1, PT, R2, 0x3, PT ;  /* 0x000000030200780c */ /* 0x004fda0003f25270 */
[----:B------:R-:W-:Y:S05]  /*18070*/  @!P1 BRA `(.L_x_628) ;  /* 0x0000000000049947 */ /* 0x000fea0003800000 */
[----:B------:R-:W-:Y:S01]  /*18080*/  BPT.TRAP 0x1 ;  /* 0x000000040000795c */ /* 0x000fe20000300000 */
.L_x_628:
[----:B0-----:R-:W2:Y:S02]  /*18090*/  LDL R0, [R1+0xc] ;  /* 0x00000c0001007983 */ /* 0x001ea40000100800 */
[----:B--2---:R-:W-:-:S04]  /*180a0*/  SHF.L.U32 R0, R0, 0x1f, RZ ;  /* 0x0000001f00007819 */ /* 0x004fc800000006ff */
[----:B------:R-:W0:Y:S02]  /*180b0*/  SYNCS.PHASECHK.TRANS64.TRYWAIT P1, [R3+URZ+0x13260], R0 ;  /* 0x01326000030075a7 */ /* 0x000e24000802017f */
[----:B0-----:R-:W-:Y:S05]  /*180c0*/  @!P1 BRA `(.L_x_629) ;  /* 0x0000004400549947 */ /* 0x001fea0003800000 */
.L_x_771:
[----:B------:R-:W0:Y:S04]  /*180d0*/  LDL R4, [R1+0x38] ;  /* 0x0000380001047983 */ /* 0x000e280000100800 */
[----:B------:R-:W2:Y:S01]  /*180e0*/  LDL R10, [R1+0x34] ;  /* 0x00003400010a7983 */ /* 0x000ea20000100800 */
[----:B------:R-:W-:-:S03]  /*180f0*/  IMAD R2, R29, 0x2800, RZ ;  /* 0x000028001d027824 */ /* 0x000fc600078e02ff */
[----:B------:R-:W3:Y:S01]  /*18100*/  LDL R12, [R1+0x6c] ;  /* 0x00006c00010c7983 */ /* 0x000ee20000100800 */
[----:B------:R-:W-:Y:S05]  /*18110*/  WARPSYNC.ALL ;  /* 0x0000000000007948 */ /* 0x000fea0003800000 */
[----:B0-----:R-:W-:-:S05]  /*18120*/  LOP3.LUT R0, R2, R4, RZ, 0xfc, !PT ;  /* 0x0000000402007212 */ /* 0x001fca00078efcff */
[----:B------:R-:W-:-:S05]  /*18130*/  IMAD.IADD R0, R17, 0x1, R0 ;  /* 0x0000000111007824 */ /* 0x000fca00078e0200 */
[----:B------:R-:W0:Y:S01]  /*18140*/  LDSM.16.MT88.4 R4, [R0+0x6000] ;  /* 0x006000000004783b */ /* 0x000e220000004200 */
[----:B--2---:R-:W-:-:S05]  /*18150*/  LOP3.LUT R2, R2, R10, RZ, 0xfc, !PT ;  /* 0x0000000a02027212 */ /* 0x004fca00078efcff */
        /* <DEDUP_REMOVED lines=25> */
[----:B---3--:R-:W-:Y:S02]  /*182f0*/  ISETP.NE.AND P1, PT, R12, 0x3, PT ;  /* 0x000000030c00780c */ /* 0x008fe40003f25270 */
        /* <DEDUP_REMOVED lines=13> */
.L_x_630:
[----:B--2---:R2:W-:Y:S01]  /*183d0*/  SYNCS.ARRIVE.TRANS64.A1T0 RZ, [R3+URZ+0x13250], RZ ;  /* 0x013250ff03ff79a7 */ /* 0x0045e2000810003f */
[----:B------:R-:W-:Y:S06]  /*183e0*/  BAR.SYNC.DEFER_BLOCKING 0x2, 0x80 ;  /* 0x0082000000007b1d */ /* 0x000fec0000010000 */
[----:B------:R-:W-:Y:S05]  /*183f0*/  @!P0 BRA `(.L_x_631) ;  /* 0x0000000000048947 */ /* 0x000fea0003800000 */
[----:B------:R-:W-:Y:S01]  /*18400*/  BPT.TRAP 0x1 ;  /* 0x000000040000795c */ /* 0x000fe20000300000 */
.L_x_631:
[----:B------:R-:W3:Y:S04]  /*18410*/  LDL R0, [R1+0x28] ;  /* 0x0000280001007983 */ /* 0x000ee80000100800 */
[----:B0-----:R-:W4:Y:S01]  /*18420*/  LDL.LU R2, [R1+0xc] ;  /* 0x00000c0001027983 */ /* 0x001f220000300800 */
[----:B------:R-:W-:Y:S02]  /*18430*/  VIADD R29, R29, 0x1 ;  /* 0x000000011d1d7836 */ /* 0x000fe40000000000 */
[----:B--2---:R-:W-:-:S03]  /*18440*/  VIADD R3, R3, 0x13280 ;  /* 0x0001328003037836 */ /* 0x004fc60000000000 */
[----:B------:R-:W-:-:S04]  /*18450*/  ISETP.NE.AND P0, PT, R29, 0x2, PT ;  /* 0x000000021d00780c */ /* 0x000fc80003f05270 */
[----:B------:R-:W-:Y:S02]  /*18460*/  SEL R29, R29, RZ, P0 ;  /* 0x000000ff1d1d7207 */ /* 0x000fe40000000000 */
[----:B---3--:R-:W-:Y:S02]  /*18470*/  PRMT R3, R0, 0x654, R3 ;  /* 0x0000065400037816 */ /* 0x008fe40000000003 */
[----:B------:R-:W-:Y:S02]  /*18480*/  SEL R0, RZ, 0x1, P0 ;  /* 0x00000001ff007807 */ /* 0x000fe40000000000 */
[----:B------:R0:W-:Y:S02]  /*18490*/  SYNCS.ARRIVE.TRANS64.RED.A1T0 RZ, [R3+URZ], RZ ;  /* 0x000000ff03ff79a7 */ /* 0x0001e4000810043f */
[----:B----4-:R-:W-:-:S05]  /*184a0*/  LOP3.LUT R2, R2, R0, RZ, 0x3c, !PT ;  /* 0x0000000002027212 */ /* 0x010fca00078e3cff */
[----:B------:R0:W-:Y:S02]  /*184b0*/  STL [R1+0xc], R2 ;  /* 0x00000c0201007387 */ /* 0x0001e40000100800 */
.L_x_572:
[----:B------:R-:W3:Y:S02]  /*184c0*/  LDL R0, [R1+0x24] ;  /* 0x0000240001007983 */ /* 0x000ee40000100800 */
[----:B---3--:R-:W-:-:S13]  /*184d0*/  LOP3.LUT P0, RZ, R0, 0x10, RZ, 0xc0, !PT ;  /* 0x0000001000ff7812 */ /* 0x008fda000780c0ff */
[----:B------:R-:W-:Y:S05]  /*184e0*/  @!P0 BRA `(.L_x_632) ;  /* 0x0000000000288947 */ /* 0x000fea0003800000 */
[----:B------:R-:W-:Y:S05]  /*184f0*/  WARPSYNC.ALL ;  /* 0x0000000000007948 */ /* 0x000fea0003800000 */
[----:B------:R-:W3:Y:S08]  /*18500*/  S2UR UR4, SR_CgaCtaId ;  /* 0x00000000000479c3 */ /* 0x000ef00000008800 */
[----:B------:R-:W-:Y:S01]  /*18510*/  BAR.SYNC.DEFER_BLOCKING 0x5, 0x200 ;  /* 0x0148000000007b1d */ /* 0x000fe20000010000 */
[----:B------:R-:W-:Y:S01]  /*18520*/  MOV R17, 0x400 ;  /* 0x0000040000117802 */ /* 0x000fe20000000f00 */
[----:B---3--:R-:W-:-:S05]  /*18530*/  IMAD.U32 R0, RZ, RZ, UR4 ;  /* 0x00000004ff007e24 */ /* 0x008fca000f8e00ff */
[----:B------:R-:W-:Y:S01]  /*18540*/  LEA R17, R0, R17, 0x18 ;  /* 0x0000001100117211 */ /* 0x000fe200078ec0ff */
[----:B------:R3:W-:Y:S04]  /*18550*/  STL [R1+0x28], R0 ;  /* 0x0000280001007387 */ /* 0x0007e80000100800 */
[----:B------:R3:W4:Y:S01]  /*18560*/  LDS.128 R24, [R17+0x132d0] ;  /* 0x0132d00011187984 */ /* 0x0007220000000c00 */
[----:B------:R-:W-:Y:S06]  /*18570*/  BAR.ARV 0x4, 0x200 ;  /* 0x0108000000007b1d */ /* 0x000fec0000002000 */
[----:B------:R-:W-:Y:S05]  /*18580*/  BRA `(.L_x_633) ;  /* 0x0000000800dc7947 */ /* 0x000fea0003800000 */
.L_x_632:
[----:B------:R-:W2:Y:S01]  /*18590*/  S2R R0, SR_TID.X ;  /* 0x0000000000007919 */ /* 0x000ea20000002100 */
[----:B------:R-:W-:Y:S01]  /*185a0*/  UMOV UR4, 0xffffffff ;  /* 0xffffffff00047882 */ /* 0x000fe20000000000 */
[----:B--2---:R-:W-:-:S04]  /*185b0*/  LOP3.LUT R10, R0, 0x1f, RZ, 0xc0, !PT ;  /* 0x0000001f000a7812 */ /* 0x004fc800078ec0ff */
[----:B------:R-:W-:Y:S01]  /*185c0*/  ISETP.NE.AND P0, PT, R10, 0x1f, PT ;  /* 0x0000001f0a00780c */ /* 0x000fe20003f05270 */
[----:B------:R-:W-:-:S12]  /*185d0*/  BRA.DIV UR4, `(.L_x_634) ;  /* 0x0000004204247947 */ /* 0x000fd8000b800000 */
[----:B------:R-:W-:Y:S01]  /*185e0*/  IADD3 R0, R27, R10, RZ ;  /* 0x0000000a1b007210 */ /* 0x000fe20007ffe0ff */
[----:B------:R-:W-:-:S03]  /*185f0*/  ULDC UR4, c[0x0][0xc3c] ;  /* 0x00030f0000047ab9 */ /* 0x000fc60000000800 */
[----:B------:R-:W-:-:S13]  /*18600*/  ISETP.GE.OR P1, PT, R0, UR4, !P0 ;  /* 0x0000000400007c0c */ /* 0x000fda000c726670 */
[----:B0-----:R-:W0:Y:S08]  /*18610*/  @!P1 LDC.64 R2, c[0x0][0xc80] ;  /* 0x00032000ff029b82 */ /* 0x001e300000000a00 */
[----:B------:R-:W2:Y:S01]  /*18620*/  @!P1 LDC.64 R4, c[0x0][0xc78] ;  /* 0x00031e00ff049b82 */ /* 0x000ea20000000a00 */
[----:B0-----:R-:W-:-:S05]  /*18630*/  @!P1 IMAD.WIDE R2, R0, 0x4, R2 ;  /* 0x0000000400029825 */ /* 0x001fca00078e0202 */
[----:B------:R2:W3:Y:S02]  /*18640*/  @!P1 LDG.E R7, desc[UR40][R2.64] ;  /* 0x0000002802079981 */ /* 0x0004e4000c1e1900 */
[----:B--2---:R-:W-:-:S06]  /*18650*/  @!P1 IMAD.WIDE R2, R0, 0x4, R4 ;  /* 0x0000000400029825 */ /* 0x004fcc00078e0204 */
[----:B------:R-:W2:Y:S01]  /*18660*/  @!P1 LDG.E R2, desc[UR40][R2.64] ;  /* 0x0000002802029981 */ /* 0x000ea2000c1e1900 */
[----:B------:R-:W-:Y:S01]  /*18670*/  IMAD.MOV.U32 R5, RZ, RZ, RZ ;  /* 0x000000ffff057224 */ /* 0x000fe200078e00ff */
[C---:B------:R-:W-:Y:S02]  /*18680*/  ISETP.GE.U32.AND P2, PT, R10.reuse, 0x2, PT ;  /* 0x000000020a00780c */ /* 0x040fe40003f46070 */
[C---:B------:R-:W-:Y:S01]  /*18690*/  ISETP.GE.U32.AND P3, PT, R10.reuse, 0x4, PT ;  /* 0x000000040a00780c */ /* 0x040fe20003f66070 */
[----:B------:R-:W-:Y:S01]  /*186a0*/  SHFL.IDX PT, R0, R24, RZ, 0x1f ;  /* 0x00001fff18007589 */ /* 0x000fe200000e0000 */
[C---:B------:R-:W-:Y:S02]  /*186b0*/  ISETP.GE.U32.AND P4, PT, R10.reuse, 0x8, PT ;  /* 0x000000080a00780c */ /* 0x040fe40003f86070 */
[----:B------:R-:W-:Y:S01]  /*186c0*/  ISETP.GE.U32.AND P5, PT, R10, 0x10, PT ;  /* 0x000000100a00780c */ /* 0x000fe20003fa6070 */
[----:B------:R0:W-:Y:S02]  /*186d0*/  SHFL.IDX PT, R6, R24, 0x1, 0x1f ;  /* 0x00201f0018067f89 */ /* 0x0001e400000e0000 */
[----:B0-----:R-:W-:-:S02]  /*186e0*/  IMAD.MOV.U32 R24, RZ, RZ, RZ ;  /* 0x000000ffff187224 */ /* 0x001fc400078e00ff */
[----:B---3--:R-:W-:Y:S02]  /*186f0*/  @!P1 IMAD.MOV.U32 R5, RZ, RZ, R7 ;  /* 0x000000ffff059224 */ /* 0x008fe400078e0007 */
[----:B------:R-:W-:Y:S02]  /*18700*/  IMAD.MOV.U32 R7, RZ, RZ, RZ ;  /* 0x000000ffff077224 */ /* 0x000fe400078e00ff */
[----:B--2---:R-:W-:Y:S01]  /*18710*/  @!P1 IMAD.MOV.U32 R7, RZ, RZ, R2 ;  /* 0x000000ffff079224 */ /* 0x004fe200078e0002 */
[----:B------:R-:W-:-:S03]  /*18720*/  ISETP.NE.AND P1, PT, R10, RZ, PT ;  /* 0x000000ff0a00720c */ /* 0x000fc60003f25270 */
[----:B------:R-:W-:-:S05]  /*18730*/  IMAD R2, R7, R5, RZ ;  /* 0x0000000507027224 */ /* 0x000fca00078e02ff */
[----:B------:R-:W1:Y:S02]  /*18740*/  SHFL.UP PT, R3, R2, 0x1, RZ ;  /* 0x0420000002037989 */ /* 0x000e6400000e00ff */
[----:B-1----:R-:W-:-:S05]  /*18750*/  SEL R9, R3, RZ, P1 ;  /* 0x000000ff03097207 */ /* 0x002fca0000800000 */
        /* <DEDUP_REMOVED lines=13> */
[----:B------:R0:W1:Y:S02]  /*18830*/  SHFL.IDX PT, R8, R2, 0x1f, 0x1f ;  /* 0x03e01f0002087f89 */ /* 0x00006400000e0000 */
.L_x_781:
[----:B------:R-:W-:Y:S02]  /*18840*/  ULDC UR4, c[0x0][0xc38] ;  /* 0x00030e0000047ab9 */ /* 0x000fe40000000800 */
[----:B------:R-:W-:-:S04]  /*18850*/  IMAD.U32 R3, RZ, RZ, UR4 ;  /* 0x00000004ff037e24 */ /* 0x000fc8000f8e00ff */
[----:B-1----:R-:W-:-:S05]  /*18860*/  IMAD R8, R8, R3, RZ ;  /* 0x0000000308087224 */ /* 0x002fca00078e02ff */
[----:B------:R-:W-:-:S04]  /*18870*/  IADD3 R4, R6, R8, RZ ;  /* 0x0000000806047210 */ /* 0x000fc80007ffe0ff */
[----:B------:R-:W-:-:S13]  /*18880*/  ISETP.GT.AND P6, PT, R4, R0, PT ;  /* 0x000000000400720c */ /* 0x000fda0003fc4270 */
[----:B------:R-:W-:Y:S05]  /*18890*/  @P6 BRA `(.L_x_635) ;  /* 0x0000000000a46947 */ /* 0x000fea0003800000 */
.L_x_638:
[----:B0-----:R-:W0:Y:S01]  /*188a0*/  LDC R2, c[0x0][0xc3c] ;  /* 0x00030f00ff027b82 */ /* 0x001e220000000800 */
[----:B------:R-:W-:-:S05]  /*188b0*/  VIADD R27, R27, 0x1f ;  /* 0x0000001f1b1b7836 */ /* 0x000fca0000000000 */
[----:B0-----:R-:W-:-:S13]  /*188c0*/  ISETP.GE.AND P6, PT, R27, R2, PT ;  /* 0x000000021b00720c */ /* 0x001fda0003fc6270 */
[----:B------:R-:W-:Y:S05]  /*188d0*/  @P6 BRA `(.L_x_636) ;  /* 0x0000000400bc6947 */ /* 0x000fea0003800000 */
[----:B------:R-:W0:Y:S01]  /*188e0*/  S2R R3, SR_TID.X ;  /* 0x0000000000037919 */ /* 0x000e220000002100 */
[----:B------:R-:W-:Y:S01]  /*188f0*/  IMAD.MOV.U32 R5, RZ, RZ, RZ ;  /* 0x000000ffff057224 */ /* 0x000fe200078e00ff */
[----:B0-----:R-:W-:-:S05]  /*18900*/  LOP3.LUT R3, R3, 0x1f, RZ, 0xc0, !PT ;  /* 0x0000001f03037812 */ /* 0x001fca00078ec0ff */
[----:B------:R-:W-:-:S05]  /*18910*/  IMAD.IADD R6, R27, 0x1, R3 ;  /* 0x000000011b067824 */ /* 0x000fca00078e0203 */
[----:B------:R-:W-:-:S13]  /*18920*/  ISETP.GE.OR P6, PT, R6, R2, !P0 ;  /* 0x000000020600720c */ /* 0x000fda00047c6670 */
[----:B------:R-:W0:Y:S02]  /*18930*/  @!P6 LDC.64 R2, c[0x0][0xc80] ;  /* 0x00032000ff02eb82 */ /* 0x000e240000000a00 */
[----:B0-----:R-:W-:-:S05]  /*18940*/  @!P6 IMAD.WIDE R2, R6, 0x4, R2 ;  /* 0x000000040602e825 */ /* 0x001fca00078e0202 */
[----:B------:R0:W2:Y:S01]  /*18950*/  @!P6 LDG.E R5, desc[UR40][R2.64] ;  /* 0x000000280205e981 */ /* 0x0000a2000c1e1900 */
[----:B------:R-:W-:Y:S01]  /*18960*/  IMAD.MOV.U32 R7, RZ, RZ, RZ ;  /* 0x000000ffff077224 */ /* 0x000fe200078e00ff */
[----:B0-----:R-:W0:Y:S02]  /*18970*/  @!P6 LDC.64 R2, c[0x0][0xc78] ;  /* 0x00031e00ff02eb82 */ /* 0x001e240000000a00 */
[----:B0-----:R-:W-:-:S05]  /*18980*/  @!P6 IMAD.WIDE R2, R6, 0x4, R2 ;  /* 0x000000040602e825 */ /* 0x001fca00078e0202 */
[----:B------:R-:W2:Y:S01]  /*18990*/  @!P6 LDG.E R7, desc[UR40][R2.64] ;  /* 0x000000280207e981 */ /* 0x000ea2000c1e1900 */
[----:B------:R-:W-:Y:S01]  /*189a0*/  UMOV UR4, 0xffffffff ;  /* 0xffffffff00047882 */ /* 0x000fe20000000000 */
[----:B--2---:R-:W-:Y:S02]  /*189b0*/  IMAD R2, R7, R5, RZ ;  /* 0x0000000507027224 */ /* 0x004fe400078e02ff */
[----:B------:R-:W-:Y:S05]  /*189c0*/  BRA.DIV UR4, `(.L_x_637) ;  /* 0x0000004204807947 */ /* 0x000fea000b800000 */
        /* <DEDUP_REMOVED lines=16> */
.L_x_789:
[----:B------:R-:W-:Y:S02]  /*18ad0*/  ULDC UR4, c[0x0][0xc38] ;  /* 0x00030e0000047ab9 */ /* 0x000fe40000000800 */
[----:B------:R-:W-:-:S04]  /*18ae0*/  IMAD.U32 R3, RZ, RZ, UR4 ;  /* 0x00000004ff037e24 */ /* 0x000fc8000f8e00ff */
[----:B-1----:R-:W-:-:S04]  /*18af0*/  IMAD R8, R8, R3, RZ ;  /* 0x0000000308087224 */ /* 0x002fc800078e02ff */
[----:B------:R-:W-:-:S05]  /*18b00*/  IMAD.IADD R4, R8, 0x1, R4 ;  /* 0x0000000108047824 */ /* 0x000fca00078e0204 */
[----:B------:R-:W-:-:S13]  /*18b10*/  ISETP.GT.AND P6, PT, R4, R0, PT ;  /* 0x000000000400720c */ /* 0x000fda0003fc4270 */
[----:B------:R-:W-:Y:S05]  /*18b20*/  @!P6 BRA `(.L_x_638) ;  /* 0xfffffffc005ce947 */ /* 0x000fea000383ffff */
.L_x_635:
[----:B------:R-:W-:Y:S01]  /*18b30*/  IADD3 R8, -R8, R4, RZ ;  /* 0x0000000408087210 */ /* 0x000fe20007ffe1ff */
[----:B------:R-:W-:-:S04]  /*18b40*/  UMOV UR4, 0xffffffff ;  /* 0xffffffff00047882 */ /* 0x000fc80000000000 */
[----:B------:R-:W-:-:S05]  /*18b50*/  IMAD R4, R2, R3, R8 ;  /* 0x0000000302047224 */ /* 0x000fca00078e0208 */
[----:B------:R-:W-:Y:S01]  /*18b60*/  ISETP.GT.AND P6, PT, R4, R0, PT ;  /* 0x000000000400720c */ /* 0x000fe20003fc4270 */
[----:B------:R-:W-:-:S12]  /*18b70*/  BRA.DIV UR4, `(.L_x_639) ;  /* 0x0000004204ec7947 */ /* 0x000fd8000b800000 */
[----:B------:R-:W-:-:S04]  /*18b80*/  VOTE.ANY R6, PT, !P6 ;  /* 0x0000000000067806 */ /* 0x000fc800070e0100 */
[----:B------:R-:W1:Y:S02]  /*18b90*/  POPC R4, R6 ;  /* 0x0000000600047309 */ /* 0x000e640000000000 */
[----:B-1----:R1:W2:Y:S04]  /*18ba0*/  SHFL.IDX PT, R5, R5, R4, 0x1f ;  /* 0x00001f0405057589 */ /* 0x0022a800000e0000 */
[----:B------:R1:W3:Y:S02]  /*18bb0*/  SHFL.IDX PT, R7, R7, R4, 0x1f ;  /* 0x00001f0407077589 */ /* 0x0002e400000e0000 */
.L_x_794:
[----:B------:R-:W-:-:S13]  /*18bc0*/  ISETP.NE.AND P0, PT, R6, RZ, PT ;  /* 0x000000ff0600720c */ /* 0x000fda0003f05270 */
[----:B------:R-:W-:Y:S05]  /*18bd0*/  @!P0 BRA `(.L_x_640) ;  /* 0x0000000000148947 */ /* 0x000fea0003800000 */
[----:B------:R-:W-:Y:S01]  /*18be0*/  UMOV UR4, 0xffffffff ;  /* 0xffffffff00047882 */ /* 0x000fe20000000000 */
[----:B------:R-:W-:Y:S02]  /*18bf0*/  VIADD R12, R4, 0xffffffff ;  /* 0xffffffff040c7836 */ /* 0x000fe40000000000 */
[----:B------:R-:W-:Y:S05]  /*18c00*/  BRA.DIV UR4, `(.L_x_641) ;  /* 0x0000004604247947 */ /* 0x000fea000b800000 */
[----:B0-----:R0:W4:Y:S02]  /*18c10*/  SHFL.IDX PT, R2, R2, R12, 0x1f ;  /* 0x00001f0c02027589 */ /* 0x00112400000e0000 */
.L_x_797:
[----:B----4-:R-:W-:-:S07]  /*18c20*/  IMAD.MOV.U32 R24, RZ, RZ, R2 ;  /* 0x000000ffff187224 */ /* 0x010fce00078e0002 */
.L_x_640:
[----:B------:R-:W-:Y:S01]  /*18c30*/  IMAD R24, R24, R3, R8 ;  /* 0x0000000318187224 */ /* 0x000fe200078e0208 */
[----:B--2---:R-:W-:Y:S01]  /*18c40*/  IABS R8, R5 ;  /* 0x0000000500087213 */ /* 0x004fe20000000000 */
[----:B------:R-:W-:-:S03]  /*18c50*/  IMAD.IADD R27, R4, 0x1, R27 ;  /* 0x00000001041b7824 */ /* 0x000fc600078e021b */
[----:B0-----:R-:W0:Y:S01]  /*18c60*/  I2F.RP R2, R8 ;  /* 0x0000000800027306 */ /* 0x001e220000209400 */
[----:B------:R-:W-:-:S04]  /*18c70*/  IADD3 R25, R0, -R24, RZ ;  /* 0x8000001800197210 */ /* 0x000fc80007ffe0ff */
[----:B------:R-:W-:-:S03]  /*18c80*/  IABS R0, R25 ;  /* 0x0000001900007213 */ /* 0x000fc60000000000 */
[----:B0-----:R-:W0:Y:S02]  /*18c90*/  MUFU.RCP R2, R2 ;  /* 0x0000000200027308 */ /* 0x001e240000001000 */
[----:B0-----:R-:W-:-:S06]  /*18ca0*/  VIADD R2, R2, 0xffffffe ;  /* 0x0ffffffe02027836 */ /* 0x001fcc0000000000 */
[----:B------:R-:W0:Y:S02]  /*18cb0*/  F2I.FTZ.U32.TRUNC.NTZ R3, R2 ;  /* 0x0000000200037305 */ /* 0x000e24000021f000 */
[----:B0-----:R-:W-:-:S04]  /*18cc0*/  IMAD.MOV R2, RZ, RZ, -R3 ;  /* 0x000000ffff027224 */ /* 0x001fc800078e0a03 */
[----:B------:R-:W-:Y:S02]  /*18cd0*/  IMAD R6, R2, R8, RZ ;  /* 0x0000000802067224 */ /* 0x000fe400078e02ff */
[----:B------:R-:W-:-:S04]  /*18ce0*/  IMAD.MOV.U32 R2, RZ, RZ, RZ ;  /* 0x000000ffff027224 */ /* 0x000fc800078e00ff */
[----:B------:R-:W-:Y:S01]  /*18cf0*/  IMAD.HI.U32 R2, R3, R6, R2 ;  /* 0x0000000603027227 */ /* 0x000fe200078e0002 */
[----:B------:R-:W-:-:S05]  /*18d00*/  IABS R3, R5 ;  /* 0x0000000500037213 */ /* 0x000fca0000000000 */
[----:B------:R-:W-:Y:S02]  /*18d10*/  IMAD.MOV R3, RZ, RZ, -R3 ;  /* 0x000000ffff037224 */ /* 0x000fe400078e0a03 */
[----:B------:R-:W-:-:S04]  /*18d20*/  IMAD.HI.U32 R6, R2, R0, RZ ;  /* 0x0000000002067227 */ /* 0x000fc800078e00ff */
[----:B------:R-:W-:-:S05]  /*18d30*/  IMAD R0, R6, R3, R0 ;  /* 0x0000000306007224 */ /* 0x000fca00078e0200 */
[----:B------:R-:W-:-:S13]  /*18d40*/  ISETP.GT.U32.AND P1, PT, R8, R0, PT ;  /* 0x000000000800720c */ /* 0x000fda0003f24070 */
[----:B------:R-:W-:Y:S01]  /*18d50*/  @!P1 IMAD.IADD R0, R0, 0x1, -R8 ;  /* 0x0000000100009824 */ /* 0x000fe200078e0a08 */
[----:B------:R-:W-:Y:S02]  /*18d60*/  @!P1 IADD3 R6, R6, 0x1, RZ ;  /* 0x0000000106069810 */ /* 0x000fe40007ffe0ff */
[----:B------:R-:W-:Y:S02]  /*18d70*/  ISETP.NE.AND P1, PT, R5, RZ, PT ;  /* 0x000000ff0500720c */ /* 0x000fe40003f25270 */
[----:B------:R-:W-:Y:S02]  /*18d80*/  ISETP.GE.U32.AND P0, PT, R0, R8, PT ;  /* 0x000000080000720c */ /* 0x000fe40003f06070 */
[----:B---3--:R-:W-:-:S04]  /*18d90*/  IABS R0, R7 ;  /* 0x0000000700007213 */ /* 0x008fc80000000000 */
[----:B------:R-:W0:Y:S07]  /*18da0*/  I2F.RP R2, R0 ;  /* 0x0000000000027306 */ /* 0x000e2e0000209400 */
[----:B------:R-:W-:Y:S01]  /*18db0*/  @P0 VIADD R6, R6, 0x1 ;  /* 0x0000000106060836 */ /* 0x000fe20000000000 */
[----:B0-----:R-:W0:Y:S02]  /*18dc0*/  MUFU.RCP R2, R2 ;  /* 0x0000000200027308 */ /* 0x001e240000001000 */
[----:B0-----:R-:W-:-:S06]  /*18dd0*/  VIADD R2, R2, 0xffffffe ;  /* 0x0ffffffe02027836 */ /* 0x001fcc0000000000 */
[----:B------:R-:W0:Y:S02]  /*18de0*/  F2I.FTZ.U32.TRUNC.NTZ R3, R2 ;  /* 0x0000000200037305 */ /* 0x000e24000021f000 */
[----:B0-----:R-:W-:-:S04]  /*18df0*/  IMAD.MOV R2, RZ, RZ, -R3 ;  /* 0x000000ffff027224 */ /* 0x001fc800078e0a03 */
[----:B------:R-:W-:Y:S02]  /*18e00*/  IMAD R8, R2, R0, RZ ;  /* 0x0000000002087224 */ /* 0x000fe400078e02ff */
[----:B------:R-:W-:-:S04]  /*18e10*/  IMAD.MOV.U32 R2, RZ, RZ, RZ ;  /* 0x000000ffff027224 */ /* 0x000fc800078e00ff */
[----:B------:R-:W-:Y:S01]  /*18e20*/  IMAD.HI.U32 R2, R3, R8, R2 ;  /* 0x0000000803027227 */ /* 0x000fe200078e0002 */
[----:B------:R-:W-:Y:S02]  /*18e30*/  LOP3.LUT R3, R25, R5, RZ, 0x3c, !PT ;  /* 0x0000000519037212 */ /* 0x000fe400078e3cff */
[----:B------:R-:W-:Y:S02]  /*18e40*/  IABS R8, R7 ;  /* 0x0000000700087213 */ /* 0x000fe40000000000 */
[----:B------:R-:W-:-:S03]  /*18e50*/  ISETP.GE.AND P2, PT, R3, RZ, PT ;  /* 0x000000ff0300720c */ /* 0x000fc60003f46270 */
[----:B------:R-:W-:-:S10]  /*18e60*/  IMAD.MOV R8, RZ, RZ, -R8 ;  /* 0x000000ffff087224 */ /* 0x000fd400078e0a08 */
[----:B------:R-:W-:Y:S01]  /*18e70*/  @!P2 IMAD.MOV R6, RZ, RZ, -R6 ;  /* 0x000000ffff06a224 */ /* 0x000fe200078e0a06 */
[----:B------:R-:W-:-:S04]  /*18e80*/  @!P1 LOP3.LUT R6, RZ, R5, RZ, 0x33, !PT ;  /* 0x00000005ff069212 */ /* 0x000fc800078e33ff */
[-C--:B------:R-:W-:Y:S01]  /*18e90*/  IABS R3, R6.reuse ;  /* 0x0000000600037213 */ /* 0x080fe20000000000 */
[----:B------:R-:W-:-:S04]  /*18ea0*/  IMAD R5, R5, R6, RZ ;  /* 0x0000000605057224 */ /* 0x000fc800078e02ff */
[----:B------:R-:W-:-:S04]  /*18eb0*/  IMAD.HI.U32 R2, R2, R3, RZ ;  /* 0x0000000302027227 */ /* 0x000fc800078e00ff */
[----:B------:R-:W-:Y:S02]  /*18ec0*/  IMAD R3, R2, R8, R3 ;  /* 0x0000000802037224 */ /* 0x000fe400078e0203 */
[----:B------:R-:W-:-:S03]  /*18ed0*/  IMAD.IADD R25, R25, 0x1, -R5 ;  /* 0x0000000119197824 */ /* 0x000fc600078e0a05 */
[----:B------:R-:W-:-:S13]  /*18ee0*/  ISETP.GT.U32.AND P1, PT, R0, R3, PT ;  /* 0x000000030000720c */ /* 0x000fda0003f24070 */
[----:B------:R-:W-:Y:S02]  /*18ef0*/  @!P1 IMAD.IADD R3, R3, 0x1, -R0 ;  /* 0x0000000103039824 */ /* 0x000fe400078e0a00 */
[----:B------:R-:W-:Y:S01]  /*18f00*/  @!P1 VIADD R2, R2, 0x1 ;  /* 0x0000000102029836 */ /* 0x000fe20000000000 */
[----:B------:R-:W-:Y:S02]  /*18f10*/  ISETP.NE.AND P1, PT, R7, RZ, PT ;  /* 0x000000ff0700720c */ /* 0x000fe40003f25270 */
[----:B------:R-:W-:Y:S02]  /*18f20*/  ISETP.GE.U32.AND P0, PT, R3, R0, PT ;  /* 0x000000000300720c */ /* 0x000fe40003f06070 */
[----:B------:R-:W-:-:S04]  /*18f30*/  LOP3.LUT R0, R6, R7, RZ, 0x3c, !PT ;  /* 0x0000000706007212 */ /* 0x000fc800078e3cff */
[----:B------:R-:W-:-:S07]  /*18f40*/  ISETP.GE.AND P2, PT, R0, RZ, PT ;  /* 0x000000ff0000720c */ /* 0x000fce0003f46270 */
[----:B------:R-:W-:-:S06]  /*18f50*/  @P0 IADD3 R2, R2, 0x1, RZ ;  /* 0x0000000102020810 */ /* 0x000fcc0007ffe0ff */
[----:B------:R-:W-:Y:S01]  /*18f60*/  @!P2 IMAD.MOV R2, RZ, RZ, -R2 ;  /* 0x000000ffff02a224 */ /* 0x000fe200078e0a02 */
[----:B------:R-:W-:-:S05]  /*18f70*/  @!P1 LOP3.LUT R2, RZ, R7, RZ, 0x33, !PT ;  /* 0x00000007ff029212 */ /* 0x000fca00078e33ff */
[--C-:B------:R-:W-:Y:S02]  /*18f80*/  IMAD.MOV R0, RZ, RZ, -R2.reuse ;  /* 0x000000ffff007224 */ /* 0x100fe400078e0a02 */
[C---:B------:R-:W-:Y:S02]  /*18f90*/  IMAD R2, R7.reuse, 0x1000000, R2 ;  /* 0x0100000007027824 */ /* 0x040fe400078e0202 */
[----:B------:R-:W-:-:S05]  /*18fa0*/  IMAD R0, R7, R0, R6 ;  /* 0x0000000007007224 */ /* 0x000fca00078e0206 */
[----:B------:R-:W-:Y:S01]  /*18fb0*/  LEA R26, R0, R2, 0x10 ;  /* 0x00000002001a7211 */ /* 0x000fe200078e80ff */
[----:B------:R-:W-:Y:S06]  /*18fc0*/  BRA `(.L_x_642) ;  /* 0x00000000001c7947 */ /* 0x000fec0003800000 */
.L_x_636:
[----:B------:R-:W-:Y:S01]  /*18fd0*/  UMOV UR4, URZ ;  /* 0x0000003f00047c82 */ /* 0x000fe20008000000 */
[----:B------:R-:W-:Y:S01]  /*18fe0*/  UMOV UR5, URZ ;  /* 0x0000003f00057c82 */ /* 0x000fe20008000000 */
[----:B------:R-:W-:Y:S01]  /*18ff0*/  ULDC UR6, c[0x0][0xc3c] ;  /* 0x00030f0000067ab9 */ /* 0x000fe20000000800 */
[----:B------:R-:W-:Y:S02]  /*19000*/  IMAD.MOV.U32 R24, RZ, RZ, R0 ;  /* 0x000000ffff187224 */ /* 0x000fe400078e0000 */
[----:B------:R-:W-:Y:S02]  /*19010*/  IMAD.U32 R25, RZ, RZ, UR4 ;  /* 0x00000004ff197e24 */ /* 0x000fe4000f8e00ff */
[----:B------:R-:W-:Y:S02]  /*19020*/  IMAD.U32 R26, RZ, RZ, UR5 ;  /* 0x00000005ff1a7e24 */ /* 0x000fe4000f8e00ff */
[----:B------:R-:W-:-:S07]  /*19030*/  IMAD.U32 R27, RZ, RZ, UR6 ;  /* 0x00000006ff1b7e24 */ /* 0x000fce000f8e00ff */
.L_x_642:
[----:B------:R0:W2:Y:S01]  /*19040*/  LDL R2, [R1+0x28] ;  /* 0x0000280001027983 */ /* 0x0000a20000100800 */
[----:B------:R-:W3:Y:S01]  /*19050*/  S2R R0, SR_TID.X ;  /* 0x0000000000007919 */ /* 0x000ee20000002100 */
[----:B------:R-:W-:Y:S05]  /*19060*/  WARPSYNC.ALL ;  /* 0x0000000000007948 */ /* 0x000fea0003800000 */
[----:B---3--:R-:W-:Y:S01]  /*19070*/  LOP3.LUT R0, R0, 0x1f, RZ, 0xc0, !PT ;  /* 0x0000001f00007812 */ /* 0x008fe200078ec0ff */
[----:B------:R-:W-:Y:S03]  /*19080*/  BAR.SYNC.DEFER_BLOCKING 0x4, 0x200 ;  /* 0x0108000000007b1d */ /* 0x000fe60000010000 */
[----:B------:R-:W-:-:S13]  /*19090*/  ISETP.NE.AND P0, PT, R0, RZ, PT ;  /* 0x000000ff0000720c */ /* 0x000fda0003f05270 */
[----:B------:R-:W-:Y:S01]  /*190a0*/  @!P0 MOV R0, 0x400 ;  /* 0x0000040000008802 */ /* 0x000fe20000000f00 */
[----:B--2---:R-:W2:Y:S03]  /*190b0*/  @!P0 S2R R2, SR_CgaCtaId ;  /* 0x0000000000028919 */ /* 0x004ea60000008800 */
[----:B--2---:R-:W-:Y:S01]  /*190c0*/  @!P0 LEA R17, R2, R0, 0x18 ;  /* 0x0000000002118211 */ /* 0x004fe200078ec0ff */
[----:B------:R0:W-:Y:S04]  /*190d0*/  @!P0 STL [R1+0x28], R2 ;  /* 0x0000280201008387 */ /* 0x0001e80000100800 */
[----:B------:R0:W-:Y:S01]  /*190e0*/  @!P0 STS.128 [R17+0x132d0], R24 ;  /* 0x0132d01811008388 */ /* 0x0001e20000000c00 */
[----:B------:R-:W-:Y:S06]  /*190f0*/  BAR.ARV 0x5, 0x200 ;  /* 0x0148000000007b1d */ /* 0x000fec0000002000 */
.L_x_633:
[----:B------:R-:W-:Y:S02]  /*19100*/  ULDC UR4, c[0x0][0xc3c] ;  /* 0x00030f0000047ab9 */ /* 0x000fe40000000800 */
[----:B----4-:R-:W-:-:S13]  /*19110*/  ISETP.GE.AND P0, PT, R27, UR4, PT ;  /* 0x000000041b007c0c */ /* 0x010fda000bf06270 */
[----:B------:R-:W-:Y:S05]  /*19120*/  @!P0 BRA `(.L_x_643) ;  /* 0xffffff98007c8947 */ /* 0x000fea000383ffff */
[----:B------:R-:W-:Y:S05]  /*19130*/  BSYNC B7 ;  /* 0x0000000000077941 */ /* 0x000fea0003800000 */
.L_x_531:
[----:B0--3--:R-:W3:Y:S01]  /*19140*/  LDL.LU R0, [R1+0x5c] ;  /* 0x00005c0001007983 */ /* 0x009ee20000300800 */
[----:B------:R-:W-:Y:S01]  /*19150*/  BSSY B0, `(.L_x_644) ;  /* 0x000000b000007945 */ /* 0x000fe20003800000 */
[----:B------:R-:W0:Y:S01]  /*19160*/  S2R R5, SR_CgaCtaId ;  /* 0x0000000000057919 */ /* 0x000e220000008800 */
[----:B---3--:R-:W-:-:S05]  /*19170*/  VIADD R0, R0, 0x1 ;  /* 0x0000000100007836 */ /* 0x008fca0000000000 */
[----:B------:R-:W-:-:S04]  /*19180*/  LEA.HI R2, R0, R0, RZ, 0x1 ;  /* 0x0000000000027211 */ /* 0x000fc800078f08ff */
[----:B------:R-:W-:Y:S02]  /*19190*/  LOP3.LUT R3, R2, 0xfffffffe, RZ, 0xc0, !PT ;  /* 0xfffffffe02037812 */ /* 0x000fe400078ec0ff */
[----:B------:R-:W-:Y:S02]  /*191a0*/  MOV R2, 0x400 ;  /* 0x0000040000027802 */ /* 0x000fe40000000f00 */
[----:B------:R-:W-:Y:S02]  /*191b0*/  IADD3 R0, R0, -R3, RZ ;  /* 0x8000000300007210 */ /* 0x000fe40007ffe0ff */
[----:B0-----:R-:W-:Y:S02]  /*191c0*/  LEA R5, R5, R2, 0x18 ;  /* 0x0000000205057211 */ /* 0x001fe400078ec0ff */
[----:B------:R-:W-:-:S04]  /*191d0*/  SHF.L.U32 R0, R0, 0x1f, RZ ;  /* 0x0000001f00007819 */ /* 0x000fc800000006ff */
[----:B------:R-:W0:Y:S02]  /*191e0*/  SYNCS.PHASECHK.TRANS64.TRYWAIT P0, [R5+URZ+0x13220], R0 ;  /* 0x01322000050075a7 */ /* 0x000e24000800017f */
[----:B0-----:R-:W-:Y:S05]  /*191f0*/  @!P0 BRA `(.L_x_645) ;  /* 0x0000003c00d08947 */ /* 0x001fea0003800000 */
.L_x_798:
[----:B------:R-:W-:Y:S05]  /*19200*/  BSYNC B0 ;  /* 0x0000000000007941 */ /* 0x000fea0003800000 */
.L_x_644:
[----:B------:R-:W-:-:S03]  /*19210*/  UMOV UR4, 0xffffffff ;  /* 0xffffffff00047882 */ /* 0x000fc60000000000 */
[----:B------:R-:W-:Y:S05]  /*19220*/  BRA.DIV UR4, `(.L_x_646) ;  /* 0x0000003e04d87947 */ /* 0x000fea000b800000 */
[----:B0-----:R-:W0:Y:S02]  /*19230*/  S2R R0, SR_TID.X ;  /* 0x0000000000007919 */ /* 0x001e240000002100 */
[----:B0-----:R-:W-:-:S04]  /*19240*/  SHF.R.U32.HI R0, RZ, 0x5, R0 ;  /* 0x00000005ff007819 */ /* 0x001fc80000011600 */
[----:B------:R-:W-:-:S05]  /*19250*/  LOP3.LUT R0, R0, 0x3, RZ, 0xc0, !PT ;  /* 0x0000000300007812 */ /* 0x000fca00078ec0ff */
[----:B------:R0:W3:Y:S02]  /*19260*/  SHFL.IDX PT, R14, R0, RZ, 0x1f ;  /* 0x00001fff000e7589 */ /* 0x0000e400000e0000 */
.L_x_801:
[----:B---3--:R-:W-:-:S13]  /*19270*/  ISETP.NE.AND P0, PT, R14, RZ, PT ;  /* 0x000000ff0e00720c */ /* 0x008fda0003f05270 */
[----:B------:R-:W-:Y:S05]  /*19280*/  @P0 BRA `(.L_x_415) ;  /* 0x0000000000b00947 */ /* 0x000fea0003800000 */
[----:B------:R-:W-:-:S03]  /*19290*/  UMOV UR4, 0xffffffff ;  /* 0xffffffff00047882 */ /* 0x000fc60000000000 */
[----:B------:R-:W-:Y:S05]  /*192a0*/  BRA.DIV UR4, `(.L_x_647) ;  /* 0x0000003e04ec7947 */ /* 0x000fea000b800000 */
[----:B------:R-:W-:-:S13]  /*192b0*/  ELECT P6, URZ, PT ;  /* 0x00000000003f782f */ /* 0x000fda00038c0000 */
.L_x_804:
[----:B------:R-:W-:Y:S05]  /*192c0*/  @!P6 BRA `(.L_x_415) ;  /* 0x0000000000a0e947 */ /* 0x000fea0003800000 */
[----:B0-----:R-:W3:Y:S02]  /*192d0*/  LDL.LU R0, [R1+0x2c] ;  /* 0x00002c0001007983 */ /* 0x001ee40000300800 */
[----:B---3--:R-:W-:-:S04]  /*192e0*/  LOP3.LUT R0, R0, 0x2, RZ, 0xfc, !PT ;  /* 0x0000000200007812 */ /* 0x008fc800078efcff */
[----:B------:R-:W-:-:S13]  /*192f0*/  ISETP.NE.AND P0, PT, R0, 0x3, PT ;  /* 0x000000030000780c */ /* 0x000fda0003f05270 */
[----:B------:R-:W-:Y:S05]  /*19300*/  @!P0 BRA `(.L_x_648) ;  /* 0x0000000000048947 */ /* 0x000fea0003800000 */
[----:B------:R-:W-:Y:S01]  /*19310*/  BPT.TRAP 0x1 ;  /* 0x000000040000795c */ /* 0x000fe20000300000 */
.L_x_648:
[----:B------:R-:W3:Y:S01]  /*19320*/  LDL R0, [R1+0xc] ;  /* 0x00000c0001007983 */ /* 0x000ee20000100800 */
[C---:B------:R-:W-:Y:S02]  /*19330*/  IMAD R3, R29.reuse, 0x8, R5 ;  /* 0x000000081d037824 */ /* 0x040fe400078e0205 */
[----:B------:R-:W-:-:S05]  /*19340*/  VIADD R29, R29, 0x1 ;  /* 0x000000011d1d7836 */ /* 0x000fca0000000000 */
[----:B------:R-:W-:Y:S02]  /*19350*/  ISETP.NE.AND P2, PT, R29, 0x2, PT ;  /* 0x000000021d00780c */ /* 0x000fe40003f45270 */
[----:B---3--:R-:W-:Y:S02]  /*19360*/  SHF.L.U32 R2, R0, 0x1f, RZ ;  /* 0x0000001f00027819 */ /* 0x008fe400000006ff */
[----:B------:R-:W-:Y:S02]  /*19370*/  SEL R0, RZ, 0x1, P2 ;  /* 0x00000001ff007807 */ /* 0x000fe40001000000 */
[----:B------:R-:W0:Y:S02]  /*19380*/  SYNCS.PHASECHK.TRANS64.TRYWAIT P1, [R3+URZ+0x13240], R2 ;  /* 0x01324002030075a7 */ /* 0x000e24000802017f */
[----:B0-----:R-:W-:Y:S05]  /*19390*/  @!P1 BRA `(.L_x_649) ;  /* 0x0000003c00d09947 */ /* 0x001fea0003800000 */
.L_x_805:
[----:B-1----:R-:W3:Y:S01]  /*193a0*/  LDL.LU R4, [R1+0xc] ;  /* 0x00000c0001047983 */ /* 0x002ee20000300800 */
[----:B------:R-:W-:Y:S02]  /*193b0*/  SEL R29, R29, RZ, P2 ;  /* 0x000000ff1d1d7207 */ /* 0x000fe40001000000 */
[----:B---3--:R-:W-:Y:S01]  /*193c0*/  LOP3.LUT R0, R4, R0, RZ, 0x3c, !PT ;  /* 0x0000000004007212 */ /* 0x008fe200078e3cff */
[----:B------:R-:W-:Y:S06]  /*193d0*/  @!P0 BRA `(.L_x_650) ;  /* 0x0000000000048947 */ /* 0x000fec0003800000 */
[----:B------:R-:W-:Y:S01]  /*193e0*/  BPT.TRAP 0x1 ;  /* 0x000000040000795c */ /* 0x000fe20000300000 */
.L_x_650:
[----:B------:R-:W-:Y:S01]  /*193f0*/  IMAD R29, R29, 0x8, R5 ;  /* 0x000000081d1d7824 */ /* 0x000fe200078e0205 */
[----:B------:R-:W-:-:S04]  /*19400*/  SHF.L.U32 R0, R0, 0x1f, RZ ;  /* 0x0000001f00007819 */ /* 0x000fc800000006ff */
[----:B------:R-:W1:Y:S02]  /*19410*/  SYNCS.PHASECHK.TRANS64.TRYWAIT P1, [R29+URZ+0x13240], R0 ;  /* 0x013240001d0075a7 */ /* 0x000e64000802017f */
[----:B-1----:R-:W-:Y:S05]  /*19420*/  @!P1 BRA `(.L_x_651) ;  /* 0x0000003c00c09947 */ /* 0x002fea0003800000 */
.L_x_806:
[----:B------:R-:W-:Y:S05]  /*19430*/  @!P0 BRA `(.L_x_652) ;  /* 0x0000000000048947 */ /* 0x000fea0003800000 */
[----:B------:R-:W-:Y:S01]  /*19440*/  BPT.TRAP 0x1 ;  /* 0x000000040000795c */ /* 0x000fe20000300000 */
.L_x_652:
[----:B------:R-:W3:Y:S02]  /*19450*/  SYNCS.PHASECHK.TRANS64.TRYWAIT P1, [R3+URZ+0x13260], R2 ;  /* 0x01326002030075a7 */ /* 0x000ee4000802017f */
[----:B---3--:R-:W-:Y:S05]  /*19460*/  @!P1 BRA `(.L_x_653) ;  /* 0x0000003c00c49947 */ /* 0x008fea0003800000 */
.L_x_807:
[----:B------:R-:W-:Y:S05]  /*19470*/  @!P0 BRA `(.L_x_654) ;  /* 0x0000000000048947 */ /* 0x000fea0003800000 */
[----:B------:R-:W-:Y:S01]  /*19480*/  BPT.TRAP 0x1 ;  /* 0x000000040000795c */ /* 0x000fe20000300000 */
.L_x_654:
[----:B------:R-:W4:Y:S02]  /*19490*/  SYNCS.PHASECHK.TRANS64.TRYWAIT P1, [R29+URZ+0x13260], R0 ;  /* 0x013260001d0075a7 */ /* 0x000f24000802017f */
[----:B----4-:R-:W-:Y:S05]  /*194a0*/  @!P1 BRA `(.L_x_655) ;  /* 0x0000003c00c89947 */ /* 0x010fea0003800000 */
.L_x_808:
[----:B------:R-:W-:Y:S05]  /*194b0*/  @!P0 BRA `(.L_x_656) ;  /* 0x0000000000048947 */ /* 0x000fea0003800000 */
[----:B------:R-:W-:Y:S01]  /*194c0*/  BPT.TRAP 0x1 ;  /* 0x000000040000795c */ /* 0x000fe20000300000 */
.L_x_656:
[----:B------:R-:W0:Y:S02]  /*194d0*/  SYNCS.PHASECHK.TRANS64.TRYWAIT P1, [R3+URZ+0x13280], R2 ;  /* 0x01328002030075a7 */ /* 0x000e24000802017f */
[----:B0-----:R-:W-:Y:S05]  /*194e0*/  @!P1 BRA `(.L_x_657) ;  /* 0x0000003c00cc9947 */ /* 0x001fea0003800000 */
.L_x_809:
[----:B------:R-:W-:Y:S05]  /*194f0*/  @!P0 BRA `(.L_x_658) ;  /* 0x0000000000048947 */ /* 0x000fea0003800000 */
[----:B------:R-:W-:Y:S01]  /*19500*/  BPT.TRAP 0x1 ;  /* 0x000000040000795c */ /* 0x000fe20000300000 */
.L_x_658:
[----:B------:R0:W0:Y:S02]  /*19510*/  SYNCS.PHASECHK.TRANS64.TRYWAIT P0, [R29+URZ+0x13280], R0 ;  /* 0x013280001d0075a7 */ /* 0x000024000800017f */
[----:B0-----:R-:W-:Y:S05]  /*19520*/  @!P0 NANOSLEEP.SYNCS 0x989680 ;  /* 0x009896800000895d */ /* 0x001fea0003900000 */
[----:B------:R-:W0:Y:S02]  /*19530*/  @!P0 SYNCS.PHASECHK.TRANS64 P0, [R29+URZ+0x13280], R0 ;  /* 0x013280001d0085a7 */ /* 0x000e24000800007f */
[----:B0-----:R-:W-:Y:S05]  /*19540*/  @!P0 BRA `(.L_x_658) ;  /* 0xfffffffc00f08947 */ /* 0x001fea000383ffff */
.L_x_415:
[----:B------:R-:W-:Y:S05]  /*19550*/  BSYNC B8 ;  /* 0x0000000000087941 */ /* 0x000fea0003800000 */
.L_x_412:
[----:B------:R-:W-:Y:S05]  /*19560*/  EXIT ;  /* 0x000000000000794d */ /* 0x000fea0003800000 */
.L_x_433:
[----:B0-----:R0:W1:Y:S02]  /*19570*/  SYNCS.PHASECHK.TRANS64.TRYWAIT P5, [R67+URZ+0x13290], R68 ;  /* 0x01329044430075a7 */ /* 0x00106400080a017f */
[----:B-1----:R-:W-:Y:S05]  /*19580*/  @!P5 NANOSLEEP.SYNCS 0x989680 ;  /* 0x009896800000d95d */ /* 0x002fea0003900000 */
[----:B------:R-:W1:Y:S02]  /*19590*/  @!P5 SYNCS.PHASECHK.TRANS64 P5, [R67+URZ+0x13290], R68 ;  /* 0x013290444300d5a7 */ /* 0x000e6400080a007f */
[----:B-1----:R-:W-:Y:S05]  /*195a0*/  @!P5 BRA `(.L_x_433) ;  /* 0xfffffffc00f0d947 */ /* 0x002fea000383ffff */
[----:B------:R-:W-:Y:S05]  /*195b0*/  BRA `(.L_x_659) ;  /* 0xfffffe9000f87947 */ /* 0x000fea000383ffff */
.L_x_434:
[----:B------:R-:W-:Y:S01]  /*195c0*/  BSSY B1, `(.L_x_660) ;  /* 0x0000007000017945 */ /* 0x000fe20003800000 */
[----:B------:R-:W-:Y:S01]  /*195d0*/  IMAD.MOV.U32 R12, RZ, RZ, RZ ;  /* 0x000000ffff0c7224 */ /* 0x000fe200078e00ff */
[----:B------:R-:W-:Y:S01]  /*195e0*/  MOV R15, 0xffffffff ;  /* 0xffffffff000f7802 */ /* 0x000fe20000000f00 */
[----:B------:R-:W-:-:S07]  /*195f0*/  IMAD.MOV.U32 R11, RZ, RZ, 0x1e1f ;  /* 0x00001e1fff0b7424 */ /* 0x000fce00078e00ff */
[----:B0-----:R-:W-:Y:S05]  /*19600*/  WARPSYNC.COLLECTIVE R15, `(.L_x_661) ;  /* 0x000000000f087348 */ /* 0x001fea0003c00000 */
[----:B------:R1:W2:Y:S02]  /*19610*/  SHFL.IDX P6, R14, R13, R12, R11 ;  /* 0x0000000c0d0e7389 */ /* 0x0002a400000c000b */
[----:B012---:R-:W-:Y:S01]  /*19620*/  ENDCOLLECTIVE ;  /* 0x000000000000791b */ /* 0x007fe20003800000 */
.L_x_661:
[----:B------:R-:W-:Y:S05]  /*19630*/  BSYNC B1 ;  /* 0x0000000000017941 */ /* 0x000fea0003800000 */
.L_x_660:
[----:B------:R-:W-:Y:S02]  /*19640*/  IMAD.MOV.U32 R13, RZ, RZ, R72 ;  /* 0x000000ffff0d7224 */ /* 0x000fe400078e0048 */
[----:B------:R-:W-:Y:S02]  /*19650*/  IMAD.MOV.U32 R12, RZ, RZ, RZ ;  /* 0x000000ffff0c7224 */ /* 0x000fe400078e00ff */
[----:B------:R-:W-:Y:S02]  /*19660*/  IMAD.MOV.U32 R11, RZ, RZ, 0x1e1f ;  /* 0x00001e1fff0b7424 */ /* 0x000fe400078e00ff */
[----:B------:R-:W-:Y:S02]  /*19670*/  IMAD.MOV.U32 R15, RZ, RZ, -0x1 ;  /* 0xffffffffff0f7424 */ /* 0x000fe400078e00ff */
[----:B------:R-:W-:-:S07]  /*19680*/  IMAD.MOV.U32 R71, RZ, RZ, R14 ;  /* 0x000000ffff477224 */ /* 0x000fce00078e000e */
[----:B------:R-:W-:Y:S05]  /*19690*/  WARPSYNC.COLLECTIVE R15, `(.L_x_662) ;  /* 0x000000000f087348 */ /* 0x000fea0003c00000 */
[----:B------:R0:W1:Y:S02]  /*196a0*/  SHFL.IDX P6, R14, R13, R12, R11 ;  /* 0x0000000c0d0e7389 */ /* 0x00006400000c000b */
[----:B01----:R-:W-:Y:S01]  /*196b0*/  ENDCOLLECTIVE ;  /* 0x000000000000791b */ /* 0x003fe20003800000 */
.L_x_662:
[----:B------:R-:W-:Y:S05]  /*196c0*/  BRA `(.L_x_663) ;  /* 0xfffffe9000c87947 */ /* 0x000fea000383ffff */
.L_x_444:
[----:B0-----:R0:W1:Y:S02]  /*196d0*/  SYNCS.PHASECHK.TRANS64.TRYWAIT P6, [R67+URZ+0x13290], R68 ;  /* 0x01329044430075a7 */ /* 0x00106400080c017f */
[----:B-1----:R-:W-:Y:S05]  /*196e0*/  @!P6 NANOSLEEP.SYNCS 0x989680 ;  /* 0x009896800000e95d */ /* 0x002fea0003900000 */
[----:B------:R-:W1:Y:S02]  /*196f0*/  @!P6 SYNCS.PHASECHK.TRANS64 P6, [R67+URZ+0x13290], R68 ;  /* 0x013290444300e5a7 */ /* 0x000e6400080c007f */
[----:B-1----:R-:W-:Y:S05]  /*19700*/  @!P6 BRA `(.L_x_444) ;  /* 0xfffffffc00f0e947 */ /* 0x002fea000383ffff */
[----:B------:R-:W-:Y:S05]  /*19710*/  BRA `(.L_x_664) ;  /* 0xfffffea400007947 */ /* 0x000fea000383ffff */
.L_x_445:
[----:B------:R-:W-:Y:S01]  /*19720*/  BSSY B1, `(.L_x_665) ;  /* 0x0000007000017945 */ /* 0x000fe20003800000 */
[----:B------:R-:W-:Y:S01]  /*19730*/  MOV R12, RZ ;  /* 0x000000ff000c7202 */ /* 0x000fe20000000f00 */
[----:B------:R-:W-:Y:S02]  /*19740*/  IMAD.MOV.U32 R11, RZ, RZ, 0x1e1f ;  /* 0x00001e1fff0b7424 */ /* 0x000fe400078e00ff */
[----:B------:R-:W-:-:S07]  /*19750*/  IMAD.MOV.U32 R15, RZ, RZ, -0x1 ;  /* 0xffffffffff0f7424 */ /* 0x000fce00078e00ff */
[----:B0-----:R-:W-:Y:S05]  /*19760*/  WARPSYNC.COLLECTIVE R15, `(.L_x_666) ;  /* 0x000000000f087348 */ /* 0x001fea0003c00000 */
[----:B------:R1:W2:Y:S02]  /*19770*/  SHFL.IDX P6, R14, R13, R12, R11 ;  /* 0x0000000c0d0e7389 */ /* 0x0002a400000c000b */
[----:B012---:R-:W-:Y:S01]  /*19780*/  ENDCOLLECTIVE ;  /* 0x000000000000791b */ /* 0x007fe20003800000 */
.L_x_666:
[----:B------:R-:W-:Y:S05]  /*19790*/  BSYNC B1 ;  /* 0x0000000000017941 */ /* 0x000fea0003800000 */
.L_x_665:
[----:B------:R-:W-:Y:S01]  /*197a0*/  IMAD.MOV.U32 R13, RZ, RZ, R72 ;  /* 0x000000ffff0d7224 */ /* 0x000fe200078e0048 */
[----:B------:R-:W-:Y:S01]  /*197b0*/  MOV R11, 0x1e1f ;  /* 0x00001e1f000b7802 */ /* 0x000fe20000000f00 */
[----:B------:R-:W-:Y:S02]  /*197c0*/  IMAD.MOV.U32 R12, RZ, RZ, RZ ;  /* 0x000000ffff0c7224 */ /* 0x000fe400078e00ff */
[----:B------:R-:W-:Y:S02]  /*197d0*/  IMAD.MOV.U32 R15, RZ, RZ, -0x1 ;  /* 0xffffffffff0f7424 */ /* 0x000fe400078e00ff */
[----:B------:R-:W-:-:S07]  /*197e0*/  IMAD.MOV.U32 R70, RZ, RZ, R14 ;  /* 0x000000ffff467224 */ /* 0x000fce00078e000e */
[----:B------:R-:W-:Y:S05]  /*197f0*/  WARPSYNC.COLLECTIVE R15, `(.L_x_667) ;  /* 0x000000000f087348 */ /* 0x000fea0003c00000 */
[----:B------:R0:W1:Y:S02]  /*19800*/  SHFL.IDX P6, R14, R13, R12, R11 ;  /* 0x0000000c0d0e7389 */ /* 0x00006400000c000b */
[----:B01----:R-:W-:Y:S01]  /*19810*/  ENDCOLLECTIVE ;  /* 0x000000000000791b */ /* 0x003fe20003800000 */
.L_x_667:
[----:B------:R-:W-:Y:S01]  /*19820*/  IMAD.MOV.U32 R72, RZ, RZ, R14 ;  /* 0x000000ffff487224 */ /* 0x000fe200078e000e */
[----:B------:R-:W-:Y:S06]  /*19830*/  BRA `(.L_x_668) ;  /* 0xfffffea000cc7947 */ /* 0x000fec000383ffff */
.L_x_450:
[----:B0-----:R0:W1:Y:S02]  /*19840*/  SYNCS.PHASECHK.TRANS64.TRYWAIT P3, [R67+URZ+0x13290], R68 ;  /* 0x01329044430075a7 */ /* 0x001064000806017f */
[----:B-1----:R-:W-:Y:S05]  /*19850*/  @!P3 NANOSLEEP.SYNCS 0x989680 ;  /* 0x009896800000b95d */ /* 0x002fea0003900000 */
[----:B------:R-:W1:Y:S02]  /*19860*/  @!P3 SYNCS.PHASECHK.TRANS64 P3, [R67+URZ+0x13290], R68 ;  /* 0x013290444300b5a7 */ /* 0x000e64000806007f */
[----:B-1----:R-:W-:Y:S05]  /*19870*/  @!P3 BRA `(.L_x_450) ;  /* 0xfffffffc00f0b947 */ /* 0x002fea000383ffff */
[----:B------:R-:W-:Y:S05]  /*19880*/  BRA `(.L_x_669) ;  /* 0xfffffeb000a47947 */ /* 0x000fea000383ffff */
.L_x_451:
[----:B------:R-:W-:Y:S01]  /*19890*/  BSSY B1, `(.L_x_670) ;  /* 0x0000007000017945 */ /* 0x000fe20003800000 */
[----:B------:R-:W-:Y:S02]  /*198a0*/  IMAD.MOV.U32 R12, RZ, RZ, RZ ;  /* 0x000000ffff0c7224 */ /* 0x000fe400078e00ff */
[----:B------:R-:W-:Y:S02]  /*198b0*/  IMAD.MOV.U32 R11, RZ, RZ, 0x1e1f ;  /* 0x00001e1fff0b7424 */ /* 0x000fe400078e00ff */
[----:B------:R-:W-:-:S07]  /*198c0*/  IMAD.MOV.U32 R15, RZ, RZ, -0x1 ;  /* 0xffffffffff0f7424 */ /* 0x000fce00078e00ff */
[----:B0-----:R-:W-:Y:S05]  /*198d0*/  WARPSYNC.COLLECTIVE R15, `(.L_x_671) ;  /* 0x000000000f087348 */ /* 0x001fea0003c00000 */
[----:B------:R1:W2:Y:S02]  /*198e0*/  SHFL.IDX P6, R14, R13, R12, R11 ;  /* 0x0000000c0d0e7389 */ /* 0x0002a400000c000b */
[----:B012---:R-:W-:Y:S01]  /*198f0*/  ENDCOLLECTIVE ;  /* 0x000000000000791b */ /* 0x007fe20003800000 */
.L_x_671:
[----:B------:R-:W-:Y:S05]  /*19900*/  BSYNC B1 ;  /* 0x0000000000017941 */ /* 0x000fea0003800000 */
.L_x_670:
[----:B------:R-:W-:Y:S01]  /*19910*/  IMAD.MOV.U32 R13, RZ, RZ, R4 ;  /* 0x000000ffff0d7224 */ /* 0x000fe200078e0004 */
[----:B------:R-:W-:Y:S01]  /*19920*/  MOV R5, R14 ;  /* 0x0000000e00057202 */ /* 0x000fe20000000f00 */
[----:B------:R-:W-:Y:S02]  /*19930*/  IMAD.MOV.U32 R12, RZ, RZ, RZ ;  /* 0x000000ffff0c7224 */ /* 0x000fe400078e00ff */
[----:B------:R-:W-:Y:S02]  /*19940*/  IMAD.MOV.U32 R11, RZ, RZ, 0x1e1f ;  /* 0x00001e1fff0b7424 */ /* 0x000fe400078e00ff */
[----:B------:R-:W-:-:S07]  /*19950*/  IMAD.MOV.U32 R15, RZ, RZ, -0x1 ;  /* 0xffffffffff0f7424 */ /* 0x000fce00078e00ff */
[----:B------:R-:W-:Y:S05]  /*19960*/  WARPSYNC.COLLECTIVE R15, `(.L_x_672) ;  /* 0x000000000f087348 */ /* 0x000fea0003c00000 */
[----:B------:R0:W1:Y:S02]  /*19970*/  SHFL.IDX P6, R14, R13, R12, R11 ;  /* 0x0000000c0d0e7389 */ /* 0x00006400000c000b */
[----:B01----:R-:W-:Y:S01]  /*19980*/  ENDCOLLECTIVE ;  /* 0x000000000000791b */ /* 0x003fe20003800000 */
.L_x_672:
[----:B------:R-:W-:Y:S05]  /*19990*/  BRA `(.L_x_673) ;  /* 0xfffffeb000d47947 */ /* 0x000fea000383ffff */
.L_x_455:
[----:B-1----:R1:W4:Y:S02]  /*199a0*/  SYNCS.PHASECHK.TRANS64.TRYWAIT P4, [R67+URZ+0x132b0], R68 ;  /* 0x0132b044430075a7 */ /* 0x002324000808017f */
[----:B----4-:R-:W-:Y:S05]  /*199b0*/  @!P4 NANOSLEEP.SYNCS 0x989680 ;  /* 0x009896800000c95d */ /* 0x010fea0003900000 */
[----:B------:R-:W4:Y:S02]  /*199c0*/  @!P4 SYNCS.PHASECHK.TRANS64 P4, [R67+URZ+0x132b0], R68 ;  /* 0x0132b0444300c5a7 */ /* 0x000f24000808007f */
[----:B----4-:R-:W-:Y:S05]  /*199d0*/  @!P4 BRA `(.L_x_455) ;  /* 0xfffffffc00f0c947 */ /* 0x010fea000383ffff */
[----:B------:R-:W-:Y:S05]  /*199e0*/  BRA `(.L_x_674) ;  /* 0xfffffeb400487947 */ /* 0x000fea000383ffff */
.L_x_475:
        /* <DEDUP_REMOVED lines=8> */
.L_x_676:
[----:B------:R-:W-:Y:S05]  /*19a70*/  BSYNC B1 ;  /* 0x0000000000017941 */ /* 0x000fea0003800000 */
.L_x_675:
        /* <DEDUP_REMOVED lines=8> */
.L_x_677:
[----:B------:R-:W-:Y:S02]  /*19b00*/  IMAD.MOV.U32 R13, RZ, RZ, R31 ;  /* 0x000000ffff0d7224 */ /* 0x000fe400078e001f */
[----:B------:R-:W-:-:S07]  /*19b10*/  IMAD.MOV.U32 R29, RZ, RZ, R14 ;  /* 0x000000ffff1d7224 */ /* 0x000fce00078e000e */
[----:B------:R-:W-:Y:S05]  /*19b20*/  WARPSYNC.COLLECTIVE R15, `(.L_x_678) ;  /* 0x000000000f087348 */ /* 0x000fea0003c00000 */
[----:B------:R0:W1:Y:S02]  /*19b30*/  SHFL.IDX P6, R14, R13, R12, R11 ;  /* 0x0000000c0d0e7389 */ /* 0x00006400000c000b */
[----:B01----:R-:W-:Y:S01]  /*19b40*/  ENDCOLLECTIVE ;  /* 0x000000000000791b */ /* 0x003fe20003800000 */
.L_x_678:
[----:B------:R-:W-:Y:S02]  /*19b50*/  IMAD.MOV.U32 R13, RZ, RZ, R32 ;  /* 0x000000ffff0d7224 */ /* 0x000fe400078e0020 */
[----:B------:R-:W-:-:S07]  /*19b60*/  IMAD.MOV.U32 R3, RZ, RZ, R14 ;  /* 0x000000ffff037224 */ /* 0x000fce00078e000e */
[----:B------:R-:W-:Y:S05]  /*19b70*/  WARPSYNC.COLLECTIVE R15, `(.L_x_679) ;  /* 0x000000000f087348 */ /* 0x000fea0003c00000 */
[----:B------:R0:W1:Y:S02]  /*19b80*/  SHFL.IDX P6, R14, R13, R12, R11 ;  /* 0x0000000c0d0e7389 */ /* 0x00006400000c000b */
[----:B01----:R-:W-:Y:S01]  /*19b90*/  ENDCOLLECTIVE ;  /* 0x000000000000791b */ /* 0x003fe20003800000 */
.L_x_679:
[----:B------:R-:W-:Y:S05]  /*19ba0*/  BRA `(.L_x_680) ;  /* 0xfffffec000ec7947 */ /* 0x000fea000383ffff */
.L_x_479:
[----:B-1----:R1:W3:Y:S02]  /*19bb0*/  SYNCS.PHASECHK.TRANS64.TRYWAIT P0, [R18+URZ+0x13200], R27 ;  /* 0x0132001b120075a7 */ /* 0x0022e4000800017f */
[----:B---3--:R-:W-:Y:S05]  /*19bc0*/  @!P0 NANOSLEEP.SYNCS 0x989680 ;  /* 0x009896800000895d */ /* 0x008fea0003900000 */
[----:B------:R-:W3:Y:S02]  /*19bd0*/  @!P0 SYNCS.PHASECHK.TRANS64 P0, [R18+URZ+0x13200], R27 ;  /* 0x0132001b120085a7 */ /* 0x000ee4000800007f */
[----:B---3--:R-:W-:Y:S05]  /*19be0*/  @!P0 BRA `(.L_x_479) ;  /* 0xfffffffc00f08947 */ /* 0x008fea000383ffff */
[----:B------:R-:W-:Y:S05]  /*19bf0*/  BRA `(.L_x_681) ;  /* 0xfffffec4007c7947 */ /* 0x000fea000383ffff */
.L_x_483:
[----:B------:R-:W-:Y:S01]  /*19c00*/  BSSY B1, `(.L_x_682) ;  /* 0x0000008000017945 */ /* 0x000fe20003800000 */
[----:B------:R-:W-:Y:S01]  /*19c10*/  MOV R13, R30 ;  /* 0x0000001e000d7202 */ /* 0x000fe20000000f00 */
[----:B------:R-:W-:Y:S02]  /*19c20*/  IMAD.MOV.U32 R12, RZ, RZ, RZ ;  /* 0x000000ffff0c7224 */ /* 0x000fe400078e00ff */
[----:B------:R-:W-:Y:S02]  /*19c30*/  IMAD.MOV.U32 R11, RZ, RZ, 0x1e1f ;  /* 0x00001e1fff0b7424 */ /* 0x000fe400078e00ff */
[----:B------:R-:W-:-:S07]  /*19c40*/  IMAD.MOV.U32 R15, RZ, RZ, -0x1 ;  /* 0xffffffffff0f7424 */ /* 0x000fce00078e00ff */
[----:B------:R-:W-:Y:S05]  /*19c50*/  WARPSYNC.COLLECTIVE R15, `(.L_x_683) ;  /* 0x000000000f087348 */ /* 0x000fea0003c00000 */
[----:B------:R0:W1:Y:S02]  /*19c60*/  SHFL.IDX P6, R14, R13, R12, R11 ;  /* 0x0000000c0d0e7389 */ /* 0x00006400000c000b */
[----:B01----:R-:W-:Y:S01]  /*19c70*/  ENDCOLLECTIVE ;  /* 0x000000000000791b */ /* 0x003fe20003800000 */
.L_x_683:
[----:B------:R-:W-:Y:S05]  /*19c80*/  BSYNC B1 ;  /* 0x0000000000017941 */ /* 0x000fea0003800000 */
.L_x_682:
        /* <DEDUP_REMOVED lines=8> */
.L_x_684:
[----:B------:R-:W-:Y:S02]  /*19d10*/  IMAD.MOV.U32 R13, RZ, RZ, R31 ;  /* 0x000000ffff0d7224 */ /* 0x000fe400078e001f */
[----:B------:R-:W-:-:S07]  /*19d20*/  IMAD.MOV.U32 R29, RZ, RZ, R14 ;  /* 0x000000ffff1d7224 */ /* 0x000fce00078e000e */
[----:B------:R-:W-:Y:S05]  /*19d30*/  WARPSYNC.COLLECTIVE R15, `(.L_x_685) ;  /* 0x000000000f087348 */ /* 0x000fea0003c00000 */
[----:B------:R0:W1:Y:S02]  /*19d40*/  SHFL.IDX P6, R14, R13, R12, R11 ;  /* 0x0000000c0d0e7389 */ /* 0x00006400000c000b */
[----:B01----:R-:W-:Y:S01]  /*19d50*/  ENDCOLLECTIVE ;  /* 0x000000000000791b */ /* 0x003fe20003800000 */
.L_x_685:
[----:B------:R-:W-:Y:S01]  /*19d60*/  MOV R13, R32 ;  /* 0x00000020000d7202 */ /* 0x000fe20000000f00 */
[----:B------:R-:W-:-:S07]  /*19d70*/  IMAD.MOV.U32 R21, RZ, RZ, R14 ;  /* 0x000000ffff157224 */ /* 0x000fce00078e000e */
[----:B------:R-:W-:Y:S05]  /*19d80*/  WARPSYNC.COLLECTIVE R15, `(.L_x_686) ;  /* 0x000000000f087348 */ /* 0x000fea0003c00000 */
[----:B------:R0:W1:Y:S02]  /*19d90*/  SHFL.IDX P6, R14, R13, R12, R11 ;  /* 0x0000000c0d0e7389 */ /* 0x00006400000c000b */
[----:B01----:R-:W-:Y:S01]  /*19da0*/  ENDCOLLECTIVE ;  /* 0x000000000000791b */ /* 0x003fe20003800000 */
.L_x_686:
[----:B------:R-:W-:Y:S05]  /*19db0*/  BRA `(.L_x_687) ;  /* 0xfffffed4002c7947 */ /* 0x000fea000383ffff */
.L_x_487:
[----:B-1----:R1:W3:Y:S02]  /*19dc0*/  SYNCS.PHASECHK.TRANS64.TRYWAIT P1, [R18+URZ+0x13200], R27 ;  /* 0x0132001b120075a7 */ /* 0x0022e4000802017f */
[----:B---3--:R-:W-:Y:S05]  /*19dd0*/  @!P1 NANOSLEEP.SYNCS 0x989680 ;  /* 0x009896800000995d */ /* 0x008fea0003900000 */
[----:B------:R-:W3:Y:S02]  /*19de0*/  @!P1 SYNCS.PHASECHK.TRANS64 P1, [R18+URZ+0x13200], R27 ;  /* 0x0132001b120095a7 */ /* 0x000ee4000802007f */
[----:B---3--:R-:W-:Y:S05]  /*19df0*/  @!P1 BRA `(.L_x_487) ;  /* 0xfffffffc00f09947 */ /* 0x008fea000383ffff */
[----:B------:R-:W-:Y:S05]  /*19e00*/  BRA `(.L_x_688) ;  /* 0xfffffed400ac7947 */ /* 0x000fea000383ffff */
.L_x_491:
[----:B-1----:R1:W3:Y:S02]  /*19e10*/  SYNCS.PHASECHK.TRANS64.TRYWAIT P1, [R0+URZ+0x13230], R5 ;  /* 0x01323005000075a7 */ /* 0x0022e4000802017f */
[----:B---3--:R-:W-:Y:S05]  /*19e20*/  @!P1 NANOSLEEP.SYNCS 0x989680 ;  /* 0x009896800000995d */ /* 0x008fea0003900000 */
[----:B------:R-:W3:Y:S02]  /*19e30*/  @!P1 SYNCS.PHASECHK.TRANS64 P1, [R0+URZ+0x13230], R5 ;  /* 0x01323005000095a7 */ /* 0x000ee4000802007f */
[----:B---3--:R-:W-:Y:S05]  /*19e40*/  @!P1 BRA `(.L_x_491) ;  /* 0xfffffffc00f09947 */ /* 0x008fea000383ffff */
[----:B------:R-:W-:Y:S05]  /*19e50*/  BRA `(.L_x_490) ;  /* 0xfffffee800007947 */ /* 0x000fea000383ffff */
.L_x_499:
[----:B-1----:R1:W2:Y:S02]  /*19e60*/  SYNCS.PHASECHK.TRANS64.TRYWAIT P1, [R13+URZ+0x13230], R10 ;  /* 0x0132300a0d0075a7 */ /* 0x0022a4000802017f */
[----:B--2---:R-:W-:Y:S05]  /*19e70*/  @!P1 NANOSLEEP.SYNCS 0x989680 ;  /* 0x009896800000995d */ /* 0x004fea0003900000 */
[----:B------:R-:W2:Y:S02]  /*19e80*/  @!P1 SYNCS.PHASECHK.TRANS64 P1, [R13+URZ+0x13230], R10 ;  /* 0x0132300a0d0095a7 */ /* 0x000ea4000802007f */
[----:B--2---:R-:W-:Y:S05]  /*19e90*/  @!P1 BRA `(.L_x_499) ;  /* 0xfffffffc00f09947 */ /* 0x004fea000383ffff */
[----:B------:R-:W-:Y:S05]  /*19ea0*/  BRA `(.L_x_498) ;  /* 0xffffff1c00007947 */ /* 0x000fea000383ffff */
.L_x_504:
[----:B-1----:R1:W2:Y:S02]  /*19eb0*/  SYNCS.PHASECHK.TRANS64.TRYWAIT P1, [R14+URZ+0x13250], R9 ;  /* 0x013250090e0075a7 */ /* 0x0022a4000802017f */
[----:B--2---:R-:W-:Y:S05]  /*19ec0*/  @!P1 NANOSLEEP.SYNCS 0x989680 ;  /* 0x009896800000995d */ /* 0x004fea0003900000 */
[----:B------:R-:W2:Y:S02]  /*19ed0*/  @!P1 SYNCS.PHASECHK.TRANS64 P1, [R14+URZ+0x13250], R9 ;  /* 0x013250090e0095a7 */ /* 0x000ea4000802007f */
[----:B--2---:R-:W-:Y:S05]  /*19ee0*/  @!P1 BRA `(.L_x_504) ;  /* 0xfffffffc00f09947 */ /* 0x004fea000383ffff */
[----:B------:R-:W-:Y:S05]  /*19ef0*/  BRA `(.L_x_503) ;  /* 0xffffff2000707947 */ /* 0x000fea000383ffff */
.L_x_512:
[----:B-1----:R1:W2:Y:S02]  /*19f00*/  SYNCS.PHASECHK.TRANS64.TRYWAIT P1, [R8+URZ+0x13250], R3 ;  /* 0x01325003080075a7 */ /* 0x0022a4000802017f */
[----:B--2---:R-:W-:Y:S05]  /*19f10*/  @!P1 NANOSLEEP.SYNCS 0x989680 ;  /* 0x009896800000995d */ /* 0x004fea0003900000 */
[----:B------:R-:W2:Y:S02]  /*19f20*/  @!P1 SYNCS.PHASECHK.TRANS64 P1, [R8+URZ+0x13250], R3 ;  /* 0x01325003080095a7 */ /* 0x000ea4000802007f */
[----:B--2---:R-:W-:Y:S05]  /*19f30*/  @!P1 BRA `(.L_x_512) ;  /* 0xfffffffc00f09947 */ /* 0x004fea000383ffff */
[----:B------:R-:W-:Y:S05]  /*19f40*/  BRA `(.L_x_511) ;  /* 0xffffff4800807947 */ /* 0x000fea000383ffff */
.L_x_539:
[----:B-1----:R-:W0:Y:S01]  /*19f50*/  S2R R9, SR_TID.X ;  /* 0x0000000000097919 */ /* 0x002e220000002100 */
[----:B------:R-:W-:Y:S01]  /*19f60*/  BSSY B1, `(.L_x_689) ;  /* 0x000000a000017945 */ /* 0x000fe20003800000 */
[----:B------:R-:W-:Y:S02]  /*19f70*/  IMAD.MOV.U32 R12, RZ, RZ, RZ ;  /* 0x000000ffff0c7224 */ /* 0x000fe400078e00ff */
[----:B------:R-:W-:Y:S02]  /*19f80*/  IMAD.MOV.U32 R11, RZ, RZ, 0x1f ;  /* 0x0000001fff0b7424 */ /* 0x000fe400078e00ff */
[----:B------:R-:W-:Y:S01]  /*19f90*/  IMAD.MOV.U32 R15, RZ, RZ, -0x1 ;  /* 0xffffffffff0f7424 */ /* 0x000fe200078e00ff */
[----:B0-----:R-:W-:-:S04]  /*19fa0*/  SHF.R.U32.HI R9, RZ, 0x5, R9 ;  /* 0x00000005ff097819 */ /* 0x001fc80000011609 */
[----:B------:R-:W-:-:S05]  /*19fb0*/  LOP3.LUT R9, R9, 0x3, RZ, 0xc0, !PT ;  /* 0x0000000309097812 */ /* 0x000fca00078ec0ff */
[----:B------:R-:W-:-:S07]  /*19fc0*/  IMAD.MOV.U32 R13, RZ, RZ, R9 ;  /* 0x000000ffff0d7224 */ /* 0x000fce00078e0009 */
[----:B------:R-:W-:Y:S05]  /*19fd0*/  WARPSYNC.COLLECTIVE R15, `(.L_x_690) ;  /* 0x000000000f087348 */ /* 0x000fea0003c00000 */
[----:B------:R0:W1:Y:S02]  /*19fe0*/  SHFL.IDX P6, R14, R13, R12, R11 ;  /* 0x0000000c0d0e7389 */ /* 0x00006400000c000b */
[----:B01----:R-:W-:Y:S01]  /*19ff0*/  ENDCOLLECTIVE ;  /* 0x000000000000791b */ /* 0x003fe20003800000 */
.L_x_690:
[----:B------:R-:W-:Y:S05]  /*1a000*/  BSYNC B1 ;  /* 0x0000000000017941 */ /* 0x000fea0003800000 */
.L_x_689:
[----:B------:R-:W-:Y:S05]  /*1a010*/  BRA `(.L_x_691) ;  /* 0xffffff9400187947 */ /* 0x000fea000383ffff */
.L_x_541:
[----:B------:R-:W-:Y:S01]  /*1a020*/  BSSY B1, `(.L_x_692) ;  /* 0x0000006000017945 */ /* 0x000fe20003800000 */
[----:B------:R-:W-:-:S07]  /*1a030*/  IMAD.MOV.U32 R15, RZ, RZ, -0x1 ;  /* 0xffffffffff0f7424 */ /* 0x000fce00078e00ff */
[----:B01----:R-:W-:Y:S05]  /*1a040*/  WARPSYNC.COLLECTIVE R15, `(.L_x_693) ;  /* 0x000000000f0c7348 */ /* 0x003fea0003c00000 */
[----:B------:R-:W-:Y:S02]  /*1a050*/  ELECT P6, UR62, PT ;  /* 0x00000000003e782f */ /* 0x000fe400038c0000 */
[----:B------:R-:W-:Y:S01]  /*1a060*/  MOV R14, UR62 ;  /* 0x0000003e000e7c02 */ /* 0x000fe20008000f00 */
[----:B01----:R-:W-:Y:S10]  /*1a070*/  ENDCOLLECTIVE ;  /* 0x000000000000791b */ /* 0x003ff40003800000 */
.L_x_693:
[----:B------:R-:W-:Y:S05]  /*1a080*/  BSYNC B1 ;  /* 0x0000000000017941 */ /* 0x000fea0003800000 */
.L_x_692:
[----:B------:R-:W-:Y:S05]  /*1a090*/  BRA `(.L_x_540) ;  /* 0xffffff9400107947 */ /* 0x000fea000383ffff */
.L_x_543:
[----:B0-----:R0:W2:Y:S02]  /*1a0a0*/  SYNCS.PHASECHK.TRANS64.TRYWAIT P0, [R17+URZ+0x13220], R6 ;  /* 0x01322006110075a7 */ /* 0x0010a4000800017f */
[----:B--2---:R-:W-:Y:S05]  /*1a0b0*/  @!P0 NANOSLEEP.SYNCS 0x989680 ;  /* 0x009896800000895d */ /* 0x004fea0003900000 */
[----:B------:R-:W2:Y:S02]  /*1a0c0*/  @!P0 SYNCS.PHASECHK.TRANS64 P0, [R17+URZ+0x13220], R6 ;  /* 0x01322006110085a7 */ /* 0x000ea4000800007f */
[----:B--2---:R-:W-:Y:S05]  /*1a0d0*/  @!P0 BRA `(.L_x_543) ;  /* 0xfffffffc00f08947 */ /* 0x004fea000383ffff */
[----:B------:R-:W-:Y:S05]  /*1a0e0*/  BRA `(.L_x_694) ;  /* 0xffffff9400207947 */ /* 0x000fea000383ffff */
.L_x_547:
[----:B0-----:R0:W1:Y:S02]  /*1a0f0*/  SYNCS.PHASECHK.TRANS64.TRYWAIT P0, [R6+URZ+0x132a0], R10 ;  /* 0x0132a00a060075a7 */ /* 0x001064000800017f */
[----:B-1----:R-:W-:Y:S05]  /*1a100*/  @!P0 NANOSLEEP.SYNCS 0x989680 ;  /* 0x009896800000895d */ /* 0x002fea0003900000 */
[----:B------:R-:W1:Y:S02]  /*1a110*/  @!P0 SYNCS.PHASECHK.TRANS64 P0, [R6+URZ+0x132a0], R10 ;  /* 0x0132a00a060085a7 */ /* 0x000e64000800007f */
[----:B-1----:R-:W-:Y:S05]  /*1a120*/  @!P0 BRA `(.L_x_547) ;  /* 0xfffffffc00f08947 */ /* 0x002fea000383ffff */
[----:B------:R-:W-:Y:S05]  /*1a130*/  BRA `(.L_x_695) ;  /* 0xffffff9400407947 */ /* 0x000fea000383ffff */
.L_x_552:
[----:B-1----:R1:W2:Y:S02]  /*1a140*/  SYNCS.PHASECHK.TRANS64.TRYWAIT P0, [R6+URZ+0x132c0], R10 ;  /* 0x0132c00a060075a7 */ /* 0x0022a4000800017f */
[----:B--2---:R-:W-:Y:S05]  /*1a150*/  @!P0 NANOSLEEP.SYNCS 0x989680 ;  /* 0x009896800000895d */ /* 0x004fea0003900000 */
[----:B------:R-:W2:Y:S02]  /*1a160*/  @!P0 SYNCS.PHASECHK.TRANS64 P0, [R6+URZ+0x132c0], R10 ;  /* 0x0132c00a060085a7 */ /* 0x000ea4000800007f */
[----:B--2---:R-:W-:Y:S05]  /*1a170*/  @!P0 BRA `(.L_x_552) ;  /* 0xfffffffc00f08947 */ /* 0x004fea000383ffff */
[----:B------:R-:W-:Y:S05]  /*1a180*/  BRA `(.L_x_696) ;  /* 0xffffff9400c07947 */ /* 0x000fea000383ffff */
.L_x_559:
[----:B0-----:R0:W1:Y:S02]  /*1a190*/  SYNCS.PHASECHK.TRANS64.TRYWAIT P2, [R6+URZ+0x132a0], R7 ;  /* 0x0132a007060075a7 */ /* 0x001064000804017f */
[----:B-1----:R-:W-:Y:S05]  /*1a1a0*/  @!P2 NANOSLEEP.SYNCS 0x989680 ;  /* 0x009896800000a95d */ /* 0x002fea0003900000 */
[----:B------:R-:W1:Y:S02]  /*1a1b0*/  @!P2 SYNCS.PHASECHK.TRANS64 P2, [R6+URZ+0x132a0], R7 ;  /* 0x0132a0070600a5a7 */ /* 0x000e64000804007f */
[----:B-1----:R-:W-:Y:S05]  /*1a1c0*/  @!P2 BRA `(.L_x_559) ;  /* 0xfffffffc00f0a947 */ /* 0x002fea000383ffff */
[----:B------:R-:W-:Y:S05]  /*1a1d0*/  BRA `(.L_x_697) ;  /* 0xffffff9800947947 */ /* 0x000fea000383ffff */
.L_x_564:
[----:B-1----:R1:W2:Y:S02]  /*1a1e0*/  SYNCS.PHASECHK.TRANS64.TRYWAIT P2, [R6+URZ+0x132c0], R7 ;  /* 0x0132c007060075a7 */ /* 0x0022a4000804017f */
[----:B--2---:R-:W-:Y:S05]  /*1a1f0*/  @!P2 NANOSLEEP.SYNCS 0x989680 ;  /* 0x009896800000a95d */ /* 0x004fea0003900000 */
[----:B------:R-:W2:Y:S02]  /*1a200*/  @!P2 SYNCS.PHASECHK.TRANS64 P2, [R6+URZ+0x132c0], R7 ;  /* 0x0132c0070600a5a7 */ /* 0x000ea4000804007f */
[----:B--2---:R-:W-:Y:S05]  /*1a210*/  @!P2 BRA `(.L_x_564) ;  /* 0xfffffffc00f0a947 */ /* 0x004fea000383ffff */
[----:B------:R-:W-:Y:S05]  /*1a220*/  BRA `(.L_x_698) ;  /* 0xffffff9c00107947 */ /* 0x000fea000383ffff */
.L_x_581:
[----:B--2---:R-:W0:Y:S01]  /*1a230*/  S2R R20, SR_TID.X ;  /* 0x0000000000147919 */ /* 0x004e220000002100 */
[----:B------:R-:W-:Y:S01]  /*1a240*/  BSSY B0, `(.L_x_699) ;  /* 0x000000a000007945 */ /* 0x000fe20003800000 */
[----:B------:R-:W-:Y:S02]  /*1a250*/  IMAD.MOV.U32 R11, RZ, RZ, 0x1f ;  /* 0x0000001fff0b7424 */ /* 0x000fe400078e00ff */
[----:B------:R-:W-:Y:S01]  /*1a260*/  IMAD.MOV.U32 R15, RZ, RZ, -0x1 ;  /* 0xffffffffff0f7424 */ /* 0x000fe200078e00ff */
[----:B0-----:R-:W-:-:S04]  /*1a270*/  SHF.R.U32.HI R12, RZ, 0x5, R20 ;  /* 0x00000005ff0c7819 */ /* 0x001fc80000011614 */
[----:B------:R-:W-:-:S04]  /*1a280*/  LOP3.LUT R12, R12, 0x3, RZ, 0xc0, !PT ;  /* 0x000000030c0c7812 */ /* 0x000fc800078ec0ff */
[----:B------:R-:W-:Y:S01]  /*1a290*/  MOV R13, R12 ;  /* 0x0000000c000d7202 */ /* 0x000fe20000000f00 */
[----:B------:R-:W-:-:S07]  /*1a2a0*/  IMAD.MOV.U32 R12, RZ, RZ, RZ ;  /* 0x000000ffff0c7224 */ /* 0x000fce00078e00ff */
[----:B-----5:R-:W-:Y:S05]  /*1a2b0*/  WARPSYNC.COLLECTIVE R15, `(.L_x_700) ;  /* 0x000000000f087348 */ /* 0x020fea0003c00000 */
[----:B------:R0:W1:Y:S02]  /*1a2c0*/  SHFL.IDX P6, R14, R13, R12, R11 ;  /* 0x0000000c0d0e7389 */ /* 0x00006400000c000b */
[----:B01---5:R-:W-:Y:S01]  /*1a2d0*/  ENDCOLLECTIVE ;  /* 0x000000000000791b */ /* 0x023fe20003800000 */
.L_x_700:
[----:B------:R-:W-:Y:S05]  /*1a2e0*/  BSYNC B0 ;  /* 0x0000000000007941 */ /* 0x000fea0003800000 */
.L_x_699:
[----:B------:R-:W-:Y:S05]  /*1a2f0*/  BRA `(.L_x_701) ;  /* 0xffffffac00207947 */ /* 0x000fea000383ffff */
.L_x_584:
[----:B0-----:R-:W2:Y:S02]  /*1a300*/  LDL R0, [R1+0x44] ;  /* 0x0000440001007983 */ /* 0x001ea40000100800 */
[----:B--2---:R0:W1:Y:S02]  /*1a310*/  SYNCS.PHASECHK.TRANS64.TRYWAIT P0, [R6+URZ+0x13280], R0 ;  /* 0x01328000060075a7 */ /* 0x004064000800017f */
[----:B-1----:R-:W-:Y:S05]  /*1a320*/  @!P0 NANOSLEEP.SYNCS 0x989680 ;  /* 0x009896800000895d */ /* 0x002fea0003900000 */
[----:B------:R-:W1:Y:S02]  /*1a330*/  @!P0 SYNCS.PHASECHK.TRANS64 P0, [R6+URZ+0x13280], R0 ;  /* 0x01328000060085a7 */ /* 0x000e64000800007f */
[----:B-1----:R-:W-:Y:S05]  /*1a340*/  @!P0 BRA `(.L_x_584) ;  /* 0xfffffffc00ec8947 */ /* 0x002fea000383ffff */
[----:B------:R-:W-:Y:S05]  /*1a350*/  BRA `(.L_x_702) ;  /* 0xffffffac00347947 */ /* 0x000fea000383ffff */
.L_x_585:
[----:B------:R-:W-:Y:S01]  /*1a360*/  BSSY B0, `(.L_x_703) ;  /* 0x0000008000007945 */ /* 0x000fe20003800000 */
[----:B------:R-:W-:Y:S01]  /*1a370*/  IMAD.MOV.U32 R13, RZ, RZ, R2 ;  /* 0x000000ffff0d7224 */ /* 0x000fe200078e0002 */
[----:B------:R-:W-:Y:S01]  /*1a380*/  MOV R11, 0x1c1f ;  /* 0x00001c1f000b7802 */ /* 0x000fe20000000f00 */
[----:B------:R-:W-:Y:S02]  /*1a390*/  IMAD.MOV.U32 R12, RZ, RZ, RZ ;  /* 0x000000ffff0c7224 */ /* 0x000fe400078e00ff */
[----:B------:R-:W-:-:S07]  /*1a3a0*/  IMAD.MOV.U32 R15, RZ, RZ, -0x1 ;  /* 0xffffffffff0f7424 */ /* 0x000fce00078e00ff */
[----:B------:R-:W-:Y:S05]  /*1a3b0*/  WARPSYNC.COLLECTIVE R15, `(.L_x_704) ;  /* 0x000000000f087348 */ /* 0x000fea0003c00000 */
[----:B------:R0:W1:Y:S02]  /*1a3c0*/  SHFL.IDX P6, R14, R13, R12, R11 ;  /* 0x0000000c0d0e7389 */ /* 0x00006400000c000b */
[----:B01----:R-:W-:Y:S01]  /*1a3d0*/  ENDCOLLECTIVE ;  /* 0x000000000000791b */ /* 0x003fe20003800000 */
.L_x_704:
[----:B------:R-:W-:Y:S05]  /*1a3e0*/  BSYNC B0 ;  /* 0x0000000000007941 */ /* 0x000fea0003800000 */
.L_x_703:
[----:B------:R-:W-:Y:S01]  /*1a3f0*/  IMAD.MOV.U32 R13, RZ, RZ, R0 ;  /* 0x000000ffff0d7224 */ /* 0x000fe200078e0000 */
[----:B------:R-:W-:Y:S01]  /*1a400*/  MOV R15, 0xffffffff ;  /* 0xffffffff000f7802 */ /* 0x000fe20000000f00 */
[----:B------:R-:W-:Y:S02]  /*1a410*/  IMAD.MOV.U32 R12, RZ, RZ, RZ ;  /* 0x000000ffff0c7224 */ /* 0x000fe400078e00ff */
[----:B------:R-:W-:Y:S02]  /*1a420*/  IMAD.MOV.U32 R11, RZ, RZ, 0x1c1f ;  /* 0x00001c1fff0b7424 */ /* 0x000fe400078e00ff */
[----:B------:R-:W-:-:S07]  /*1a430*/  IMAD.MOV.U32 R10, RZ, RZ, R14 ;  /* 0x000000ffff0a7224 */ /* 0x000fce00078e000e */
[----:B------:R-:W-:Y:S05]  /*1a440*/  WARPSYNC.COLLECTIVE R15, `(.L_x_705) ;  /* 0x000000000f087348 */ /* 0x000fea0003c00000 */
[----:B------:R0:W1:Y:S02]  /*1a450*/  SHFL.IDX P6, R14, R13, R12, R11 ;  /* 0x0000000c0d0e7389 */ /* 0x00006400000c000b */
[----:B01----:R-:W-:Y:S01]  /*1a460*/  ENDCOLLECTIVE ;  /* 0x000000000000791b */ /* 0x003fe20003800000 */
.L_x_705:
[----:B------:R-:W-:Y:S02]  /*1a470*/  IMAD.MOV.U32 R13, RZ, RZ, R2 ;  /* 0x000000ffff0d7224 */ /* 0x000fe400078e0002 */
[----:B------:R-:W-:Y:S02]  /*1a480*/  IMAD.MOV.U32 R12, RZ, RZ, 0x1 ;  /* 0x00000001ff0c7424 */ /* 0x000fe400078e00ff */
[----:B------:R-:W-:-:S07]  /*1a490*/  IMAD.MOV.U32 R3, RZ, RZ, R14 ;  /* 0x000000ffff037224 */ /* 0x000fce00078e000e */
[----:B------:R-:W-:Y:S05]  /*1a4a0*/  WARPSYNC.COLLECTIVE R15, `(.L_x_706) ;  /* 0x000000000f087348 */ /* 0x000fea0003c00000 */
[----:B------:R0:W1:Y:S02]  /*1a4b0*/  SHFL.IDX P6, R14, R13, R12, R11 ;  /* 0x0000000c0d0e7389 */ /* 0x00006400000c000b */
[----:B01----:R-:W-:Y:S01]  /*1a4c0*/  ENDCOLLECTIVE ;  /* 0x000000000000791b */ /* 0x003fe20003800000 */
.L_x_706:
[----:B------:R-:W-:Y:S01]  /*1a4d0*/  IADD3 R20, P1, R20, R3, RZ ;  /* 0x0000000314147210 */ /* 0x000fe20007f3e0ff */
[----:B------:R-:W-:-:S04]  /*1a4e0*/  IMAD.IADD R3, R17, 0x1, R19 ;  /* 0x0000000111037824 */ /* 0x000fc800078e0213 */
[----:B------:R-:W-:Y:S01]  /*1a4f0*/  IMAD.X R21, RZ, RZ, R10, P1 ;  /* 0x000000ffff157224 */ /* 0x000fe200008e060a */
[----:B------:R-:W-:Y:S01]  /*1a500*/  ISETP.LT.OR P1, PT, R7, 0x1, P0 ;  /* 0x000000010700780c */ /* 0x000fe20000721670 */
[----:B------:R-:W0:Y:S01]  /*1a510*/  S2R R10, SR_TID.X ;  /* 0x00000000000a7919 */ /* 0x000e220000002100 */
[----:B------:R-:W-:-:S11]  /*1a520*/  IMAD.MOV.U32 R13, RZ, RZ, R0 ;  /* 0x000000ffff0d7224 */ /* 0x000fd600078e0000 */
[----:B------:R-:W-:Y:S01]  /*1a530*/  @!PT LDS RZ, [RZ] ;  /* 0x00000000fffff984 */ /* 0x000fe20000000800 */
[----:B------:R-:W-:Y:S01]  /*1a540*/  @!PT LDS RZ, [RZ] ;  /* 0x00000000fffff984 */ /* 0x000fe20000000800 */
[----:B------:R-:W-:Y:S01]  /*1a550*/  @!PT LDS RZ, [RZ] ;  /* 0x00000000fffff984 */ /* 0x000fe20000000800 */
[----:B------:R1:W-:Y:S01]  /*1a560*/  LDGSTS.E.BYPASS.LTC128B.128 [R3+0x6000], desc[UR40][R20.64], !P1 ;  /* 0x0600000014037fae */ /* 0x0003e2000c901d68 */
[----:B------:R-:W-:-:S07]  /*1a570*/  MOV R19, R14 ;  /* 0x0000000e00137202 */ /* 0x000fce0000000f00 */
[----:B01----:R-:W-:Y:S05]  /*1a580*/  WARPSYNC.COLLECTIVE R15, `(.L_x_707) ;  /* 0x000000000f087348 */ /* 0x003fea0003c00000 */
[----:B------:R2:W3:Y:S02]  /*1a590*/  SHFL.IDX P6, R14, R13, R12, R11 ;  /* 0x0000000c0d0e7389 */ /* 0x0004e400000c000b */
[----:B0123--:R-:W-:Y:S01]  /*1a5a0*/  ENDCOLLECTIVE ;  /* 0x000000000000791b */ /* 0x00ffe20003800000 */
.L_x_707:
[----:B------:R-:W-:Y:S01]  /*1a5b0*/  IMAD.MOV.U32 R13, RZ, RZ, R2 ;  /* 0x000000ffff0d7224 */ /* 0x000fe200078e0002 */
[----:B------:R-:W-:Y:S01]  /*1a5c0*/  MOV R12, 0x2 ;  /* 0x00000002000c7802 */ /* 0x000fe20000000f00 */
[----:B------:R-:W-:-:S05]  /*1a5d0*/  IMAD.SHL.U32 R21, R10, 0x10, RZ ;  /* 0x000000100a157824 */ /* 0x000fca00078e00ff */
[----:B------:R-:W-:Y:S01]  /*1a5e0*/  LOP3.LUT R21, R21, 0x30, RZ, 0xc0, !PT ;  /* 0x0000003015157812 */ /* 0x000fe200078ec0ff */
[----:B------:R-:W-:-:S07]  /*1a5f0*/  IMAD.MOV.U32 R10, RZ, RZ, R14 ;  /* 0x000000ffff0a7224 */ /* 0x000fce00078e000e */
[----:B------:R-:W-:Y:S05]  /*1a600*/  WARPSYNC.COLLECTIVE R15, `(.L_x_708) ;  /* 0x000000000f087348 */ /* 0x000fea0003c00000 */
[----:B------:R0:W1:Y:S02]  /*1a610*/  SHFL.IDX P6, R14, R13, R12, R11 ;  /* 0x0000000c0d0e7389 */ /* 0x00006400000c000b */
[----:B01----:R-:W-:Y:S01]  /*1a620*/  ENDCOLLECTIVE ;  /* 0x000000000000791b */ /* 0x003fe20003800000 */
.L_x_708:
[----:B------:R-:W-:Y:S02]  /*1a630*/  IADD3 R20, P1, R21, R10, RZ ;  /* 0x0000000a15147210 */ /* 0x000fe40007f3e0ff */
[----:B------:R-:W0:Y:S03]  /*1a640*/  S2R R10, SR_TID.X ;  /* 0x00000000000a7919 */ /* 0x000e260000002100 */
[----:B------:R-:W-:Y:S01]  /*1a650*/  IMAD.X R21, RZ, RZ, R19, P1 ;  /* 0x000000ffff157224 */ /* 0x000fe200008e0613 */
[----:B------:R-:W-:Y:S01]  /*1a660*/  ISETP.LT.OR P1, PT, R7, 0x21, P0 ;  /* 0x000000210700780c */ /* 0x000fe20000721670 */
[----:B------:R-:W-:-:S12]  /*1a670*/  IMAD.MOV.U32 R13, RZ, RZ, R0 ;  /* 0x000000ffff0d7224 */ /* 0x000fd800078e0000 */
        /* <DEDUP_REMOVED lines=8> */
.L_x_709:
[----:B------:R-:W-:-:S05]  /*1a700*/  IMAD.SHL.U32 R21, R10, 0x10, RZ ;  /* 0x000000100a157824 */ /* 0x000fca00078e00ff */
[----:B------:R-:W-:Y:S01]  /*1a710*/  LOP3.LUT R21, R21, 0x30, RZ, 0xc0, !PT ;  /* 0x0000003015157812 */ /* 0x000fe200078ec0ff */
[----:B------:R-:W-:-:S05]  /*1a720*/  IMAD.MOV.U32 R10, RZ, RZ, R14 ;  /* 0x000000ffff0a7224 */ /* 0x000fca00078e000e */
[----:B------:R-:W-:-:S05]  /*1a730*/  IADD3 R20, P1, R21, R10, RZ ;  /* 0x0000000a15147210 */ /* 0x000fca0007f3e0ff */
[----:B------:R-:W-:Y:S02]  /*1a740*/  IMAD.X R21, RZ, RZ, R19, P1 ;  /* 0x000000ffff157224 */ /* 0x000fe400008e0613 */
[----:B------:R0:W5:Y:S01]  /*1a750*/  LDL.LU R19, [R1+0x24] ;  /* 0x0000240001137983 */ /* 0x0001620000300800 */
[----:B------:R-:W-:Y:S01]  /*1a760*/  MOV R13, R2 ;  /* 0x00000002000d7202 */ /* 0x000fe20000000f00 */
[----:B------:R-:W-:Y:S01]  /*1a770*/  IMAD.MOV.U32 R12, RZ, RZ, 0x3 ;  /* 0x00000003ff0c7424 */ /* 0x000fe200078e00ff */
[C---:B------:R-:W-:Y:S01]  /*1a780*/  ISETP.LT.OR P1, PT, R7.reuse, 0x41, P0 ;  /* 0x000000410700780c */ /* 0x040fe20000721670 */
[----:B------:R-:W1:Y:S01]  /*1a790*/  S2R R10, SR_TID.X ;  /* 0x00000000000a7919 */ /* 0x000e620000002100 */
[C---:B------:R-:W-:Y:S02]  /*1a7a0*/  ISETP.GE.AND P3, PT, R7.reuse, 0x81, PT ;  /* 0x000000810700780c */ /* 0x040fe40003f66270 */
[----:B------:R-:W-:-:S13]  /*1a7b0*/  ISETP.GE.AND P4, PT, R7, 0x21, PT ;  /* 0x000000210700780c */ /* 0x000fda0003f86270 */
[----:B01---5:R-:W-:Y:S05]  /*1a7c0*/  WARPSYNC.COLLECTIVE R15, `(.L_x_710) ;  /* 0x000000000f087348 */ /* 0x023fea0003c00000 */
[----:B------:R2:W3:Y:S02]  /*1a7d0*/  SHFL.IDX P6, R14, R13, R12, R11 ;  /* 0x0000000c0d0e7389 */ /* 0x0004e400000c000b */
[----:B0123-5:R-:W-:Y:S01]  /*1a7e0*/  ENDCOLLECTIVE ;  /* 0x000000000000791b */ /* 0x02ffe20003800000 */
.L_x_710:
[----:B------:R-:W-:Y:S01]  /*1a7f0*/  ISETP.GE.AND P2, PT, R7, 0x61, PT ;  /* 0x000000610700780c */ /* 0x000fe20003f46270 */
[----:B------:R-:W-:Y:S01]  /*1a800*/  @!PT LDS RZ, [RZ] ;  /* 0x00000000fffff984 */ /* 0x000fe20000000800 */
[----:B------:R-:W-:Y:S01]  /*1a810*/  @!PT LDS RZ, [RZ] ;  /* 0x00000000fffff984 */ /* 0x000fe20000000800 */
[----:B------:R-:W-:Y:S01]  /*1a820*/  @!PT LDS RZ, [RZ] ;  /* 0x00000000fffff984 */ /* 0x000fe20000000800 */
[----:B------:R0:W-:Y:S01]  /*1a830*/  LDGSTS.E.BYPASS.LTC128B.128 [R3+0x7000], desc[UR40][R20.64], !P1 ;  /* 0x0700000014037fae */ /* 0x0001e2000c901d68 */
[----:B------:R-:W-:Y:S02]  /*1a840*/  IMAD.MOV.U32 R13, RZ, RZ, R0 ;  /* 0x000000ffff0d7224 */ /* 0x000fe400078e0000 */
[----:B------:R-:W-:-:S09]  /*1a850*/  IMAD.MOV.U32 R2, RZ, RZ, R14 ;  /* 0x000000ffff027224 */ /* 0x000fd200078e000e */
[----:B0-----:R-:W-:Y:S05]  /*1a860*/  WARPSYNC.COLLECTIVE R15, `(.L_x_711) ;  /* 0x000000000f087348 */ /* 0x001fea0003c00000 */
[----:B------:R1:W2:Y:S02]  /*1a870*/  SHFL.IDX P6, R14, R13, R12, R11 ;  /* 0x0000000c0d0e7389 */ /* 0x0002a400000c000b */
[----:B012---:R-:W-:Y:S01]  /*1a880*/  ENDCOLLECTIVE ;  /* 0x000000000000791b */ /* 0x007fe20003800000 */
.L_x_711:
[----:B------:R-:W-:-:S05]  /*1a890*/  IMAD.SHL.U32 R10, R10, 0x10, RZ ;  /* 0x000000100a0a7824 */ /* 0x000fca00078e00ff */
[----:B------:R-:W-:Y:S01]  /*1a8a0*/  LOP3.LUT R10, R10, 0x30, RZ, 0xc0, !PT ;  /* 0x000000300a0a7812 */ /* 0x000fe200078ec0ff */
[----:B------:R-:W-:Y:S02]  /*1a8b0*/  IMAD.MOV.U32 R13, RZ, RZ, R22 ;  /* 0x000000ffff0d7224 */ /* 0x000fe400078e0016 */
[----:B------:R-:W-:Y:S02]  /*1a8c0*/  IMAD.MOV.U32 R12, RZ, RZ, RZ ;  /* 0x000000ffff0c7224 */ /* 0x000fe400078e00ff */
[----:B------:R-:W-:-:S07]  /*1a8d0*/  IMAD.MOV.U32 R0, RZ, RZ, R14 ;  /* 0x000000ffff007224 */ /* 0x000fce00078e000e */
[----:B------:R-:W-:Y:S05]  /*1a8e0*/  WARPSYNC.COLLECTIVE R15, `(.L_x_712) ;  /* 0x000000000f087348 */ /* 0x000fea0003c00000 */
[----:B------:R0:W1:Y:S02]  /*1a8f0*/  SHFL.IDX P6, R14, R13, R12, R11 ;  /* 0x0000000c0d0e7389 */ /* 0x00006400000c000b */
[----:B01----:R-:W-:Y:S01]  /*1a900*/  ENDCOLLECTIVE ;  /* 0x000000000000791b */ /* 0x003fe20003800000 */
.L_x_712:
[----:B------:R-:W-:-:S04]  /*1a910*/  IADD3 R20, P1, R10, R0, RZ ;  /* 0x000000000a147210 */ /* 0x000fc80007f3e0ff */
[----:B------:R-:W-:Y:S02]  /*1a920*/  IADD3.X R21, RZ, R2, RZ, P1, !PT ;  /* 0x00000002ff157210 */ /* 0x000fe40000ffe4ff */
        /* <DEDUP_REMOVED lines=11> */
.L_x_713:
[----:B------:R-:W-:Y:S01]  /*1a9e0*/  IMAD.MOV.U32 R10, RZ, RZ, R14 ;  /* 0x000000ffff0a7224 */ /* 0x000fe200078e000e */
[----:B------:R-:W-:-:S04]  /*1a9f0*/  LOP3.LUT R19, R19, 0xfffffff7, RZ, 0xc0, !PT ;  /* 0xfffffff713137812 */ /* 0x000fc800078ec0ff */
[----:B------:R-:W-:-:S05]  /*1aa00*/  @P3 LOP3.LUT R19, R19, 0x8, RZ, 0xfc, !PT ;  /* 0x0000000813133812 */ /* 0x000fca00078efcff */
[----:B------:R1:W-:Y:S01]  /*1aa10*/  STL [R1+0x24], R19 ;  /* 0x0000241301007387 */ /* 0x0003e20000100800 */
[----:B------:R-:W-:Y:S05]  /*1aa20*/  BRA `(.L_x_714) ;  /* 0xffffffa800f47947 */ /* 0x000fea000383ffff */
.L_x_590:
[----:B----4-:R-:W4:Y:S02]  /*1aa30*/  LDL R0, [R1+0x44] ;  /* 0x0000440001007983 */ /* 0x010f240000100800 */
[----:B----4-:R4:W0:Y:S02]  /*1aa40*/  SYNCS.PHASECHK.TRANS64.TRYWAIT P0, [R6+URZ+0x13240], R0 ;  /* 0x01324000060075a7 */ /* 0x010824000800017f */
[----:B0-----:R-:W-:Y:S05]  /*1aa50*/  @!P0 NANOSLEEP.SYNCS 0x989680 ;  /* 0x009896800000895d */ /* 0x001fea0003900000 */
[----:B------:R-:W0:Y:S02]  /*1aa60*/  @!P0 SYNCS.PHASECHK.TRANS64 P0, [R6+URZ+0x13240], R0 ;  /* 0x01324000060085a7 */ /* 0x000e24000800007f */
[----:B0-----:R-:W-:Y:S05]  /*1aa70*/  @!P0 BRA `(.L_x_590) ;  /* 0xfffffffc00ec8947 */ /* 0x001fea000383ffff */
[----:B------:R-:W-:Y:S05]  /*1aa80*/  BRA `(.L_x_715) ;  /* 0xffffffac00547947 */ /* 0x000fea000383ffff */
.L_x_591:
[----:B------:R-:W-:Y:S01]  /*1aa90*/  BSSY B0, `(.L_x_716) ;  /* 0x0000008000007945 */ /* 0x000fe20003800000 */
[----:B------:R-:W-:Y:S01]  /*1aaa0*/  MOV R13, R2 ;  /* 0x00000002000d7202 */ /* 0x000fe20000000f00 */
[----:B------:R-:W-:Y:S02]  /*1aab0*/  IMAD.MOV.U32 R12, RZ, RZ, RZ ;  /* 0x000000ffff0c7224 */ /* 0x000fe400078e00ff */
[----:B------:R-:W-:Y:S02]  /*1aac0*/  IMAD.MOV.U32 R11, RZ, RZ, 0x1c1f ;  /* 0x00001c1fff0b7424 */ /* 0x000fe400078e00ff */
[----:B------:R-:W-:-:S07]  /*1aad0*/  IMAD.MOV.U32 R15, RZ, RZ, -0x1 ;  /* 0xffffffffff0f7424 */ /* 0x000fce00078e00ff */
[----:B01----:R-:W-:Y:S05]  /*1aae0*/  WARPSYNC.COLLECTIVE R15, `(.L_x_717) ;  /* 0x000000000f087348 */ /* 0x003fea0003c00000 */
[----:B0-----:R0:W2:Y:S02]  /*1aaf0*/  SHFL.IDX P6, R14, R13, R12, R11 ;  /* 0x0000000c0d0e7389 */ /* 0x0010a400000c000b */
[----:B012---:R-:W-:Y:S01]  /*1ab00*/  ENDCOLLECTIVE ;  /* 0x000000000000791b */ /* 0x007fe20003800000 */
.L_x_717:
[----:B------:R-:W-:Y:S05]  /*1ab10*/  BSYNC B0 ;  /* 0x0000000000007941 */ /* 0x000fea0003800000 */
.L_x_716:
[----:B------:R-:W0:Y:S01]  /*1ab20*/  S2R R19, SR_TID.X ;  /* 0x0000000000137919 */ /* 0x000e220000002100 */
[----:B------:R-:W-:Y:S01]  /*1ab30*/  IMAD.MOV.U32 R13, RZ, RZ, R0 ;  /* 0x000000ffff0d7224 */ /* 0x000fe200078e0000 */
[----:B------:R-:W-:Y:S01]  /*1ab40*/  MOV R12, RZ ;  /* 0x000000ff000c7202 */ /* 0x000fe20000000f00 */
[----:B------:R-:W-:Y:S01]  /*1ab50*/  IMAD.MOV.U32 R11, RZ, RZ, 0x1c1f ;  /* 0x00001c1fff0b7424 */ /* 0x000fe200078e00ff */
[----:B------:R-:W1:Y:S01]  /*1ab60*/  LDC R20, c[0x0][0x2f4] ;  /* 0x0000bd00ff147b82 */ /* 0x000e620000000800 */
[----:B------:R-:W-:Y:S02]  /*1ab70*/  IMAD.MOV.U32 R15, RZ, RZ, -0x1 ;  /* 0xffffffffff0f7424 */ /* 0x000fe400078e00ff */
[----:B------:R-:W-:-:S07]  /*1ab80*/  IMAD.MOV.U32 R4, RZ, RZ, R14 ;  /* 0x000000ffff047224 */ /* 0x000fce00078e000e */
[----:B01----:R-:W-:Y:S05]  /*1ab90*/  WARPSYNC.COLLECTIVE R15, `(.L_x_718) ;  /* 0x000000000f087348 */ /* 0x003fea0003c00000 */
[----:B------:R2:W3:Y:S02]  /*1aba0*/  SHFL.IDX P6, R14, R13, R12, R11 ;  /* 0x0000000c0d0e7389 */ /* 0x0004e400000c000b */
[----:B0123--:R-:W-:Y:S01]  /*1abb0*/  ENDCOLLECTIVE ;  /* 0x000000000000791b */ /* 0x00ffe20003800000 */
.L_x_718:
[----:B------:R-:W-:Y:S01]  /*1abc0*/  MOV R13, R2 ;  /* 0x00000002000d7202 */ /* 0x000fe20000000f00 */
[----:B------:R-:W-:Y:S02]  /*1abd0*/  IMAD.MOV.U32 R12, RZ, RZ, 0x1 ;  /* 0x00000001ff0c7424 */ /* 0x000fe400078e00ff */
[----:B------:R-:W-:Y:S02]  /*1abe0*/  IMAD.SHL.U32 R19, R19, 0x10, RZ ;  /* 0x0000001013137824 */ /* 0x000fe400078e00ff */
[----:B------:R-:W-:-:S07]  /*1abf0*/  IMAD.MOV.U32 R5, RZ, RZ, R14 ;  /* 0x000000ffff057224 */ /* 0x000fce00078e000e */
[----:B------:R-:W-:Y:S05]  /*1ac00*/  WARPSYNC.COLLECTIVE R15, `(.L_x_719) ;  /* 0x000000000f087348 */ /* 0x000fea0003c00000 */
[----:B------:R0:W1:Y:S02]  /*1ac10*/  SHFL.IDX P6, R14, R13, R12, R11 ;  /* 0x0000000c0d0e7389 */ /* 0x00006400000c000b */
[----:B01----:R-:W-:Y:S01]  /*1ac20*/  ENDCOLLECTIVE ;  /* 0x000000000000791b */ /* 0x003fe20003800000 */
.L_x_719:
        /* <DEDUP_REMOVED lines=16> */
.L_x_720:
[----:B------:R-:W-:Y:S01]  /*1ad30*/  MOV R13, R2 ;  /* 0x00000002000d7202 */ /* 0x000fe20000000f00 */
[----:B------:R-:W-:Y:S02]  /*1ad40*/  IMAD.MOV.U32 R12, RZ, RZ, 0x2 ;  /* 0x00000002ff0c7424 */ /* 0x000fe400078e00ff */
[----:B------:R-:W-:-:S07]  /*1ad50*/  IMAD.MOV.U32 R5, RZ, RZ, R14 ;  /* 0x000000ffff057224 */ /* 0x000fce00078e000e */
[----:B------:R-:W-:Y:S05]  /*1ad60*/  WARPSYNC.COLLECTIVE R15, `(.L_x_721) ;  /* 0x000000000f087348 */ /* 0x000fea0003c00000 */
[----:B------:R0:W1:Y:S02]  /*1ad70*/  SHFL.IDX P6, R14, R13, R12, R11 ;  /* 0x0000000c0d0e7389 */ /* 0x00006400000c000b */
[----:B01----:R-:W-:Y:S01]  /*1ad80*/  ENDCOLLECTIVE ;  /* 0x000000000000791b */ /* 0x003fe20003800000 */
.L_x_721:
        /* <DEDUP_REMOVED lines=14> */
.L_x_722:
[----:B------:R-:W-:Y:S01]  /*1ae70*/  MOV R13, R2 ;  /* 0x00000002000d7202 */ /* 0x000fe20000000f00 */
[----:B------:R-:W-:Y:S02]  /*1ae80*/  IMAD.MOV.U32 R12, RZ, RZ, 0x3 ;  /* 0x00000003ff0c7424 */ /* 0x000fe400078e00ff */
[----:B------:R-:W-:-:S07]  /*1ae90*/  IMAD.MOV.U32 R5, RZ, RZ, R14 ;  /* 0x000000ffff057224 */ /* 0x000fce00078e000e */
[----:B------:R-:W-:Y:S05]  /*1aea0*/  WARPSYNC.COLLECTIVE R15, `(.L_x_723) ;  /* 0x000000000f087348 */ /* 0x000fea0003c00000 */
[----:B------:R0:W1:Y:S02]  /*1aeb0*/  SHFL.IDX P6, R14, R13, R12, R11 ;  /* 0x0000000c0d0e7389 */ /* 0x00006400000c000b */
[----:B01----:R-:W-:Y:S01]  /*1aec0*/  ENDCOLLECTIVE ;  /* 0x000000000000791b */ /* 0x003fe20003800000 */
.L_x_723:
[----:B------:R-:W-:-:S05]  /*1aed0*/  @P1 IADD3 R5, P0, R19, R5, RZ ;  /* 0x0000000513051210 */ /* 0x000fca0007f1e0ff */
[----:B------:R-:W-:-:S05]  /*1aee0*/  @P1 IMAD.X R4, RZ, RZ, R4, P0 ;  /* 0x000000ffff041224 */ /* 0x000fca00000e0604 */
[----:B------:R-:W-:Y:S01]  /*1aef0*/  @P1 LOP3.LUT R5, R5, R4, RZ, 0x3c, !PT ;  /* 0x0000000405051212 */ /* 0x000fe200078e3cff */
[----:B------:R-:W-:-:S03]  /*1af00*/  IMAD.MOV.U32 R13, RZ, RZ, R0 ;  /* 0x000000ffff0d7224 */ /* 0x000fc600078e0000 */
[----:B------:R-:W-:-:S04]  /*1af10*/  @P1 LOP3.LUT R4, R5, R4, RZ, 0x3c, !PT ;  /* 0x0000000405041212 */ /* 0x000fc800078e3cff */
[----:B------:R-:W-:Y:S01]  /*1af20*/  @P1 LOP3.LUT R5, R5, R4, RZ, 0x3c, !PT ;  /* 0x0000000405051212 */ /* 0x000fe200078e3cff */
[----:B------:R-:W-:-:S07]  /*1af30*/  IMAD.MOV.U32 R2, RZ, RZ, R14 ;  /* 0x000000ffff027224 */ /* 0x000fce00078e000e */
[----:B------:R-:W-:Y:S05]  /*1af40*/  WARPSYNC.COLLECTIVE R15, `(.L_x_724) ;  /* 0x000000000f087348 */ /* 0x000fea0003c00000 */
[----:B------:R0:W1:Y:S02]  /*1af50*/  SHFL.IDX P6, R14, R13, R12, R11 ;  /* 0x0000000c0d0e7389 */ /* 0x00006400000c000b */
[----:B01----:R-:W-:Y:S01]  /*1af60*/  ENDCOLLECTIVE ;  /* 0x000000000000791b */ /* 0x003fe20003800000 */
.L_x_724:
[----:B------:R-:W-:Y:S01]  /*1af70*/  @!PT LDS RZ, [RZ] ;  /* 0x00000000fffff984 */ /* 0x000fe20000000800 */
[----:B------:R-:W-:Y:S01]  /*1af80*/  @!PT LDS RZ, [RZ] ;  /* 0x00000000fffff984 */ /* 0x000fe20000000800 */
[----:B------:R-:W-:Y:S01]  /*1af90*/  @!PT LDS RZ, [RZ] ;  /* 0x00000000fffff984 */ /* 0x000fe20000000800 */
[----:B------:R0:W-:Y:S01]  /*1afa0*/  @P1 LDGSTS.E.BYPASS.LTC128B.128 [R3+0xf000], desc[UR40][R4.64], !P3 ;  /* 0x0f00000004031fae */ /* 0x0001e2000d901d68 */
[----:B------:R-:W-:Y:S02]  /*1afb0*/  IMAD.MOV.U32 R13, RZ, RZ, R7 ;  /* 0x000000ffff0d7224 */ /* 0x000fe400078e0007 */
[----:B------:R-:W-:Y:S02]  /*1afc0*/  IMAD.MOV.U32 R12, RZ, RZ, RZ ;  /* 0x000000ffff0c7224 */ /* 0x000fe400078e00ff */
[----:B------:R-:W-:-:S07]  /*1afd0*/  IMAD.MOV.U32 R0, RZ, RZ, R14 ;  /* 0x000000ffff007224 */ /* 0x000fce00078e000e */
[----:B0-----:R-:W-:Y:S05]  /*1afe0*/  WARPSYNC.COLLECTIVE R15, `(.L_x_725) ;  /* 0x000000000f087348 */ /* 0x001fea0003c00000 */
[----:B------:R1:W2:Y:S02]  /*1aff0*/  SHFL.IDX P6, R14, R13, R12, R11 ;  /* 0x0000000c0d0e7389 */ /* 0x0002a400000c000b */
[----:B012---:R-:W-:Y:S01]  /*1b000*/  ENDCOLLECTIVE ;  /* 0x000000000000791b */ /* 0x007fe20003800000 */
.L_x_725:
        /* <DEDUP_REMOVED lines=13> */
.L_x_726:
[----:B------:R-:W-:Y:S01]  /*1b0e0*/  MOV R4, R14 ;  /* 0x0000000e00047202 */ /* 0x000fe20000000f00 */
[----:B------:R-:W-:Y:S06]  /*1b0f0*/  BRA `(.L_x_727) ;  /* 0xffffffa800d87947 */ /* 0x000fec000383ffff */
.L_x_598:
[----:B------:R-:W-:Y:S02]  /*1b100*/  IMAD.MOV.U32 R13, RZ, RZ, R4 ;  /* 0x000000ffff0d7224 */ /* 0x000fe400078e0004 */
[----:B------:R-:W-:Y:S02]  /*1b110*/  IMAD.MOV.U32 R12, RZ, RZ, RZ ;  /* 0x000000ffff0c7224 */ /* 0x000fe400078e00ff */
[----:B------:R-:W-:Y:S02]  /*1b120*/  IMAD.MOV.U32 R11, RZ, RZ, 0x1c1f ;  /* 0x00001c1fff0b7424 */ /* 0x000fe400078e00ff */
[----:B------:R-:W-:Y:S02]  /*1b130*/  IMAD.MOV.U32 R15, RZ, RZ, -0x1 ;  /* 0xffffffffff0f7424 */ /* 0x000fe400078e00ff */
[----:B-----5:R-:W-:Y:S02]  /*1b140*/  IMAD R3, R20, R9, RZ ;  /* 0x0000000914037224 */ /* 0x020fe400078e02ff */
[----:B------:R-:W-:-:S07]  /*1b150*/  IMAD R25, R25, 0xc0, R19 ;  /* 0x000000c019197824 */ /* 0x000fce00078e0213 */
[----:B------:R-:W-:Y:S05]  /*1b160*/  WARPSYNC.COLLECTIVE R15, `(.L_x_728) ;  /* 0x000000000f087348 */ /* 0x000fea0003c00000 */
[----:B------:R0:W1:Y:S02]  /*1b170*/  SHFL.IDX P6, R14, R13, R12, R11 ;  /* 0x0000000c0d0e7389 */ /* 0x00006400000c000b */
[----:B01----:R-:W-:Y:S01]  /*1b180*/  ENDCOLLECTIVE ;  /* 0x000000000000791b */ /* 0x003fe20003800000 */
.L_x_728:
[C---:B------:R-:W-:Y:S01]  /*1b190*/  VIADD R8, R25.reuse, 0x20 ;  /* 0x0000002019087836 */ /* 0x040fe20000000000 */
[----:B------:R-:W-:Y:S02]  /*1b1a0*/  ISETP.GE.AND P2, PT, R25, R3, PT ;  /* 0x000000031900720c */ /* 0x000fe40003f46270 */
[----:B------:R-:W-:Y:S01]  /*1b1b0*/  MOV R13, R0 ;  /* 0x00000000000d7202 */ /* 0x000fe20000000f00 */
[----:B------:R-:W-:-:S10]  /*1b1c0*/  IMAD.MOV.U32 R7, RZ, RZ, R14 ;  /* 0x000000ffff077224 */ /* 0x000fd400078e000e */
[----:B------:R-:W-:Y:S05]  /*1b1d0*/  WARPSYNC.COLLECTIVE R15, `(.L_x_729) ;  /* 0x000000000f087348 */ /* 0x000fea0003c00000 */
[----:B------:R0:W1:Y:S02]  /*1b1e0*/  SHFL.IDX P6, R14, R13, R12, R11 ;  /* 0x0000000c0d0e7389 */ /* 0x00006400000c000b */
[----:B01----:R-:W-:Y:S01]  /*1b1f0*/  ENDCOLLECTIVE ;  /* 0x000000000000791b */ /* 0x003fe20003800000 */
.L_x_729:
[----:B------:R-:W-:Y:S02]  /*1b200*/  IMAD.MOV.U32 R13, RZ, RZ, R4 ;  /* 0x000000ffff0d7224 */ /* 0x000fe400078e0004 */
[----:B------:R-:W-:Y:S02]  /*1b210*/  IMAD.MOV.U32 R12, RZ, RZ, 0x1 ;  /* 0x00000001ff0c7424 */ /* 0x000fe400078e00ff */
[----:B------:R-:W-:-:S07]  /*1b220*/  IMAD.MOV.U32 R6, RZ, RZ, R14 ;  /* 0x000000ffff067224 */ /* 0x000fce00078e000e */
[----:B------:R-:W-:Y:S05]  /*1b230*/  WARPSYNC.COLLECTIVE R15, `(.L_x_730) ;  /* 0x000000000f087348 */ /* 0x000fea0003c00000 */
[----:B------:R0:W1:Y:S02]  /*1b240*/  SHFL.IDX P6, R14, R13, R12, R11 ;  /* 0x0000000c0d0e7389 */ /* 0x00006400000c000b */
[----:B01----:R-:W-:Y:S01]  /*1b250*/  ENDCOLLECTIVE ;  /* 0x000000000000791b */ /* 0x003fe20003800000 */
.L_x_730:
[----:B------:R-:W-:-:S05]  /*1b260*/  @!P2 IADD3 R6, P1, R18, R6, RZ ;  /* 0x000000061206a210 */ /* 0x000fca0007f3e0ff */
[----:B------:R-:W-:Y:S01]  /*1b270*/  @!P2 IMAD.X R7, RZ, RZ, R7, P1 ;  /* 0x000000ffff07a224 */ /* 0x000fe200008e0607 */
[----:B------:R-:W-:-:S04]  /*1b280*/  ISETP.GE.AND P1, PT, R8, R3, PT ;  /* 0x000000030800720c */ /* 0x000fc80003f26270 */
[----:B------:R-:W-:Y:S01]  /*1b290*/  @!PT LDS RZ, [RZ] ;  /* 0x00000000fffff984 */ /* 0x000fe20000000800 */
[----:B------:R-:W-:Y:S01]  /*1b2a0*/  @!PT LDS RZ, [RZ] ;  /* 0x00000000fffff984 */ /* 0x000fe20000000800 */
[----:B------:R-:W-:Y:S01]  /*1b2b0*/  @!PT LDS RZ, [RZ] ;  /* 0x00000000fffff984 */ /* 0x000fe20000000800 */
[----:B------:R0:W-:Y:S01]  /*1b2c0*/  @!P2 LDGSTS.E.BYPASS.LTC128B.128 [R10+0xb000], desc[UR40][R6.64], !P0 ;  /* 0x0b000000060aafae */ /* 0x0001e2000c101d68 */
[----:B------:R-:W-:Y:S01]  /*1b2d0*/  IMAD.MOV.U32 R13, RZ, RZ, R0 ;  /* 0x000000ffff0d7224 */ /* 0x000fe200078e0000 */
[----:B0-----:R-:W-:-:S07]  /*1b2e0*/  MOV R6, R14 ;  /* 0x0000000e00067202 */ /* 0x001fce0000000f00 */
[----:B------:R-:W-:Y:S05]  /*1b2f0*/  WARPSYNC.COLLECTIVE R15, `(.L_x_731) ;  /* 0x000000000f087348 */ /* 0x000fea0003c00000 */
[----:B------:R0:W1:Y:S02]  /*1b300*/  SHFL.IDX P6, R14, R13, R12, R11 ;  /* 0x0000000c0d0e7389 */ /* 0x00006400000c000b */
[----:B01----:R-:W-:Y:S01]  /*1b310*/  ENDCOLLECTIVE ;  /* 0x000000000000791b */ /* 0x003fe20003800000 */
.L_x_731:
[----:B------:R-:W-:Y:S01]  /*1b320*/  IMAD.MOV.U32 R13, RZ, RZ, R4 ;  /* 0x000000ffff0d7224 */ /* 0x000fe200078e0004 */
[----:B------:R-:W-:Y:S01]  /*1b330*/  MOV R12, 0x2 ;  /* 0x00000002000c7802 */ /* 0x000fe20000000f00 */
[----:B------:R-:W-:-:S07]  /*1b340*/  IMAD.MOV.U32 R7, RZ, RZ, R14 ;  /* 0x000000ffff077224 */ /* 0x000fce00078e000e */
[----:B------:R-:W-:Y:S05]  /*1b350*/  WARPSYNC.COLLECTIVE R15, `(.L_x_732) ;  /* 0x000000000f087348 */ /* 0x000fea0003c00000 */
[----:B------:R0:W1:Y:S02]  /*1b360*/  SHFL.IDX P6, R14, R13, R12, R11 ;  /* 0x0000000c0d0e7389 */ /* 0x00006400000c000b */
[----:B01----:R-:W-:Y:S01]  /*1b370*/  ENDCOLLECTIVE ;  /* 0x000000000000791b */ /* 0x003fe20003800000 */
.L_x_732:
[----:B------:R-:W-:-:S05]  /*1b380*/  @!P1 IADD3 R7, P2, R18, R7, RZ ;  /* 0x0000000712079210 */ /* 0x000fca0007f5e0ff */
[----:B------:R-:W-:-:S05]  /*1b390*/  @!P1 IMAD.X R6, RZ, RZ, R6, P2 ;  /* 0x000000ffff069224 */ /* 0x000fca00010e0606 */
        /* <DEDUP_REMOVED lines=14> */
.L_x_733:
[----:B------:R-:W-:Y:S01]  /*1b480*/  IMAD.MOV.U32 R13, RZ, RZ, R4 ;  /* 0x000000ffff0d7224 */ /* 0x000fe200078e0004 */
[----:B------:R-:W-:Y:S01]  /*1b490*/  MOV R12, 0x3 ;  /* 0x00000003000c7802 */ /* 0x000fe20000000f00 */
[----:B------:R-:W-:-:S07]  /*1b4a0*/  IMAD.MOV.U32 R7, RZ, RZ, R14 ;  /* 0x000000ffff077224 */ /* 0x000fce00078e000e */
[----:B------:R-:W-:Y:S05]  /*1b4b0*/  WARPSYNC.COLLECTIVE R15, `(.L_x_734) ;  /* 0x000000000f087348 */ /* 0x000fea0003c00000 */
[----:B------:R0:W1:Y:S02]  /*1b4c0*/  SHFL.IDX P6, R14, R13, R12, R11 ;  /* 0x0000000c0d0e7389 */ /* 0x00006400000c000b */
[----:B01----:R-:W-:Y:S01]  /*1b4d0*/  ENDCOLLECTIVE ;  /* 0x000000000000791b */ /* 0x003fe20003800000 */
.L_x_734:
[----:B------:R-:W-:-:S05]  /*1b4e0*/  @!P1 IADD3 R7, P2, R18, R7, RZ ;  /* 0x0000000712079210 */ /* 0x000fca0007f5e0ff */
[----:B------:R-:W-:-:S05]  /*1b4f0*/  @!P1 IMAD.X R6, RZ, RZ, R6, P2 ;  /* 0x000000ffff069224 */ /* 0x000fca00010e0606 */
[-C--:B------:R-:W-:Y:S01]  /*1b500*/  @!P1 LOP3.LUT R7, R7, R6.reuse, RZ, 0x3c, !PT ;  /* 0x0000000607079212 */ /* 0x080fe200078e3cff */
[----:B------:R-:W-:Y:S02]  /*1b510*/  IMAD.MOV.U32 R13, RZ, RZ, R0 ;  /* 0x000000ffff0d7224 */ /* 0x000fe400078e0000 */
[----:B------:R-:W-:Y:S01]  /*1b520*/  VIADD R0, R25, 0x60 ;  /* 0x0000006019007836 */ /* 0x000fe20000000000 */
[----:B------:R-:W-:-:S04]  /*1b530*/  @!P1 LOP3.LUT R6, R7, R6, RZ, 0x3c, !PT ;  /* 0x0000000607069212 */ /* 0x000fc800078e3cff */
[----:B------:R-:W-:Y:S01]  /*1b540*/  @!P1 LOP3.LUT R7, R7, R6, RZ, 0x3c, !PT ;  /* 0x0000000607079212 */ /* 0x000fe200078e3cff */
[----:B------:R-:W-:-:S07]  /*1b550*/  IMAD.MOV.U32 R4, RZ, RZ, R14 ;  /* 0x000000ffff047224 */ /* 0x000fce00078e000e */
[----:B------:R-:W-:Y:S05]  /*1b560*/  WARPSYNC.COLLECTIVE R15, `(.L_x_735) ;  /* 0x000000000f087348 */ /* 0x000fea0003c00000 */
[----:B------:R0:W1:Y:S02]  /*1b570*/  SHFL.IDX P6, R14, R13, R12, R11 ;  /* 0x0000000c0d0e7389 */ /* 0x00006400000c000b */
[----:B01----:R-:W-:Y:S01]  /*1b580*/  ENDCOLLECTIVE ;  /* 0x000000000000791b */ /* 0x003fe20003800000 */
.L_x_735:
[----:B------:R-:W-:Y:S01]  /*1b590*/  @!PT LDS RZ, [RZ] ;  /* 0x00000000fffff984 */ /* 0x000fe20000000800 */
[----:B------:R-:W-:Y:S01]  /*1b5a0*/  @!PT LDS RZ, [RZ] ;  /* 0x00000000fffff984 */ /* 0x000fe20000000800 */
[----:B------:R-:W-:Y:S01]  /*1b5b0*/  @!PT LDS RZ, [RZ] ;  /* 0x00000000fffff984 */ /* 0x000fe20000000800 */
[----:B------:R0:W-:Y:S01]  /*1b5c0*/  @!P1 LDGSTS.E.BYPASS.LTC128B.128 [R10+0xc000], desc[UR40][R6.64], !P0 ;  /* 0x0c000000060a9fae */ /* 0x0001e2000c101d68 */
[----:B------:R-:W-:Y:S02]  /*1b5d0*/  ISETP.GE.AND P1, PT, R0, R3, PT ;  /* 0x000000030000720c */ /* 0x000fe40003f26270 */
[----:B------:R-:W-:Y:S01]  /*1b5e0*/  MOV R13, R2 ;  /* 0x00000002000d7202 */ /* 0x000fe20000000f00 */
[----:B------:R-:W-:Y:S02]  /*1b5f0*/  IMAD.MOV.U32 R12, RZ, RZ, RZ ;  /* 0x000000ffff0c7224 */ /* 0x000fe400078e00ff */
[----:B0-----:R-:W-:-:S08]  /*1b600*/  IMAD.MOV.U32 R6, RZ, RZ, R14 ;  /* 0x000000ffff067224 */ /* 0x001fd000078e000e */
[----:B------:R-:W-:Y:S05]  /*1b610*/  WARPSYNC.COLLECTIVE R15, `(.L_x_736) ;  /* 0x000000000f087348 */ /* 0x000fea0003c00000 */
[----:B------:R0:W1:Y:S02]  /*1b620*/  SHFL.IDX P6, R14, R13, R12, R11 ;  /* 0x0000000c0d0e7389 */ /* 0x00006400000c000b */
[----:B01----:R-:W-:Y:S01]  /*1b630*/  ENDCOLLECTIVE ;  /* 0x000000000000791b */ /* 0x003fe20003800000 */
.L_x_736:
[----:B------:R-:W-:-:S05]  /*1b640*/  @!P1 IADD3 R6, P3, R18, R6, RZ ;  /* 0x0000000612069210 */ /* 0x000fca0007f7e0ff */
[----:B------:R-:W-:-:S05]  /*1b650*/  @!P1 IMAD.X R7, RZ, RZ, R4, P3 ;  /* 0x000000ffff079224 */ /* 0x000fca00018e0604 */
[----:B------:R-:W-:Y:S01]  /*1b660*/  @!PT LDS RZ, [RZ] ;  /* 0x00000000fffff984 */ /* 0x000fe20000000800 */
[----:B------:R-:W-:Y:S01]  /*1b670*/  @!PT LDS RZ, [RZ] ;  /* 0x00000000fffff984 */ /* 0x000fe20000000800 */
[----:B------:R-:W-:Y:S01]  /*1b680*/  @!PT LDS RZ, [RZ] ;  /* 0x00000000fffff984 */ /* 0x000fe20000000800 */
[----:B------:R0:W-:Y:S01]  /*1b690*/  @!P1 LDGSTS.E.BYPASS.LTC128B.128 [R10+0xc800], desc[UR40][R6.64], !P0 ;  /* 0x0c800000060a9fae */ /* 0x0001e2000c101d68 */
[----:B------:R-:W-:Y:S02]  /*1b6a0*/  IMAD.MOV.U32 R13, RZ, RZ, R5 ;  /* 0x000000ffff0d7224 */ /* 0x000fe400078e0005 */
[----:B------:R-:W-:-:S07]  /*1b6b0*/  IMAD.MOV.U32 R4, RZ, RZ, R14 ;  /* 0x000000ffff047224 */ /* 0x000fce00078e000e */
[----:B0-----:R-:W-:Y:S05]  /*1b6c0*/  WARPSYNC.COLLECTIVE R15, `(.L_x_737) ;  /* 0x000000000f087348 */ /* 0x001fea0003c00000 */
[----:B------:R1:W2:Y:S02]  /*1b6d0*/  SHFL.IDX P6, R14, R13, R12, R11 ;  /* 0x0000000c0d0e7389 */ /* 0x0002a400000c000b */
[----:B012---:R-:W-:Y:S01]  /*1b6e0*/  ENDCOLLECTIVE ;  /* 0x000000000000791b */ /* 0x007fe20003800000 */
.L_x_737:
[----:B------:R-:W-:-:S05]  /*1b6f0*/  VIADD R6, R25, 0x80 ;  /* 0x0000008019067836 */ /* 0x000fca0000000000 */
[----:B------:R-:W-:Y:S01]  /*1b700*/  ISETP.GE.AND P1, PT, R6, R3, PT ;  /* 0x000000030600720c */ /* 0x000fe20003f26270 */
[----:B------:R-:W-:Y:S02]  /*1b710*/  IMAD.MOV.U32 R13, RZ, RZ, R2 ;  /* 0x000000ffff0d7224 */ /* 0x000fe400078e0002 */
[----:B------:R-:W-:Y:S02]  /*1b720*/  IMAD.MOV.U32 R12, RZ, RZ, 0x1 ;  /* 0x00000001ff0c7424 */ /* 0x000fe400078e00ff */
[----:B------:R-:W-:-:S08]  /*1b730*/  IMAD.MOV.U32 R0, RZ, RZ, R14 ;  /* 0x000000ffff007224 */ /* 0x000fd000078e000e */
[----:B------:R-:W-:Y:S05]  /*1b740*/  WARPSYNC.COLLECTIVE R15, `(.L_x_738) ;  /* 0x000000000f087348 */ /* 0x000fea0003c00000 */
[----:B------:R0:W1:Y:S02]  /*1b750*/  SHFL.IDX P6, R14, R13, R12, R11 ;  /* 0x0000000c0d0e7389 */ /* 0x00006400000c000b */
[----:B01----:R-:W-:Y:S01]  /*1b760*/  ENDCOLLECTIVE ;  /* 0x000000000000791b */ /* 0x003fe20003800000 */
.L_x_738:
[----:B------:R-:W-:-:S04]  /*1b770*/  @!P1 IADD3 R0, P3, R18, R0, RZ ;  /* 0x0000000012009210 */ /* 0x000fc80007f7e0ff */
[----:B------:R-:W-:Y:S01]  /*1b780*/  @!P1 IADD3.X R4, RZ, R4, RZ, P3, !PT ;  /* 0x00000004ff049210 */ /* 0x000fe20001ffe4ff */
[----:B------:R-:W-:-:S04]  /*1b790*/  @!P1 IMAD.MOV.U32 R6, RZ, RZ, R0 ;  /* 0x000000ffff069224 */ /* 0x000fc800078e0000 */
        /* <DEDUP_REMOVED lines=10> */
.L_x_739:
[----:B------:R-:W-:Y:S01]  /*1b840*/  IMAD.MOV.U32 R2, RZ, RZ, R14 ;  /* 0x000000ffff027224 */ /* 0x000fe200078e000e */
[----:B------:R-:W-:Y:S06]  /*1b850*/  BRA `(.L_x_740) ;  /* 0xffffffac00d87947 */ /* 0x000fec000383ffff */
.L_x_601:
[----:B0-----:R0:W1:Y:S02]  /*1b860*/  SYNCS.PHASECHK.TRANS64.TRYWAIT P0, [R17+URZ+0x13220], R0 ;  /* 0x01322000110075a7 */ /* 0x001064000800017f */
[----:B-1----:R-:W-:Y:S05]  /*1b870*/  @!P0 NANOSLEEP.SYNCS 0x989680 ;  /* 0x009896800000895d */ /* 0x002fea0003900000 */
[----:B------:R-:W1:Y:S02]  /*1b880*/  @!P0 SYNCS.PHASECHK.TRANS64 P0, [R17+URZ+0x13220], R0 ;  /* 0x01322000110085a7 */ /* 0x000e64000800007f */
[----:B-1----:R-:W-:Y:S05]  /*1b890*/  @!P0 BRA `(.L_x_601) ;  /* 0xfffffffc00f08947 */ /* 0x002fea000383ffff */
[----:B------:R-:W-:Y:S05]  /*1b8a0*/  BRA `(.L_x_741) ;  /* 0xffffffb000347947 */ /* 0x000fea000383ffff */
.L_x_605:
[----:B0-----:R0:W1:Y:S02]  /*1b8b0*/  SYNCS.PHASECHK.TRANS64.TRYWAIT P0, [R6+URZ+0x13280], R28 ;  /* 0x0132801c060075a7 */ /* 0x001064000800017f */
[----:B-1----:R-:W-:Y:S05]  /*1b8c0*/  @!P0 NANOSLEEP.SYNCS 0x989680 ;  /* 0x009896800000895d */ /* 0x002fea0003900000 */
[----:B------:R-:W1:Y:S02]  /*1b8d0*/  @!P0 SYNCS.PHASECHK.TRANS64 P0, [R6+URZ+0x13280], R28 ;  /* 0x0132801c060085a7 */ /* 0x000e64000800007f */
[----:B-1----:R-:W-:Y:S05]  /*1b8e0*/  @!P0 BRA `(.L_x_605) ;  /* 0xfffffffc00f08947 */ /* 0x002fea000383ffff */
[----:B------:R-:W-:Y:S05]  /*1b8f0*/  BRA `(.L_x_742) ;  /* 0xffffffb400787947 */ /* 0x000fea000383ffff */
.L_x_606:
        /* <DEDUP_REMOVED lines=8> */
.L_x_744:
[----:B------:R-:W-:Y:S05]  /*1b980*/  BSYNC B0 ;  /* 0x0000000000007941 */ /* 0x000fea0003800000 */
.L_x_743:
[----:B------:R-:W0:Y:S01]  /*1b990*/  S2R R2, SR_TID.X ;  /* 0x0000000000027919 */ /* 0x000e220000002100 */
[----:B------:R-:W-:Y:S01]  /*1b9a0*/  IMAD.MOV.U32 R13, RZ, RZ, R4 ;  /* 0x000000ffff0d7224 */ /* 0x000fe200078e0004 */
[----:B------:R-:W-:Y:S01]  /*1b9b0*/  MOV R3, R14 ;  /* 0x0000000e00037202 */ /* 0x000fe20000000f00 */
[----:B------:R-:W-:Y:S02]  /*1b9c0*/  IMAD.MOV.U32 R12, RZ, RZ, RZ ;  /* 0x000000ffff0c7224 */ /* 0x000fe400078e00ff */
[----:B------:R-:W-:Y:S02]  /*1b9d0*/  IMAD.MOV.U32 R11, RZ, RZ, 0x1c1f ;  /* 0x00001c1fff0b7424 */ /* 0x000fe400078e00ff */
[----:B------:R-:W-:Y:S02]  /*1b9e0*/  IMAD.MOV.U32 R15, RZ, RZ, -0x1 ;  /* 0xffffffffff0f7424 */ /* 0x000fe400078e00ff */
[----:B------:R-:W-:-:S07]  /*1b9f0*/  IMAD.IADD R7, R17, 0x1, R7 ;  /* 0x0000000111077824 */ /* 0x000fce00078e0207 */
[----:B0-----:R-:W-:Y:S05]  /*1ba00*/  WARPSYNC.COLLECTIVE R15, `(.L_x_745) ;  /* 0x000000000f087348 */ /* 0x001fea0003c00000 */
[----:B------:R1:W2:Y:S02]  /*1ba10*/  SHFL.IDX P6, R14, R13, R12, R11 ;  /* 0x0000000c0d0e7389 */ /* 0x0002a400000c000b */
[----:B012---:R-:W-:Y:S01]  /*1ba20*/  ENDCOLLECTIVE ;  /* 0x000000000000791b */ /* 0x007fe20003800000 */
.L_x_745:
        /* <DEDUP_REMOVED lines=11> */
.L_x_746:
[----:B------:R-:W-:Y:S01]  /*1bae0*/  @!PT LDS RZ, [RZ] ;  /* 0x00000000fffff984 */ /* 0x000fe20000000800 */
[----:B------:R-:W-:Y:S01]  /*1baf0*/  @!PT LDS RZ, [RZ] ;  /* 0x00000000fffff984 */ /* 0x000fe20000000800 */
[----:B------:R-:W-:Y:S01]  /*1bb00*/  @!PT LDS RZ, [RZ] ;  /* 0x00000000fffff984 */ /* 0x000fe20000000800 */
[----:B------:R0:W-:Y:S01]  /*1bb10*/  LDGSTS.E.BYPASS.LTC128B.128 [R7+0x6000], desc[UR40][R2.64], !P2 ;  /* 0x0600000002077fae */ /* 0x0001e2000d101d68 */
[----:B------:R-:W-:Y:S01]  /*1bb20*/  IMAD.MOV.U32 R13, RZ, RZ, R4 ;  /* 0x000000ffff0d7224 */ /* 0x000fe200078e0004 */
[----:B0-----:R-:W0:Y:S01]  /*1bb30*/  S2R R2, SR_TID.X ;  /* 0x0000000000027919 */ /* 0x001e220000002100 */
[----:B------:R-:W-:-:S07]  /*1bb40*/  MOV R3, R14 ;  /* 0x0000000e00037202 */ /* 0x000fce0000000f00 */
[----:B0-----:R-:W-:Y:S05]  /*1bb50*/  WARPSYNC.COLLECTIVE R15, `(.L_x_747) ;  /* 0x000000000f087348 */ /* 0x001fea0003c00000 */
[----:B------:R1:W2:Y:S02]  /*1bb60*/  SHFL.IDX P6, R14, R13, R12, R11 ;  /* 0x0000000c0d0e7389 */ /* 0x0002a400000c000b */
[----:B012---:R-:W-:Y:S01]  /*1bb70*/  ENDCOLLECTIVE ;  /* 0x000000000000791b */ /* 0x007fe20003800000 */
.L_x_747:
[----:B------:R-:W-:Y:S01]  /*1bb80*/  IMAD.MOV.U32 R13, RZ, RZ, R5 ;  /* 0x000000ffff0d7224 */ /* 0x000fe200078e0005 */
[----:B------:R-:W-:Y:S01]  /*1bb90*/  MOV R12, 0x2 ;  /* 0x00000002000c7802 */ /* 0x000fe20000000f00 */
        /* <DEDUP_REMOVED lines=9> */
.L_x_748:
        /* <DEDUP_REMOVED lines=10> */
.L_x_749:
[----:B------:R-:W-:Y:S02]  /*1bcd0*/  IMAD.MOV.U32 R13, RZ, RZ, R5 ;  /* 0x000000ffff0d7224 */ /* 0x000fe400078e0005 */
[----:B------:R-:W-:Y:S02]  /*1bce0*/  IMAD.MOV.U32 R12, RZ, RZ, 0x3 ;  /* 0x00000003ff0c7424 */ /* 0x000fe400078e00ff */
[----:B------:R-:W-:Y:S02]  /*1bcf0*/  IMAD.SHL.U32 R15, R2, 0x10, RZ ;  /* 0x00000010020f7824 */ /* 0x000fe400078e00ff */
[----:B------:R-:W-:-:S03]  /*1bd00*/  IMAD.MOV.U32 R2, RZ, RZ, R14 ;  /* 0x000000ffff027224 */ /* 0x000fc600078e000e */
[----:B------:R-:W-:-:S04]  /*1bd10*/  LOP3.LUT R15, R15, 0x30, RZ, 0xc0, !PT ;  /* 0x000000300f0f7812 */ /* 0x000fc800078ec0ff */
[----:B------:R-:W-:Y:S01]  /*1bd20*/  IADD3 R2, P0, R15, R2, RZ ;  /* 0x000000020f027210 */ /* 0x000fe20007f1e0ff */
[----:B------:R-:W-:-:S03]  /*1bd30*/  IMAD.MOV.U32 R15, RZ, RZ, -0x1 ;  /* 0xffffffffff0f7424 */ /* 0x000fc600078e00ff */
[----:B------:R-:W-:-:S09]  /*1bd40*/  IADD3.X R3, RZ, R3, RZ, P0, !PT ;  /* 0x00000003ff037210 */ /* 0x000fd200007fe4ff */
[----:B------:R-:W-:Y:S05]  /*1bd50*/  WARPSYNC.COLLECTIVE R15, `(.L_x_750) ;  /* 0x000000000f087348 */ /* 0x000fea0003c00000 */
[----:B------:R0:W1:Y:S02]  /*1bd60*/  SHFL.IDX P6, R14, R13, R12, R11 ;  /* 0x0000000c0d0e7389 */ /* 0x00006400000c000b */
[----:B01----:R-:W-:Y:S01]  /*1bd70*/  ENDCOLLECTIVE ;  /* 0x000000000000791b */ /* 0x003fe20003800000 */
.L_x_750:
        /* <DEDUP_REMOVED lines=10> */
.L_x_751:
[----:B------:R-:W-:Y:S02]  /*1be20*/  IMAD.MOV.U32 R13, RZ, RZ, R18 ;  /* 0x000000ffff0d7224 */ /* 0x000fe400078e0012 */
[----:B------:R-:W-:Y:S01]  /*1be30*/  IMAD.MOV.U32 R12, RZ, RZ, RZ ;  /* 0x000000ffff0c7224 */ /* 0x000fe200078e00ff */
[----:B------:R-:W-:Y:S01]  /*1be40*/  SHF.L.U32 R3, R3, 0x4, RZ ;  /* 0x0000000403037819 */ /* 0x000fe200000006ff */
[----:B------:R-:W-:-:S07]  /*1be50*/  IMAD.MOV.U32 R2, RZ, RZ, R14 ;  /* 0x000000ffff027224 */ /* 0x000fce00078e000e */
[----:B------:R-:W-:Y:S05]  /*1be60*/  WARPSYNC.COLLECTIVE R15, `(.L_x_752) ;  /* 0x000000000f087348 */ /* 0x000fea0003c00000 */
[----:B------:R0:W1:Y:S02]  /*1be70*/  SHFL.IDX P6, R14, R13, R12, R11 ;  /* 0x0000000c0d0e7389 */ /* 0x00006400000c000b */
[----:B01----:R-:W-:Y:S01]  /*1be80*/  ENDCOLLECTIVE ;  /* 0x000000000000791b */ /* 0x003fe20003800000 */
.L_x_752:
[----:B------:R-:W-:-:S04]  /*1be90*/  LOP3.LUT R3, R3, 0x30, RZ, 0xc0, !PT ;  /* 0x0000003003037812 */ /* 0x000fc800078ec0ff */
[----:B------:R-:W-:-:S05]  /*1bea0*/  IADD3 R2, P0, R3, R2, RZ ;  /* 0x0000000203027210 */ /* 0x000fca0007f1e0ff */
[----:B------:R-:W-:Y:S01]  /*1beb0*/  IMAD.X R3, RZ, RZ, R5, P0 ;  /* 0x000000ffff037224 */ /* 0x000fe200000e0605 */
[----:B------:R-:W-:-:S04]  /*1bec0*/  MOV R13, R19 ;  /* 0x00000013000d7202 */ /* 0x000fc80000000f00 */
[----:B------:R-:W-:Y:S01]  /*1bed0*/  @!PT LDS RZ, [RZ] ;  /* 0x00000000fffff984 */ /* 0x000fe20000000800 */
[----:B------:R-:W-:Y:S01]  /*1bee0*/  @!PT LDS RZ, [RZ] ;  /* 0x00000000fffff984 */ /* 0x000fe20000000800 */
[----:B------:R-:W-:Y:S01]  /*1bef0*/  @!PT LDS RZ, [RZ] ;  /* 0x00000000fffff984 */ /* 0x000fe20000000800 */
[----:B------:R0:W-:Y:S01]  /*1bf00*/  LDGSTS.E.BYPASS.LTC128B.128 [R7+0x7800], desc[UR40][R2.64], !P2 ;  /* 0x0780000002077fae */ /* 0x0001e2000d101d68 */
[----:B------:R-:W-:-:S07]  /*1bf10*/  IMAD.MOV.U32 R18, RZ, RZ, R14 ;  /* 0x000000ffff127224 */ /* 0x000fce00078e000e */
[----:B0-----:R-:W-:Y:S05]  /*1bf20*/  WARPSYNC.COLLECTIVE R15, `(.L_x_753) ;  /* 0x000000000f087348 */ /* 0x001fea0003c00000 */
[----:B------:R1:W2:Y:S02]  /*1bf30*/  SHFL.IDX P6, R14, R13, R12, R11 ;  /* 0x0000000c0d0e7389 */ /* 0x0002a400000c000b */
[----:B012---:R-:W-:Y:S01]  /*1bf40*/  ENDCOLLECTIVE ;  /* 0x000000000000791b */ /* 0x007fe20003800000 */
.L_x_753:
[----:B------:R-:W-:Y:S01]  /*1bf50*/  IMAD.MOV.U32 R2, RZ, RZ, R14 ;  /* 0x000000ffff027224 */ /* 0x000fe200078e000e */
[----:B------:R-:W-:Y:S06]  /*1bf60*/  BRA `(.L_x_754) ;  /* 0xffffffb000e47947 */ /* 0x000fec000383ffff */
.L_x_611:
[----:B---3--:R3:W4:Y:S02]  /*1bf70*/  SYNCS.PHASECHK.TRANS64.TRYWAIT P0, [R6+URZ+0x13240], R28 ;  /* 0x0132401c060075a7 */ /* 0x008724000800017f */
[----:B----4-:R-:W-:Y:S05]  /*1bf80*/  @!P0 NANOSLEEP.SYNCS 0x989680 ;  /* 0x009896800000895d */ /* 0x010fea0003900000 */
[----:B------:R-:W4:Y:S02]  /*1bf90*/  @!P0 SYNCS.PHASECHK.TRANS64 P0, [R6+URZ+0x13240], R28 ;  /* 0x0132401c060085a7 */ /* 0x000f24000800007f */
[----:B----4-:R-:W-:Y:S05]  /*1bfa0*/  @!P0 BRA `(.L_x_611) ;  /* 0xfffffffc00f08947 */ /* 0x010fea000383ffff */
[----:B------:R-:W-:Y:S05]  /*1bfb0*/  BRA `(.L_x_755) ;  /* 0xffffffb400407947 */ /* 0x000fea000383ffff */
.L_x_612:
[----:B------:R-:W-:Y:S01]  /*1bfc0*/  BSSY B0, `(.L_x_756) ;  /* 0x0000008000007945 */ /* 0x000fe20003800000 */
[----:B------:R-:W-:Y:S02]  /*1bfd0*/  IMAD.MOV.U32 R13, RZ, RZ, R8 ;  /* 0x000000ffff0d7224 */ /* 0x000fe400078e0008 */
[----:B------:R-:W-:Y:S02]  /*1bfe0*/  IMAD.MOV.U32 R12, RZ, RZ, RZ ;  /* 0x000000ffff0c7224 */ /* 0x000fe400078e00ff */
[----:B------:R-:W-:Y:S02]  /*1bff0*/  IMAD.MOV.U32 R11, RZ, RZ, 0x1c1f ;  /* 0x00001c1fff0b7424 */ /* 0x000fe400078e00ff */
[----:B------:R-:W-:-:S07]  /*1c000*/  IMAD.MOV.U32 R15, RZ, RZ, -0x1 ;  /* 0xffffffffff0f7424 */ /* 0x000fce00078e00ff */
[----:B0123--:R-:W-:Y:S05]  /*1c010*/  WARPSYNC.COLLECTIVE R15, `(.L_x_757) ;  /* 0x000000000f087348 */ /* 0x00ffea0003c00000 */
[----:B------:R4:W0:Y:S02]  /*1c020*/  SHFL.IDX P6, R14, R13, R12, R11 ;  /* 0x0000000c0d0e7389 */ /* 0x00082400000c000b */
[----:B01234-:R-:W-:Y:S01]  /*1c030*/  ENDCOLLECTIVE ;  /* 0x000000000000791b */ /* 0x01ffe20003800000 */
.L_x_757:
[----:B------:R-:W-:Y:S05]  /*1c040*/  BSYNC B0 ;  /* 0x0000000000007941 */ /* 0x000fea0003800000 */
.L_x_756:
        /* <DEDUP_REMOVED lines=8> */
.L_x_758:
[----:B------:R-:W-:Y:S02]  /*1c0d0*/  IMAD.MOV.U32 R13, RZ, RZ, R8 ;  /* 0x000000ffff0d7224 */ /* 0x000fe400078e0008 */
[----:B------:R-:W-:Y:S02]  /*1c0e0*/  IMAD.MOV.U32 R12, RZ, RZ, 0x1 ;  /* 0x00000001ff0c7424 */ /* 0x000fe400078e00ff */
[----:B------:R-:W-:-:S07]  /*1c0f0*/  IMAD.MOV.U32 R2, RZ, RZ, R14 ;  /* 0x000000ffff027224 */ /* 0x000fce00078e000e */
[----:B------:R-:W-:Y:S05]  /*1c100*/  WARPSYNC.COLLECTIVE R15, `(.L_x_759) ;  /* 0x000000000f087348 */ /* 0x000fea0003c00000 */
[----:B------:R0:W1:Y:S02]  /*1c110*/  SHFL.IDX P6, R14, R13, R12, R11 ;  /* 0x0000000c0d0e7389 */ /* 0x00006400000c000b */
[----:B01----:R-:W-:Y:S01]  /*1c120*/  ENDCOLLECTIVE ;  /* 0x000000000000791b */ /* 0x003fe20003800000 */
.L_x_759:
[----:B------:R-:W-:-:S04]  /*1c130*/  IADD3 R2, P0, R18, R2, RZ ;  /* 0x0000000212027210 */ /* 0x000fc80007f1e0ff */
[----:B------:R-:W-:-:S05]  /*1c140*/  IADD3.X R3, RZ, R3, RZ, P0, !PT ;  /* 0x00000003ff037210 */ /* 0x000fca00007fe4ff */
        /* <DEDUP_REMOVED lines=9> */
.L_x_760:
[----:B------:R-:W-:Y:S02]  /*1c1e0*/  IMAD.MOV.U32 R13, RZ, RZ, R8 ;  /* 0x000000ffff0d7224 */ /* 0x000fe400078e0008 */
[----:B------:R-:W-:Y:S02]  /*1c1f0*/  IMAD.MOV.U32 R12, RZ, RZ, 0x2 ;  /* 0x00000002ff0c7424 */ /* 0x000fe400078e00ff */
[----:B------:R-:W-:-:S07]  /*1c200*/  IMAD.MOV.U32 R2, RZ, RZ, R14 ;  /* 0x000000ffff027224 */ /* 0x000fce00078e000e */
[----:B------:R-:W-:Y:S05]  /*1c210*/  WARPSYNC.COLLECTIVE R15, `(.L_x_761) ;  /* 0x000000000f087348 */ /* 0x000fea0003c00000 */
[----:B------:R0:W1:Y:S02]  /*1c220*/  SHFL.IDX P6, R14, R13, R12, R11 ;  /* 0x0000000c0d0e7389 */ /* 0x00006400000c000b */
[----:B01----:R-:W-:Y:S01]  /*1c230*/  ENDCOLLECTIVE ;  /* 0x000000000000791b */ /* 0x003fe20003800000 */
.L_x_761:
        /* <DEDUP_REMOVED lines=11> */
.L_x_762:
[----:B------:R-:W-:Y:S02]  /*1c2f0*/  IMAD.MOV.U32 R13, RZ, RZ, R8 ;  /* 0x000000ffff0d7224 */ /* 0x000fe400078e0008 */
[----:B------:R-:W-:Y:S01]  /*1c300*/  IMAD.MOV.U32 R12, RZ, RZ, 0x3 ;  /* 0x00000003ff0c7424 */ /* 0x000fe200078e00ff */
[----:B------:R-:W-:-:S07]  /*1c310*/  MOV R2, R14 ;  /* 0x0000000e00027202 */ /* 0x000fce0000000f00 */
[----:B------:R-:W-:Y:S05]  /*1c320*/  WARPSYNC.COLLECTIVE R15, `(.L_x_763) ;  /* 0x000000000f087348 */ /* 0x000fea0003c00000 */
[----:B------:R0:W1:Y:S02]  /*1c330*/  SHFL.IDX P6, R14, R13, R12, R11 ;  /* 0x0000000c0d0e7389 */ /* 0x00006400000c000b */
[----:B01----:R-:W-:Y:S01]  /*1c340*/  ENDCOLLECTIVE ;  /* 0x000000000000791b */ /* 0x003fe20003800000 */
.L_x_763:
        /* <DEDUP_REMOVED lines=11> */
.L_x_764:
[----:B------:R-:W-:Y:S02]  /*1c400*/  IMAD.MOV.U32 R13, RZ, RZ, R4 ;  /* 0x000000ffff0d7224 */ /* 0x000fe400078e0004 */
[----:B------:R-:W-:Y:S02]  /*1c410*/  IMAD.MOV.U32 R12, RZ, RZ, RZ ;  /* 0x000000ffff0c7224 */ /* 0x000fe400078e00ff */
[----:B------:R-:W-:-:S07]  /*1c420*/  IMAD.MOV.U32 R2, RZ, RZ, R14 ;  /* 0x000000ffff027224 */ /* 0x000fce00078e000e */
[----:B------:R-:W-:Y:S05]  /*1c430*/  WARPSYNC.COLLECTIVE R15, `(.L_x_765) ;  /* 0x000000000f087348 */ /* 0x000fea0003c00000 */
[----:B------:R0:W1:Y:S02]  /*1c440*/  SHFL.IDX P6, R14, R13, R12, R11 ;  /* 0x0000000c0d0e7389 */ /* 0x00006400000c000b */
[----:B01----:R-:W-:Y:S01]  /*1c450*/  ENDCOLLECTIVE ;  /* 0x000000000000791b */ /* 0x003fe20003800000 */
.L_x_765:
[----:B------:R-:W-:-:S05]  /*1c460*/  IADD3 R2, P0, R18, R2, RZ ;  /* 0x0000000212027210 */ /* 0x000fca0007f1e0ff */
[----:B------:R-:W-:-:S05]  /*1c470*/  IMAD.X R3, RZ, RZ, R8, P0 ;  /* 0x000000ffff037224 */ /* 0x000fca00000e0608 */
        /* <DEDUP_REMOVED lines=9> */
.L_x_766:
[----:B------:R-:W-:Y:S01]  /*1c510*/  IMAD.MOV.U32 R2, RZ, RZ, R14 ;  /* 0x000000ffff027224 */ /* 0x000fe200078e000e */
[----:B------:R-:W-:Y:S06]  /*1c520*/  BRA `(.L_x_767) ;  /* 0xffffffb000cc7947 */ /* 0x000fec000383ffff */
.L_x_617:
[----:B------:R0:W0:Y:S02]  /*1c530*/  SYNCS.PHASECHK.TRANS64.TRYWAIT P2, [R2+URZ+0x13270], R0 ;  /* 0x01327000020075a7 */ /* 0x000024000804017f */
[----:B0-----:R-:W-:Y:S05]  /*1c540*/  @!P2 NANOSLEEP.SYNCS 0x989680 ;  /* 0x009896800000a95d */ /* 0x001fea0003900000 */
[----:B------:R-:W0:Y:S02]  /*1c550*/  @!P2 SYNCS.PHASECHK.TRANS64 P2, [R2+URZ+0x13270], R0 ;  /* 0x013270000200a5a7 */ /* 0x000e24000804007f */
[----:B0-----:R-:W-:Y:S05]  /*1c560*/  @!P2 BRA `(.L_x_617) ;  /* 0xfffffffc00f0a947 */ /* 0x001fea000383ffff */
[----:B------:R-:W-:Y:S05]  /*1c570*/  BRA `(.L_x_768) ;  /* 0xffffffb400307947 */ /* 0x000fea000383ffff */
.L_x_619:
[----:B------:R0:W0:Y:S02]  /*1c580*/  SYNCS.PHASECHK.TRANS64.TRYWAIT P2, [R2+URZ+0x13260], R0 ;  /* 0x01326000020075a7 */ /* 0x000024000804017f */
[----:B0-----:R-:W-:Y:S05]  /*1c590*/  @!P2 NANOSLEEP.SYNCS 0x989680 ;  /* 0x009896800000a95d */ /* 0x001fea0003900000 */
[----:B------:R-:W0:Y:S02]  /*1c5a0*/  @!P2 SYNCS.PHASECHK.TRANS64 P2, [R2+URZ+0x13260], R0 ;  /* 0x013260000200a5a7 */ /* 0x000e24000804007f */
[----:B0-----:R-:W-:Y:S05]  /*1c5b0*/  @!P2 BRA `(.L_x_619) ;  /* 0xfffffffc00f0a947 */ /* 0x001fea000383ffff */
[----:B------:R-:W-:Y:S05]  /*1c5c0*/  BRA `(.L_x_769) ;  /* 0xffffffb400407947 */ /* 0x000fea000383ffff */
.L_x_627:
[----:B0-----:R0:W2:Y:S02]  /*1c5d0*/  SYNCS.PHASECHK.TRANS64.TRYWAIT P1, [R3+URZ+0x13270], R0 ;  /* 0x01327000030075a7 */ /* 0x0010a4000802017f */
[----:B--2---:R-:W-:Y:S05]  /*1c5e0*/  @!P1 NANOSLEEP.SYNCS 0x989680 ;  /* 0x009896800000995d */ /* 0x004fea0003900000 */
[----:B------:R-:W2:Y:S02]  /*1c5f0*/  @!P1 SYNCS.PHASECHK.TRANS64 P1, [R3+URZ+0x13270], R0 ;  /* 0x01327000030095a7 */ /* 0x000ea4000802007f */
[----:B--2---:R-:W-:Y:S05]  /*1c600*/  @!P1 BRA `(.L_x_627) ;  /* 0xfffffffc00f09947 */ /* 0x004fea000383ffff */
[----:B------:R-:W-:Y:S05]  /*1c610*/  BRA `(.L_x_770) ;  /* 0xffffffb800887947 */ /* 0x000fea000383ffff */
.L_x_629:
[----:B0-----:R0:W2:Y:S02]  /*1c620*/  SYNCS.PHASECHK.TRANS64.TRYWAIT P1, [R3+URZ+0x13260], R0 ;  /* 0x01326000030075a7 */ /* 0x0010a4000802017f */
[----:B--2---:R-:W-:Y:S05]  /*1c630*/  @!P1 NANOSLEEP.SYNCS 0x989680 ;  /* 0x009896800000995d */ /* 0x004fea0003900000 */
[----:B------:R-:W2:Y:S02]  /*1c640*/  @!P1 SYNCS.PHASECHK.TRANS64 P1, [R3+URZ+0x13260], R0 ;  /* 0x01326000030095a7 */ /* 0x000ea4000802007f */
[----:B--2---:R-:W-:Y:S05]  /*1c650*/  @!P1 BRA `(.L_x_629) ;  /* 0xfffffffc00f09947 */ /* 0x004fea000383ffff */
[----:B------:R-:W-:Y:S05]  /*1c660*/  BRA `(.L_x_771) ;  /* 0xffffffb800987947 */ /* 0x000fea000383ffff */
.L_x_634:
[----:B------:R-:W-:Y:S01]  /*1c670*/  BSSY B0, `(.L_x_772) ;  /* 0x0000008000007945 */ /* 0x000fe20003800000 */
[----:B------:R-:W-:Y:S01]  /*1c680*/  IMAD.MOV.U32 R13, RZ, RZ, R24 ;  /* 0x000000ffff0d7224 */ /* 0x000fe200078e0018 */
[----:B------:R-:W-:Y:S01]  /*1c690*/  MOV R11, 0x1f ;  /* 0x0000001f000b7802 */ /* 0x000fe20000000f00 */
[----:B------:R-:W-:Y:S02]  /*1c6a0*/  IMAD.MOV.U32 R12, RZ, RZ, RZ ;  /* 0x000000ffff0c7224 */ /* 0x000fe400078e00ff */
[----:B------:R-:W-:-:S07]  /*1c6b0*/  IMAD.MOV.U32 R15, RZ, RZ, -0x1 ;  /* 0xffffffffff0f7424 */ /* 0x000fce00078e00ff */
[----:B01---5:R-:W-:Y:S05]  /*1c6c0*/  WARPSYNC.COLLECTIVE R15, `(.L_x_773) ;  /* 0x000000000f087348 */ /* 0x023fea0003c00000 */
[----:B------:R2:W3:Y:S02]  /*1c6d0*/  SHFL.IDX P6, R14, R13, R12, R11 ;  /* 0x0000000c0d0e7389 */ /* 0x0004e400000c000b */
[----:B0123-5:R-:W-:Y:S01]  /*1c6e0*/  ENDCOLLECTIVE ;  /* 0x000000000000791b */ /* 0x02ffe20003800000 */
.L_x_773:
[----:B------:R-:W-:Y:S05]  /*1c6f0*/  BSYNC B0 ;  /* 0x0000000000007941 */ /* 0x000fea0003800000 */
.L_x_772:
[----:B------:R-:W-:Y:S01]  /*1c700*/  IMAD.MOV.U32 R13, RZ, RZ, R24 ;  /* 0x000000ffff0d7224 */ /* 0x000fe200078e0018 */
[----:B------:R-:W-:Y:S01]  /*1c710*/  MOV R11, 0x1f ;  /* 0x0000001f000b7802 */ /* 0x000fe20000000f00 */
[----:B------:R-:W-:Y:S02]  /*1c720*/  IMAD.MOV.U32 R12, RZ, RZ, 0x1 ;  /* 0x00000001ff0c7424 */ /* 0x000fe400078e00ff */
[----:B------:R-:W-:Y:S02]  /*1c730*/  IMAD.MOV.U32 R15, RZ, RZ, -0x1 ;  /* 0xffffffffff0f7424 */ /* 0x000fe400078e00ff */
[----:B------:R-:W-:Y:S02]  /*1c740*/  IMAD.IADD R8, R27, 0x1, R10 ;  /* 0x000000011b087824 */ /* 0x000fe400078e020a */
[----:B------:R-:W-:-:S07]  /*1c750*/  IMAD.MOV.U32 R0, RZ, RZ, R14 ;  /* 0x000000ffff007224 */ /* 0x000fce00078e000e */
[----:B------:R-:W-:Y:S05]  /*1c760*/  WARPSYNC.COLLECTIVE R15, `(.L_x_774) ;  /* 0x000000000f087348 */ /* 0x000fea0003c00000 */
[----:B------:R0:W1:Y:S02]  /*1c770*/  SHFL.IDX P6, R14, R13, R12, R11 ;  /* 0x0000000c0d0e7389 */ /* 0x00006400000c000b */
[----:B01----:R-:W-:Y:S01]  /*1c780*/  ENDCOLLECTIVE ;  /* 0x000000000000791b */ /* 0x003fe20003800000 */
.L_x_774:
[----:B------:R-:W-:Y:S02]  /*1c790*/  ULDC UR4, c[0x0][0xc3c] ;  /* 0x00030f0000047ab9 */ /* 0x000fe40000000800 */
[----:B------:R-:W-:-:S13]  /*1c7a0*/  ISETP.GE.OR P1, PT, R8, UR4, !P0 ;  /* 0x0000000408007c0c */ /* 0x000fda000c726670 */
[----:B------:R-:W0:Y:S08]  /*1c7b0*/  @!P1 LDC.64 R2, c[0x0][0xc80] ;  /* 0x00032000ff029b82 */ /* 0x000e300000000a00 */
[----:B------:R-:W1:Y:S01]  /*1c7c0*/  @!P1 LDC.64 R4, c[0x0][0xc78] ;  /* 0x00031e00ff049b82 */ /* 0x000e620000000a00 */
[----:B------:R-:W-:Y:S02]  /*1c7d0*/  IMAD.MOV.U32 R11, RZ, RZ, RZ ;  /* 0x000000ffff0b7224 */ /* 0x000fe400078e00ff */
[----:B------:R-:W-:-:S02]  /*1c7e0*/  IMAD.MOV.U32 R6, RZ, RZ, R14 ;  /* 0x000000ffff067224 */ /* 0x000fc400078e000e */
[----:B0-----:R-:W-:-:S05]  /*1c7f0*/  @!P1 IMAD.WIDE R2, R8, 0x4, R2 ;  /* 0x0000000408029825 */ /* 0x001fca00078e0202 */
[----:B------:R1:W2:Y:S02]  /*1c800*/  @!P1 LDG.E R7, desc[UR40][R2.64] ;  /* 0x0000002802079981 */ /* 0x0002a4000c1e1900 */
[----:B-1----:R-:W-:-:S06]  /*1c810*/  @!P1 IMAD.WIDE R2, R8, 0x4, R4 ;  /* 0x0000000408029825 */ /* 0x002fcc00078e0204 */
[----:B------:R-:W3:Y:S01]  /*1c820*/  @!P1 LDG.E R2, desc[UR40][R2.64] ;  /* 0x0000002802029981 */ /* 0x000ee2000c1e1900 */
[----:B------:R-:W-:Y:S01]  /*1c830*/  IMAD.MOV.U32 R5, RZ, RZ, RZ ;  /* 0x000000ffff057224 */ /* 0x000fe200078e00ff */
[C---:B------:R-:W-:Y:S01]  /*1c840*/  ISETP.GE.U32.AND P2, PT, R10.reuse, 0x2, PT ;  /* 0x000000020a00780c */ /* 0x040fe20003f46070 */
[----:B------:R-:W-:Y:S01]  /*1c850*/  IMAD.MOV.U32 R24, RZ, RZ, RZ ;  /* 0x000000ffff187224 */ /* 0x000fe200078e00ff */
[C---:B------:R-:W-:Y:S02]  /*1c860*/  ISETP.GE.U32.AND P3, PT, R10.reuse, 0x4, PT ;  /* 0x000000040a00780c */ /* 0x040fe40003f66070 */
[C---:B------:R-:W-:Y:S02]  /*1c870*/  ISETP.GE.U32.AND P4, PT, R10.reuse, 0x8, PT ;  /* 0x000000080a00780c */ /* 0x040fe40003f86070 */
[----:B------:R-:W-:Y:S02]  /*1c880*/  ISETP.GE.U32.AND P5, PT, R10, 0x10, PT ;  /* 0x000000100a00780c */ /* 0x000fe40003fa6070 */
[----:B--2---:R-:W-:Y:S01]  /*1c890*/  @!P1 MOV R5, R7 ;  /* 0x0000000700059202 */ /* 0x004fe20000000f00 */
[----:B------:R-:W-:-:S02]  /*1c8a0*/  IMAD.MOV.U32 R7, RZ, RZ, RZ ;  /* 0x000000ffff077224 */ /* 0x000fc400078e00ff */
[----:B---3--:R-:W-:Y:S01]  /*1c8b0*/  @!P1 IMAD.MOV.U32 R7, RZ, RZ, R2 ;  /* 0x000000ffff079224 */ /* 0x008fe200078e0002 */
[----:B------:R-:W-:-:S03]  /*1c8c0*/  ISETP.NE.AND P1, PT, R10, RZ, PT ;  /* 0x000000ff0a00720c */ /* 0x000fc60003f25270 */
[----:B------:R-:W-:-:S04]  /*1c8d0*/  IMAD R2, R7, R5, RZ ;  /* 0x0000000507027224 */ /* 0x000fc800078e02ff */
[----:B------:R-:W-:-:S07]  /*1c8e0*/  IMAD.MOV.U32 R13, RZ, RZ, R2 ;  /* 0x000000ffff0d7224 */ /* 0x000fce00078e0002 */
[----:B------:R-:W-:Y:S05]  /*1c8f0*/  WARPSYNC.COLLECTIVE R15, `(.L_x_775) ;  /* 0x000000000f087348 */ /* 0x000fea0003c00000 */
[----:B------:R0:W1:Y:S02]  /*1c900*/  SHFL.UP P6, R14, R13, R12, R11 ;  /* 0x0400000c0d0e7389 */ /* 0x00006400000c000b */
[----:B01----:R-:W-:Y:S01]  /*1c910*/  ENDCOLLECTIVE ;  /* 0x000000000000791b */ /* 0x003fe20003800000 */
.L_x_775:
[----:B------:R-:W-:Y:S01]  /*1c920*/  IMAD.MOV.U32 R12, RZ, RZ, 0x2 ;  /* 0x00000002ff0c7424 */ /* 0x000fe200078e00ff */
[----:B------:R-:W-:-:S04]  /*1c930*/  MOV R3, R14 ;  /* 0x0000000e00037202 */ /* 0x000fc80000000f00 */
[----:B------:R-:W-:-:S05]  /*1c940*/  SEL R3, R3, RZ, P1 ;  /* 0x000000ff03037207 */ /* 0x000fca0000800000 */
[----:B------:R-:W-:-:S04]  /*1c950*/  IMAD.IADD R2, R2, 0x1, R3 ;  /* 0x0000000102027824 */ /* 0x000fc800078e0203 */
[----:B------:R-:W-:-:S07]  /*1c960*/  IMAD.MOV.U32 R13, RZ, RZ, R2 ;  /* 0x000000ffff0d7224 */ /* 0x000fce00078e0002 */
[----:B------:R-:W-:Y:S05]  /*1c970*/  WARPSYNC.COLLECTIVE R15, `(.L_x_776) ;  /* 0x000000000f087348 */ /* 0x000fea0003c00000 */
[----:B------:R0:W1:Y:S02]  /*1c980*/  SHFL.UP P6, R14, R13, R12, R11 ;  /* 0x0400000c0d0e7389 */ /* 0x00006400000c000b */
[----:B01----:R-:W-:Y:S01]  /*1c990*/  ENDCOLLECTIVE ;  /* 0x000000000000791b */ /* 0x003fe20003800000 */
.L_x_776:
[----:B------:R-:W-:Y:S02]  /*1c9a0*/  IMAD.MOV.U32 R12, RZ, RZ, 0x4 ;  /* 0x00000004ff0c7424 */ /* 0x000fe400078e00ff */
[----:B------:R-:W-:-:S05]  /*1c9b0*/  IMAD.MOV.U32 R3, RZ, RZ, R14 ;  /* 0x000000ffff037224 */ /* 0x000fca00078e000e */
[----:B------:R-:W-:-:S04]  /*1c9c0*/  SEL R3, R3, RZ, P2 ;  /* 0x000000ff03037207 */ /* 0x000fc80001000000 */
[----:B------:R-:W-:-:S05]  /*1c9d0*/  IADD3 R2, R2, R3, RZ ;  /* 0x0000000302027210 */ /* 0x000fca0007ffe0ff */
[----:B------:R-:W-:-:S07]  /*1c9e0*/  IMAD.MOV.U32 R13, RZ, RZ, R2 ;  /* 0x000000ffff0d7224 */ /* 0x000fce00078e0002 */
[----:B------:R-:W-:Y:S05]  /*1c9f0*/  WARPSYNC.COLLECTIVE R15, `(.L_x_777) ;  /* 0x000000000f087348 */ /* 0x000fea0003c00000 */
[----:B------:R0:W1:Y:S02]  /*1ca00*/  SHFL.UP P6, R14, R13, R12, R11 ;  /* 0x0400000c0d0e7389 */ /* 0x00006400000c000b */
[----:B01----:R-:W-:Y:S01]  /*1ca10*/  ENDCOLLECTIVE ;  /* 0x000000000000791b */ /* 0x003fe20003800000 */
.L_x_777:
[----:B------:R-:W-:Y:S02]  /*1ca20*/  IMAD.MOV.U32 R12, RZ, RZ, 0x8 ;  /* 0x00000008ff0c7424 */ /* 0x000fe400078e00ff */
[----:B------:R-:W-:-:S05]  /*1ca30*/  IMAD.MOV.U32 R3, RZ, RZ, R14 ;  /* 0x000000ffff037224 */ /* 0x000fca00078e000e */
[----:B------:R-:W-:-:S05]  /*1ca40*/  SEL R3, R3, RZ, P3 ;  /* 0x000000ff03037207 */ /* 0x000fca0001800000 */
[----:B------:R-:W-:-:S05]  /*1ca50*/  IMAD.IADD R2, R2, 0x1, R3 ;  /* 0x0000000102027824 */ /* 0x000fca00078e0203 */
[----:B------:R-:W-:-:S07]  /*1ca60*/  MOV R13, R2 ;  /* 0x00000002000d7202 */ /* 0x000fce0000000f00 */
[----:B------:R-:W-:Y:S05]  /*1ca70*/  WARPSYNC.COLLECTIVE R15, `(.L_x_778) ;  /* 0x000000000f087348 */ /* 0x000fea0003c00000 */
[----:B------:R0:W1:Y:S02]  /*1ca80*/  SHFL.UP P6, R14, R13, R12, R11 ;  /* 0x0400000c0d0e7389 */ /* 0x00006400000c000b */
[----:B01----:R-:W-:Y:S01]  /*1ca90*/  ENDCOLLECTIVE ;  /* 0x000000000000791b */ /* 0x003fe20003800000 */
.L_x_778:
[----:B------:R-:W-:Y:S01]  /*1caa0*/  MOV R12, 0x10 ;  /* 0x00000010000c7802 */ /* 0x000fe20000000f00 */
[----:B------:R-:W-:-:S05]  /*1cab0*/  IMAD.MOV.U32 R3, RZ, RZ, R14 ;  /* 0x000000ffff037224 */ /* 0x000fca00078e000e */
[----:B------:R-:W-:-:S05]  /*1cac0*/  SEL R3, R3, RZ, P4 ;  /* 0x000000ff03037207 */ /* 0x000fca0002000000 */
[----:B------:R-:W-:-:S04]  /*1cad0*/  IMAD.IADD R2, R2, 0x1, R3 ;  /* 0x0000000102027824 */ /* 0x000fc800078e0203 */
[----:B------:R-:W-:-:S07]  /*1cae0*/  IMAD.MOV.U32 R13, RZ, RZ, R2 ;  /* 0x000000ffff0d7224 */ /* 0x000fce00078e0002 */
[----:B------:R-:W-:Y:S05]  /*1caf0*/  WARPSYNC.COLLECTIVE R15, `(.L_x_779) ;  /* 0x000000000f087348 */ /* 0x000fea0003c00000 */
[----:B------:R0:W1:Y:S02]  /*1cb00*/  SHFL.UP P6, R14, R13, R12, R11 ;  /* 0x0400000c0d0e7389 */ /* 0x00006400000c000b */
[----:B01----:R-:W-:Y:S01]  /*1cb10*/  ENDCOLLECTIVE ;  /* 0x000000000000791b */ /* 0x003fe20003800000 */
.L_x_779:
[----:B------:R-:W-:Y:S01]  /*1cb20*/  IMAD.MOV.U32 R12, RZ, RZ, 0x1f ;  /* 0x0000001fff0c7424 */ /* 0x000fe200078e00ff */
[----:B------:R-:W-:Y:S01]  /*1cb30*/  MOV R11, 0x1f ;  /* 0x0000001f000b7802 */ /* 0x000fe20000000f00 */
[----:B------:R-:W-:-:S05]  /*1cb40*/  IMAD.MOV.U32 R3, RZ, RZ, R14 ;  /* 0x000000ffff037224 */ /* 0x000fca00078e000e */
[----:B------:R-:W-:-:S05]  /*1cb50*/  SEL R3, R3, RZ, P5 ;  /* 0x000000ff03037207 */ /* 0x000fca0002800000 */
[----:B------:R-:W-:-:S04]  /*1cb60*/  IMAD.IADD R2, R2, 0x1, R3 ;  /* 0x0000000102027824 */ /* 0x000fc800078e0203 */
[----:B------:R-:W-:-:S07]  /*1cb70*/  IMAD.MOV.U32 R13, RZ, RZ, R2 ;  /* 0x000000ffff0d7224 */ /* 0x000fce00078e0002 */
[----:B------:R-:W-:Y:S05]  /*1cb80*/  WARPSYNC.COLLECTIVE R15, `(.L_x_780) ;  /* 0x000000000f087348 */ /* 0x000fea0003c00000 */
[----:B------:R0:W1:Y:S02]  /*1cb90*/  SHFL.IDX P6, R14, R13, R12, R11 ;  /* 0x0000000c0d0e7389 */ /* 0x00006400000c000b */
[----:B01----:R-:W-:Y:S01]  /*1cba0*/  ENDCOLLECTIVE ;  /* 0x000000000000791b */ /* 0x003fe20003800000 */
.L_x_780:
[----:B------:R-:W-:Y:S01]  /*1cbb0*/  IMAD.MOV.U32 R8, RZ, RZ, R14 ;  /* 0x000000ffff087224 */ /* 0x000fe200078e000e */
[----:B------:R-:W-:Y:S06]  /*1cbc0*/  BRA `(.L_x_781) ;  /* 0xffffffbc001c7947 */ /* 0x000fec000383ffff */
.L_x_637:
[----:B------:R-:W-:Y:S01]  /*1cbd0*/  BSSY B0, `(.L_x_782) ;  /* 0x0000008000007945 */ /* 0x000fe20003800000 */
[----:B------:R-:W-:Y:S01]  /*1cbe0*/  IMAD.MOV.U32 R13, RZ, RZ, R2 ;  /* 0x000000ffff0d7224 */ /* 0x000fe200078e0002 */
[----:B------:R-:W-:Y:S01]  /*1cbf0*/  MOV R11, RZ ;  /* 0x000000ff000b7202 */ /* 0x000fe20000000f00 */
[----:B------:R-:W-:Y:S02]  /*1cc00*/  IMAD.MOV.U32 R12, RZ, RZ, 0x1 ;  /* 0x00000001ff0c7424 */ /* 0x000fe400078e00ff */
[----:B------:R-:W-:-:S07]  /*1cc10*/  IMAD.MOV.U32 R15, RZ, RZ, -0x1 ;  /* 0xffffffffff0f7424 */ /* 0x000fce00078e00ff */
[----:B-----5:R-:W-:Y:S05]  /*1cc20*/  WARPSYNC.COLLECTIVE R15, `(.L_x_783) ;  /* 0x000000000f087348 */ /* 0x020fea0003c00000 */
[----:B------:R0:W1:Y:S02]  /*1cc30*/  SHFL.UP P6, R14, R13, R12, R11 ;  /* 0x0400000c0d0e7389 */ /* 0x00006400000c000b */
[----:B01---5:R-:W-:Y:S01]  /*1cc40*/  ENDCOLLECTIVE ;  /* 0x000000000000791b */ /* 0x023fe20003800000 */
.L_x_783:
[----:B------:R-:W-:Y:S05]  /*1cc50*/  BSYNC B0 ;  /* 0x0000000000007941 */ /* 0x000fea0003800000 */
.L_x_782:
[----:B------:R-:W-:Y:S01]  /*1cc60*/  IMAD.MOV.U32 R3, RZ, RZ, R14 ;  /* 0x000000ffff037224 */ /* 0x000fe200078e000e */
[----:B------:R-:W-:Y:S01]  /*1cc70*/  MOV R12, 0x2 ;  /* 0x00000002000c7802 */ /* 0x000fe20000000f00 */
[----:B------:R-:W-:Y:S02]  /*1cc80*/  IMAD.MOV.U32 R11, RZ, RZ, RZ ;  /* 0x000000ffff0b7224 */ /* 0x000fe400078e00ff */
[----:B------:R-:W-:Y:S01]  /*1cc90*/  IMAD.MOV.U32 R15, RZ, RZ, -0x1 ;  /* 0xffffffffff0f7424 */ /* 0x000fe200078e00ff */
[----:B------:R-:W-:-:S05]  /*1cca0*/  SEL R3, R3, RZ, P1 ;  /* 0x000000ff03037207 */ /* 0x000fca0000800000 */
[----:B------:R-:W-:-:S04]  /*1ccb0*/  IMAD.IADD R2, R2, 0x1, R3 ;  /* 0x0000000102027824 */ /* 0x000fc800078e0203 */
[----:B------:R-:W-:-:S07]  /*1ccc0*/  IMAD.MOV.U32 R13, RZ, RZ, R2 ;  /* 0x000000ffff0d7224 */ /* 0x000fce00078e0002 */
[----:B------:R-:W-:Y:S05]  /*1ccd0*/  WARPSYNC.COLLECTIVE R15, `(.L_x_784) ;  /* 0x000000000f087348 */ /* 0x000fea0003c00000 */
[----:B------:R0:W1:Y:S02]  /*1cce0*/  SHFL.UP P6, R14, R13, R12, R11 ;  /* 0x0400000c0d0e7389 */ /* 0x00006400000c000b */
[----:B01----:R-:W-:Y:S01]  /*1ccf0*/  ENDCOLLECTIVE ;  /* 0x000000000000791b */ /* 0x003fe20003800000 */
.L_x_784:
        /* <DEDUP_REMOVED lines=8> */
.L_x_785:
        /* <DEDUP_REMOVED lines=8> */
.L_x_786:
[----:B------:R-:W-:Y:S02]  /*1ce00*/  IMAD.MOV.U32 R12, RZ, RZ, 0x10 ;  /* 0x00000010ff0c7424 */ /* 0x000fe400078e00ff */
[----:B------:R-:W-:-:S05]  /*1ce10*/  IMAD.MOV.U32 R3, RZ, RZ, R14 ;  /* 0x000000ffff037224 */ /* 0x000fca00078e000e */
[----:B------:R-:W-:-:S05]  /*1ce20*/  SEL R3, R3, RZ, P4 ;  /* 0x000000ff03037207 */ /* 0x000fca0002000000 */
[----:B------:R-:W-:-:S04]  /*1ce30*/  IMAD.IADD R2, R2, 0x1, R3 ;  /* 0x0000000102027824 */ /* 0x000fc800078e0203 */
[----:B------:R-:W-:-:S07]  /*1ce40*/  IMAD.MOV.U32 R13, RZ, RZ, R2 ;  /* 0x000000ffff0d7224 */ /* 0x000fce00078e0002 */
[----:B------:R-:W-:Y:S05]  /*1ce50*/  WARPSYNC.COLLECTIVE R15, `(.L_x_787) ;  /* 0x000000000f087348 */ /* 0x000fea0003c00000 */
[----:B------:R0:W1:Y:S02]  /*1ce60*/  SHFL.UP P6, R14, R13, R12, R11 ;  /* 0x0400000c0d0e7389 */ /* 0x00006400000c000b */
[----:B01----:R-:W-:Y:S01]  /*1ce70*/  ENDCOLLECTIVE ;  /* 0x000000000000791b */ /* 0x003fe20003800000 */
.L_x_787:
[----:B------:R-:W-:Y:S02]  /*1ce80*/  IMAD.MOV.U32 R12, RZ, RZ, 0x1f ;  /* 0x0000001fff0c7424 */ /* 0x000fe400078e00ff */
[----:B------:R-:W-:Y:S01]  /*1ce90*/  IMAD.MOV.U32 R11, RZ, RZ, 0x1f ;  /* 0x0000001fff0b7424 */ /* 0x000fe200078e00ff */
[----:B------:R-:W-:-:S04]  /*1cea0*/  MOV R3, R14 ;  /* 0x0000000e00037202 */ /* 0x000fc80000000f00 */
[----:B------:R-:W-:-:S05]  /*1ceb0*/  SEL R3, R3, RZ, P5 ;  /* 0x000000ff03037207 */ /* 0x000fca0002800000 */
[----:B------:R-:W-:-:S04]  /*1cec0*/  IMAD.IADD R2, R2, 0x1, R3 ;  /* 0x0000000102027824 */ /* 0x000fc800078e0203 */
[----:B------:R-:W-:-:S07]  /*1ced0*/  IMAD.MOV.U32 R13, RZ, RZ, R2 ;  /* 0x000000ffff0d7224 */ /* 0x000fce00078e0002 */
[----:B------:R-:W-:Y:S05]  /*1cee0*/  WARPSYNC.COLLECTIVE R15, `(.L_x_788) ;  /* 0x000000000f087348 */ /* 0x000fea0003c00000 */
[----:B------:R0:W1:Y:S02]  /*1cef0*/  SHFL.IDX P6, R14, R13, R12, R11 ;  /* 0x0000000c0d0e7389 */ /* 0x00006400000c000b */
[----:B01----:R-:W-:Y:S01]  /*1cf00*/  ENDCOLLECTIVE ;  /* 0x000000000000791b */ /* 0x003fe20003800000 */
.L_x_788:
[----:B------:R-:W-:Y:S01]  /*1cf10*/  MOV R8, R14 ;  /* 0x0000000e00087202 */ /* 0x000fe20000000f00 */
[----:B------:R-:W-:Y:S06]  /*1cf20*/  BRA `(.L_x_789) ;  /* 0xffffffb800e87947 */ /* 0x000fec000383ffff */
.L_x_639:
[----:B------:R-:W-:Y:S01]  /*1cf30*/  BSSY B0, `(.L_x_790) ;  /* 0x0000006000007945 */ /* 0x000fe20003800000 */
[----:B------:R-:W-:Y:S01]  /*1cf40*/  PLOP3.LUT P6, PT, P6, PT, PT, 0x8, 0x0 ;  /* 0x000000000000781c */ /* 0x000fe200037ce170 */
[----:B------:R-:W-:-:S12]  /*1cf50*/  IMAD.MOV.U32 R15, RZ, RZ, -0x1 ;  /* 0xffffffffff0f7424 */ /* 0x000fd800078e00ff */
[----:B0----5:R-:W-:Y:S05]  /*1cf60*/  WARPSYNC.COLLECTIVE R15, `(.L_x_791) ;  /* 0x000000000f087348 */ /* 0x021fea0003c00000 */
[----:B------:R-:W-:Y:S01]  /*1cf70*/  VOTE.ANY R14, PT, P6 ;  /* 0x00000000000e7806 */ /* 0x000fe200030e0100 */
[----:B0----5:R-:W-:Y:S06]  /*1cf80*/  ENDCOLLECTIVE ;  /* 0x000000000000791b */ /* 0x021fec0003800000 */
.L_x_791:
[----:B------:R-:W-:Y:S05]  /*1cf90*/  BSYNC B0 ;  /* 0x0000000000007941 */ /* 0x000fea0003800000 */
.L_x_790:
[----:B------:R-:W-:Y:S01]  /*1cfa0*/  IMAD.MOV.U32 R6, RZ, RZ, R14 ;  /* 0x000000ffff067224 */ /* 0x000fe200078e000e */
[----:B------:R-:W-:Y:S01]  /*1cfb0*/  MOV R11, 0x1f ;  /* 0x0000001f000b7802 */ /* 0x000fe20000000f00 */
[----:B------:R-:W-:Y:S02]  /*1cfc0*/  IMAD.MOV.U32 R13, RZ, RZ, R5 ;  /* 0x000000ffff0d7224 */ /* 0x000fe400078e0005 */
[----:B------:R-:W0:Y:S01]  /*1cfd0*/  POPC R4, R6 ;  /* 0x0000000600047309 */ /* 0x000e220000000000 */
[----:B------:R-:W-:Y:S02]  /*1cfe0*/  IMAD.MOV.U32 R15, RZ, RZ, -0x1 ;  /* 0xffffffffff0f7424 */ /* 0x000fe400078e00ff */
[----:B0-----:R-:W-:-:S07]  /*1cff0*/  IMAD.MOV.U32 R12, RZ, RZ, R4 ;  /* 0x000000ffff0c7224 */ /* 0x001fce00078e0004 */
[----:B------:R-:W-:Y:S05]  /*1d000*/  WARPSYNC.COLLECTIVE R15, `(.L_x_792) ;  /* 0x000000000f087348 */ /* 0x000fea0003c00000 */
[----:B------:R0:W1:Y:S02]  /*1d010*/  SHFL.IDX P6, R14, R13, R12, R11 ;  /* 0x0000000c0d0e7389 */ /* 0x00006400000c000b */
[----:B01----:R-:W-:Y:S01]  /*1d020*/  ENDCOLLECTIVE ;  /* 0x000000000000791b */ /* 0x003fe20003800000 */
.L_x_792:
[----:B------:R-:W-:Y:S02]  /*1d030*/  IMAD.MOV.U32 R13, RZ, RZ, R7 ;  /* 0x000000ffff0d7224 */ /* 0x000fe400078e0007 */
[----:B------:R-:W-:-:S07]  /*1d040*/  IMAD.MOV.U32 R5, RZ, RZ, R14 ;  /* 0x000000ffff057224 */ /* 0x000fce00078e000e */
[----:B------:R-:W-:Y:S05]  /*1d050*/  WARPSYNC.COLLECTIVE R15, `(.L_x_793) ;  /* 0x000000000f087348 */ /* 0x000fea0003c00000 */
[----:B------:R0:W1:Y:S02]  /*1d060*/  SHFL.IDX P6, R14, R13, R12, R11 ;  /* 0x0000000c0d0e7389 */ /* 0x00006400000c000b */
[----:B01----:R-:W-:Y:S01]  /*1d070*/  ENDCOLLECTIVE ;  /* 0x000000000000791b */ /* 0x003fe20003800000 */
.L_x_793:
[----:B------:R-:W-:Y:S01]  /*1d080*/  IMAD.MOV.U32 R7, RZ, RZ, R14 ;  /* 0x000000ffff077224 */ /* 0x000fe200078e000e */
[----:B------:R-:W-:Y:S06]  /*1d090*/  BRA `(.L_x_794) ;  /* 0xffffffb800c87947 */ /* 0x000fec000383ffff */
.L_x_641:
[----:B------:R-:W-:Y:S01]  /*1d0a0*/  BSSY B0, `(.L_x_795) ;  /* 0x0000007000007945 */ /* 0x000fe20003800000 */
[----:B------:R-:W-:Y:S01]  /*1d0b0*/  MOV R13, R2 ;  /* 0x00000002000d7202 */ /* 0x000fe20000000f00 */
[----:B------:R-:W-:Y:S02]  /*1d0c0*/  IMAD.MOV.U32 R11, RZ, RZ, 0x1f ;  /* 0x0000001fff0b7424 */ /* 0x000fe400078e00ff */
[----:B------:R-:W-:-:S07]  /*1d0d0*/  IMAD.MOV.U32 R15, RZ, RZ, -0x1 ;  /* 0xffffffffff0f7424 */ /* 0x000fce00078e00ff */
[----:B0123-5:R-:W-:Y:S05]  /*1d0e0*/  WARPSYNC.COLLECTIVE R15, `(.L_x_796) ;  /* 0x000000000f087348 */ /* 0x02ffea0003c00000 */
[----:B------:R4:W0:Y:S02]  /*1d0f0*/  SHFL.IDX P6, R14, R13, R12, R11 ;  /* 0x0000000c0d0e7389 */ /* 0x00082400000c000b */
[----:B012345:R-:W-:Y:S01]  /*1d100*/  ENDCOLLECTIVE ;  /* 0x000000000000791b */ /* 0x03ffe20003800000 */
.L_x_796:
[----:B------:R-:W-:Y:S05]  /*1d110*/  BSYNC B0 ;  /* 0x0000000000007941 */ /* 0x000fea0003800000 */
.L_x_795:
[----:B------:R-:W-:Y:S01]  /*1d120*/  IMAD.MOV.U32 R2, RZ, RZ, R14 ;  /* 0x000000ffff027224 */ /* 0x000fe200078e000e */
[----:B------:R-:W-:Y:S06]  /*1d130*/  BRA `(.L_x_797) ;  /* 0xffffffb800b87947 */ /* 0x000fec000383ffff */
.L_x_645:
[----:B0-----:R0:W3:Y:S02]  /*1d140*/  SYNCS.PHASECHK.TRANS64.TRYWAIT P0, [R5+URZ+0x13220], R0 ;  /* 0x01322000050075a7 */ /* 0x0010e4000800017f */
[----:B---3--:R-:W-:Y:S05]  /*1d150*/  @!P0 NANOSLEEP.SYNCS 0x989680 ;  /* 0x009896800000895d */ /* 0x008fea0003900000 */
[----:B------:R-:W3:Y:S02]  /*1d160*/  @!P0 SYNCS.PHASECHK.TRANS64 P0, [R5+URZ+0x13220], R0 ;  /* 0x01322000050085a7 */ /* 0x000ee4000800007f */
[----:B---3--:R-:W-:Y:S05]  /*1d170*/  @!P0 BRA `(.L_x_645) ;  /* 0xfffffffc00f08947 */ /* 0x008fea000383ffff */
[----:B------:R-:W-:Y:S05]  /*1d180*/  BRA `(.L_x_798) ;  /* 0xffffffc0001c7947 */ /* 0x000fea000383ffff */
.L_x_646:
[----:B------:R-:W3:Y:S01]  /*1d190*/  S2R R2, SR_TID.X ;  /* 0x0000000000027919 */ /* 0x000ee20000002100 */
[----:B------:R-:W-:Y:S01]  /*1d1a0*/  BSSY B0, `(.L_x_799) ;  /* 0x000000a000007945 */ /* 0x000fe20003800000 */
[----:B------:R-:W-:Y:S01]  /*1d1b0*/  MOV R12, RZ ;  /* 0x000000ff000c7202 */ /* 0x000fe20000000f00 */
[----:B------:R-:W-:Y:S02]  /*1d1c0*/  IMAD.MOV.U32 R11, RZ, RZ, 0x1f ;  /* 0x0000001fff0b7424 */ /* 0x000fe400078e00ff */
[----:B------:R-:W-:Y:S01]  /*1d1d0*/  IMAD.MOV.U32 R15, RZ, RZ, -0x1 ;  /* 0xffffffffff0f7424 */ /* 0x000fe200078e00ff */
[----:B---3--:R-:W-:-:S04]  /*1d1e0*/  SHF.R.U32.HI R2, RZ, 0x5, R2 ;  /* 0x00000005ff027819 */ /* 0x008fc80000011602 */
[----:B------:R-:W-:-:S05]  /*1d1f0*/  LOP3.LUT R2, R2, 0x3, RZ, 0xc0, !PT ;  /* 0x0000000302027812 */ /* 0x000fca00078ec0ff */
[----:B------:R-:W-:-:S07]  /*1d200*/  IMAD.MOV.U32 R13, RZ, RZ, R2 ;  /* 0x000000ffff0d7224 */ /* 0x000fce00078e0002 */
[----:B012--5:R-:W-:Y:S05]  /*1d210*/  WARPSYNC.COLLECTIVE R15, `(.L_x_800) ;  /* 0x000000000f087348 */ /* 0x027fea0003c00000 */
[----:B------:R3:W4:Y:S02]  /*1d220*/  SHFL.IDX P6, R14, R13, R12, R11 ;  /* 0x0000000c0d0e7389 */ /* 0x00072400000c000b */
[----:B012345:R-:W-:Y:S01]  /*1d230*/  ENDCOLLECTIVE ;  /* 0x000000000000791b */ /* 0x03ffe20003800000 */
.L_x_800:
[----:B------:R-:W-:Y:S05]  /*1d240*/  BSYNC B0 ;  /* 0x0000000000007941 */ /* 0x000fea0003800000 */
.L_x_799:
[----:B------:R-:W-:Y:S05]  /*1d250*/  BRA `(.L_x_801) ;  /* 0xffffffc000047947 */ /* 0x000fea000383ffff */
.L_x_647:
[----:B------:R-:W-:Y:S01]  /*1d260*/  BSSY B0, `(.L_x_802) ;  /* 0x0000006000007945 */ /* 0x000fe20003800000 */
[----:B------:R-:W-:-:S07]  /*1d270*/  IMAD.MOV.U32 R15, RZ, RZ, -0x1 ;  /* 0xffffffffff0f7424 */ /* 0x000fce00078e00ff */
[----:B012--5:R-:W-:Y:S05]  /*1d280*/  WARPSYNC.COLLECTIVE R15, `(.L_x_803) ;  /* 0x000000000f0c7348 */ /* 0x027fea0003c00000 */
[----:B------:R-:W-:Y:S02]  /*1d290*/  ELECT P6, UR62, PT ;  /* 0x00000000003e782f */ /* 0x000fe400038c0000 */
[----:B------:R-:W-:Y:S01]  /*1d2a0*/  MOV R14, UR62 ;  /* 0x0000003e000e7c02 */ /* 0x000fe20008000f00 */
[----:B012--5:R-:W-:Y:S10]  /*1d2b0*/  ENDCOLLECTIVE ;  /* 0x000000000000791b */ /* 0x027ff40003800000 */
.L_x_803:
[----:B------:R-:W-:Y:S05]  /*1d2c0*/  BSYNC B0 ;  /* 0x0000000000007941 */ /* 0x000fea0003800000 */
.L_x_802:
[----:B------:R-:W-:Y:S05]  /*1d2d0*/  BRA `(.L_x_804) ;  /* 0xffffffbc00f87947 */ /* 0x000fea000383ffff */
.L_x_649:
[----:B0-----:R0:W3:Y:S02]  /*1d2e0*/  SYNCS.PHASECHK.TRANS64.TRYWAIT P1, [R3+URZ+0x13240], R2 ;  /* 0x01324002030075a7 */ /* 0x0010e4000802017f */
[----:B---3--:R-:W-:Y:S05]  /*1d2f0*/  @!P1 NANOSLEEP.SYNCS 0x989680 ;  /* 0x009896800000995d */ /* 0x008fea0003900000 */
[----:B------:R-:W3:Y:S02]  /*1d300*/  @!P1 SYNCS.PHASECHK.TRANS64 P1, [R3+URZ+0x13240], R2 ;  /* 0x01324002030095a7 */ /* 0x000ee4000802007f */
[----:B---3--:R-:W-:Y:S05]  /*1d310*/  @!P1 BRA `(.L_x_649) ;  /* 0xfffffffc00f09947 */ /* 0x008fea000383ffff */
[----:B------:R-:W-:Y:S05]  /*1d320*/  BRA `(.L_x_805) ;  /* 0xffffffc0001c7947 */ /* 0x000fea000383ffff */
.L_x_651:
[----:B-1----:R1:W3:Y:S02]  /*1d330*/  SYNCS.PHASECHK.TRANS64.TRYWAIT P1, [R29+URZ+0x13240], R0 ;  /* 0x013240001d0075a7 */ /* 0x0022e4000802017f */
[----:B---3--:R-:W-:Y:S05]  /*1d340*/  @!P1 NANOSLEEP.SYNCS 0x989680 ;  /* 0x009896800000995d */ /* 0x008fea0003900000 */
[----:B------:R-:W3:Y:S02]  /*1d350*/  @!P1 SYNCS.PHASECHK.TRANS64 P1, [R29+URZ+0x13240], R0 ;  /* 0x013240001d0095a7 */ /* 0x000ee4000802007f */
[----:B---3--:R-:W-:Y:S05]  /*1d360*/  @!P1 BRA `(.L_x_651) ;  /* 0xfffffffc00f09947 */ /* 0x008fea000383ffff */
[----:B------:R-:W-:Y:S05]  /*1d370*/  BRA `(.L_x_806) ;  /* 0xffffffc0002c7947 */ /* 0x000fea000383ffff */
.L_x_653:
[----:B---3--:R3:W4:Y:S02]  /*1d380*/  SYNCS.PHASECHK.TRANS64.TRYWAIT P1, [R3+URZ+0x13260], R2 ;  /* 0x01326002030075a7 */ /* 0x008724000802017f */
[----:B----4-:R-:W-:Y:S05]  /*1d390*/  @!P1 NANOSLEEP.SYNCS 0x989680 ;  /* 0x009896800000995d */ /* 0x010fea0003900000 */
[----:B------:R-:W4:Y:S02]  /*1d3a0*/  @!P1 SYNCS.PHASECHK.TRANS64 P1, [R3+URZ+0x13260], R2 ;  /* 0x01326002030095a7 */ /* 0x000f24000802007f */
[----:B----4-:R-:W-:Y:S05]  /*1d3b0*/  @!P1 BRA `(.L_x_653) ;  /* 0xfffffffc00f09947 */ /* 0x010fea000383ffff */
[----:B------:R-:W-:Y:S05]  /*1d3c0*/  BRA `(.L_x_807) ;  /* 0xffffffc000287947 */ /* 0x000fea000383ffff */
.L_x_655:
[----:B----4-:R4:W0:Y:S02]  /*1d3d0*/  SYNCS.PHASECHK.TRANS64.TRYWAIT P1, [R29+URZ+0x13260], R0 ;  /* 0x013260001d0075a7 */ /* 0x010824000802017f */
[----:B0-----:R-:W-:Y:S05]  /*1d3e0*/  @!P1 NANOSLEEP.SYNCS 0x989680 ;  /* 0x009896800000995d */ /* 0x001fea0003900000 */
[----:B------:R-:W0:Y:S02]  /*1d3f0*/  @!P1 SYNCS.PHASECHK.TRANS64 P1, [R29+URZ+0x13260], R0 ;  /* 0x013260001d0095a7 */ /* 0x000e24000802007f */
[----:B0-----:R-:W-:Y:S05]  /*1d400*/  @!P1 BRA `(.L_x_655) ;  /* 0xfffffffc00f09947 */ /* 0x001fea000383ffff */
[----:B------:R-:W-:Y:S05]  /*1d410*/  BRA `(.L_x_808) ;  /* 0xffffffc000247947 */ /* 0x000fea000383ffff */
.L_x_657:
[----:B------:R0:W0:Y:S02]  /*1d420*/  SYNCS.PHASECHK.TRANS64.TRYWAIT P1, [R3+URZ+0x13280], R2 ;  /* 0x01328002030075a7 */ /* 0x000024000802017f */
[----:B0-----:R-:W-:Y:S05]  /*1d430*/  @!P1 NANOSLEEP.SYNCS 0x989680 ;  /* 0x009896800000995d */ /* 0x001fea0003900000 */
[----:B------:R-:W0:Y:S02]  /*1d440*/  @!P1 SYNCS.PHASECHK.TRANS64 P1, [R3+URZ+0x13280], R2 ;  /* 0x01328002030095a7 */ /* 0x000e24000802007f */
[----:B0-----:R-:W-:Y:S05]  /*1d450*/  @!P1 BRA `(.L_x_657) ;  /* 0xfffffffc00f09947 */ /* 0x001fea000383ffff */
[----:B------:R-:W-:Y:S05]  /*1d460*/  BRA `(.L_x_809) ;  /* 0xffffffc000207947 */ /* 0x000fea000383ffff */
.L_x_810:
        /* <DEDUP_REMOVED lines=9> */
.L_x_2721:


//--------------------- .text._ZN7cutlass13device_kernelIN5flash11enable_sm90INS1_16FlashAttnFwdSm90INS1_25CollectiveMainloopFwdSm90ILi2EN4cute5tupleIJNS5_1CILi1EEES8_S8_EEENS6_IJNS7_ILi192EEENS7_ILi160EEENS7_ILi64EEEEEELi64ENS_12float_e4m3_tEfNS_4arch4Sm90ELb0ELb1ELb1ELb0ELb1ELb0ELb0ELb1ELb1ELb1ELb1ELb0EEENS1_21CollectiveEpilogueFwdINS6_IJSA_SC_SB_EEES9_NS_10bfloat16_tESG_Li384ELb0ELb1ELb1ELb1EEENS1_19SingleTileSchedulerILb0ELb1ELb1ELi192EEEEEEEEEvNT_6ParamsE --------------------------
	.section	.text._ZN7cutlass13device_kernelIN5flash11enable_sm90INS1_16FlashAttnFwdSm90INS1_25CollectiveMainloopFwdSm90ILi2EN4cute5tupleIJNS5_1CILi1EEES8_S8_EEENS6_IJNS7_ILi192EEENS7_ILi160EEENS7_ILi64EEEEEELi64ENS_12float_e4m3_tEfNS_4arch4Sm90ELb0ELb1ELb1ELb0ELb1ELb0ELb0ELb1ELb1ELb1ELb1ELb0EEENS1_21CollectiveEpilogueFwdINS6_IJSA_SC_SB_EEES9_NS_10bfloat16_tESG_Li384ELb0ELb1ELb1ELb1EEENS1_19SingleTileSchedulerILb0ELb1ELb1ELi192EEEEEEEEEvNT_6ParamsE,"ax",@progbits
	.align	128
.text._ZN7cutlass13device_kernelIN5flash11enable_sm90INS1_16FlashAttnFwdSm90INS1_25CollectiveMainloopFwdSm90ILi2EN4cute5tupleIJNS5_1CILi1EEES8_S8_EEENS6_IJNS7_ILi192EEENS7_ILi160EEENS7_ILi64EEEEEELi64ENS_12float_e4m3_tEfNS_4arch4Sm90ELb0ELb1ELb1ELb0ELb1ELb0ELb0ELb1ELb1ELb1ELb1ELb0EEENS1_21CollectiveEpilogueFwdINS6_IJSA_SC_SB_EEES9_NS_10bfloat16_tESG_Li384ELb0ELb1ELb1ELb1EEENS1_19SingleTileSchedulerILb0ELb1ELb1ELi192EEEEEEEEEvNT_6ParamsE:
        .type           _ZN7cutlass13device_kernelIN5flash11enable_sm90INS1_16FlashAttnFwdSm90INS1_25CollectiveMainloopFwdSm90ILi2EN4cute5tupleIJNS5_1CILi1EEES8_S8_EEENS6_IJNS7_ILi192EEENS7_ILi160EEENS7_ILi64EEEEEELi64ENS_12float_e4m3_tEfNS_4arch4Sm90ELb0ELb1ELb1ELb0ELb1ELb0ELb0ELb1ELb1ELb1ELb1ELb0EEENS1_21CollectiveEpilogueFwdINS6_IJSA_SC_SB_EEES9_NS_10bfloat16_tESG_Li384ELb0ELb1ELb1ELb1EEENS1_19SingleTileSchedulerILb0ELb1ELb1ELi192EEEEEEEEEvNT_6ParamsE,@function
        .size           _ZN7cutlass13device_kernelIN5flash11enable_sm90INS1_16FlashAttnFwdSm90INS1_25CollectiveMainloopFwdSm90ILi2EN4cute5tupleIJNS5_1CILi1EEES8_S8_EEENS6_IJNS7_ILi192EEENS7_ILi160EEENS7_ILi64EEEEEELi64ENS_12float_e4m3_tEfNS_4arch4Sm90ELb0ELb1ELb1ELb0ELb1ELb0ELb0ELb1ELb1ELb1ELb1ELb0EEENS1_21CollectiveEpilogueFwdINS6_IJSA_SC_SB_EEES9_NS_10bfloat16_tESG_Li384ELb0ELb1ELb1ELb1EEENS1_19SingleTileSchedulerILb0ELb1ELb1ELi192EEEEEEEEEvNT_6ParamsE,(.L_x_2722 - _ZN7cutlass13device_kernelIN5flash11enable_sm90INS1_16FlashAttnFwdSm90INS1_25CollectiveMainloopFwdSm90ILi2EN4cute5tupleIJNS5_1CILi1EEES8_S8_EEENS6_IJNS7_ILi192EEENS7_ILi160EEENS7_ILi64EEEEEELi64ENS_12float_e4m3_tEfNS_4arch4Sm90ELb0ELb1ELb1ELb0ELb1ELb0ELb0ELb1ELb1ELb1ELb1ELb0EEENS1_21CollectiveEpilogueFwdINS6_IJSA_SC_SB_EEES9_NS_10bfloat16_tESG_Li384ELb0ELb1ELb1ELb1EEENS1_19SingleTileSchedulerILb0ELb1ELb1ELi192EEEEEEEEEvNT_6ParamsE)
        .other          _ZN7cutlass13device_kernelIN5flash11enable_sm90INS1_16FlashAttnFwdSm90INS1_25CollectiveMainloopFwdSm90ILi2EN4cute5tupleIJNS5_1CILi1EEES8_S8_EEENS6_IJNS7_ILi192EEENS7_ILi160EEENS7_ILi64EEEEEELi64ENS_12float_e4m3_tEfNS_4arch4Sm90ELb0ELb1ELb1ELb0ELb1ELb0ELb0ELb1ELb1ELb1ELb1ELb0EEENS1_21CollectiveEpilogueFwdINS6_IJSA_SC_SB_EEES9_NS_10bfloat16_tESG_Li384ELb0ELb1ELb1ELb1EEENS1_19SingleTileSchedulerILb0ELb1ELb1ELi192EEEEEEEEEvNT_6ParamsE,@"STO_CUDA_ENTRY STV_DEFAULT"
_ZN7cutlass13device_kernelIN5flash11enable_sm90INS1_16FlashAttnFwdSm90INS1_25CollectiveMainloopFwdSm90ILi2EN4cute5tupleIJNS5_1CILi1EEES8_S8_EEENS6_IJNS7_ILi192EEENS7_ILi160EEENS7_ILi64EEEEEELi64ENS_12float_e4m3_tEfNS_4arch4Sm90ELb0ELb1ELb1ELb0ELb1ELb0ELb0ELb1ELb1ELb1ELb1ELb0EEENS1_21CollectiveEpilogueFwdINS6_IJSA_SC_SB_EEES9_NS_10bfloat16_tESG_Li384ELb0ELb1ELb1ELb1EEENS1_19SingleTileSchedulerILb0ELb1ELb1ELi192EEEEEEEEEvNT_6ParamsE:
        /* <DEDUP_REMOVED lines=45> */
.L_x_811:
        /* <DEDUP_REMOVED lines=22> */
.L_x_812:
        /* <DEDUP_REMOVED lines=18> */
.L_x_813:
        /* <DEDUP_REMOVED lines=22> */
.L_x_814:
        /* <DEDUP_REMOVED lines=23> */
.L_x_815:
        /* <DEDUP_REMOVED lines=9> */
.L_x_818:
        /* <DEDUP_REMOVED lines=18> */
[----:B------:R-:W0:Y:S01]  /*09d0*/  LDC.64 R2, c[0x0][0x418] ;  /* 0x00010600ff027b82 */ /* 0x000e220000000a00 */
[----:B------:R-:W-:Y:S01]  /*09e0*/  ULDC UR4, c[0x0][0x448] ;  /* 0x0001120000047ab9 */ /* 0x000fe20000000800 */
[----:B------:R-:W-:Y:S01]  /*09f0*/  USHF.R.S32.HI UR43, URZ, 0x1f, UR41 ;  /* 0x0000001f3f2b7899 */ /* 0x000fe20008011429 */
[----:B------:R-:W-:Y:S01]  /*0a00*/  VIADD R104, R17, 0xffffff80 ;  /* 0xffffff8011687836 */ /* 0x000fe20000000000 */
[----:B------:R-:W-:-:S04]  /*0a10*/  UISETP.NE.AND UP0, UPT, UR4, 0x1, UPT ;  /* 0x000000010400788c */ /* 0x000fc8000bf05270 */
[----:B------:R-:W1:Y:S01]  /*0a20*/  S2UR UR38, SR_CTAID.X ;  /* 0x00000000002679c3 */ /* 0x000e620000002500 */
[----:B------:R-:W-:-:S06]  /*0a30*/  UP2UR UR44, UPR, URZ, 0x1 ;  /* 0x000000013f2c7883 */ /* 0x000fcc0008000000 */
[----:B------:R-:W-:Y:S01]  /*0a40*/  @UP0 ULDC UR5, c[0x0][0x44c] ;  /* 0x0001130000050ab9 */ /* 0x000fe20000000800 */
[----:B------:R-:W2:Y:S01]  /*0a50*/  LDC R19, c[0x0][0x288] ;  /* 0x0000a200ff137b82 */ /* 0x000ea20000000800 */
[----:B------:R-:W-:-:S07]  /*0a60*/  @UP0 ULDC UR9, c[0x0][0x450] ;  /* 0x0001140000090ab9 */ /* 0x000fce0000000800 */
[----:B------:R-:W3:Y:S01]  /*0a70*/  LDC R16, c[0x0][0x424] ;  /* 0x00010900ff107b82 */ /* 0x000ee20000000800 */
[----:B0-----:R-:W-:-:S04]  /*0a80*/  ISETP.NE.U32.AND P0, PT, R2, RZ, PT ;  /* 0x000000ff0200720c */ /* 0x001fc80003f05070 */
[----:B------:R-:W-:-:S03]  /*0a90*/  ISETP.NE.AND.EX P0, PT, R3, RZ, PT, P0 ;  /* 0x000000ff0300720c */ /* 0x000fc60003f05300 */
[----:B------:R-:W0:Y:S01]  /*0aa0*/  LDC R5, c[0x0][0x2f0] ;  /* 0x0000bc00ff057b82 */ /* 0x000e220000000800 */
[----:B-1----:R-:W-:-:S04]  /*0ab0*/  UIMAD UR38, UR38, 0xc0, URZ ;  /* 0x000000c0262678a4 */ /* 0x002fc8000f8e023f */
[----:B------:R-:W-:Y:S02]  /*0ac0*/  @UP0 UIADD3 UR4, UR38, 0xbf, URZ ;  /* 0x000000bf26040890 */ /* 0x000fe4000fffe03f */
[----:B------:R-:W-:Y:S01]  /*0ad0*/  UIADD3 UR7, UR38, 0xbf, URZ ;  /* 0x000000bf26077890 */ /* 0x000fe2000fffe03f */
[----:B--2---:R-:W-:Y:S01]  /*0ae0*/  IADD3 R3, -R19, 0x1, RZ ;  /* 0x0000000113037810 */ /* 0x004fe20007ffe1ff */
[----:B------:R-:W-:-:S04]  /*0af0*/  UIMAD.WIDE.U32 UR4, UR4, UR5, URZ ;  /* 0x00000005040472a5 */ /* 0x000fc8000f8e003f */
[----:B------:R-:W-:Y:S01]  /*0b00*/  @UP0 USHF.R.U32.HI UR7, URZ, UR9, UR5 ;  /* 0x000000093f070299 */ /* 0x000fe20008011605 */
[----:B---3--:R-:W-:Y:S02]  /*0b10*/  SEL R16, R16, 0x1, P0 ;  /* 0x0000000110107807 */ /* 0x008fe40000000000 */
[----:B------:R-:W-:Y:S02]  /*0b20*/  ULDC.64 UR4, c[0x0][0x9e0] ;  /* 0x0002780000047ab9 */ /* 0x000fe40000000a00 */
[----:B------:R-:W-:-:S04]  /*0b30*/  UISETP.GE.AND UP0, UPT, UR5, 0x1, UPT ;  /* 0x000000010500788c */ /* 0x000fc8000bf06270 */
[----:B------:R-:W-:Y:S01]  /*0b40*/  UP2UR UR47, UPR, URZ, 0x1 ;  /* 0x000000013f2f7883 */ /* 0x000fe20008000000 */
[CC--:B0-----:R-:W-:Y:S01]  /*0b50*/  IMAD R3, R16.reuse, R5.reuse, R3 ;  /* 0x0000000510037224 */ /* 0x0c1fe200078e0203 */
[----:B------:R-:W-:Y:S01]  /*0b60*/  PLOP3.LUT P0, PT, PT, PT, UP0, 0x40, 0x0 ;  /* 0x000000000000781c */ /* 0x000fe20003f0e808 */
[----:B------:R-:W-:-:S03]  /*0b70*/  IMAD R17, R16, R5, RZ ;  /* 0x0000000510117224 */ /* 0x000fc600078e02ff */
[----:B------:R-:W-:-:S13]  /*0b80*/  R2UR UR8, R3 ;  /* 0x00000000030872ca */ /* 0x000fda00000e0000 */
[----:B------:R-:W-:-:S04]  /*0b90*/  UIADD3 UR7, UR8, UR7, URZ ;  /* 0x0000000708077290 */ /* 0x000fc8000fffe03f */
[----:B------:R-:W-:-:S06]  /*0ba0*/  UIADD3 UR4, UR7, UR4, URZ ;  /* 0x0000000407047290 */ /* 0x000fcc000fffe03f */
[----:B------:R-:W-:Y:S01]  /*0bb0*/  IMAD.U32 R0, RZ, RZ, UR4 ;  /* 0x00000004ff007e24 */ /* 0x000fe2000f8e00ff */
[----:B------:R-:W-:Y:S06]  /*0bc0*/  @P0 BRA `(.L_x_820) ;  /* 0x0000000000400947 */ /* 0x000fec0003800000 */
[----:B------:R-:W-:Y:S01]  /*0bd0*/  ISETP.LT.AND P0, PT, RZ, UR7, PT ;  /* 0x00000007ff007c0c */ /* 0x000fe2000bf01270 */
[----:B------:R-:W-:-:S12]  /*0be0*/  UIADD3 UR4, UR7, -0x1, URZ ;  /* 0xffffffff07047890 */ /* 0x000fd8000fffe03f */
[----:B------:R-:W-:Y:S05]  /*0bf0*/  @P0 BRA `(.L_x_821) ;  /* 0x00000000001c0947 */ /* 0x000fea0003800000 */
[----:B------:R-:W-:Y:S02]  /*0c00*/  UISETP.NE.AND UP0, UPT, UR5, 0x1, UPT ;  /* 0x000000010500788c */ /* 0x000fe4000bf05270 */
[----:B------:R-:W-:-:S09]  /*0c10*/  UIADD3 UR4, -UR7, URZ, URZ ;  /* 0x0000003f07047290 */ /* 0x000fd2000fffe13f */
[----:B------:R-:W-:Y:S02]  /*0c20*/  @UP0 ULDC.64 UR10, c[0x0][0x9e8] ;  /* 0x00027a00000a0ab9 */ /* 0x000fe40000000a00 */
[----:B------:R-:W-:-:S04]  /*0c30*/  UIMAD.WIDE.U32 UR8, UR4, UR10, URZ ;  /* 0x0000000a040872a5 */ /* 0x000fc8000f8e003f */
[----:B------:R-:W-:-:S04]  /*0c40*/  @UP0 USHF.R.U32.HI UR4, URZ, UR11, UR9 ;  /* 0x0000000b3f040299 */ /* 0x000fc80008011609 */
[----:B------:R-:W-:Y:S01]  /*0c50*/  ULOP3.LUT UR4, URZ, UR4, URZ, 0x33, !UPT ;  /* 0x000000043f047292 */ /* 0x000fe2000f8e333f */
[----:B------:R-:W-:Y:S11]  /*0c60*/  BRA `(.L_x_822) ;  /* 0x0000000000107947 */ /* 0x000ff60003800000 */
.L_x_821:
[----:B------:R-:W-:-:S11]  /*0c70*/  UISETP.NE.AND UP0, UPT, UR5, 0x1, UPT ;  /* 0x000000010500788c */ /* 0x000fd6000bf05270 */
[----:B------:R-:W-:Y:S02]  /*0c80*/  @UP0 ULDC.64 UR10, c[0x0][0x9e8] ;  /* 0x00027a00000a0ab9 */ /* 0x000fe40000000a00 */
[----:B------:R-:W-:-:S04]  /*0c90*/  UIMAD.WIDE.U32 UR8, UR4, UR10, URZ ;  /* 0x0000000a040872a5 */ /* 0x000fc8000f8e003f */
[----:B------:R-:W-:-:S12]  /*0ca0*/  @UP0 USHF.R.U32.HI UR4, URZ, UR11, UR9 ;  /* 0x0000000b3f040299 */ /* 0x000fd80008011609 */
.L_x_822:
[----:B------:R-:W-:-:S06]  /*0cb0*/  UIMAD UR4, UR4, UR5, UR5 ;  /* 0x00000005040472a4 */ /* 0x000fcc000f8e0205 */
[----:B------:R-:W-:-:S07]  /*0cc0*/  VIMNMX R0, R0, UR4, PT ;  /* 0x0000000400007c48 */ /* 0x000fce000bfe0100 */
.L_x_820:
[----:B------:R-:W-:Y:S01]  /*0cd0*/  UISETP.NE.AND UP0, UPT, UR44, URZ, UPT ;  /* 0x0000003f2c00728c */ /* 0x000fe2000bf05270 */
[-C--:B------:R-:W-:Y:S01]  /*0ce0*/  IMAD R19, R16, R5.reuse, -R19 ;  /* 0x0000000510137224 */ /* 0x080fe200078e0a13 */
[----:B------:R-:W-:Y:S01]  /*0cf0*/  UMOV UR4, UR38 ;  /* 0x0000002600047c82 */ /* 0x000fe20008000000 */
[----:B------:R-:W-:Y:S02]  /*0d00*/  VIADD R2, R0, 0x9f ;  /* 0x0000009f00027836 */ /* 0x000fe40000000000 */
[----:B------:R-:W-:Y:S01]  /*0d10*/  IMAD R0, R16, R5, 0x9f ;  /* 0x0000009f10007424 */ /* 0x000fe200078e0205 */
[----:B------:R-:W-:Y:S01]  /*0d20*/  R2UR UR7, R19 ;  /* 0x00000000130772ca */ /* 0x000fe200000e0000 */
[----:B------:R-:W-:-:S04]  /*0d30*/  IMAD.HI R2, R2, 0x66666667, RZ ;  /* 0x6666666702027827 */ /* 0x000fc800078e02ff */
[----:B------:R-:W-:Y:S01]  /*0d40*/  @UP0 ULDC UR8, c[0x0][0x44c] ;  /* 0x0001130000080ab9 */ /* 0x000fe20000000800 */
[----:B------:R-:W-:Y:S01]  /*0d50*/  @UP0 ULDC UR10, c[0x0][0x450] ;  /* 0x00011400000a0ab9 */ /* 0x000fe20000000800 */
[----:B------:R-:W-:Y:S01]  /*0d60*/  UIMAD.WIDE.U32 UR8, UR38, UR8, URZ ;  /* 0x00000008260872a5 */ /* 0x000fe2000f8e003f */
[----:B------:R-:W-:Y:S01]  /*0d70*/  IMAD.HI R0, R0, 0x66666667, RZ ;  /* 0x6666666700007827 */ /* 0x000fe200078e02ff */
[----:B------:R-:W-:Y:S02]  /*0d80*/  SHF.R.U32.HI R5, RZ, 0x1f, R2 ;  /* 0x0000001fff057819 */ /* 0x000fe40000011602 */
[----:B------:R-:W-:Y:S02]  /*0d90*/  @UP0 USHF.R.U32.HI UR4, URZ, UR10, UR9 ;  /* 0x0000000a3f040299 */ /* 0x000fe40008011609 */
[----:B------:R-:W-:Y:S01]  /*0da0*/  UISETP.GE.AND UP0, UPT, UR5, 0x1, UPT ;  /* 0x000000010500788c */ /* 0x000fe2000bf06270 */
[----:B------:R-:W-:Y:S01]  /*0db0*/  SHF.R.U32.HI R3, RZ, 0x1f, R0 ;  /* 0x0000001fff037819 */ /* 0x000fe20000011600 */
[----:B------:R-:W-:Y:S01]  /*0dc0*/  UIADD3 UR4, UR7, UR4, URZ ;  /* 0x0000000407047290 */ /* 0x000fe2000fffe03f */
[----:B------:R-:W-:-:S02]  /*0dd0*/  LEA.HI.SX32 R2, R2, R5, 0x1a ;  /* 0x0000000502027211 */ /* 0x000fc400078fd2ff */
[----:B------:R-:W-:Y:S01]  /*0de0*/  ULDC UR7, c[0x0][0x9dc] ;  /* 0x0002770000077ab9 */ /* 0x000fe20000000800 */
[----:B------:R-:W-:Y:S01]  /*0df0*/  PLOP3.LUT P0, PT, PT, PT, UP0, 0x40, 0x0 ;  /* 0x000000000000781c */ /* 0x000fe20003f0e808 */
[----:B------:R-:W-:Y:S01]  /*0e00*/  UIADD3 UR7, UR4, -UR7, URZ ;  /* 0x8000000704077290 */ /* 0x000fe2000fffe03f */
[----:B------:R-:W-:-:S04]  /*0e10*/  LEA.HI.SX32 R3, R0, R3, 0x1a ;  /* 0x0000000300037211 */ /* 0x000fc800078fd2ff */
[----:B------:R-:W-:-:S07]  /*0e20*/  VIMNMX R18, R3, R2, PT ;  /* 0x0000000203127248 */ /* 0x000fce0003fe0100 */
[----:B------:R-:W-:Y:S05]  /*0e30*/  @P0 BRA `(.L_x_823) ;  /* 0x0000000000440947 */ /* 0x000fea0003800000 */
[----:B------:R-:W-:-:S06]  /*0e40*/  UISETP.GT.AND UP0, UPT, UR4, -0x1, UPT ;  /* 0xffffffff0400788c */ /* 0x000fcc000bf04270 */
[----:B------:R-:W-:-:S13]  /*0e50*/  PLOP3.LUT P0, PT, PT, PT, UP0, 0x80, 0x0 ;  /* 0x000000000000781c */ /* 0x000fda0003f0f008 */
[----:B------:R-:W-:Y:S05]  /*0e60*/  @P0 BRA `(.L_x_824) ;  /* 0x00000000001c0947 */ /* 0x000fea0003800000 */
[----:B------:R-:W-:Y:S02]  /*0e70*/  UISETP.NE.AND UP0, UPT, UR5, 0x1, UPT ;  /* 0x000000010500788c */ /* 0x000fe4000bf05270 */
[----:B------:R-:W-:-:S09]  /*0e80*/  ULOP3.LUT UR4, URZ, UR4, URZ, 0x33, !UPT ;  /* 0x000000043f047292 */ /* 0x000fd2000f8e333f */
[----:B------:R-:W-:Y:S02]  /*0e90*/  @UP0 ULDC.64 UR10, c[0x0][0x9e8] ;  /* 0x00027a00000a0ab9 */ /* 0x000fe40000000a00 */
[----:B------:R-:W-:-:S04]  /*0ea0*/  UIMAD.WIDE.U32 UR8, UR4, UR10, URZ ;  /* 0x0000000a040872a5 */ /* 0x000fc8000f8e003f */
[----:B------:R-:W-:-:S04]  /*0eb0*/  @UP0 USHF.R.U32.HI UR4, URZ, UR11, UR9 ;  /* 0x0000000b3f040299 */ /* 0x000fc80008011609 */
[----:B------:R-:W-:Y:S01]  /*0ec0*/  ULOP3.LUT UR4, URZ, UR4, URZ, 0x33, !UPT ;  /* 0x000000043f047292 */ /* 0x000fe2000f8e333f */
[----:B------:R-:W-:Y:S11]  /*0ed0*/  BRA `(.L_x_825) ;  /* 0x0000000000107947 */ /* 0x000ff60003800000 */
.L_x_824:
[----:B------:R-:W-:-:S11]  /*0ee0*/  UISETP.NE.AND UP0, UPT, UR5, 0x1, UPT ;  /* 0x000000010500788c */ /* 0x000fd6000bf05270 */
[----:B------:R-:W-:Y:S02]  /*0ef0*/  @UP0 ULDC.64 UR10, c[0x0][0x9e8] ;  /* 0x00027a00000a0ab9 */ /* 0x000fe40000000a00 */
[----:B------:R-:W-:-:S04]  /*0f00*/  UIMAD.WIDE.U32 UR8, UR4, UR10, URZ ;  /* 0x0000000a040872a5 */ /* 0x000fc8000f8e003f */
[----:B------:R-:W-:-:S12]  /*0f10*/  @UP0 USHF.R.U32.HI UR4, URZ, UR11, UR9 ;  /* 0x0000000b3f040299 */ /* 0x000fd80008011609 */
.L_x_825:
[----:B------:R-:W-:-:S04]  /*0f20*/  UIMAD UR4, UR4, UR5, URZ ;  /* 0x00000005040472a4 */ /* 0x000fc8000f8e023f */
[----:B------:R-:W-:-:S04]  /*0f30*/  UISETP.LT.AND UP0, UPT, UR7, UR4, UPT ;  /* 0x000000040700728c */ /* 0x000fc8000bf01270 */
[----:B------:R-:W-:-:S12]  /*0f40*/  USEL UR7, UR7, UR4, !UP0 ;  /* 0x0000000407077287 */ /* 0x000fd8000c000000 */
.L_x_823:
[----:B------:R-:W-:Y:S02]  /*0f50*/  UIMAD.WIDE UR4, UR7, 0x66666667, URZ ;  /* 0x66666667070478a5 */ /* 0x000fe4000f8e023f */
[----:B------:R-:W-:Y:S02]  /*0f60*/  USHF.R.U32.HI UR10, URZ, 0x10, UR6 ;  /* 0x000000103f0a7899 */ /* 0x000fe40008011606 */
[----:B------:R-:W-:Y:S02]  /*0f70*/  USHF.R.U32.HI UR4, URZ, 0x1f, UR5 ;  /* 0x0000001f3f047899 */ /* 0x000fe40008011605 */
[----:B------:R-:W-:Y:S02]  /*0f80*/  ULOP3.LUT UR45, UR6, 0xffff, URZ, 0xc0, !UPT ;  /* 0x0000ffff062d7892 */ /* 0x000fe4000f8ec03f */
[----:B------:R-:W-:-:S04]  /*0f90*/  ULEA.HI.SX32 UR4, UR5, UR4, 0x1a ;  /* 0x0000000405047291 */ /* 0x000fc8000f8fd23f */
[----:B------:R-:W-:-:S04]  /*0fa0*/  UISETP.LT.AND UP0, UPT, URZ, UR4, UPT ;  /* 0x000000043f00728c */ /* 0x000fc8000bf01270 */
[----:B------:R-:W-:Y:S02]  /*0fb0*/  USEL UR9, URZ, UR4, !UP0 ;  /* 0x000000043f097287 */ /* 0x000fe4000c000000 */
[----:B------:R-:W-:Y:S01]  /*0fc0*/  UISETP.NE.AND UP0, UPT, UR10, URZ, UPT ;  /* 0x0000003f0a00728c */ /* 0x000fe2000bf05270 */
[----:B------:R-:W-:-:S03]  /*0fd0*/  UMOV UR4, URZ ;  /* 0x0000003f00047c82 */ /* 0x000fc60008000000 */
[----:B------:R-:W-:-:S07]  /*0fe0*/  ISETP.GT.AND P0, PT, R18, UR9, PT ;  /* 0x0000000912007c0c */ /* 0x000fce000bf04270 */
[----:B------:R-:W-:-:S06]  /*0ff0*/  @!UP0 ULDC UR10, c[0x0][0x9f0] ;  /* 0x00027c00000a8ab9 */ /* 0x000fcc0000000800 */
[----:B------:R-:W-:Y:S05]  /*1000*/  @!P0 BRA `(.L_x_826) ;  /* 0x00000000008c8947 */ /* 0x000fea0003800000 */
[----:B------:R-:W-:Y:S01]  /*1010*/  IMAD.U32 R5, RZ, RZ, UR10 ;  /* 0x0000000aff057e24 */ /* 0x000fe2000f8e00ff */
[----:B------:R-:W-:-:S04]  /*1020*/  UMOV UR4, URZ ;  /* 0x0000003f00047c82 */ /* 0x000fc80008000000 */
[----:B------:R-:W-:-:S04]  /*1030*/  IABS R0, R5 ;  /* 0x0000000500007213 */ /* 0x000fc80000000000 */
[----:B------:R-:W-:Y:S02]  /*1040*/  R2UR UR11, R0 ;  /* 0x00000000000b72ca */ /* 0x000fe400000e0000 */
[----:B------:R-:W-:Y:S02]  /*1050*/  IADD3 R0, R5, -0x1, R18 ;  /* 0xffffffff05007810 */ /* 0x000fe40007ffe012 */
[----:B------:R-:W-:Y:S02]  /*1060*/  IABS R5, R5 ;  /* 0x0000000500057213 */ /* 0x000fe40000000000 */
[----:B------:R-:W-:-:S03]  /*1070*/  R2UR UR6, R0 ;  /* 0x00000000000672ca */ /* 0x000fc600000e0000 */
[----:B------:R-:W-:-:S04]  /*1080*/  IMAD.MOV R5, RZ, RZ, -R5 ;  /* 0x000000ffff057224 */ /* 0x000fc800078e0a05 */
[----:B------:R-:W0:Y:S06]  /*1090*/  I2F.RP R2, UR11 ;  /* 0x0000000b00027d06 */ /* 0x000e2c0008209400 */
[----:B------:R-:W-:-:S06]  /*10a0*/  UIADD3 UR6, -UR9, UR6, URZ ;  /* 0x0000000609067290 */ /* 0x000fcc000fffe13f */
[----:B------:R-:W-:Y:S01]  /*10b0*/  IMAD.U32 R0, RZ, RZ, UR6 ;  /* 0x00000006ff007e24 */ /* 0x000fe2000f8e00ff */
[----:B------:R-:W-:Y:S01]  /*10c0*/  ULOP3.LUT UR6, UR6, UR10, URZ, 0x3c, !UPT ;  /* 0x0000000a06067292 */ /* 0x000fe2000f8e3c3f */
[----:B0-----:R-:W0:Y:S03]  /*10d0*/  MUFU.RCP R2, R2 ;  /* 0x0000000200027308 */ /* 0x001e260000001000 */
[----:B------:R-:W-:-:S04]  /*10e0*/  IABS R0, R0 ;  /* 0x0000000000007213 */ /* 0x000fc80000000000 */
[----:B------:R-:W-:Y:S01]  /*10f0*/  R2UR UR8, R0 ;  /* 0x00000000000872ca */ /* 0x000fe200000e0000 */
[----:B------:R-:W-:Y:S02]  /*1100*/  IMAD.MOV.U32 R0, RZ, RZ, R5 ;  /* 0x000000ffff007224 */ /* 0x000fe400078e0005 */
[----:B0-----:R-:W-:-:S06]  /*1110*/  VIADD R3, R2, 0xffffffe ;  /* 0x0ffffffe02037836 */ /* 0x001fcc0000000000 */
        /* <DEDUP_REMOVED lines=18> */
.L_x_826:
[----:B------:R-:W-:Y:S02]  /*1240*/  UIMAD UR45, UR45, UR4, UR9 ;  /* 0x000000042d2d72a4 */ /* 0x000fe4000f8e0209 */
[----:B------:R-:W-:Y:S01]  /*1250*/  IMAD.U32 R3, RZ, RZ, UR4 ;  /* 0x00000004ff037e24 */ /* 0x000fe2000f8e00ff */
[----:B------:R-:W-:Y:S02]  /*1260*/  PLOP3.LUT P0, PT, PT, PT, PT, 0x80, 0x0 ;  /* 0x000000000000781c */ /* 0x000fe40003f0f070 */
[----:B------:R-:W-:Y:S01]  /*1270*/  CS2R R28, SRZ ;  /* 0x00000000001c7805 */ /* 0x000fe2000001ff00 */
[----:B------:R-:W-:Y:S01]  /*1280*/  IMAD.MOV.U32 R0, RZ, RZ, RZ ;  /* 0x000000ffff007224 */ /* 0x000fe200078e00ff */
[----:B------:R-:W-:Y:S02]  /*1290*/  CS2R R24, SRZ ;  /* 0x0000000000187805 */ /* 0x000fe4000001ff00 */
[----:B------:R-:W-:Y:S01]  /*12a0*/  VIADDMNMX R18, R3, UR45, R18, PT ;  /* 0x0000002d03127c46 */ /* 0x000fe2000b800112 */
[----:B------:R-:W-:Y:S01]  /*12b0*/  IMAD.MOV.U32 R2, RZ, RZ, RZ ;  /* 0x000000ffff027224 */ /* 0x000fe200078e00ff */
[----:B------:R-:W-:-:S02]  /*12c0*/  CS2R R30, SRZ ;  /* 0x00000000001e7805 */ /* 0x000fc4000001ff00 */
[----:B------:R-:W-:Y:S02]  /*12d0*/  CS2R R26, SRZ ;  /* 0x00000000001a7805 */ /* 0x000fe4000001ff00 */
[----:B------:R-:W-:Y:S02]  /*12e0*/  ISETP.GT.AND P1, PT, R18, UR45, PT ;  /* 0x0000002d12007c0c */ /* 0x000fe4000bf24270 */
        /* <DEDUP_REMOVED lines=11> */
[----:B------:R-:W-:Y:S01]  /*13a0*/  CS2R R50, SRZ ;  /* 0x0000000000327805 */ /* 0x000fe2000001ff00 */
[----:B------:R-:W-:Y:S06]  /*13b0*/  @!P1 BRA `(.L_x_827) ;  /* 0x00000118009c9947 */ /* 0x000fec0003800000 */
[----:B------:R-:W-:Y:S01]  /*13c0*/  SHF.R.S32.HI R23, RZ, 0x1f, R104 ;  /* 0x0000001fff177819 */ /* 0x000fe20000011468 */
[----:B------:R-:W0:Y:S01]  /*13d0*/  S2UR UR39, SR_CgaCtaId ;  /* 0x00000000002779c3 */ /* 0x000e220000008800 */
[----:B------:R-:W-:Y:S01]  /*13e0*/  UMOV UR46, 0x400 ;  /* 0x00000400002e7882 */ /* 0x000fe20000000000 */
[----:B------:R-:W-:Y:S01]  /*13f0*/  UMOV UR37, 0x80000020 ;  /* 0x8000002000257882 */ /* 0x000fe20000000000 */
[----:B------:R-:W-:-:S04]  /*1400*/  LEA.HI R105, R23, R104, RZ, 0x7 ;  /* 0x0000006817697211 */ /* 0x000fc800078f38ff */
[----:B------:R-:W-:-:S05]  /*1410*/  SHF.R.S32.HI R22, RZ, 0x7, R105 ;  /* 0x00000007ff167819 */ /* 0x000fca0000011469 */
        /* <DEDUP_REMOVED lines=8> */
[----:B------:R-:W-:Y:S01]  /*14a0*/  ULEA UR5, UR5, UR4, 0xc ;  /* 0x0000000405057291 */ /* 0x000fe2000f8e603f */
[----:B------:R-:W-:-:S03]  /*14b0*/  PLOP3.LUT P0, PT, PT, PT, UP0, 0x80, 0x0 ;  /* 0x000000000000781c */ /* 0x000fc60003f0f008 */
[----:B------:R-:W-:-:S04]  /*14c0*/  USHF.R.U32.HI UR5, URZ, 0x4, UR5 ;  /* 0x000000043f057899 */ /* 0x000fc80008011605 */
[----:B------:R-:W-:-:S04]  /*14d0*/  ULOP3.LUT UR5, UR5, 0x3fff, URZ, 0xc0, !UPT ;  /* 0x00003fff05057892 */ /* 0x000fc8000f8ec03f */
[----:B------:R-:W-:Y:S02]  /*14e0*/  ULOP3.LUT UR36, UR5, 0x10000, URZ, 0xfc, !UPT ;  /* 0x0001000005247892 */ /* 0x000fe4000f8efc3f */
[----:B------:R-:W-:Y:S10]  /*14f0*/  @!P0 BRA `(.L_x_828) ;  /* 0x0000000000408947 */ /* 0x000ff40003800000 */
[----:B------:R-:W-:Y:S01]  /*1500*/  MOV R0, 0x0 ;  /* 0x0000000000007802 */ /* 0x000fe20000000f00 */
[----:B------:R-:W-:Y:S01]  /*1510*/  ULDC.64 UR4, c[0x4][0x98] ;  /* 0x0100260000047ab9 */ /* 0x000fe20000000a00 */
[----:B------:R-:W-:Y:S01]  /*1520*/  ULDC.64 UR6, c[0x4][0x30] ;  /* 0x01000c0000067ab9 */ /* 0x000fe20000000a00 */
[----:B------:R-:W-:Y:S01]  /*1530*/  IMAD.U32 R4, RZ, RZ, UR4 ;  /* 0x00000004ff047e24 */ /* 0x000fe2000f8e00ff */
[----:B------:R0:W1:Y:S01]  /*1540*/  LDC.64 R2, c[0x4][R0] ;  /* 0x0100000000027b82 */ /* 0x0000620000000a00 */
[----:B------:R-:W-:Y:S01]  /*1550*/  IMAD.U32 R5, RZ, RZ, UR5 ;  /* 0x00000005ff057e24 */ /* 0x000fe2000f8e00ff */
[----:B------:R-:W-:Y:S01]  /*1560*/  ULDC.64 UR4, c[0x4][0xa0] ;  /* 0x0100280000047ab9 */ /* 0x000fe20000000a00 */
[----:B------:R-:W-:Y:S02]  /*1570*/  IMAD.U32 R10, RZ, RZ, UR6 ;  /* 0x00000006ff0a7e24 */ /* 0x000fe4000f8e00ff */
[----:B------:R-:W-:Y:S02]  /*1580*/  IMAD.U32 R6, RZ, RZ, UR4 ;  /* 0x00000004ff067e24 */ /* 0x000fe4000f8e00ff */
[----:B------:R-:W-:-:S02]  /*1590*/  IMAD.U32 R7, RZ, RZ, UR5 ;  /* 0x00000005ff077e24 */ /* 0x000fc4000f8e00ff */
[----:B------:R-:W-:Y:S02]  /*15a0*/  IMAD.U32 R11, RZ, RZ, UR7 ;  /* 0x00000007ff0b7e24 */ /* 0x000fe4000f8e00ff */
[----:B------:R-:W-:Y:S02]  /*15b0*/  IMAD.MOV.U32 R8, RZ, RZ, 0x70 ;  /* 0x00000070ff087424 */ /* 0x000fe400078e00ff */
[----:B------:R-:W-:Y:S02]  /*15c0*/  IMAD.MOV.U32 R12, RZ, RZ, 0x1 ;  /* 0x00000001ff0c7424 */ /* 0x000fe400078e00ff */
[----:B0-----:R-:W-:-:S07]  /*15d0*/  IMAD.MOV.U32 R13, RZ, RZ, RZ ;  /* 0x000000ffff0d7224 */ /* 0x001fce00078e00ff */
[----:B------:R-:W-:-:S07]  /*15e0*/  LEPC R20, `(.L_x_828) ;  /* 0x000000001014794e */ /* 0x000fce0000000000 */
[----:B-1----:R-:W-:Y:S05]  /*15f0*/  CALL.ABS.NOINC R2 ;  /* 0x0000000002007343 */ /* 0x002fea0003c00000 */
.L_x_828:
        /* <DEDUP_REMOVED lines=14> */
[----:B------:R-:W-:Y:S02]  /*16e0*/  @UP1 UIMAD UR12, UR43, UR16, URZ ;  /* 0x000000102b0c12a4 */ /* 0x000fe4000f8e023f */
[----:B------:R-:W-:Y:S02]  /*16f0*/  @UP0 UIMAD UR15, UR41, UR15, UR8 ;  /* 0x0000000f290f02a4 */ /* 0x000fe4000f8e0208 */
[----:B------:R-:W-:Y:S02]  /*1700*/  @UP1 UIMAD.WIDE.U32 UR8, UR41, UR16, URZ ;  /* 0x00000010290812a5 */ /* 0x000fe4000f8e003f */
[----:B------:R-:W-:-:S02]  /*1710*/  @UP0 UIMAD.WIDE.U32 UR10, UR41, UR14, URZ ;  /* 0x0000000e290a02a5 */ /* 0x000fc4000f8e003f */
[----:B------:R-:W-:Y:S02]  /*1720*/  @UP1 UIMAD UR16, UR41, UR17, UR12 ;  /* 0x00000011291012a4 */ /* 0x000fe4000f8e020c */
[----:B------:R-:W-:Y:S02]  /*1730*/  @UP1 USHF.R.S32.HI UR17, URZ, 0x1f, UR42 ;  /* 0x0000001f3f111899 */ /* 0x000fe4000801142a */
[----:B------:R-:W-:Y:S01]  /*1740*/  @UP0 USHF.R.S32.HI UR14, URZ, 0x1f, UR42 ;  /* 0x0000001f3f0e0899 */ /* 0x000fe2000801142a */
[----:B------:R-:W-:Y:S01]  /*1750*/  @UP1 ULDC.64 UR12, c[0x0][0x9c0] ;  /* 0x00027000000c1ab9 */ /* 0x000fe20000000a00 */
[----:B------:R-:W-:Y:S02]  /*1760*/  @UP0 UIADD3 UR11, UR11, UR15, URZ ;  /* 0x0000000f0b0b0290 */ /* 0x000fe4000fffe03f */
[----:B------:R-:W-:Y:S02]  /*1770*/  @UP1 UIMAD UR15, UR17, UR12, URZ ;  /* 0x0000000c110f12a4 */ /* 0x000fe4000f8e023f */
[----:B------:R-:W-:-:S02]  /*1780*/  @UP0 UIMAD UR14, UR14, UR18, URZ ;  /* 0x000000120e0e02a4 */ /* 0x000fc4000f8e023f */
[----:B------:R-:W-:Y:S02]  /*1790*/  @UP1 UIADD3 UR9, UR9, UR16, URZ ;  /* 0x0000001009091290 */ /* 0x000fe4000fffe03f */
[----:B------:R-:W-:Y:S02]  /*17a0*/  @UP1 UIMAD UR15, UR42, UR13, UR15 ;  /* 0x0000000d2a0f12a4 */ /* 0x000fe4000f8e020f */
[----:B------:R-:W-:Y:S02]  /*17b0*/  @UP0 UIMAD UR14, UR42, UR19, UR14 ;  /* 0x000000132a0e02a4 */ /* 0x000fe4000f8e020e */
[----:B------:R-:W-:Y:S02]  /*17c0*/  @UP0 UIMAD.WIDE.U32 UR10, UR42, UR18, UR10 ;  /* 0x000000122a0a02a5 */ /* 0x000fe4000f8e000a */
        /* <DEDUP_REMOVED lines=10> */
[----:B------:R-:W-:Y:S01]  /*1870*/  IMAD.U32 R5, RZ, RZ, UR7 ;  /* 0x00000007ff057e24 */ /* 0x000fe2000f8e00ff */
[----:B------:R-:W-:Y:S01]  /*1880*/  ULDC UR4, c[0x0][0x9d8] ;  /* 0x0002760000047ab9 */ /* 0x000fe20000000800 */
[----:B------:R-:W-:-:S03]  /*1890*/  IMAD.U32 R7, RZ, RZ, UR5 ;  /* 0x00000005ff077e24 */ /* 0x000fc6000f8e00ff */
[----:B------:R-:W2:Y:S04]  /*18a0*/  @P0 LDG.E R3, desc[UR48][R4.64] ;  /* 0x0000003004030981 */ /* 0x000ea8000c1e1900 */
[----:B------:R-:W2:Y:S01]  /*18b0*/  @P1 LDG.E R0, desc[UR48][R6.64] ;  /* 0x0000003006001981 */ /* 0x000ea2000c1e1900 */
[----:B------:R-:W0:Y:S01]  /*18c0*/  SYNCS.PHASECHK.TRANS64.TRYWAIT P0, [UR46+0x12400], R8 ;  /* 0x01240008ff0075a7 */ /* 0x000e22000800016e */
[----:B--2---:R-:W-:-:S04]  /*18d0*/  FMUL.FTZ R0, R3, R0 ;  /* 0x0000000003007220 */ /* 0x004fc80000410000 */
[----:B------:R-:W-:Y:S01]  /*18e0*/  FMUL.FTZ R2, R0, UR4 ;  /* 0x0000000400027c20 */ /* 0x000fe20008410000 */
[----:B0-----:R-:W-:Y:S06]  /*18f0*/  @!P0 BRA `(.L_x_829) ;  /* 0x0000017800248947 */ /* 0x001fec0003800000 */
.L_x_973:
[----:B------:R-:W-:-:S06]  /*1900*/  ULOP3.LUT UR4, UR40, 0x1, URZ, 0xfc, !UPT ;  /* 0x0000000128047892 */ /* 0x000fcc000f8efc3f */
[----:B------:R-:W-:-:S05]  /*1910*/  IMAD.U32 R0, RZ, RZ, UR4 ;  /* 0x00000004ff007e24 */ /* 0x000fca000f8e00ff */
[----:B------:R-:W-:-:S13]  /*1920*/  ISETP.NE.AND P0, PT, R0, 0x3, PT ;  /* 0x000000030000780c */ /* 0x000fda0003f05270 */
[----:B------:R-:W-:Y:S05]  /*1930*/  @!P0 BRA `(.L_x_830) ;  /* 0x0000000000048947 */ /* 0x000fea0003800000 */
[----:B------:R-:W-:Y:S01]  /*1940*/  BPT.TRAP 0x1 ;  /* 0x000000040000795c */ /* 0x000fe20000300000 */
.L_x_830:
[----:B------:R1:W2:Y:S01]  /*1950*/  SYNCS.PHASECHK.TRANS64.TRYWAIT P1, [UR46+0x12430], R8 ;  /* 0x01243008ff0075a7 */ /* 0x0002a2000802016e */
[----:B------:R-:W-:Y:S05]  /*1960*/  @!P0 BRA `(.L_x_831) ;  /* 0x0000000000048947 */ /* 0x000fea0003800000 */
[----:B------:R-:W-:Y:S01]  /*1970*/  BPT.TRAP 0x1 ;  /* 0x000000040000795c */ /* 0x000fe20000300000 */
.L_x_831:
[----:B--2---:R-:W-:Y:S05]  /*1980*/  @P1 BRA `(.L_x_832) ;  /* 0x0000000000081947 */ /* 0x004fea0003800000 */
[----:B------:R-:W2:Y:S02]  /*1990*/  SYNCS.PHASECHK.TRANS64.TRYWAIT P1, [UR46+0x12430], R8 ;  /* 0x01243008ff0075a7 */ /* 0x000ea4000802016e */
[----:B--2---:R-:W-:Y:S05]  /*19a0*/  @!P1 BRA `(.L_x_833) ;  /* 0x0000017800109947 */ /* 0x004fea0003800000 */
.L_x_832:
[----:B------:R-:W-:Y:S05]  /*19b0*/  WARPSYNC.ALL ;  /* 0x0000000000007948 */ /* 0x000fea0003800000 */
[----:B------:R-:W-:Y:S01]  /*19c0*/  UIADD3 UR4, UR46, 0xd200, URZ ;  /* 0x0000d2002e047890 */ /* 0x000fe2000fffe03f */
[----:B------:R-:W-:Y:S01]  /*19d0*/  WARPGROUP.ARRIVE ;  /* 0x00000000000079c5 */ /* 0x000fe20000000000 */
[----:B------:R-:W-:Y:S01]  /*19e0*/  UMOV UR8, UR36 ;  /* 0x0000002400087c82 */ /* 0x000fe20008000000 */
[----:B------:R-:W-:Y:S01]  /*19f0*/  UMOV UR9, UR37 ;  /* 0x0000002500097c82 */ /* 0x000fe20008000000 */
[----:B------:R-:W-:Y:S01]  /*1a00*/  USHF.R.U32.HI UR4, URZ, 0x4, UR4 ;  /* 0x000000043f047899 */ /* 0x000fe20008011604 */
[----:B------:R-:W-:Y:S01]  /*1a10*/  UMOV UR11, 0x80000020 ;  /* 0x80000020000b7882 */ /* 0x000fe20000000000 */
[----:B------:R-:W-:-:S02]  /*1a20*/  UMOV UR12, UR36 ;  /* 0x00000024000c7c82 */ /* 0x000fc40008000000 */
[----:B------:R-:W-:Y:S01]  /*1a30*/  ULOP3.LUT UR4, UR4, 0x3fff, URZ, 0xc0, !UPT ;  /* 0x00003fff04047892 */ /* 0x000fe2000f8ec03f */
[----:B------:R-:W-:Y:S01]  /*1a40*/  UMOV UR13, UR37 ;  /* 0x00000025000d7c82 */ /* 0x000fe20008000000 */
[----:B------:R-:W-:Y:S02]  /*1a50*/  UMOV UR15, 0x80000020 ;  /* 0x80000020000f7882 */ /* 0x000fe40000000000 */
[----:B------:R-:W-:Y:S01]  /*1a60*/  ULOP3.LUT UR4, UR4, 0x10000, URZ, 0xfc, !UPT ;  /* 0x0001000004047892 */ /* 0x000fe2000f8efc3f */
[----:B------:R-:W-:Y:S01]  /*1a70*/  UMOV UR16, UR36 ;  /* 0x0000002400107c82 */ /* 0x000fe20008000000 */
[----:B------:R-:W-:Y:S02]  /*1a80*/  UMOV UR17, UR37 ;  /* 0x0000002500117c82 */ /* 0x000fe40008000000 */
[----:B------:R-:W-:Y:S02]  /*1a90*/  UIADD3 UR14, UR4, 0x80, URZ ;  /* 0x00000080040e7890 */ /* 0x000fe4000fffe03f */
[----:B------:R-:W-:-:S02]  /*1aa0*/  UIADD3 UR18, UR4, 0x100, URZ ;  /* 0x0000010004127890 */ /* 0x000fc4000fffe03f */
[----:B------:R-:W-:Y:S01]  /*1ab0*/  UMOV UR10, UR4 ;  /* 0x00000004000a7c82 */ /* 0x000fe20008000000 */
[----:B------:R-:W-:Y:S01]  /*1ac0*/  UMOV UR19, 0x80000020 ;  /* 0x8000002000137882 */ /* 0x000fe20000000000 */
[----:B------:R-:W-:Y:S01]  /*1ad0*/  QGMMA.64x32x32.F32.E4M3.E4M3 R88, gdesc[UR8], RZ, !UPT, gsb0 ;  /* 0x00600000085879f3 */ /* 0x000fe2000c0008ff */
[----:B------:R-:W-:Y:S01]  /*1ae0*/  UIADD3 UR10, UR4, 0x180, URZ ;  /* 0x00000180040a7890 */ /* 0x000fe2000fffe03f */
[----:B------:R-:W-:Y:S01]  /*1af0*/  UMOV UR8, UR36 ;  /* 0x0000002400087c82 */ /* 0x000fe20008000000 */
[----:B------:R-:W-:Y:S01]  /*1b00*/  UMOV UR9, UR37 ;  /* 0x0000002500097c82 */ /* 0x000fe20008000000 */
[----:B------:R-:W-:Y:S01]  /*1b10*/  UMOV UR11, 0x80000020 ;  /* 0x80000020000b7882 */ /* 0x000fe20000000000 */
[----:B------:R-:W-:Y:S01]  /*1b20*/  UIADD3 UR5, UR4, 0x200, URZ ;  /* 0x0000020004057890 */ /* 0x000fe2000fffe03f */
[----:B------:R-:W-:Y:S02]  /*1b30*/  WARPGROUP.DEPBAR.LE gsb0, 0x0 ;  /* 0x00008000000079c5 */ /* 0x000fe40000010000 */
[----:B------:R-:W-:-:S06]  /*1b40*/  WARPGROUP.ARRIVE ;  /* 0x00000000000079c5 */ /* 0x000fcc0000000000 */
[----:B------:R-:W-:Y:S01]  /*1b50*/  QGMMA.64x32x32.F32.E4M3.E4M3 R72, gdesc[UR12], RZ, !UPT, gsb0 ;  /* 0x006000000c4879f3 */ /* 0x000fe2000c0008ff */
[----:B------:R-:W-:Y:S01]  /*1b60*/  UIADD3 UR14, UR4, 0x82, URZ ;  /* 0x00000082040e7890 */ /* 0x000fe2000fffe03f */
[----:B------:R-:W-:Y:S01]  /*1b70*/  UMOV UR15, 0x80000020 ;  /* 0x80000020000f7882 */ /* 0x000fe20000000000 */
        /* <DEDUP_REMOVED lines=8> */
[----:B------:R-:W-:Y:S01]  /*1c00*/  UMOV UR8, UR36 ;  /* 0x0000002400087c82 */ /* 0x000fe20008000000 */
[----:B------:R-:W-:Y:S01]  /*1c10*/  UMOV UR9, UR37 ;  /* 0x0000002500097c82 */ /* 0x000fe20008000000 */
[----:B------:R-:W-:Y:S01]  /*1c20*/  UMOV UR10, UR5 ;  /* 0x00000005000a7c82 */ /* 0x000fe20008000000 */
[----:B------:R-:W-:Y:S01]  /*1c30*/  UMOV UR11, 0x80000020 ;  /* 0x80000020000b7882 */ /* 0x000fe20000000000 */
[----:B------:R-:W-:Y:S01]  /*1c40*/  UIADD3 UR5, UR4, 0x202, URZ ;  /* 0x0000020204057890 */ /* 0x000fe2000fffe03f */
[----:B------:R-:W-:Y:S02]  /*1c50*/  WARPGROUP.DEPBAR.LE gsb0, 0x0 ;  /* 0x00008000000079c5 */ /* 0x000fe40000010000 */
[----:B------:R-:W-:-:S06]  /*1c60*/  WARPGROUP.ARRIVE ;  /* 0x00000000000079c5 */ /* 0x000fcc0000000000 */
[----:B------:R-:W-:Y:S01]  /*1c70*/  QGMMA.64x32x32.F32.E4M3.E4M3 R24, gdesc[UR8], RZ, !UPT, gsb0 ;  /* 0x00600000081879f3 */ /* 0x000fe2000c0008ff */
[----:B------:R-:W-:Y:S02]  /*1c80*/  UIADD3 UR8, UR36, 0x2, URZ ;  /* 0x0000000224087890 */ /* 0x000fe4000fffe03f */
[----:B------:R-:W-:Y:S01]  /*1c90*/  UIADD3 UR10, UR4, 0x2, URZ ;  /* 0x00000002040a7890 */ /* 0x000fe2000fffe03f */
[----:B------:R-:W-:Y:S01]  /*1ca0*/  UMOV UR9, 0x80000020 ;  /* 0x8000002000097882 */ /* 0x000fe20000000000 */
[----:B------:R-:W-:Y:S01]  /*1cb0*/  UMOV UR11, 0x80000020 ;  /* 0x80000020000b7882 */ /* 0x000fe20000000000 */
[----:B------:R-:W-:Y:S02]  /*1cc0*/  UMOV UR13, UR9 ;  /* 0x00000009000d7c82 */ /* 0x000fe40008000000 */
[----:B------:R-:W-:Y:S01]  /*1cd0*/  UMOV UR12, UR8 ;  /* 0x00000008000c7c82 */ /* 0x000fe20008000000 */
[----:B------:R-:W-:Y:S01]  /*1ce0*/  UMOV UR16, UR8 ;  /* 0x0000000800107c82 */ /* 0x000fe20008000000 */
[----:B------:R-:W-:Y:S01]  /*1cf0*/  UMOV UR17, UR9 ;  /* 0x0000000900117c82 */ /* 0x000fe20008000000 */
[----:B------:R-:W-:-:S02]  /*1d00*/  WARPGROUP.DEPBAR.LE gsb0, 0x0 ;  /* 0x00008000000079c5 */ /* 0x000fc40000010000 */
        /* <DEDUP_REMOVED lines=21> */
.L_x_834:
[----:B------:R-:W-:Y:S01]  /*1e60*/  LOP3.LUT R105, R105, 0xffffff80, RZ, 0xc0, !PT ;  /* 0xffffff8069697812 */ /* 0x000fe200078ec0ff */
[C---:B0-----:R-:W-:Y:S01]  /*1e70*/  FMUL.FTZ R3, R2.reuse, R89 ;  /* 0x0000005902037220 */ /* 0x041fe20000410000 */
[----:B------:R-:W-:Y:S01]  /*1e80*/  LEA.HI R23, R23, R104, RZ, 0x2 ;  /* 0x0000006817177211 */ /* 0x000fe200078f10ff */
[C---:B------:R-:W-:Y:S01]  /*1e90*/  FMUL.FTZ R13, R2.reuse, R102 ;  /* 0x00000066020d7220 */ /* 0x040fe20000410000 */
[----:B------:R-:W-:Y:S01]  /*1ea0*/  FMUL.FTZ R89, R2, R92 ;  /* 0x0000005c02597220 */ /* 0x000fe20000410000 */
[----:B------:R-:W-:Y:S02]  /*1eb0*/  IMAD.IADD R12, R104, 0x1, -R105 ;  /* 0x00000001680c7824 */ /* 0x000fe400078e0a69 */
[C---:B------:R-:W-:Y:S01]  /*1ec0*/  FMUL.FTZ R102, R2.reuse, R29 ;  /* 0x0000001d02667220 */ /* 0x040fe20000410000 */
[C---:B------:R-:W-:Y:S01]  /*1ed0*/  FMUL.FTZ R11, R2.reuse, R99 ;  /* 0x00000063020b7220 */ /* 0x040fe20000410000 */
[C---:B------:R-:W-:Y:S01]  /*1ee0*/  FMUL.FTZ R92, R2.reuse, R101 ;  /* 0x00000065025c7220 */ /* 0x040fe20000410000 */
[----:B------:R-:W-:Y:S01]  /*1ef0*/  LOP3.LUT R29, R23, 0xfffffffc, RZ, 0xc0, !PT ;  /* 0xfffffffc171d7812 */ /* 0x000fe200078ec0ff */
[C---:B------:R-:W-:Y:S01]  /*1f00*/  FMUL.FTZ R99, R2.reuse, R24 ;  /* 0x0000001802637220 */ /* 0x040fe20000410000 */
[----:B------:R-:W-:Y:S01]  /*1f10*/  SHF.R.S32.HI R9, RZ, 0x1f, R12 ;  /* 0x0000001fff097819 */ /* 0x000fe2000001140c */
[C---:B------:R-:W-:Y:S01]  /*1f20*/  FMUL.FTZ R101, R2.reuse, R28 ;  /* 0x0000001c02657220 */ /* 0x040fe20000410000 */
[C---:B------:R-:W-:Y:S01]  /*1f30*/  FMUL.FTZ R24, R2.reuse, R26 ;  /* 0x0000001a02187220 */ /* 0x040fe20000410000 */
[C---:B------:R-:W-:Y:S01]  /*1f40*/  FMUL.FTZ R6, R2.reuse, R88 ;  /* 0x0000005802067220 */ /* 0x040fe20000410000 */
[CC--:B------:R-:W-:Y:S01]  /*1f50*/  LEA.HI R0, R9.reuse, R12.reuse, RZ, 0x2 ;  /* 0x0000000c09007211 */ /* 0x0c0fe200078f10ff */
[C---:B------:R-:W-:Y:S01]  /*1f60*/  FMUL.FTZ R14, R2.reuse, R103 ;  /* 0x00000067020e7220 */ /* 0x040fe20000410000 */
[----:B------:R-:W-:Y:S01]  /*1f70*/  LEA.HI R23, R9, R12, RZ, 0x5 ;  /* 0x0000000c09177211 */ /* 0x000fe200078f28ff */
[C---:B------:R-:W-:Y:S01]  /*1f80*/  FMUL.FTZ R26, R2.reuse, R30 ;  /* 0x0000001e021a7220 */ /* 0x040fe20000410000 */
[--C-:B------:R-:W-:Y:S01]  /*1f90*/  SHF.R.S32.HI R9, RZ, 0x2, R0.reuse ;  /* 0x00000002ff097819 */ /* 0x100fe20000011400 */
[C---:B------:R-:W-:Y:S01]  /*1fa0*/  FMUL.FTZ R88, R2.reuse, R93 ;  /* 0x0000005d02587220 */ /* 0x040fe20000410000 */
[----:B------:R-:W-:Y:S01]  /*1fb0*/  SHF.R.S32.HI R28, RZ, 0x1f, R0 ;  /* 0x0000001fff1c7819 */ /* 0x000fe20000011400 */
[----:B------:R-:W-:Y:S01]  /*1fc0*/  FMUL.FTZ R103, R2, R32 ;  /* 0x0000002002677220 */ /* 0x000fe20000410000 */
[----:B------:R-:W-:-:S04]  /*1fd0*/  IMAD.HI R30, R22, 0x55555556, RZ ;  /* 0x55555556161e7827 */ /* 0x000fc800078e02ff */
[C---:B------:R-:W-:Y:S01]  /*1fe0*/  FMUL.FTZ R93, R2.reuse, R100 ;  /* 0x00000064025d7220 */ /* 0x040fe20000410000 */
[----:B------:R-:W-:Y:S01]  /*1ff0*/  SHF.R.S32.HI R23, RZ, 0x5, R23 ;  /* 0x00000005ff177819 */ /* 0x000fe20000011417 */
[----:B------:R-:W-:Y:S01]  /*2000*/  FMUL.FTZ R100, R2, R25 ;  /* 0x0000001902647220 */ /* 0x000fe20000410000 */
[----:B------:R-:W-:Y:S01]  /*2010*/  IMAD.IADD R32, R104, 0x1, -R29 ;  /* 0x0000000168207824 */ /* 0x000fe200078e0a1d */
[----:B------:R-:W-:Y:S01]  /*2020*/  LEA.HI R29, R28, R9, RZ, 0x3 ;  /* 0x000000091c1d7211 */ /* 0x000fe200078f18ff */
[C---:B------:R-:W-:Y:S01]  /*2030*/  FMUL.FTZ R25, R2.reuse, R27 ;  /* 0x0000001b02197220 */ /* 0x040fe20000410000 */
[----:B------:R-:W-:Y:S01]  /*2040*/  UISETP.NE.AND UP1, UPT, UR44, URZ, UPT ;  /* 0x0000003f2c00728c */ /* 0x000fe2000bf25270 */
[C---:B------:R-:W-:Y:S01]  /*2050*/  FMUL.FTZ R27, R2.reuse, R31 ;  /* 0x0000001f021b7220 */ /* 0x040fe20000410000 */
[----:B------:R-:W-:Y:S01]  /*2060*/  FMUL.FTZ R28, R2, R34 ;  /* 0x00000022021c7220 */ /* 0x000fe20000410000 */
[----:B------:R-:W-:Y:S01]  /*2070*/  LEA.HI R31, R30, R30, RZ, 0x1 ;  /* 0x0000001e1e1f7211 */ /* 0x000fe200078f08ff */
[C---:B-1----:R-:W-:Y:S01]  /*2080*/  FMUL.FTZ R8, R2.reuse, R95 ;  /* 0x0000005f02087220 */ /* 0x042fe20000410000 */
[----:B------:R-:W-:Y:S01]  /*2090*/  LEA R34, R23, UR38, 0x4 ;  /* 0x0000002617227c11 */ /* 0x000fe2000f8e20ff */
[----:B------:R-:W-:Y:S01]  /*20a0*/  FMUL.FTZ R95, R2, R72 ;  /* 0x00000048025f7220 */ /* 0x000fe20000410000 */
[----:B------:R-:W-:Y:S01]  /*20b0*/  LOP3.LUT R30, R29, 0xfffffff8, RZ, 0xc0, !PT ;  /* 0xfffffff81d1e7812 */ /* 0x000fe200078ec0ff */
[----:B------:R-:W-:Y:S01]  /*20c0*/  IMAD R31, R31, -0x3, R22 ;  /* 0xfffffffd1f1f7824 */ /* 0x000fe200078e0216 */
[----:B------:R-:W-:Y:S01]  /*20d0*/  LEA.HI R23, R32, R32, RZ, 0x1 ;  /* 0x0000002020177211 */ /* 0x000fe200078f08ff */
[----:B------:R-:W-:Y:S01]  /*20e0*/  FMUL.FTZ R33, R2, R33 ;  /* 0x0000002102217220 */ /* 0x000fe20000410000 */
[----:B------:R-:W-:Y:S01]  /*20f0*/  IADD3 R30, R34, R9, -R30 ;  /* 0x00000009221e7210 */ /* 0x000fe20007ffe81e */
[----:B------:R-:W-:Y:S01]  /*2100*/  @UP1 ULDC UR5, c[0x0][0x44c] ;  /* 0x0001130000051ab9 */ /* 0x000fe20000000800 */
[----:B------:R-:W-:Y:S01]  /*2110*/  LOP3.LUT R23, R23, 0x1ffffffe, RZ, 0xc0, !PT ;  /* 0x1ffffffe17177812 */ /* 0x000fe200078ec0ff */
[----:B------:R-:W-:Y:S01]  /*2120*/  FMUL.FTZ R21, R2, R78 ;  /* 0x0000004e02157220 */ /* 0x000fe20000410000 */
[----:B------:R-:W-:Y:S01]  /*2130*/  PLOP3.LUT P1, PT, PT, PT, UP1, 0x80, 0x0 ;  /* 0x000000000000781c */ /* 0x000fe20003f2f018 */
[----:B------:R-:W-:Y:S01]  /*2140*/  IMAD R30, R31, 0x40, R30 ;  /* 0x000000401f1e7824 */ /* 0x000fe200078e021e */
[----:B------:R-:W-:Y:S01]  /*2150*/  PLOP3.LUT P2, PT, PT, PT, UP1, 0x80, 0x0 ;  /* 0x000000000000781c */ /* 0x000fe20003f4f018 */
[----:B------:R-:W-:-:S02]  /*2160*/  IMAD.IADD R9, R32, 0x1, -R23 ;  /* 0x0000000120097824 */ /* 0x000fc400078e0a17 */
[C---:B------:R-:W-:Y:S01]  /*2170*/  FMUL.FTZ R72, R2.reuse, R79 ;  /* 0x0000004f02487220 */ /* 0x040fe20000410000 */
[C---:B------:R-:W-:Y:S01]  /*2180*/  FMUL.FTZ R7, R2.reuse, R94 ;  /* 0x0000005e02077220 */ /* 0x040fe20000410000 */
[C---:B------:R-:W-:Y:S01]  /*2190*/  FMUL.FTZ R79, R2.reuse, R80 ;  /* 0x00000050024f7220 */ /* 0x040fe20000410000 */
[----:B------:R-:W-:Y:S02]  /*21a0*/  IMAD R9, R9, 0x8, R30 ;  /* 0x0000000809097824 */ /* 0x000fe400078e021e */
[C---:B------:R-:W-:Y:S01]  /*21b0*/  FMUL.FTZ R78, R2.reuse, R81 ;  /* 0x00000051024e7220 */ /* 0x040fe20000410000 */
[C---:B------:R-:W-:Y:S01]  /*21c0*/  FMUL.FTZ R94, R2.reuse, R73 ;  /* 0x00000049025e7220 */ /* 0x040fe20000410000 */
[C---:B------:R-:W-:Y:S01]  /*21d0*/  FMUL.FTZ R15, R2.reuse, R74 ;  /* 0x0000004a020f7220 */ /* 0x040fe20000410000 */
[----:B------:R-:W-:Y:S02]  /*21e0*/  IMAD.MOV.U32 R105, RZ, RZ, R9 ;  /* 0x000000ffff697224 */ /* 0x000fe400078e0009 */
[----:B------:R-:W-:Y:S01]  /*21f0*/  FMUL.FTZ R81, R2, R84 ;  /* 0x0000005402517220 */ /* 0x000fe20000410000 */
[----:B------:R-:W-:Y:S01]  /*2200*/  @P1 IMAD.HI.U32 R22, R9, UR5, RZ ;  /* 0x0000000509161c27 */ /* 0x000fe2000f8e00ff */
[----:B------:R-:W-:-:S03]  /*2210*/  @UP1 ULDC UR5, c[0x0][0x450] ;  /* 0x0001140000051ab9 */ /* 0x000fc60000000800 */
[C---:B------:R-:W-:Y:S01]  /*2220*/  FMUL.FTZ R80, R2.reuse, R85 ;  /* 0x0000005502507220 */ /* 0x040fe20000410000 */
[C---:B------:R-:W-:Y:S01]  /*2230*/  FMUL.FTZ R73, R2.reuse, R82 ;  /* 0x0000005202497220 */ /* 0x040fe20000410000 */
[C---:B------:R-:W-:Y:S01]  /*2240*/  FMUL.FTZ R74, R2.reuse, R83 ;  /* 0x00000053024a7220 */ /* 0x040fe20000410000 */
[----:B------:R-:W-:Y:S01]  /*2250*/  @P2 SHF.R.U32.HI R105, RZ, UR5, R22 ;  /* 0x00000005ff692c19 */ /* 0x000fe20008011616 */
[C---:B------:R-:W-:Y:S01]  /*2260*/  FMUL.FTZ R85, R2.reuse, R60 ;  /* 0x0000003c02557220 */ /* 0x040fe20000410000 */
[----:B------:R-:W-:Y:S01]  /*2270*/  FMUL.FTZ R84, R2, R61 ;  /* 0x0000003d02547220 */ /* 0x000fe20000410000 */
[----:B------:R0:W1:Y:S01]  /*2280*/  MUFU.TANH R104, R33 ;  /* 0x0000002100687308 */ /* 0x0000620000002400 */
[----:B------:R-:W-:Y:S01]  /*2290*/  LOP3.LUT R23, R0, 0x7ffffffc, RZ, 0xc0, !PT ;  /* 0x7ffffffc00177812 */ /* 0x000fe200078ec0ff */
[----:B------:R-:W2:Y:S01]  /*22a0*/  SHFL.IDX PT, R22, R105, RZ, 0x1c1f ;  /* 0x001c1fff69167589 */ /* 0x000ea200000e0000 */
[C---:B------:R-:W-:Y:S01]  /*22b0*/  FMUL.FTZ R83, R2.reuse, R56 ;  /* 0x0000003802537220 */ /* 0x040fe20000410000 */
[C---:B------:R-:W-:Y:S01]  /*22c0*/  FMUL.FTZ R82, R2.reuse, R57 ;  /* 0x0000003902527220 */ /* 0x040fe20000410000 */
[C---:B------:R-:W-:Y:S01]  /*22d0*/  FMUL.FTZ R60, R2.reuse, R66 ;  /* 0x00000042023c7220 */ /* 0x040fe20000410000 */
[C---:B------:R-:W-:Y:S01]  /*22e0*/  FMUL.FTZ R61, R2.reuse, R67 ;  /* 0x00000043023d7220 */ /* 0x040fe20000410000 */
[C---:B------:R-:W-:Y:S01]  /*22f0*/  FMUL.FTZ R5, R2.reuse, R91 ;  /* 0x0000005b02057220 */ /* 0x040fe20000410000 */
[----:B------:R-:W-:Y:S01]  /*2300*/  FMUL.FTZ R56, R2, R58 ;  /* 0x0000003a02387220 */ /* 0x000fe20000410000 */
[----:B0-----:R-:W-:-:S02]  /*2310*/  IMAD.MOV.U32 R33, RZ, RZ, -0xa0 ;  /* 0xffffff60ff217424 */ /* 0x001fc400078e00ff */
[C---:B------:R-:W-:Y:S01]  /*2320*/  FMUL.FTZ R57, R2.reuse, R59 ;  /* 0x0000003b02397220 */ /* 0x040fe20000410000 */
[C---:B------:R-:W-:Y:S01]  /*2330*/  FMUL.FTZ R66, R2.reuse, R68 ;  /* 0x0000004402427220 */ /* 0x040fe20000410000 */
[C---:B------:R-:W-:Y:S01]  /*2340*/  FMUL.FTZ R67, R2.reuse, R69 ;  /* 0x0000004502437220 */ /* 0x040fe20000410000 */
[----:B------:R-:W-:Y:S01]  /*2350*/  UISETP.NE.AND UP0, UPT, UR47, URZ, UPT ;  /* 0x0000003f2f00728c */ /* 0x000fe2000bf05270 */
[C---:B------:R-:W-:Y:S01]  /*2360*/  FMUL.FTZ R91, R2.reuse, R96 ;  /* 0x00000060025b7220 */ /* 0x040fe20000410000 */
[C---:B------:R-:W-:Y:S01]  /*2370*/  FMUL.FTZ R58, R2.reuse, R62 ;  /* 0x0000003e023a7220 */ /* 0x040fe20000410000 */
[C---:B------:R-:W-:Y:S01]  /*2380*/  FMUL.FTZ R59, R2.reuse, R63 ;  /* 0x0000003f023b7220 */ /* 0x040fe20000410000 */
[C---:B------:R-:W-:Y:S01]  /*2390*/  FMUL.FTZ R68, R2.reuse, R40 ;  /* 0x0000002802447220 */ /* 0x040fe20000410000 */
[C---:B------:R-:W-:Y:S01]  /*23a0*/  FMUL.FTZ R69, R2.reuse, R41 ;  /* 0x0000002902457220 */ /* 0x040fe20000410000 */
[----:B------:R-:W-:Y:S01]  /*23b0*/  UIADD3 UR5, UR46, 0x12440, URZ ;  /* 0x000124402e057890 */ /* 0x000fe2000fffe03f */
[C---:B------:R-:W-:Y:S01]  /*23c0*/  FMUL.FTZ R4, R2.reuse, R90 ;  /* 0x0000005a02047220 */ /* 0x040fe20000410000 */
        /* <DEDUP_REMOVED lines=13> */
[----:B------:R-:W-:Y:S01]  /*24a0*/  FMUL.FTZ R43, R2, R47 ;  /* 0x0000002f022b7220 */ /* 0x000fe20000410000 */
[----:B------:R-:W-:-:S02]  /*24b0*/  IMAD.IADD R12, R12, 0x1, -R23 ;  /* 0x000000010c0c7824 */ /* 0x000fc400078e0a17 */
[----:B------:R-:W-:Y:S01]  /*24c0*/  FMUL.FTZ R77, R2, R77 ;  /* 0x0000004d024d7220 */ /* 0x000fe20000410000 */
[----:B------:R-:W-:Y:S02]  /*24d0*/  IMAD R33, R18, R33, 0xa1 ;  /* 0x000000a112217424 */ /* 0x000fe400078e0221 */
        /* <DEDUP_REMOVED lines=15> */
[----:B------:R-:W-:Y:S01]  /*25d0*/  UPRMT UR5, UR39, 0x654, UR5 ;  /* 0x0000065427057896 */ /* 0x000fe20008000005 */
[----:B------:R-:W-:Y:S01]  /*25e0*/  IMAD R0, R18, -0xa0, R17 ;  /* 0xffffff6012007824 */ /* 0x000fe200078e0211 */
[----:B------:R-:W-:Y:S01]  /*25f0*/  PLOP3.LUT P1, PT, PT, PT, UP0, 0x40, 0x0 ;  /* 0x000000000000781c */ /* 0x000fe20003f2e808 */
[----:B------:R-:W-:Y:S01]  /*2600*/  IMAD R108, R12, -0x2, R33 ;  /* 0xfffffffe0c6c7824 */ /* 0x000fe200078e0221 */
[----:B------:R-:W0:Y:S01]  /*2610*/  MUFU.TANH R6, R6 ;  /* 0x0000000600067308 */ /* 0x000e220000002400 */
[----:B------:R-:W-:Y:S01]  /*2620*/  ULDC UR18, c[0x0][0x288] ;  /* 0x0000a20000127ab9 */ /* 0x000fe20000000800 */
[----:B------:R-:W-:Y:S01]  /*2630*/  ULDC UR20, c[0x0][0x9dc] ;  /* 0x0002770000147ab9 */ /* 0x000fe20000000800 */
[----:B------:R-:W-:Y:S01]  /*2640*/  VIADD R23, R0, 0xa0 ;  /* 0x000000a000177836 */ /* 0x000fe20000000000 */
[----:B------:R-:W-:Y:S01]  /*2650*/  ULOP3.LUT UR20, URZ, UR20, URZ, 0x33, !UPT ;  /* 0x000000143f147292 */ /* 0x000fe2000f8e333f */
[----:B------:R-:W-:Y:S01]  /*2660*/  IADD3 R0, R108, -UR18, R17 ;  /* 0x800000126c007c10 */ /* 0x000fe2000fffe011 */
[----:B------:R-:W-:Y:S01]  /*2670*/  SYNCS.ARRIVE.TRANS64.RED.A1T0 RZ, [UR5], RZ ;  /* 0x000000ffffff79a7 */ /* 0x000fe20008100405 */
[----:B------:R-:W-:Y:S01]  /*2680*/  ULDC UR5, c[0x0][0x9e0] ;  /* 0x0002780000057ab9 */ /* 0x000fe20000000800 */
[----:B------:R-:W3:Y:S01]  /*2690*/  MUFU.TANH R3, R3 ;  /* 0x0000000300037308 */ /* 0x000ee20000002400 */
[----:B------:R-:W-:-:S02]  /*26a0*/  IMAD R111, R12, -0x2, R23 ;  /* 0xfffffffe0c6f7824 */ /* 0x000fc400078e0217 */
[C---:B------:R-:W-:Y:S02]  /*26b0*/  VIADD R112, R0.reuse, UR5 ;  /* 0x0000000500707c36 */ /* 0x040fe40008000000 */
[----:B------:R-:W-:Y:S02]  /*26c0*/  VIADD R113, R0, UR20 ;  /* 0x0000001400717c36 */ /* 0x000fe40008000000 */
[----:B------:R-:W-:Y:S01]  /*26d0*/  VIADD R114, R33, 0xffffffff ;  /* 0xffffffff21727836 */ /* 0x000fe20000000000 */
[----:B------:R-:W4:Y:S01]  /*26e0*/  MUFU.TANH R4, R4 ;  /* 0x0000000400047308 */ /* 0x000f220000002400 */
[----:B------:R-:W-:Y:S01]  /*26f0*/  VIADD R108, R108, 0xffffffff ;  /* 0xffffffff6c6c7836 */ /* 0x000fe20000000000 */
[----:B--2---:R-:W-:Y:S01]  /*2700*/  VIADDMNMX R109, R22, R112, R111, PT ;  /* 0x00000070166d7246 */ /* 0x004fe2000380016f */
[----:B------:R-:W-:-:S05]  /*2710*/  IMAD.IADD R110, R113, 0x1, R22 ;  /* 0x00000001716e7824 */ /* 0x000fca00078e0216 */
[----:B------:R-:W2:Y:S08]  /*2720*/  MUFU.TANH R5, R5 ;  /* 0x0000000500057308 */ /* 0x000eb00000002400 */
[----:B------:R-:W0:Y:S08]  /*2730*/  MUFU.TANH R89, R89 ;  /* 0x0000005900597308 */ /* 0x000e300000002400 */
        /* <DEDUP_REMOVED lines=73> */
[----:B------:R-:W0:Y:S01]  /*2bd0*/  MUFU.TANH R30, R30 ;  /* 0x0000001e001e7308 */ /* 0x000e220000002400 */
[----:B-1234-:R-:W-:Y:S05]  /*2be0*/  @P1 BRA `(.L_x_835) ;  /* 0x00000000005c1947 */ /* 0x01efea0003800000 */
[----:B------:R-:W-:Y:S01]  /*2bf0*/  IADD3 R33, R17, -UR18, R22 ;  /* 0x8000001211217c10 */ /* 0x000fe2000fffe016 */
[----:B------:R-:W-:Y:S03]  /*2c00*/  BSSY B0, `(.L_x_836) ;  /* 0x0000012000007945 */ /* 0x000fe60003800000 */
[----:B------:R-:W-:-:S13]  /*2c10*/  ISETP.GT.AND P1, PT, R33, -0x1, PT ;  /* 0xffffffff2100780c */ /* 0x000fda0003f24270 */
[----:B------:R-:W-:Y:S05]  /*2c20*/  @P1 BRA `(.L_x_837) ;  /* 0x0000000000241947 */ /* 0x000fea0003800000 */
[----:B------:R-:W-:Y:S01]  /*2c30*/  ULDC UR6, c[0x0][0x9e4] ;  /* 0x0002790000067ab9 */ /* 0x000fe20000000800 */
[----:B------:R-:W-:Y:S01]  /*2c40*/  LOP3.LUT R33, RZ, R33, RZ, 0x33, !PT ;  /* 0x00000021ff217212 */ /* 0x000fe200078e33ff */
[----:B------:R-:W-:-:S05]  /*2c50*/  IMAD.U32 R0, RZ, RZ, UR6 ;  /* 0x00000006ff007e24 */ /* 0x000fca000f8e00ff */
[----:B------:R-:W-:-:S13]  /*2c60*/  ISETP.NE.AND P1, PT, R0, 0x1, PT ;  /* 0x000000010000780c */ /* 0x000fda0003f25270 */
[----:B------:R-:W1:Y:S02]  /*2c70*/  @P1 LDC.64 R22, c[0x0][0x9e8] ;  /* 0x00027a00ff161b82 */ /* 0x000e640000000a00 */
[----:B-1----:R-:W-:-:S05]  /*2c80*/  @P1 IMAD.HI.U32 R22, R33, R22, RZ ;  /* 0x0000001621161227 */ /* 0x002fca00078e00ff */
[----:B------:R-:W-:-:S04]  /*2c90*/  @P1 SHF.R.U32.HI R33, RZ, R23, R22 ;  /* 0x00000017ff211219 */ /* 0x000fc80000011616 */
[----:B------:R-:W-:Y:S01]  /*2ca0*/  LOP3.LUT R33, RZ, R33, RZ, 0x33, !PT ;  /* 0x00000021ff217212 */ /* 0x000fe200078e33ff */
[----:B------:R-:W-:Y:S06]  /*2cb0*/  BRA `(.L_x_838) ;  /* 0x0000000000187947 */ /* 0x000fec0003800000 */
.L_x_837:
[----:B------:R-:W-:Y:S02]  /*2cc0*/  ULDC UR6, c[0x0][0x9e4] ;  /* 0x0002790000067ab9 */ /* 0x000fe40000000800 */
[----:B------:R-:W-:-:S05]  /*2cd0*/  IMAD.U32 R0, RZ, RZ, UR6 ;  /* 0x00000006ff007e24 */ /* 0x000fca000f8e00ff */
[----:B------:R-:W-:-:S13]  /*2ce0*/  ISETP.NE.AND P1, PT, R0, 0x1, PT ;  /* 0x000000010000780c */ /* 0x000fda0003f25270 */
[----:B------:R-:W1:Y:S02]  /*2cf0*/  @P1 LDC.64 R22, c[0x0][0x9e8] ;  /* 0x00027a00ff161b82 */ /* 0x000e640000000a00 */
[----:B-1----:R-:W-:-:S05]  /*2d00*/  @P1 IMAD.HI.U32 R22, R33, R22, RZ ;  /* 0x0000001621161227 */ /* 0x002fca00078e00ff */
[----:B------:R-:W-:-:S07]  /*2d10*/  @P1 SHF.R.U32.HI R33, RZ, R23, R22 ;  /* 0x00000017ff211219 */ /* 0x000fce0000011616 */
.L_x_838:
[----:B------:R-:W-:Y:S05]  /*2d20*/  BSYNC B0 ;  /* 0x0000000000007941 */ /* 0x000fea0003800000 */
.L_x_836:
[----:B------:R-:W-:-:S05]  /*2d30*/  IMAD R33, R33, R0, R108 ;  /* 0x0000000021217224 */ /* 0x000fca00078e026c */
[----:B------:R-:W-:Y:S02]  /*2d40*/  VIADDMNMX R109, R33, R0, R109, PT ;  /* 0x00000000216d7246 */ /* 0x000fe4000380016d */
[----:B------:R-:W-:-:S07]  /*2d50*/  VIMNMX R110, R110, R33, !PT ;  /* 0x000000216e6e7248 */ /* 0x000fce0007fe0100 */
.L_x_835:
[C---:B------:R-:W-:Y:S01]  /*2d60*/  ISETP.GE.AND P2, PT, R114.reuse, 0x9, PT ;  /* 0x000000097200780c */ /* 0x040fe20003f46270 */
[----:B------:R-:W-:Y:S01]  /*2d70*/  UISETP.NE.AND UP0, UPT, UR47, URZ, UPT ;  /* 0x0000003f2f00728c */ /* 0x000fe2000bf05270 */
[C---:B------:R-:W-:Y:S02]  /*2d80*/  ISETP.GE.AND P1, PT, R114.reuse, 0x2, PT ;  /* 0x000000027200780c */ /* 0x040fe40003f26270 */
[----:B------:R-:W-:Y:S02]  /*2d90*/  ISETP.GE.AND P5, PT, R114, 0xa, PT ;  /* 0x0000000a7200780c */ /* 0x000fe40003fa6270 */
[----:B------:R-:W-:Y:S02]  /*2da0*/  LOP3.LUT R0, R0, 0xfffffffd, RZ, 0xc0, !PT ;  /* 0xfffffffd00007812 */ /* 0x000fe400078ec0ff */
[----:B------:R-:W-:Y:S02]  /*2db0*/  ISETP.GT.AND P3, PT, R110, 0x1, !P1 ;  /* 0x000000016e00780c */ /* 0x000fe40004f64270 */
[----:B------:R-:W-:-:S02]  /*2dc0*/  ISETP.GE.AND P4, PT, R114, 0x11, PT ;  /* 0x000000117200780c */ /* 0x000fc40003f86270 */
[C---:B------:R-:W-:Y:S02]  /*2dd0*/  ISETP.LT.OR P3, PT, R109.reuse, 0x2, P3 ;  /* 0x000000026d00780c */ /* 0x040fe40001f61670 */
[----:B------:R-:W-:Y:S02]  /*2de0*/  @P2 LOP3.LUT R0, R0, 0x2, RZ, 0xfc, !PT ;  /* 0x0000000200002812 */ /* 0x000fe400078efcff */
[----:B------:R-:W-:Y:S02]  /*2df0*/  ISETP.GT.AND P2, PT, R110, 0x8, !P2 ;  /* 0x000000086e00780c */ /* 0x000fe40005744270 */
[----:B------:R-:W-:Y:S02]  /*2e00*/  LOP3.LUT R0, R0, 0xfffffffb, RZ, 0xc0, !PT ;  /* 0xfffffffb00007812 */ /* 0x000fe400078ec0ff */
[----:B------:R-:W-:Y:S02]  /*2e10*/  ISETP.LT.OR P2, PT, R109, 0x9, P2 ;  /* 0x000000096d00780c */ /* 0x000fe40001741670 */
[----:B------:R-:W-:-:S02]  /*2e20*/  FSEL R32, R3, -INF , !P3 ;  /* 0xff80000003207808 */ /* 0x000fc40005800000 */
[----:B------:R-:W-:Y:S02]  /*2e30*/  @P5 LOP3.LUT R0, R0, 0x4, RZ, 0xfc, !PT ;  /* 0x0000000400005812 */ /* 0x000fe400078efcff */
[----:B------:R-:W-:Y:S02]  /*2e40*/  ISETP.GT.AND P3, PT, R110, 0x9, !P5 ;  /* 0x000000096e00780c */ /* 0x000fe40006f64270 */
[----:B0-----:R-:W-:Y:S02]  /*2e50*/  FSEL R89, R89, -INF , !P2 ;  /* 0xff80000059597808 */ /* 0x001fe40005000000 */
[----:B------:R-:W-:Y:S02]  /*2e60*/  LOP3.LUT R0, R0, 0xfffffff7, RZ, 0xc0, !PT ;  /* 0xfffffff700007812 */ /* 0x000fe400078ec0ff */
[----:B------:R-:W-:Y:S02]  /*2e70*/  ISETP.GT.AND P2, PT, R110, 0x10, !P4 ;  /* 0x000000106e00780c */ /* 0x000fe40006744270 */
[----:B------:R-:W-:-:S02]  /*2e80*/  ISETP.LT.OR P3, PT, R109, 0xa, P3 ;  /* 0x0000000a6d00780c */ /* 0x000fc40001f61670 */
[----:B------:R-:W-:Y:S02]  /*2e90*/  @P4 LOP3.LUT R0, R0, 0x8, RZ, 0xfc, !PT ;  /* 0x0000000800004812 */ /* 0x000fe400078efcff */
[----:B------:R-:W-:Y:S02]  /*2ea0*/  ISETP.LT.OR P2, PT, R109, 0x11, P2 ;  /* 0x000000116d00780c */ /* 0x000fe40001741670 */
[----:B------:R-:W-:Y:S02]  /*2eb0*/  FSEL R88, R88, -INF , !P3 ;  /* 0xff80000058587808 */ /* 0x000fe40005800000 */
[C---:B------:R-:W-:Y:S02]  /*2ec0*/  ISETP.GE.AND P4, PT, R114.reuse, 0x12, PT ;  /* 0x000000127200780c */ /* 0x040fe40003f86270 */
[----:B------:R-:W-:Y:S02]  /*2ed0*/  ISETP.GE.AND P3, PT, R114, 0x19, PT ;  /* 0x000000197200780c */ /* 0x000fe40003f66270 */
[----:B------:R-:W-:-:S02]  /*2ee0*/  FSEL R91, R91, -INF , !P2 ;  /* 0xff8000005b5b7808 */ /* 0x000fc40005000000 */
[----:B------:R-:W-:Y:S02]  /*2ef0*/  ISETP.GT.AND P2, PT, R110, 0x11, !P4 ;  /* 0x000000116e00780c */ /* 0x000fe40006744270 */
[----:B------:R-:W-:Y:S02]  /*2f00*/  LOP3.LUT R3, R3, 0xfffffffe, RZ, 0xc0, !PT ;  /* 0xfffffffe03037812 */ /* 0x000fe400078ec0ff */
[----:B------:R-:W-:Y:S02]  /*2f10*/  ISETP.LT.OR P2, PT, R109, 0x12, P2 ;  /* 0x000000126d00780c */ /* 0x000fe40001741670 */
[----:B------:R-:W-:Y:S02]  /*2f20*/  LOP3.LUT R0, R0, 0xffffffef, RZ, 0xc0, !PT ;  /* 0xffffffef00007812 */ /* 0x000fe400078ec0ff */
[----:B------:R-:W-:Y:S02]  /*2f30*/  FSEL R90, R90, -INF , !P2 ;  /* 0xff8000005a5a7808 */ /* 0x000fe40005000000 */
[----:B------:R-:W-:-:S02]  /*2f40*/  @P3 LOP3.LUT R3, R3, 0x1, RZ, 0xfc, !PT ;  /* 0x0000000103033812 */ /* 0x000fc400078efcff */
[----:B------:R-:W-:Y:S02]  /*2f50*/  ISETP.GT.AND P2, PT, R110, 0x18, !P3 ;  /* 0x000000186e00780c */ /* 0x000fe40005f44270 */
[----:B------:R-:W-:Y:S02]  /*2f60*/  ISETP.GE.AND P3, PT, R114, 0x1a, PT ;  /* 0x0000001a7200780c */ /* 0x000fe40003f66270 */
[----:B------:R-:W-:Y:S02]  /*2f70*/  @P4 LOP3.LUT R0, R0, 0x10, RZ, 0xfc, !PT ;  /* 0x0000001000004812 */ /* 0x000fe400078efcff */
[----:B------:R-:W-:Y:S02]  /*2f80*/  ISETP.LT.OR P2, PT, R109, 0x19, P2 ;  /* 0x000000196d00780c */ /* 0x000fe40001741670 */
[----:B------:R-:W-:Y:S02]  /*2f90*/  LOP3.LUT R0, R0, 0x7fffffff, RZ, 0xc0, !PT ;  /* 0x7fffffff00007812 */ /* 0x000fe400078ec0ff */
[----:B------:R-:W-:-:S02]  /*2fa0*/  FSEL R93, R93, -INF , !P2 ;  /* 0xff8000005d5d7808 */ /* 0x000fc40005000000 */
[----:B------:R-:W-:Y:S02]  /*2fb0*/  ISETP.GT.AND P2, PT, R110, 0x19, !P3 ;  /* 0x000000196e00780c */ /* 0x000fe40005f44270 */
[----:B------:R-:W-:Y:S02]  /*2fc0*/  LOP3.LUT R3, R3, 0xfffffffd, RZ, 0xc0, !PT ;  /* 0xfffffffd03037812 */ /* 0x000fe400078ec0ff */
[----:B------:R-:W-:Y:S02]  /*2fd0*/  @P3 LOP3.LUT R0, R0, 0x80000000, RZ, 0xfc, !PT ;  /* 0x8000000000003812 */ /* 0x000fe400078efcff */
[----:B------:R-:W-:Y:S02]  /*2fe0*/  ISETP.GE.AND P3, PT, R114, 0x21, PT ;  /* 0x000000217200780c */ /* 0x000fe40003f66270 */
[----:B------:R-:W-:Y:S02]  /*2ff0*/  ISETP.LT.OR P2, PT, R109, 0x1a, P2 ;  /* 0x0000001a6d00780c */ /* 0x000fe40001741670 */
[----:B------:R-:W-:-:S02]  /*3000*/  LOP3.LUT R0, R0, 0xbfffffff, RZ, 0xc0, !PT ;  /* 0xbfffffff00007812 */ /* 0x000fc400078ec0ff */
[----:B------:R-:W-:Y:S02]  /*3010*/  FSEL R92, R92, -INF , !P2 ;  /* 0xff8000005c5c7808 */ /* 0x000fe40005000000 */
[----:B------:R-:W-:-:S04]  /*3020*/  ISETP.GT.AND P2, PT, R110, 0x20, !P3 ;  /* 0x000000206e00780c */ /* 0x000fc80005f44270 */
[----:B------:R-:W-:Y:S02]  /*3030*/  ISETP.LT.OR P2, PT, R109, 0x21, P2 ;  /* 0x000000216d00780c */ /* 0x000fe40001741670 */
[----:B------:R-:W-:Y:S02]  /*3040*/  @P3 LOP3.LUT R0, R0, 0x40000000, RZ, 0xfc, !PT ;  /* 0x4000000000003812 */ /* 0x000fe400078efcff */
[----:B------:R-:W-:Y:S02]  /*3050*/  ISETP.GE.AND P3, PT, R114, 0x22, PT ;  /* 0x000000227200780c */ /* 0x000fe40003f66270 */
[----:B------:R-:W-:Y:S02]  /*3060*/  LOP3.LUT R0, R0, 0xdfffffff, RZ, 0xc0, !PT ;  /* 0xdfffffff00007812 */ /* 0x000fe400078ec0ff */
[----:B------:R-:W-:Y:S02]  /*3070*/  FSEL R95, R95, -INF , !P2 ;  /* 0xff8000005f5f7808 */ /* 0x000fe40005000000 */
[----:B------:R-:W-:-:S04]  /*3080*/  ISETP.GT.AND P2, PT, R110, 0x21, !P3 ;  /* 0x000000216e00780c */ /* 0x000fc80005f44270 */
[----:B------:R-:W-:-:S03]  /*3090*/  ISETP.LT.OR P2, PT, R109, 0x22, P2 ;  /* 0x000000226d00780c */ /* 0x000fc60001741670 */
        /* <DEDUP_REMOVED lines=140> */
[----:B------:R-:W-:Y:S02]  /*3960*/  FSEL R71, R99, -INF , !P2 ;  /* 0xff80000063477808 */ /* 0x000fe40005000000 */
[----:B------:R-:W-:Y:S02]  /*3970*/  LOP3.LUT R0, R0, 0xffffffdf, RZ, 0xc0, !PT ;  /* 0xffffffdf00007812 */ /* 0x000fe400078ec0ff */
[----:B------:R-:W-:-:S04]  /*3980*/  ISETP.GT.AND P2, PT, R110, 0x81, !P3 ;  /* 0x000000816e00780c */ /* 0x000fc80005f44270 */
[----:B------:R-:W-:-:S03]  /*3990*/  ISETP.LT.OR P2, PT, R109, 0x82, P2 ;  /* 0x000000826d00780c */ /* 0x000fc60001741670 */
[----:B------:R-:W-:Y:S02]  /*39a0*/  @P3 LOP3.LUT R0, R0, 0x20, RZ, 0xfc, !PT ;  /* 0x0000002000003812 */ /* 0x000fe400078efcff */
[----:B------:R-:W-:Y:S02]  /*39b0*/  ISETP.GE.AND P3, PT, R114, 0x89, PT ;  /* 0x000000897200780c */ /* 0x000fe40003f66270 */
[----:B------:R-:W-:Y:S02]  /*39c0*/  FSEL R77, R100, -INF , !P2 ;  /* 0xff800000644d7808 */ /* 0x000fe40005000000 */
[----:B------:R-:W-:Y:S02]  /*39d0*/  ISETP.GT.AND P2, PT, R110, 0x88, !P3 ;  /* 0x000000886e00780c */ /* 0x000fe40005f44270 */
[----:B------:R-:W-:Y:S02]  /*39e0*/  LOP3.LUT R0, R0, 0xfffffffe, RZ, 0xc0, !PT ;  /* 0xfffffffe00007812 */ /* 0x000fe400078ec0ff */
[----:B------:R-:W-:-:S04]  /*39f0*/  ISETP.LT.OR P2, PT, R109, 0x89, P2 ;  /* 0x000000896d00780c */ /* 0x000fc80001741670 */
[----:B------:R-:W-:Y:S02]  /*3a00*/  FSEL R78, R101, -INF , !P2 ;  /* 0xff800000654e7808 */ /* 0x000fe40005000000 */
[----:B------:R-:W-:Y:S02]  /*3a10*/  ISETP.GE.AND P2, PT, R114, 0x8a, PT ;  /* 0x0000008a7200780c */ /* 0x000fe40003f46270 */
[----:B------:R-:W-:Y:S02]  /*3a20*/  @P3 LOP3.LUT R3, R3, 0x2, RZ, 0xfc, !PT ;  /* 0x0000000203033812 */ /* 0x000fe400078efcff */
[----:B------:R-:W-:Y:S02]  /*3a30*/  ISETP.GT.AND P3, PT, R110, 0x89, !P2 ;  /* 0x000000896e00780c */ /* 0x000fe40005764270 */
[----:B------:R-:W-:Y:S02]  /*3a40*/  LOP3.LUT R3, R3, 0xfffffffb, RZ, 0xc0, !PT ;  /* 0xfffffffb03037812 */ /* 0x000fe400078ec0ff */
[----:B------:R-:W-:-:S04]  /*3a50*/  ISETP.LT.OR P3, PT, R109, 0x8a, P3 ;  /* 0x0000008a6d00780c */ /* 0x000fc80001f61670 */
[----:B------:R-:W-:Y:S02]  /*3a60*/  FSEL R79, R102, -INF , !P3 ;  /* 0xff800000664f7808 */ /* 0x000fe40005800000 */
[----:B------:R-:W-:-:S04]  /*3a70*/  ISETP.GE.AND P3, PT, R114, 0x91, PT ;  /* 0x000000917200780c */ /* 0x000fc80003f66270 */
[----:B------:R-:W-:-:S04]  /*3a80*/  ISETP.GT.AND P4, PT, R110, 0x90, !P3 ;  /* 0x000000906e00780c */ /* 0x000fc80005f84270 */
        /* <DEDUP_REMOVED lines=10> */
[----:B------:R-:W-:-:S13]  /*3b30*/  ISETP.GE.AND P6, PT, R114, 0x1, PT ;  /* 0x000000017200780c */ /* 0x000fda0003fc6270 */
[----:B------:R-:W-:Y:S02]  /*3b40*/  @P6 LOP3.LUT R0, R0, 0x1, RZ, 0xfc, !PT ;  /* 0x0000000100006812 */ /* 0x000fe400078efcff */
[----:B------:R-:W-:-:S04]  /*3b50*/  ISETP.GT.AND P6, PT, R110, RZ, !P6 ;  /* 0x000000ff6e00720c */ /* 0x000fc800077c4270 */
[----:B------:R-:W-:-:S04]  /*3b60*/  ISETP.LT.OR P6, PT, R109, 0x1, P6 ;  /* 0x000000016d00780c */ /* 0x000fc800037c1670 */
[----:B------:R-:W-:Y:S02]  /*3b70*/  FSEL R85, R6, -INF , !P6 ;  /* 0xff80000006557808 */ /* 0x000fe40007000000 */
[----:B------:R-:W-:Y:S01]  /*3b80*/  ISETP.GE.AND P6, PT, R114, 0x9a, PT ;  /* 0x0000009a7200780c */ /* 0x000fe20003fc6270 */
[----:B------:R-:W0:-:S12]  /*3b90*/  SHFL.IDX PT, R6, R105, 0x1, 0x1c1f ;  /* 0x003c1f0069067f89 */ /* 0x000e1800000e0000 */
[----:B------:R-:W-:Y:S02]  /*3ba0*/  @P6 LOP3.LUT R3, R3, 0x4, RZ, 0xfc, !PT ;  /* 0x0000000403036812 */ /* 0x000fe400078efcff */
[----:B------:R-:W-:-:S04]  /*3bb0*/  ISETP.GT.AND P6, PT, R110, 0x99, !P6 ;  /* 0x000000996e00780c */ /* 0x000fc800077c4270 */
[----:B------:R-:W-:-:S04]  /*3bc0*/  ISETP.LT.OR P6, PT, R109, 0x9a, P6 ;  /* 0x0000009a6d00780c */ /* 0x000fc800037c1670 */
[----:B------:R-:W-:Y:S02]  /*3bd0*/  FSEL R82, R107, -INF , !P6 ;  /* 0xff8000006b527808 */ /* 0x000fe40007000000 */
[----:B------:R-:W-:Y:S01]  /*3be0*/  PLOP3.LUT P6, PT, PT, PT, UP0, 0x40, 0x0 ;  /* 0x000000000000781c */ /* 0x000fe20003fce808 */
[----:B0-----:R-:W-:Y:S01]  /*3bf0*/  IMAD.IADD R96, R113, 0x1, R6 ;  /* 0x0000000171607824 */ /* 0x001fe200078e0206 */
[----:B------:R-:W-:-:S11]  /*3c00*/  VIADDMNMX R84, R6, R112, R111, PT ;  /* 0x0000007006547246 */ /* 0x000fd6000380016f */
[----:B------:R-:W-:Y:S05]  /*3c10*/  @P6 BRA `(.L_x_839) ;  /* 0x00000000005c6947 */ /* 0x000fea0003800000 */
        /* <DEDUP_REMOVED lines=8> */
[----:B------:R-:W0:Y:S02]  /*3ca0*/  @P6 LDC.64 R22, c[0x0][0x9e8] ;  /* 0x00027a00ff166b82 */ /* 0x000e240000000a00 */
[----:B0-----:R-:W-:-:S05]  /*3cb0*/  @P6 IMAD.HI.U32 R22, R87, R22, RZ ;  /* 0x0000001657166227 */ /* 0x001fca00078e00ff */
[----:B------:R-:W-:-:S04]  /*3cc0*/  @P6 SHF.R.U32.HI R87, RZ, R23, R22 ;  /* 0x00000017ff576219 */ /* 0x000fc80000011616 */
[----:B------:R-:W-:Y:S01]  /*3cd0*/  LOP3.LUT R87, RZ, R87, RZ, 0x33, !PT ;  /* 0x00000057ff577212 */ /* 0x000fe200078e33ff */
[----:B------:R-:W-:Y:S06]  /*3ce0*/  BRA `(.L_x_842) ;  /* 0x0000000000187947 */ /* 0x000fec0003800000 */
.L_x_841:
[----:B------:R-:W-:Y:S02]  /*3cf0*/  ULDC UR6, c[0x0][0x9e4] ;  /* 0x0002790000067ab9 */ /* 0x000fe40000000800 */
[----:B------:R-:W-:-:S05]  /*3d00*/  IMAD.U32 R6, RZ, RZ, UR6 ;  /* 0x00000006ff067e24 */ /* 0x000fca000f8e00ff */
[----:B------:R-:W-:-:S13]  /*3d10*/  ISETP.NE.AND P6, PT, R6, 0x1, PT ;  /* 0x000000010600780c */ /* 0x000fda0003fc5270 */
[----:B------:R-:W0:Y:S02]  /*3d20*/  @P6 LDC.64 R22, c[0x0][0x9e8] ;  /* 0x00027a00ff166b82 */ /* 0x000e240000000a00 */
[----:B0-----:R-:W-:-:S05]  /*3d30*/  @P6 IMAD.HI.U32 R22, R87, R22, RZ ;  /* 0x0000001657166227 */ /* 0x001fca00078e00ff */
[----:B------:R-:W-:-:S07]  /*3d40*/  @P6 SHF.R.U32.HI R87, RZ, R23, R22 ;  /* 0x00000017ff576219 */ /* 0x000fce0000011616 */
.L_x_842:
[----:B------:R-:W-:Y:S05]  /*3d50*/  BSYNC B0 ;  /* 0x0000000000007941 */ /* 0x000fea0003800000 */
.L_x_840:
[----:B------:R-:W-:-:S05]  /*3d60*/  IMAD R87, R87, R6, R108 ;  /* 0x0000000657577224 */ /* 0x000fca00078e026c */
[----:B------:R-:W-:Y:S02]  /*3d70*/  VIADDMNMX R84, R87, R6, R84, PT ;  /* 0x0000000657547246 */ /* 0x000fe40003800154 */
[----:B------:R-:W-:-:S07]  /*3d80*/  VIMNMX R96, R96, R87, !PT ;  /* 0x0000005760607248 */ /* 0x000fce0007fe0100 */
.L_x_839:
[----:B------:R-:W-:Y:S01]  /*3d90*/  ISETP.GT.AND P1, PT, R96, 0x1, !P1 ;  /* 0x000000016000780c */ /* 0x000fe20004f24270 */
[----:B------:R-:W-:Y:S01]  /*3da0*/  ULDC UR16, c[0x0][0x988] ;  /* 0x0002620000107ab9 */ /* 0x000fe20000000800 */
[----:B------:R-:W-:Y:S01]  /*3db0*/  LOP3.LUT P6, RZ, R0, 0x8000000, RZ, 0xc0, !PT ;  /* 0x0800000000ff7812 */ /* 0x000fe200078cc0ff */
[----:B------:R-:W-:Y:S01]  /*3dc0*/  IMAD.U32 R87, RZ, RZ, UR16 ;  /* 0x00000010ff577e24 */ /* 0x000fe2000f8e00ff */
[----:B------:R-:W-:Y:S01]  /*3dd0*/  ISETP.LT.OR P1, PT, R84, 0x2, P1 ;  /* 0x000000025400780c */ /* 0x000fe20000f21670 */
[----:B------:R-:W-:Y:S01]  /*3de0*/  UISETP.NE.AND UP1, UPT, UR44, URZ, UPT ;  /* 0x0000003f2c00728c */ /* 0x000fe2000bf25270 */
[----:B------:R-:W-:Y:S01]  /*3df0*/  FMNMX.FTZ R6, R85, R32, !PT ;  /* 0x0000002055067209 */ /* 0x000fe20007810000 */
[----:B------:R-:W-:Y:S01]  /*3e00*/  UISETP.NE.AND UP0, UPT, UR47, URZ, UPT ;  /* 0x0000003f2f00728c */ /* 0x000fe2000bf05270 */
[----:B------:R-:W-:Y:S02]  /*3e10*/  FSEL R22, R5, -INF , !P1 ;  /* 0xff80000005167808 */ /* 0x000fe40004800000 */
[----:B------:R-:W-:-:S02]  /*3e20*/  LOP3.LUT P1, RZ, R0, 0x2, RZ, 0xc0, !PT ;  /* 0x0000000200ff7812 */ /* 0x000fc4000782c0ff */
[----:B------:R-:W-:Y:S02]  /*3e30*/  FMNMX.FTZ R5, R89, R6, !PT ;  /* 0x0000000659057209 */ /* 0x000fe40007810000 */
[----:B------:R-:W-:Y:S02]  /*3e40*/  ISETP.GT.AND P1, PT, R96, 0x8, !P1 ;  /* 0x000000086000780c */ /* 0x000fe40004f24270 */
[----:B------:R-:W-:Y:S01]  /*3e50*/  FMNMX.FTZ R6, R88, R5, !PT ;  /* 0x0000000558067209 */ /* 0x000fe20007810000 */
[----:B------:R-:W-:Y:S01]  /*3e60*/  @UP1 ULDC UR6, c[0x0][0x44c] ;  /* 0x0001130000061ab9 */ /* 0x000fe20000000800 */
[----:B------:R-:W-:Y:S01]  /*3e70*/  ISETP.LT.OR P1, PT, R84, 0x9, P1 ;  /* 0x000000095400780c */ /* 0x000fe20000f21670 */
[----:B------:R-:W-:Y:S01]  /*3e80*/  UIMAD.WIDE.U32 UR6, UR38, UR6, URZ ;  /* 0x00000006260672a5 */ /* 0x000fe2000f8e003f */
[----:B------:R-:W-:Y:S01]  /*3e90*/  FMNMX.FTZ R5, R91, R6, !PT ;  /* 0x000000065b057209 */ /* 0x000fe20007810000 */
[----:B------:R-:W-:Y:S01]  /*3ea0*/  @UP1 ULDC UR11, c[0x0][0x450] ;  /* 0x00011400000b1ab9 */ /* 0x000fe20000000800 */
[----:B------:R-:W-:Y:S01]  /*3eb0*/  FSEL R7, R7, -INF , !P1 ;  /* 0xff80000007077808 */ /* 0x000fe20004800000 */
[----:B------:R-:W-:Y:S01]  /*3ec0*/  @UP1 USHF.R.U32.HI UR38, URZ, UR11, UR7 ;  /* 0x0000000b3f261299 */ /* 0x000fe20008011607 */
[----:B------:R-:W-:-:S02]  /*3ed0*/  LOP3.LUT P1, RZ, R0, 0x4, RZ, 0xc0, !PT ;  /* 0x0000000400ff7812 */ /* 0x000fc4000782c0ff */
[----:B------:R-:W-:Y:S02]  /*3ee0*/  FMNMX.FTZ R6, R90, R5, !PT ;  /* 0x000000055a067209 */ /* 0x000fe40007810000 */
[----:B------:R-:W-:Y:S02]  /*3ef0*/  ISETP.GT.AND P1, PT, R96, 0x9, !P1 ;  /* 0x000000096000780c */ /* 0x000fe40004f24270 */
[----:B------:R-:W-:Y:S02]  /*3f00*/  FMNMX.FTZ R5, R93, R6, !PT ;  /* 0x000000065d057209 */ /* 0x000fe40007810000 */
[----:B------:R-:W-:Y:S02]  /*3f10*/  ISETP.LT.OR P1, PT, R84, 0xa, P1 ;  /* 0x0000000a5400780c */ /* 0x000fe40000f21670 */
[----:B------:R-:W-:Y:S02]  /*3f20*/  FMNMX.FTZ R6, R92, R5, !PT ;  /* 0x000000055c067209 */ /* 0x000fe40007810000 */
[----:B------:R-:W-:-:S02]  /*3f30*/  FSEL R8, R8, -INF , !P1 ;  /* 0xff80000008087808 */ /* 0x000fc40004800000 */
[----:B------:R-:W-:Y:S02]  /*3f40*/  LOP3.LUT P1, RZ, R0, 0x8, RZ, 0xc0, !PT ;  /* 0x0000000800ff7812 */ /* 0x000fe4000782c0ff */
[----:B------:R-:W-:Y:S02]  /*3f50*/  FMNMX.FTZ R5, R95, R6, !PT ;  /* 0x000000065f057209 */ /* 0x000fe40007810000 */
[----:B------:R-:W-:Y:S02]  /*3f60*/  ISETP.GT.AND P1, PT, R96, 0x10, !P1 ;  /* 0x000000106000780c */ /* 0x000fe40004f24270 */
[----:B------:R-:W-:Y:S02]  /*3f70*/  FMNMX.FTZ R6, R94, R5, !PT ;  /* 0x000000055e067209 */ /* 0x000fe40007810000 */
[----:B------:R-:W-:Y:S02]  /*3f80*/  ISETP.LT.OR P1, PT, R84, 0x11, P1 ;  /* 0x000000115400780c */ /* 0x000fe40000f21670 */
[----:B------:R-:W-:-:S02]  /*3f90*/  FMNMX.FTZ R5, R33, R6, !PT ;  /* 0x0000000621057209 */ /* 0x000fc40007810000 */
[----:B------:R-:W-:Y:S02]  /*3fa0*/  FSEL R10, R10, -INF , !P1 ;  /* 0xff8000000a0a7808 */ /* 0x000fe40004800000 */
[----:B------:R-:W-:Y:S02]  /*3fb0*/  LOP3.LUT P1, RZ, R0, 0x10, RZ, 0xc0, !PT ;  /* 0x0000001000ff7812 */ /* 0x000fe4000782c0ff */
[----:B------:R-:W-:Y:S02]  /*3fc0*/  FMNMX.FTZ R6, R34, R5, !PT ;  /* 0x0000000522067209 */ /* 0x000fe40007810000 */
[----:B------:R-:W-:Y:S02]  /*3fd0*/  ISETP.GT.AND P1, PT, R96, 0x11, !P1 ;  /* 0x000000116000780c */ /* 0x000fe40004f24270 */
[----:B------:R-:W-:Y:S02]  /*3fe0*/  FMNMX.FTZ R5, R35, R6, !PT ;  /* 0x0000000623057209 */ /* 0x000fe40007810000 */
[----:B------:R-:W-:-:S02]  /*3ff0*/  ISETP.LT.OR P1, PT, R84, 0x12, P1 ;  /* 0x000000125400780c */ /* 0x000fc40000f21670 */
[----:B------:R-:W-:Y:S02]  /*4000*/  FMNMX.FTZ R6, R36, R5, !PT ;  /* 0x0000000524067209 */ /* 0x000fe40007810000 */
[----:B------:R-:W-:Y:S02]  /*4010*/  FSEL R11, R11, -INF , !P1 ;  /* 0xff8000000b0b7808 */ /* 0x000fe40004800000 */
[----:B------:R-:W-:Y:S02]  /*4020*/  LOP3.LUT P1, RZ, R3, 0x1, RZ, 0xc0, !PT ;  /* 0x0000000103ff7812 */ /* 0x000fe4000782c0ff */
[----:B------:R-:W-:Y:S02]  /*4030*/  FMNMX.FTZ R5, R37, R6, !PT ;  /* 0x0000000625057209 */ /* 0x000fe40007810000 */
[----:B------:R-:W-:Y:S02]  /*4040*/  ISETP.GT.AND P1, PT, R96, 0x18, !P1 ;  /* 0x000000186000780c */ /* 0x000fe40004f24270 */
[----:B------:R-:W-:-:S02]  /*4050*/  FMNMX.FTZ R6, R38, R5, !PT ;  /* 0x0000000526067209 */ /* 0x000fc40007810000 */
[----:B------:R-:W-:Y:S02]  /*4060*/  ISETP.LT.OR P1, PT, R84, 0x19, P1 ;  /* 0x000000195400780c */ /* 0x000fe40000f21670 */
[----:B------:R-:W-:Y:S02]  /*4070*/  FMNMX.FTZ R5, R39, R6, !PT ;  /* 0x0000000627057209 */ /* 0x000fe40007810000 */
[----:B------:R-:W-:Y:S02]  /*4080*/  FSEL R13, R13, -INF , !P1 ;  /* 0xff8000000d0d7808 */ /* 0x000fe40004800000 */
[----:B------:R-:W-:Y:S02]  /*4090*/  LOP3.LUT P1, RZ, R0, 0x80000000, RZ, 0xc0, !PT ;  /* 0x8000000000ff7812 */ /* 0x000fe4000782c0ff */
[----:B------:R-:W-:Y:S02]  /*40a0*/  FMNMX.FTZ R6, R48, R5, !PT ;  /* 0x0000000530067209 */ /* 0x000fe40007810000 */
[----:B------:R-:W-:-:S02]  /*40b0*/  ISETP.GT.AND P1, PT, R96, 0x19, !P1 ;  /* 0x000000196000780c */ /* 0x000fc40004f24270 */
[----:B------:R-:W-:Y:S02]  /*40c0*/  FMNMX.FTZ R5, R49, R6, !PT ;  /* 0x0000000631057209 */ /* 0x000fe40007810000 */
[----:B------:R-:W-:Y:S02]  /*40d0*/  ISETP.LT.OR P1, PT, R84, 0x1a, P1 ;  /* 0x0000001a5400780c */ /* 0x000fe40000f21670 */
[----:B------:R-:W-:Y:S02]  /*40e0*/  FMNMX.FTZ R6, R50, R5, !PT ;  /* 0x0000000532067209 */ /* 0x000fe40007810000 */
[----:B------:R-:W-:Y:S02]  /*40f0*/  FSEL R14, R14, -INF , !P1 ;  /* 0xff8000000e0e7808 */ /* 0x000fe40004800000 */
[----:B------:R-:W-:Y:S02]  /*4100*/  LOP3.LUT P1, RZ, R0, 0x40000000, RZ, 0xc0, !PT ;  /* 0x4000000000ff7812 */ /* 0x000fe4000782c0ff */
[----:B------:R-:W-:-:S02]  /*4110*/  FMNMX.FTZ R5, R51, R6, !PT ;  /* 0x0000000633057209 */ /* 0x000fc40007810000 */
[----:B------:R-:W-:Y:S02]  /*4120*/  ISETP.GT.AND P1, PT, R96, 0x20, !P1 ;  /* 0x000000206000780c */ /* 0x000fe40004f24270 */
[----:B------:R-:W-:Y:S02]  /*4130*/  FMNMX.FTZ R6, R52, R5, !PT ;  /* 0x0000000534067209 */ /* 0x000fe40007810000 */
[----:B------:R-:W-:Y:S02]  /*4140*/  ISETP.LT.OR P1, PT, R84, 0x21, P1 ;  /* 0x000000215400780c */ /* 0x000fe40000f21670 */
[----:B------:R-:W-:Y:S02]  /*4150*/  FMNMX.FTZ R5, R53, R6, !PT ;  /* 0x0000000635057209 */ /* 0x000fe40007810000 */
[----:B------:R-:W-:Y:S02]  /*4160*/  FSEL R15, R15, -INF , !P1 ;  /* 0xff8000000f0f7808 */ /* 0x000fe40004800000 */
        /* <DEDUP_REMOVED lines=14> */
[----:B------:R-:W-:Y:S02]  /*4250*/  ISETP.GT.AND P1, PT, R96, 0x29, !P6 ;  /* 0x000000296000780c */ /* 0x000fe40007724270 */
[----:B------:R-:W-:Y:S02]  /*4260*/  LOP3.LUT P6, RZ, R0, 0x10000, RZ, 0xc0, !PT ;  /* 0x0001000000ff7812 */ /* 0x000fe400078cc0ff */
        /* <DEDUP_REMOVED lines=27> */
[----:B------:R-:W-:Y:S01]  /*4420*/  ISETP.GT.AND P2, PT, R96, 0x89, !P2 ;  /* 0x000000896000780c */ /* 0x000fe20005744270 */
[----:B------:R-:W0:Y:S01]  /*4430*/  SHFL.BFLY PT, R6, R5, 0x2, 0x1f ;  /* 0x0c401f0005067f89 */ /* 0x000e2200000e0000 */
[----:B------:R-:W-:Y:S02]  /*4440*/  ISETP.LT.OR P1, PT, R84, 0x3a, P1 ;  /* 0x0000003a5400780c */ /* 0x000fe40000f21670 */
[----:B------:R-:W-:Y:S02]  /*4450*/  ISETP.GT.AND P3, PT, R96, 0x90, !P3 ;  /* 0x000000906000780c */ /* 0x000fe40005f64270 */
[----:B------:R-:W-:Y:S02]  /*4460*/  FSEL R76, R76, -INF , !P1 ;  /* 0xff8000004c4c7808 */ /* 0x000fe40004800000 */
[----:B------:R-:W-:Y:S02]  /*4470*/  LOP3.LUT P1, RZ, R0, 0x400000, RZ, 0xc0, !PT ;  /* 0x0040000000ff7812 */ /* 0x000fe4000782c0ff */
[----:B------:R-:W-:-:S02]  /*4480*/  ISETP.LT.OR P2, PT, R84, 0x8a, P2 ;  /* 0x0000008a5400780c */ /* 0x000fc40001741670 */
[C---:B------:R-:W-:Y:S02]  /*4490*/  ISETP.GT.AND P1, PT, R96.reuse, 0x40, !P1 ;  /* 0x000000406000780c */ /* 0x040fe40004f24270 */
[----:B------:R-:W-:Y:S02]  /*44a0*/  ISETP.GT.AND P4, PT, R96, 0x91, !P4 ;  /* 0x000000916000780c */ /* 0x000fe40006784270 */
[C---:B------:R-:W-:Y:S02]  /*44b0*/  ISETP.LT.OR P1, PT, R84.reuse, 0x41, P1 ;  /* 0x000000415400780c */ /* 0x040fe40000f21670 */
[----:B------:R-:W-:Y:S02]  /*44c0*/  ISETP.LT.OR P3, PT, R84, 0x91, P3 ;  /* 0x000000915400780c */ /* 0x000fe40001f61670 */
[----:B------:R-:W-:Y:S02]  /*44d0*/  FSEL R56, R56, -INF , !P1 ;  /* 0xff80000038387808 */ /* 0x000fe40004800000 */
[----:B------:R-:W-:-:S02]  /*44e0*/  LOP3.LUT P1, RZ, R0, 0x200000, RZ, 0xc0, !PT ;  /* 0x0020000000ff7812 */ /* 0x000fc4000782c0ff */
[----:B------:R-:W-:Y:S02]  /*44f0*/  FSEL R27, R27, -INF , !P2 ;  /* 0xff8000001b1b7808 */ /* 0x000fe40005000000 */
[----:B------:R-:W-:Y:S02]  /*4500*/  ISETP.GT.AND P1, PT, R96, 0x41, !P1 ;  /* 0x000000416000780c */ /* 0x000fe40004f24270 */
[----:B0-----:R-:W-:Y:S02]  /*4510*/  FMNMX.FTZ R23, R5, R6, !PT ;  /* 0x0000000605177209 */ /* 0x001fe40007810000 */
[----:B------:R-:W-:Y:S02]  /*4520*/  ISETP.LT.OR P1, PT, R84, 0x42, P1 ;  /* 0x000000425400780c */ /* 0x000fe40000f21670 */
[----:B------:R-:W-:Y:S01]  /*4530*/  ISETP.GT.AND P5, PT, R96, 0x98, !P5 ;  /* 0x000000986000780c */ /* 0x000fe20006fa4270 */
[----:B------:R-:W0:Y:S01]  /*4540*/  SHFL.BFLY PT, R6, R23, 0x1, 0x1f ;  /* 0x0c201f0017067f89 */ /* 0x000e2200000e0000 */
[----:B------:R-:W-:-:S02]  /*4550*/  FSEL R57, R57, -INF , !P1 ;  /* 0xff80000039397808 */ /* 0x000fc40004800000 */
[----:B------:R-:W-:Y:S02]  /*4560*/  LOP3.LUT P1, RZ, R0, 0x100000, RZ, 0xc0, !PT ;  /* 0x0010000000ff7812 */ /* 0x000fe4000782c0ff */
[----:B------:R-:W-:Y:S02]  /*4570*/  ISETP.LT.OR P4, PT, R84, 0x92, P4 ;  /* 0x000000925400780c */ /* 0x000fe40002781670 */
[----:B------:R-:W-:Y:S02]  /*4580*/  ISETP.GT.AND P1, PT, R96, 0x48, !P1 ;  /* 0x000000486000780c */ /* 0x000fe40004f24270 */
[----:B------:R-:W-:Y:S02]  /*4590*/  FSEL R28, R28, -INF , !P3 ;  /* 0xff8000001c1c7808 */ /* 0x000fe40005800000 */
[C---:B------:R-:W-:Y:S02]  /*45a0*/  ISETP.LT.OR P1, PT, R84.reuse, 0x49, P1 ;  /* 0x000000495400780c */ /* 0x040fe40000f21670 */
[----:B------:R-:W-:-:S02]  /*45b0*/  ISETP.LT.OR P5, PT, R84, 0x99, P5 ;  /* 0x000000995400780c */ /* 0x000fc40002fa1670 */
[----:B------:R-:W-:Y:S02]  /*45c0*/  FSEL R58, R58, -INF , !P1 ;  /* 0xff8000003a3a7808 */ /* 0x000fe40004800000 */
[----:B------:R-:W-:Y:S02]  /*45d0*/  LOP3.LUT P1, RZ, R0, 0x80000, RZ, 0xc0, !PT ;  /* 0x0008000000ff7812 */ /* 0x000fe4000782c0ff */
[----:B------:R-:W-:Y:S02]  /*45e0*/  FSEL R29, R29, -INF , !P4 ;  /* 0xff8000001d1d7808 */ /* 0x000fe40006000000 */
[----:B------:R-:W-:Y:S02]  /*45f0*/  ISETP.GT.AND P1, PT, R96, 0x49, !P1 ;  /* 0x000000496000780c */ /* 0x000fe40004f24270 */
[----:B------:R-:W-:Y:S02]  /*4600*/  FSEL R31, R31, -INF , !P5 ;  /* 0xff8000001f1f7808 */ /* 0x000fe40006800000 */
[----:B------:R-:W-:-:S02]  /*4610*/  ISETP.LT.OR P1, PT, R84, 0x4a, P1 ;  /* 0x0000004a5400780c */ /* 0x000fc40000f21670 */
[----:B0-----:R-:W-:Y:S02]  /*4620*/  FMNMX.FTZ R6, R23, R6, !PT ;  /* 0x0000000617067209 */ /* 0x001fe40007810000 */
[----:B------:R-:W-:Y:S02]  /*4630*/  FSEL R59, R59, -INF , !P1 ;  /* 0xff8000003b3b7808 */ /* 0x000fe40004800000 */
[----:B------:R-:W-:Y:S01]  /*4640*/  LOP3.LUT P1, RZ, R0, 0x40000, RZ, 0xc0, !PT ;  /* 0x0004000000ff7812 */ /* 0x000fe2000782c0ff */
[----:B------:R-:W-:Y:S01]  /*4650*/  FFMA.FTZ R98, R6, R87, -8 ;  /* 0xc100000006627423 */ /* 0x000fe20000010057 */
[----:B------:R-:W-:Y:S02]  /*4660*/  R2UR UR10, R19 ;  /* 0x00000000130a72ca */ /* 0x000fe400000e0000 */
[----:B------:R-:W-:-:S04]  /*4670*/  ISETP.GT.AND P1, PT, R96, 0x50, !P1 ;  /* 0x000000506000780c */ /* 0x000fc80004f24270 */
[----:B------:R-:W-:-:S04]  /*4680*/  ISETP.LT.OR P1, PT, R84, 0x51, P1 ;  /* 0x000000515400780c */ /* 0x000fc80000f21670 */
[----:B------:R-:W-:Y:S02]  /*4690*/  FSEL R60, R60, -INF , !P1 ;  /* 0xff8000003c3c7808 */ /* 0x000fe40004800000 */
[----:B------:R-:W-:Y:S01]  /*46a0*/  LOP3.LUT P1, RZ, R0, 0x20000, RZ, 0xc0, !PT ;  /* 0x0002000000ff7812 */ /* 0x000fe2000782c0ff */
[----:B------:R-:W-:-:S03]  /*46b0*/  UIADD3 UR38, UR10, UR38, URZ ;  /* 0x000000260a267290 */ /* 0x000fc6000fffe03f */
[----:B------:R-:W-:Y:S01]  /*46c0*/  ISETP.GT.AND P1, PT, R96, 0x51, !P1 ;  /* 0x000000516000780c */ /* 0x000fe20004f24270 */
[----:B------:R-:W-:-:S03]  /*46d0*/  UIADD3 UR5, UR38, UR5, URZ ;  /* 0x0000000526057290 */ /* 0x000fc6000fffe03f */
[----:B------:R-:W-:-:S04]  /*46e0*/  ISETP.LT.OR P1, PT, R84, 0x52, P1 ;  /* 0x000000525400780c */ /* 0x000fc80000f21670 */
[----:B------:R-:W-:Y:S02]  /*46f0*/  FSEL R61, R61, -INF , !P1 ;  /* 0xff8000003d3d7808 */ /* 0x000fe40004800000 */
[----:B------:R-:W-:Y:S02]  /*4700*/  ISETP.GT.AND P1, PT, R96, 0x58, !P6 ;  /* 0x000000586000780c */ /* 0x000fe40007724270 */
[----:B------:R-:W-:Y:S02]  /*4710*/  LOP3.LUT P6, RZ, R0, 0x20, RZ, 0xc0, !PT ;  /* 0x0000002000ff7812 */ /* 0x000fe400078cc0ff */
[----:B------:R-:W-:-:S04]  /*4720*/  ISETP.LT.OR P1, PT, R84, 0x59, P1 ;  /* 0x000000595400780c */ /* 0x000fc80000f21670 */
[----:B------:R-:W-:Y:S02]  /*4730*/  FSEL R62, R62, -INF , !P1 ;  /* 0xff8000003e3e7808 */ /* 0x000fe40004800000 */
[----:B------:R-:W-:-:S04]  /*4740*/  LOP3.LUT P1, RZ, R0, 0x8000, RZ, 0xc0, !PT ;  /* 0x0000800000ff7812 */ /* 0x000fc8000782c0ff */
[----:B------:R-:W-:-:S04]  /*4750*/  ISETP.GT.AND P1, PT, R96, 0x59, !P1 ;  /* 0x000000596000780c */ /* 0x000fc80004f24270 */
        /* <DEDUP_REMOVED lines=38> */
[----:B------:R-:W-:Y:S02]  /*49c0*/  ISETP.GT.AND P1, PT, R96, 0x81, !P6 ;  /* 0x000000816000780c */ /* 0x000fe40007724270 */
[----:B------:R-:W-:Y:S02]  /*49d0*/  LOP3.LUT P6, RZ, R0, 0x1, RZ, 0xc0, !PT ;  /* 0x0000000100ff7812 */ /* 0x000fe400078cc0ff */
[----:B------:R-:W-:-:S04]  /*49e0*/  ISETP.LT.OR P1, PT, R84, 0x82, P1 ;  /* 0x000000825400780c */ /* 0x000fc80000f21670 */
[----:B------:R-:W-:Y:S02]  /*49f0*/  FSEL R25, R25, -INF , !P1 ;  /* 0xff80000019197808 */ /* 0x000fe40004800000 */
[----:B------:R-:W-:-:S04]  /*4a00*/  FSETP.NEU.FTZ.AND P1, PT, R6, -INF , PT ;  /* 0xff8000000600780b */ /* 0x000fc80003f3d000 */
[----:B------:R-:W-:Y:S02]  /*4a10*/  FSEL R98, R98, RZ, P1 ;  /* 0x000000ff62627208 */ /* 0x000fe40000800000 */
[----:B------:R-:W-:Y:S02]  /*4a20*/  ISETP.GT.AND P1, PT, R96, RZ, !P6 ;  /* 0x000000ff6000720c */ /* 0x000fe40007724270 */
[----:B------:R-:W-:Y:S01]  /*4a30*/  LOP3.LUT P6, RZ, R3, 0x4, RZ, 0xc0, !PT ;  /* 0x0000000403ff7812 */ /* 0x000fe200078cc0ff */
[--C-:B------:R-:W-:Y:S01]  /*4a40*/  FFMA.FTZ R87, R90, UR16, -R98.reuse ;  /* 0x000000105a577c23 */ /* 0x100fe20008010862 */
[----:B------:R-:W-:Y:S01]  /*4a50*/  ISETP.LT.OR P1, PT, R84, 0x1, P1 ;  /* 0x000000015400780c */ /* 0x000fe20000f21670 */
[--C-:B------:R-:W-:Y:S01]  /*4a60*/  FFMA.FTZ R23, R32, UR16, -R98.reuse ;  /* 0x0000001020177c23 */ /* 0x100fe20008010862 */
[--C-:B------:R-:W-:Y:S01]  /*4a70*/  FFMA.FTZ R32, R89, UR16, -R98.reuse ;  /* 0x0000001059207c23 */ /* 0x100fe20008010862 */
[--C-:B------:R-:W-:Y:S01]  /*4a80*/  FFMA.FTZ R89, R92, UR16, -R98.reuse ;  /* 0x000000105c597c23 */ /* 0x100fe20008010862 */
[----:B------:R-:W-:Y:S01]  /*4a90*/  FSEL R97, R4, -INF , !P1 ;  /* 0xff80000004617808 */ /* 0x000fe20004800000 */
        /* <DEDUP_REMOVED lines=13> */
[----:B------:R-:W-:Y:S01]  /*4b70*/  LOP3.LUT P1, RZ, R3, 0x2, RZ, 0xc0, !PT ;  /* 0x0000000203ff7812 */ /* 0x000fe2000782c0ff */
[----:B------:R-:W-:Y:S01]  /*4b80*/  MUFU.EX2 R4, R4 ;  /* 0x0000000400047308 */ /* 0x000fe20000000800 */
[----:B------:R-:W-:Y:S01]  /*4b90*/  FMNMX.FTZ R92, R10, R5, !PT ;  /* 0x000000050a5c7209 */ /* 0x000fe20007810000 */
[----:B------:R-:W-:Y:S01]  /*4ba0*/  FFMA.FTZ R82, R82, UR16, -R98 ;  /* 0x0000001052527c23 */ /* 0x000fe20008010862 */
[----:B------:R-:W-:-:S02]  /*4bb0*/  ISETP.GT.AND P1, PT, R96, 0x88, !P1 ;  /* 0x000000886000780c */ /* 0x000fc40004f24270 */
[----:B------:R-:W-:Y:S02]  /*4bc0*/  FMNMX.FTZ R92, R11, R92, !PT ;  /* 0x0000005c0b5c7209 */ /* 0x000fe40007810000 */
[----:B------:R-:W-:Y:S01]  /*4bd0*/  ISETP.LT.OR P1, PT, R84, 0x89, P1 ;  /* 0x000000895400780c */ /* 0x000fe20000f21670 */
[----:B------:R0:W-:Y:S01]  /*4be0*/  MUFU.EX2 R90, R95 ;  /* 0x0000005f005a7308 */ /* 0x0001e20000000800 */
[----:B------:R-:W-:Y:S02]  /*4bf0*/  FMNMX.FTZ R5, R13, R92, !PT ;  /* 0x0000005c0d057209 */ /* 0x000fe40007810000 */
[----:B------:R-:W-:Y:S02]  /*4c00*/  ISETP.GT.AND P6, PT, R96, 0x99, !P6 ;  /* 0x000000996000780c */ /* 0x000fe400077c4270 */
[----:B------:R-:W-:Y:S02]  /*4c10*/  FMNMX.FTZ R94, R14, R5, !PT ;  /* 0x000000050e5e7209 */ /* 0x000fe40007810000 */
[----:B------:R-:W-:Y:S01]  /*4c20*/  ISETP.LT.OR P6, PT, R84, 0x9a, P6 ;  /* 0x0000009a5400780c */ /* 0x000fe200037c1670 */
[----:B------:R-:W-:Y:S01]  /*4c30*/  MUFU.EX2 R23, R23 ;  /* 0x0000001700177308 */ /* 0x000fe20000000800 */
[----:B------:R-:W-:Y:S01]  /*4c40*/  FMNMX.FTZ R5, R15, R94, !PT ;  /* 0x0000005e0f057209 */ /* 0x000fe20007810000 */
[--C-:B------:R-:W-:Y:S01]  /*4c50*/  FFMA.FTZ R94, R37, UR16, -R98.reuse ;  /* 0x00000010255e7c23 */ /* 0x100fe20008010862 */
[--C-:B------:R-:W-:Y:S01]  /*4c60*/  FFMA.FTZ R37, R38, UR16, -R98.reuse ;  /* 0x0000001026257c23 */ /* 0x100fe20008010862 */
[----:B------:R-:W-:Y:S01]  /*4c70*/  FSEL R30, R30, -INF , !P6 ;  /* 0xff8000001e1e7808 */ /* 0x000fe20007000000 */
        /* <DEDUP_REMOVED lines=15> */
[----:B------:R-:W-:Y:S01]  /*4d70*/  FFMA.FTZ R79, R81, UR16, -R98 ;  /* 0x00000010514f7c23 */ /* 0x000fe20008010862 */
[----:B------:R-:W-:Y:S01]  /*4d80*/  MUFU.EX2 R32, R32 ;  /* 0x0000002000207308 */ /* 0x000fe20000000800 */
[----:B------:R-:W-:-:S04]  /*4d90*/  FMNMX.FTZ R36, R74, R5, !PT ;  /* 0x000000054a247209 */ /* 0x000fc80007810000 */
[----:B------:R-:W-:-:S03]  /*4da0*/  FMNMX.FTZ R5, R75, R36, !PT ;  /* 0x000000244b057209 */ /* 0x000fc60007810000 */
[----:B------:R0:W-:Y:S01]  /*4db0*/  MUFU.EX2 R36, R94 ;  /* 0x0000005e00247308 */ /* 0x0001e20000000800 */
[----:B------:R-:W-:-:S04]  /*4dc0*/  FMNMX.FTZ R5, R76, R5, !PT ;  /* 0x000000054c057209 */ /* 0x000fc80007810000 */
[----:B------:R-:W-:-:S03]  /*4dd0*/  FMNMX.FTZ R38, R56, R5, !PT ;  /* 0x0000000538267209 */ /* 0x000fc60007810000 */
[----:B------:R-:W1:Y:S01]  /*4de0*/  MUFU.EX2 R85, R85 ;  /* 0x0000005500557308 */ /* 0x000e620000000800 */
[----:B------:R-:W-:Y:S01]  /*4df0*/  FMNMX.FTZ R5, R57, R38, !PT ;  /* 0x0000002639057209 */ /* 0x000fe20007810000 */
[----:B0-----:R-:W-:-:S03]  /*4e00*/  FFMA.FTZ R94, R54, UR16, -R98 ;  /* 0x00000010365e7c23 */ /* 0x001fc60008010862 */
[----:B------:R-:W-:-:S03]  /*4e10*/  FMNMX.FTZ R38, R58, R5, !PT ;  /* 0x000000053a267209 */ /* 0x000fc60007810000 */
[----:B------:R-:W-:Y:S01]  /*4e20*/  MUFU.EX2 R86, R86 ;  /* 0x0000005600567308 */ /* 0x000fe20000000800 */
[----:B------:R-:W-:Y:S01]  /*4e30*/  FMNMX.FTZ R5, R59, R38, !PT ;  /* 0x000000263b057209 */ /* 0x000fe20007810000 */
[----:B------:R-:W-:-:S03]  /*4e40*/  FFMA.FTZ R38, R48, UR16, -R98 ;  /* 0x0000001030267c23 */ /* 0x000fc60008010862 */
[----:B------:R-:W-:-:S03]  /*4e50*/  FMNMX.FTZ R48, R60, R5, !PT ;  /* 0x000000053c307209 */ /* 0x000fc60007810000 */
[----:B------:R-:W-:Y:S01]  /*4e60*/  MUFU.EX2 R87, R87 ;  /* 0x0000005700577308 */ /* 0x000fe20000000800 */
[----:B------:R-:W-:Y:S02]  /*4e70*/  FMNMX.FTZ R5, R61, R48, !PT ;  /* 0x000000303d057209 */ /* 0x000fe40007810000 */
[----:B-1----:R-:W-:Y:S02]  /*4e80*/  F2FP.SATFINITE.E4M3.F32.PACK_AB_MERGE_C R152, R85, R32, RZ ;  /* 0x000000205598723e */ /* 0x002fe400048070ff */
[----:B------:R-:W-:Y:S02]  /*4e90*/  FMNMX.FTZ R48, R62, R5, !PT ;  /* 0x000000053e307209 */ /* 0x000fe40007810000 */
[----:B------:R-:W-:Y:S01]  /*4ea0*/  F2FP.SATFINITE.E4M3.F32.PACK_AB_MERGE_C R152, R23, R4, R152 ;  /* 0x000000041798723e */ /* 0x000fe20004807098 */
[----:B------:R-:W-:Y:S01]  /*4eb0*/  MUFU.EX2 R34, R35 ;  /* 0x0000002300227308 */ /* 0x000fe20000000800 */
[----:B------:R-:W-:Y:S01]  /*4ec0*/  FMNMX.FTZ R5, R63, R48, !PT ;  /* 0x000000303f057209 */ /* 0x000fe20007810000 */
[----:B------:R-:W-:-:S03]  /*4ed0*/  FFMA.FTZ R48, R50, UR16, -R98 ;  /* 0x0000001032307c23 */ /* 0x000fc60008010862 */
[----:B------:R-:W-:-:S03]  /*4ee0*/  FMNMX.FTZ R50, R40, R5, !PT ;  /* 0x0000000528327209 */ /* 0x000fc60007810000 */
[----:B------:R-:W-:Y:S01]  /*4ef0*/  MUFU.EX2 R35, R95 ;  /* 0x0000005f00237308 */ /* 0x000fe20000000800 */
[----:B------:R-:W-:-:S04]  /*4f00*/  FMNMX.FTZ R5, R41, R50, !PT ;  /* 0x0000003229057209 */ /* 0x000fc80007810000 */
[----:B------:R-:W-:-:S03]  /*4f10*/  FMNMX.FTZ R50, R42, R5, !PT ;  /* 0x000000052a327209 */ /* 0x000fc60007810000 */
[----:B------:R-:W-:Y:S01]  /*4f20*/  MUFU.EX2 R88, R88 ;  /* 0x0000005800587308 */ /* 0x000fe20000000800 */
[----:B------:R-:W-:Y:S01]  /*4f30*/  FMNMX.FTZ R5, R43, R50, !PT ;  /* 0x000000322b057209 */ /* 0x000fe20007810000 */
[----:B------:R-:W-:-:S03]  /*4f40*/  FFMA.FTZ R50, R52, UR16, -R98 ;  /* 0x0000001034327c23 */ /* 0x000fc60008010862 */
[----:B------:R-:W-:-:S03]  /*4f50*/  FMNMX.FTZ R52, R44, R5, !PT ;  /* 0x000000052c347209 */ /* 0x000fc60007810000 */
[----:B------:R-:W0:Y:S01]  /*4f60*/  MUFU.EX2 R89, R89 ;  /* 0x0000005900597308 */ /* 0x000e220000000800 */
[----:B------:R-:W-:-:S04]  /*4f70*/  FMNMX.FTZ R5, R45, R52, !PT ;  /* 0x000000342d057209 */ /* 0x000fc80007810000 */
[----:B------:R-:W-:-:S03]  /*4f80*/  FMNMX.FTZ R52, R46, R5, !PT ;  /* 0x000000052e347209 */ /* 0x000fc60007810000 */
[----:B------:R-:W-:Y:S01]  /*4f90*/  MUFU.EX2 R91, R91 ;  /* 0x0000005b005b7308 */ /* 0x000fe20000000800 */
[----:B------:R-:W-:Y:S02]  /*4fa0*/  FMNMX.FTZ R5, R47, R52, !PT ;  /* 0x000000342f057209 */ /* 0x000fe40007810000 */
[----:B------:R-:W-:Y:S02]  /*4fb0*/  FSEL R52, R26, -INF , !P1 ;  /* 0xff8000001a347808 */ /* 0x000fe40004800000 */
[----:B------:R-:W-:-:S03]  /*4fc0*/  FMNMX.FTZ R54, R24, R5, !PT ;  /* 0x0000000518367209 */ /* 0x000fc60007810000 */
[----:B------:R-:W-:Y:S01]  /*4fd0*/  MUFU.EX2 R92, R99 ;  /* 0x00000063005c7308 */ /* 0x000fe20000000800 */
[----:B------:R-:W-:Y:S02]  /*4fe0*/  FMNMX.FTZ R5, R25, R54, !PT ;  /* 0x0000003619057209 */ /* 0x000fe40007810000 */
[----:B0-----:R-:W-:Y:S02]  /*4ff0*/  F2FP.SATFINITE.E4M3.F32.PACK_AB_MERGE_C R154, R89, R88, RZ ;  /* 0x00000058599a723e */ /* 0x001fe400048070ff */
[----:B------:R-:W-:Y:S02]  /*5000*/  FMNMX.FTZ R54, R52, R5, !PT ;  /* 0x0000000534367209 */ /* 0x000fe40007810000 */
[----:B------:R-:W-:Y:S01]  /*5010*/  F2FP.SATFINITE.E4M3.F32.PACK_AB_MERGE_C R154, R87, R86, R154 ;  /* 0x00000056579a723e */ /* 0x000fe2000480709a */
[----:B------:R-:W-:Y:S01]  /*5020*/  MUFU.EX2 R26, R94 ;  /* 0x0000005e001a7308 */ /* 0x000fe20000000800 */
[----:B------:R-:W-:Y:S01]  /*5030*/  FMNMX.FTZ R5, R27, R54, !PT ;  /* 0x000000361b057209 */ /* 0x000fe20007810000 */
[----:B------:R-:W-:-:S03]  /*5040*/  FFMA.FTZ R54, R64, UR16, -R98 ;  /* 0x0000001040367c23 */ /* 0x000fc60008010862 */
[----:B------:R-:W-:-:S03]  /*5050*/  FMNMX.FTZ R64, R28, R5, !PT ;  /* 0x000000051c407209 */ /* 0x000fc60007810000 */
[----:B------:R-:W0:Y:S01]  /*5060*/  MUFU.EX2 R93, R93 ;  /* 0x0000005d005d7308 */ /* 0x000e220000000800 */
[----:B------:R-:W-:-:S04]  /*5070*/  FMNMX.FTZ R64, R29, R64, !PT ;  /* 0x000000401d407209 */ /* 0x000fc80007810000 */
        /* <DEDUP_REMOVED lines=8> */
[----:B------:R-:W-:Y:S01]  /*5100*/  MUFU.EX2 R33, R33 ;  /* 0x0000002100217308 */ /* 0x000fe20000000800 */
[----:B------:R-:W1:Y:S01]  /*5110*/  SHFL.BFLY PT, R84, R5, 0x2, 0x1f ;  /* 0x0c401f0005547f89 */ /* 0x000e6200000e0000 */
[----:B0-----:R-:W-:-:S06]  /*5120*/  F2FP.SATFINITE.E4M3.F32.PACK_AB_MERGE_C R148, R93, R92, RZ ;  /* 0x0000005c5d94723e */ /* 0x001fcc00048070ff */
[----:B------:R-:W0:Y:S01]  /*5130*/  MUFU.EX2 R37, R37 ;  /* 0x0000002500257308 */ /* 0x000e220000000800 */
[----:B------:R-:W-:-:S07]  /*5140*/  F2FP.SATFINITE.E4M3.F32.PACK_AB_MERGE_C R148, R91, R90, R148 ;  /* 0x0000005a5b94723e */ /* 0x000fce0004807094 */
[----:B------:R-:W-:Y:S08]  /*5150*/  MUFU.EX2 R38, R38 ;  /* 0x0000002600267308 */ /* 0x000ff00000000800 */
[----:B------:R-:W-:Y:S01]  /*5160*/  MUFU.EX2 R39, R39 ;  /* 0x0000002700277308 */ /* 0x000fe20000000800 */
[----:B-1----:R-:W-:Y:S02]  /*5170*/  FMNMX.FTZ R84, R5, R84, !PT ;  /* 0x0000005405547209 */ /* 0x002fe40007810000 */
[----:B0-----:R-:W-:-:S03]  /*5180*/  F2FP.SATFINITE.E4M3.F32.PACK_AB_MERGE_C R150, R37, R36, RZ ;  /* 0x000000242596723e */ /* 0x001fc600048070ff */
[----:B------:R-:W0:Y:S01]  /*5190*/  SHFL.BFLY PT, R5, R84, 0x1, 0x1f ;  /* 0x0c201f0054057f89 */ /* 0x000e2200000e0000 */
[----:B------:R-:W-:Y:S01]  /*51a0*/  F2FP.SATFINITE.E4M3.F32.PACK_AB_MERGE_C R150, R34, R33, R150 ;  /* 0x000000212296723e */ /* 0x000fe20004807096 */
[----:B------:R-:W1:Y:S08]  /*51b0*/  MUFU.EX2 R48, R48 ;  /* 0x0000003000307308 */ /* 0x000e700000000800 */
[----:B------:R-:W2:Y:S08]  /*51c0*/  MUFU.EX2 R51, R51 ;  /* 0x0000003300337308 */ /* 0x000eb00000000800 */
[----:B------:R-:W-:Y:S01]  /*51d0*/  MUFU.EX2 R49, R49 ;  /* 0x0000003100317308 */ /* 0x000fe20000000800 */
[----:B-1----:R-:W-:-:S04]  /*51e0*/  F2FP.SATFINITE.E4M3.F32.PACK_AB_MERGE_C R144, R48, R39, RZ ;  /* 0x000000273090723e */ /* 0x002fc800048070ff */
[----:B------:R-:W-:Y:S02]  /*51f0*/  F2FP.SATFINITE.E4M3.F32.PACK_AB_MERGE_C R144, R38, R35, R144 ;  /* 0x000000232690723e */ /* 0x000fe40004807090 */
[----:B0-----:R-:W-:Y:S01]  /*5200*/  FMNMX.FTZ R5, R84, R5, !PT ;  /* 0x0000000554057209 */ /* 0x001fe20007810000 */
[----:B------:R-:W-:Y:S01]  /*5210*/  IMAD.U32 R84, RZ, RZ, UR16 ;  /* 0x00000010ff547e24 */ /* 0x000fe2000f8e00ff */
[----:B------:R-:W0:Y:S01]  /*5220*/  MUFU.EX2 R50, R50 ;  /* 0x0000003200327308 */ /* 0x000e220000000800 */
[----:B--2---:R-:W-:Y:S02]  /*5230*/  F2FP.SATFINITE.E4M3.F32.PACK_AB_MERGE_C R146, R26, R51, RZ ;  /* 0x000000331a92723e */ /* 0x004fe400048070ff */
[C---:B------:R-:W-:Y:S01]  /*5240*/  FFMA.FTZ R81, R5.reuse, R84, -8 ;  /* 0xc100000005517423 */ /* 0x040fe20000010054 */
[----:B------:R-:W-:-:S04]  /*5250*/  FSETP.NEU.FTZ.AND P1, PT, R5, -INF , PT ;  /* 0xff8000000500780b */ /* 0x000fc80003f3d000 */
        /* <DEDUP_REMOVED lines=14> */
[----:B------:R-:W-:Y:S01]  /*5340*/  FFMA.FTZ R60, R61, UR16, -R81 ;  /* 0x000000103d3c7c23 */ /* 0x000fe20008010851 */
[----:B------:R-:W-:Y:S01]  /*5350*/  MUFU.EX2 R83, R83 ;  /* 0x0000005300537308 */ /* 0x000fe20000000800 */
[----:B------:R-:W-:Y:S01]  /*5360*/  FADD.FTZ R61, R4, R23 ;  /* 0x00000017043d7221 */ /* 0x000fe20000010000 */
[--C-:B------:R-:W-:Y:S01]  /*5370*/  FFMA.FTZ R95, R72, UR16, -R81.reuse ;  /* 0x00000010485f7c23 */ /* 0x100fe20008010851 */
[--C-:B------:R-:W-:Y:S01]  /*5380*/  FFMA.FTZ R8, R8, UR16, -R81.reuse ;  /* 0x0000001008087c23 */ /* 0x100fe20008010851 */
[--C-:B------:R-:W-:Y:S01]  /*5390*/  FFMA.FTZ R72, R74, UR16, -R81.reuse ;  /* 0x000000104a487c23 */ /* 0x100fe20008010851 */
[----:B------:R-:W-:Y:S01]  /*53a0*/  FFMA.FTZ R74, R76, UR16, -R81 ;  /* 0x000000104c4a7c23 */ /* 0x000fe20008010851 */
[----:B------:R-:W-:Y:S01]  /*53b0*/  FADD.FTZ R76, R32, R61 ;  /* 0x0000003d204c7221 */ /* 0x000fe20000010000 */
[--C-:B------:R-:W-:Y:S01]  /*53c0*/  FFMA.FTZ R10, R10, UR16, -R81.reuse ;  /* 0x000000100a0a7c23 */ /* 0x100fe20008010851 */
[----:B------:R-:W1:Y:S01]  /*53d0*/  MUFU.EX2 R22, R22 ;  /* 0x0000001600167308 */ /* 0x000e620000000800 */
[--C-:B------:R-:W-:Y:S01]  /*53e0*/  FFMA.FTZ R11, R11, UR16, -R81.reuse ;  /* 0x000000100b0b7c23 */ /* 0x100fe20008010851 */
[----:B------:R-:W-:Y:S01]  /*53f0*/  FADD.FTZ R97, R85, R76 ;  /* 0x0000004c55617221 */ /* 0x000fe20000010000 */
[--C-:B------:R-:W-:Y:S01]  /*5400*/  FFMA.FTZ R13, R13, UR16, -R81.reuse ;  /* 0x000000100d0d7c23 */ /* 0x100fe20008010851 */
[--C-:B------:R-:W-:Y:S01]  /*5410*/  FFMA.FTZ R61, R62, UR16, -R81.reuse ;  /* 0x000000103e3d7c23 */ /* 0x100fe20008010851 */
[----:B------:R-:W-:Y:S01]  /*5420*/  FFMA.FTZ R62, R63, UR16, -R81 ;  /* 0x000000103f3e7c23 */ /* 0x000fe20008010851 */
[----:B------:R-:W-:Y:S01]  /*5430*/  FADD.FTZ R76, R86, R97 ;  /* 0x00000061564c7221 */ /* 0x000fe20000010000 */
[--C-:B------:R-:W-:Y:S01]  /*5440*/  FFMA.FTZ R19, R41, UR16, -R81.reuse ;  /* 0x0000001029137c23 */ /* 0x100fe20008010851 */
[----:B------:R-:W2:Y:S01]  /*5450*/  MUFU.EX2 R7, R7 ;  /* 0x0000000700077308 */ /* 0x000ea20000000800 */
[--C-:B------:R-:W-:Y:S01]  /*5460*/  FFMA.FTZ R56, R56, UR16, -R81.reuse ;  /* 0x0000001038387c23 */ /* 0x100fe20008010851 */
[----:B------:R-:W-:Y:S01]  /*5470*/  FADD.FTZ R63, R87, R76 ;  /* 0x0000004c573f7221 */ /* 0x000fe20000010000 */
[--C-:B------:R-:W-:Y:S01]  /*5480*/  FFMA.FTZ R57, R57, UR16, -R81.reuse ;  /* 0x0000001039397c23 */ /* 0x100fe20008010851 */
[--C-:B------:R-:W-:Y:S01]  /*5490*/  FFMA.FTZ R58, R58, UR16, -R81.reuse ;  /* 0x000000103a3a7c23 */ /* 0x100fe20008010851 */
[----:B------:R-:W-:Y:S01]  /*54a0*/  FFMA.FTZ R40, R40, UR16, -R81 ;  /* 0x0000001028287c23 */ /* 0x000fe20008010851 */
[----:B------:R-:W-:Y:S01]  /*54b0*/  FADD.FTZ R94, R88, R63 ;  /* 0x0000003f585e7221 */ /* 0x000fe20000010000 */
[----:B0-----:R-:W-:Y:S01]  /*54c0*/  F2FP.SATFINITE.E4M3.F32.PACK_AB_MERGE_C R146, R50, R49, R146 ;  /* 0x000000313292723e */ /* 0x001fe20004807092 */
[----:B------:R-:W0:Y:S01]  /*54d0*/  MUFU.EX2 R8, R8 ;  /* 0x0000000800087308 */ /* 0x000e220000000800 */
[----:B-1----:R-:W-:Y:S01]  /*54e0*/  FADD.FTZ R76, R83, R22 ;  /* 0x00000016534c7221 */ /* 0x002fe20000010000 */
[----:B------:R-:W-:Y:S01]  /*54f0*/  FADD.FTZ R97, R89, R94 ;  /* 0x0000005e59617221 */ /* 0x000fe20000010000 */
[--C-:B------:R-:W-:Y:S01]  /*5500*/  FFMA.FTZ R46, R46, UR16, -R81.reuse ;  /* 0x000000102e2e7c23 */ /* 0x100fe20008010851 */
[--C-:B------:R-:W-:Y:S01]  /*5510*/  FFMA.FTZ R47, R47, UR16, -R81.reuse ;  /* 0x000000102f2f7c23 */ /* 0x100fe20008010851 */
[--C-:B------:R-:W-:Y:S01]  /*5520*/  FFMA.FTZ R24, R24, UR16, -R81.reuse ;  /* 0x0000001018187c23 */ /* 0x100fe20008010851 */
[--C-:B------:R-:W-:Y:S01]  /*5530*/  FFMA.FTZ R25, R25, UR16, -R81.reuse ;  /* 0x0000001019197c23 */ /* 0x100fe20008010851 */
[----:B------:R-:W-:Y:S01]  /*5540*/  FFMA.FTZ R52, R52, UR16, -R81 ;  /* 0x0000001034347c23 */ /* 0x000fe20008010851 */
[----:B------:R-:W1:Y:S01]  /*5550*/  MUFU.EX2 R10, R10 ;  /* 0x0000000a000a7308 */ /* 0x000e620000000800 */
[----:B--2---:R-:W-:Y:S01]  /*5560*/  FADD.FTZ R63, R7, R76 ;  /* 0x0000004c073f7221 */ /* 0x004fe20000010000 */
[----:B------:R-:W-:Y:S01]  /*5570*/  FADD.FTZ R76, R90, R97 ;  /* 0x000000615a4c7221 */ /* 0x000fe20000010000 */
[--C-:B------:R-:W-:Y:S01]  /*5580*/  FFMA.FTZ R27, R27, UR16, -R81.reuse ;  /* 0x000000101b1b7c23 */ /* 0x100fe20008010851 */
[--C-:B------:R-:W-:Y:S01]  /*5590*/  FFMA.FTZ R28, R28, UR16, -R81.reuse ;  /* 0x000000101c1c7c23 */ /* 0x100fe20008010851 */
[--C-:B------:R-:W-:Y:S01]  /*55a0*/  FFMA.FTZ R29, R29, UR16, -R81.reuse ;  /* 0x000000101d1d7c23 */ /* 0x100fe20008010851 */
[----:B------:R-:W-:Y:S01]  /*55b0*/  FADD.FTZ R41, R91, R76 ;  /* 0x0000004c5b297221 */ /* 0x000fe20000010000 */
[----:B------:R-:W-:Y:S01]  /*55c0*/  FFMA.FTZ R31, R31, UR16, -R81 ;  /* 0x000000101f1f7c23 */ /* 0x000fe20008010851 */
[----:B------:R-:W2:Y:S01]  /*55d0*/  MUFU.EX2 R11, R11 ;  /* 0x0000000b000b7308 */ /* 0x000ea20000000800 */
[----:B0-----:R-:W-:Y:S01]  /*55e0*/  FADD.FTZ R63, R8, R63 ;  /* 0x0000003f083f7221 */ /* 0x001fe20000010000 */
[----:B------:R-:W-:Y:S01]  /*55f0*/  FADD.FTZ R88, R92, R41 ;  /* 0x000000295c587221 */ /* 0x000fe20000010000 */
[----:B------:R-:W-:-:S03]  /*5600*/  FFMA.FTZ R30, R30, UR16, -R81 ;  /* 0x000000101e1e7c23 */ /* 0x000fc60008010851 */
[----:B------:R-:W-:Y:S02]  /*5610*/  FADD.FTZ R88, R93, R88 ;  /* 0x000000585d587221 */ /* 0x000fe40000010000 */
[----:B------:R-:W0:Y:S01]  /*5620*/  MUFU.EX2 R13, R13 ;  /* 0x0000000d000d7308 */ /* 0x000e220000000800 */
[----:B-1----:R-:W-:Y:S01]  /*5630*/  FADD.FTZ R32, R10, R63 ;  /* 0x0000003f0a207221 */ /* 0x002fe20000010000 */
[----:B------:R-:W-:-:S04]  /*5640*/  FADD.FTZ R63, R33, R88 ;  /* 0x00000058213f7221 */ /* 0x000fc80000010000 */
[----:B------:R-:W-:Y:S02]  /*5650*/  FADD.FTZ R63, R34, R63 ;  /* 0x0000003f223f7221 */ /* 0x000fe40000010000 */
[----:B------:R-:W1:Y:S01]  /*5660*/  MUFU.EX2 R84, R84 ;  /* 0x0000005400547308 */ /* 0x000e620000000800 */
[----:B--2---:R-:W-:Y:S01]  /*5670*/  FADD.FTZ R76, R11, R32 ;  /* 0x000000200b4c7221 */ /* 0x004fe20000010000 */
[----:B------:R-:W-:Y:S01]  /*5680*/  FFMA.FTZ R32, R42, UR16, -R81 ;  /* 0x000000102a207c23 */ /* 0x000fe20008010851 */
[----:B------:R-:W-:-:S04]  /*5690*/  FADD.FTZ R42, R36, R63 ;  /* 0x0000003f242a7221 */ /* 0x000fc80000010000 */
[----:B------:R-:W-:Y:S01]  /*56a0*/  FADD.FTZ R42, R37, R42 ;  /* 0x0000002a252a7221 */ /* 0x000fe20000010000 */
[----:B------:R-:W2:Y:S01]  /*56b0*/  MUFU.EX2 R14, R14 ;  /* 0x0000000e000e7308 */ /* 0x000ea20000000800 */
[----:B0-----:R-:W-:Y:S02]  /*56c0*/  FADD.FTZ R41, R13, R76 ;  /* 0x0000004c0d297221 */ /* 0x001fe40000010000 */
[----:B------:R-:W-:-:S05]  /*56d0*/  FADD.FTZ R37, R35, R42 ;  /* 0x0000002a23257221 */ /* 0x000fca0000010000 */
[----:B------:R-:W0:Y:S01]  /*56e0*/  MUFU.EX2 R15, R15 ;  /* 0x0000000f000f7308 */ /* 0x000e220000000800 */
[C---:B-1----:R-:W-:Y:S01]  /*56f0*/  FADD.FTZ R23, R84.reuse, R41 ;  /* 0x0000002954177221 */ /* 0x042fe20000010000 */
[----:B------:R-:W-:Y:S01]  /*5700*/  FFMA.FTZ R41, R43, UR16, -R81 ;  /* 0x000000102b297c23 */ /* 0x000fe20008010851 */
[----:B------:R-:W-:-:S04]  /*5710*/  F2FP.SATFINITE.E4M3.F32.PACK_AB_MERGE_C R13, R84, R13, RZ ;  /* 0x0000000d540d723e */ /* 0x000fc800048070ff */
[----:B------:R-:W-:Y:S01]  /*5720*/  F2FP.SATFINITE.E4M3.F32.PACK_AB_MERGE_C R155, R11, R10, R13 ;  /* 0x0000000a0b9b723e */ /* 0x000fe2000480700d */
[----:B------:R-:W1:Y:S01]  /*5730*/  MUFU.EX2 R20, R20 ;  /* 0x0000001400147308 */ /* 0x000e620000000800 */
[----:B--2---:R-:W-:-:S07]  /*5740*/  FADD.FTZ R4, R14, R23 ;  /* 0x000000170e047221 */ /* 0x004fce0000010000 */
[----:B------:R-:W2:Y:S01]  /*5750*/  MUFU.EX2 R95, R95 ;  /* 0x0000005f005f7308 */ /* 0x000ea20000000800 */
[----:B0-----:R-:W-:Y:S01]  /*5760*/  FADD.FTZ R23, R15, R4 ;  /* 0x000000040f177221 */ /* 0x001fe20000010000 */
[----:B------:R-:W-:-:S06]  /*5770*/  FFMA.FTZ R4, R44, UR16, -R81 ;  /* 0x000000102c047c23 */ /* 0x000fcc0008010851 */
[----:B------:R-:W0:Y:S01]  /*5780*/  MUFU.EX2 R21, R21 ;  /* 0x0000001500157308 */ /* 0x000e220000000800 */
[----:B-1----:R-:W-:Y:S01]  /*5790*/  FADD.FTZ R36, R20, R23 ;  /* 0x0000001714247221 */ /* 0x002fe20000010000 */
[----:B------:R-:W-:-:S06]  /*57a0*/  FFMA.FTZ R23, R45, UR16, -R81 ;  /* 0x000000102d177c23 */ /* 0x000fcc0008010851 */
[----:B------:R-:W1:Y:S01]  /*57b0*/  MUFU.EX2 R72, R72 ;  /* 0x0000004800487308 */ /* 0x000e620000000800 */
[C---:B--2---:R-:W-:Y:S01]  /*57c0*/  FADD.FTZ R36, R95.reuse, R36 ;  /* 0x000000245f247221 */ /* 0x044fe20000010000 */
[----:B------:R-:W-:-:S04]  /*57d0*/  F2FP.SATFINITE.E4M3.F32.PACK_AB_MERGE_C R20, R95, R20, RZ ;  /* 0x000000145f14723e */ /* 0x000fc800048070ff */
[----:B------:R-:W-:Y:S02]  /*57e0*/  F2FP.SATFINITE.E4M3.F32.PACK_AB_MERGE_C R149, R15, R14, R20 ;  /* 0x0000000e0f95723e */ /* 0x000fe40004807014 */
[----:B------:R-:W2:Y:S01]  /*57f0*/  MUFU.EX2 R73, R73 ;  /* 0x0000004900497308 */ /* 0x000ea20000000800 */
[----:B0-----:R-:W-:Y:S01]  /*5800*/  FADD.FTZ R33, R21, R36 ;  /* 0x0000002415217221 */ /* 0x001fe20000010000 */
[----:B------:R-:W-:-:S04]  /*5810*/  FADD.FTZ R36, R38, R37 ;  /* 0x0000002526247221 */ /* 0x000fc80000010000 */
[----:B------:R-:W-:Y:S02]  /*5820*/  FADD.FTZ R39, R39, R36 ;  /* 0x0000002427277221 */ /* 0x000fe40000010000 */
[----:B------:R-:W0:Y:S01]  /*5830*/  MUFU.EX2 R74, R74 ;  /* 0x0000004a004a7308 */ /* 0x000e220000000800 */
[----:B-1----:R-:W-:Y:S01]  /*5840*/  FADD.FTZ R34, R72, R33 ;  /* 0x0000002148227221 */ /* 0x002fe20000010000 */
[----:B------:R-:W-:-:S04]  /*5850*/  FADD.FTZ R48, R48, R39 ;  /* 0x0000002730307221 */ /* 0x000fc80000010000 */
[----:B------:R-:W-:Y:S02]  /*5860*/  FADD.FTZ R49, R49, R48 ;  /* 0x0000003031317221 */ /* 0x000fe40000010000 */
[----:B------:R-:W1:Y:S01]  /*5870*/  MUFU.EX2 R56, R56 ;  /* 0x0000003800387308 */ /* 0x000e620000000800 */
[----:B--2---:R-:W-:Y:S01]  /*5880*/  FADD.FTZ R33, R73, R34 ;  /* 0x0000002249217221 */ /* 0x004fe20000010000 */
[----:B------:R-:W-:-:S04]  /*5890*/  FADD.FTZ R50, R50, R49 ;  /* 0x0000003132327221 */ /* 0x000fc80000010000 */
[----:B------:R-:W-:Y:S02]  /*58a0*/  FADD.FTZ R51, R51, R50 ;  /* 0x0000003233337221 */ /* 0x000fe40000010000 */
[----:B------:R-:W2:Y:S01]  /*58b0*/  MUFU.EX2 R57, R57 ;  /* 0x0000003900397308 */ /* 0x000ea20000000800 */
[----:B0-----:R-:W-:Y:S01]  /*58c0*/  FADD.FTZ R33, R74, R33 ;  /* 0x000000214a217221 */ /* 0x001fe20000010000 */
[----:B------:R-:W-:Y:S01]  /*58d0*/  FADD.FTZ R26, R26, R51 ;  /* 0x000000331a1a7221 */ /* 0x000fe20000010000 */
[----:B------:R-:W-:-:S04]  /*58e0*/  F2FP.SATFINITE.E4M3.F32.PACK_AB_MERGE_C R73, R74, R73, RZ ;  /* 0x000000494a49723e */ /* 0x000fc800048070ff */
[----:B------:R-:W-:Y:S01]  /*58f0*/  F2FP.SATFINITE.E4M3.F32.PACK_AB_MERGE_C R151, R72, R21, R73 ;  /* 0x000000154897723e */ /* 0x000fe20004807049 */
[----:B------:R-:W0:Y:S01]  /*5900*/  MUFU.EX2 R58, R58 ;  /* 0x0000003a003a7308 */ /* 0x000e220000000800 */
[----:B-1----:R-:W-:-:S07]  /*5910*/  FADD.FTZ R34, R56, R33 ;  /* 0x0000002138227221 */ /* 0x002fce0000010000 */
[----:B------:R-:W1:Y:S01]  /*5920*/  MUFU.EX2 R75, R75 ;  /* 0x0000004b004b7308 */ /* 0x000e620000000800 */
[----:B--2---:R-:W-:-:S07]  /*5930*/  FADD.FTZ R33, R57, R34 ;  /* 0x0000002239217221 */ /* 0x004fce0000010000 */
[----:B------:R-:W2:Y:S01]  /*5940*/  MUFU.EX2 R59, R59 ;  /* 0x0000003b003b7308 */ /* 0x000ea20000000800 */
[----:B0-----:R-:W-:Y:S01]  /*5950*/  FADD.FTZ R34, R58, R33 ;  /* 0x000000213a227221 */ /* 0x001fe20000010000 */
[----:B------:R-:W-:-:S04]  /*5960*/  F2FP.SATFINITE.E4M3.F32.PACK_AB_MERGE_C R33, R8, R7, RZ ;  /* 0x000000070821723e */ /* 0x000fc800048070ff */
[----:B------:R-:W-:Y:S02]  /*5970*/  F2FP.SATFINITE.E4M3.F32.PACK_AB_MERGE_C R153, R22, R83, R33 ;  /* 0x000000531699723e */ /* 0x000fe40004807021 */
[----:B------:R-:W0:Y:S01]  /*5980*/  MUFU.EX2 R60, R60 ;  /* 0x0000003c003c7308 */ /* 0x000e220000000800 */
[C---:B-1----:R-:W-:Y:S01]  /*5990*/  FADD.FTZ R34, R75.reuse, R34 ;  /* 0x000000224b227221 */ /* 0x042fe20000010000 */
[----:B------:R-:W-:-:S04]  /*59a0*/  F2FP.SATFINITE.E4M3.F32.PACK_AB_MERGE_C R58, R75, R58, RZ ;  /* 0x0000003a4b3a723e */ /* 0x000fc800048070ff */
[----:B------:R-:W-:Y:S02]  /*59b0*/  F2FP.SATFINITE.E4M3.F32.PACK_AB_MERGE_C R145, R57, R56, R58 ;  /* 0x000000383991723e */ /* 0x000fe4000480703a */
[----:B------:R-:W1:Y:S01]  /*59c0*/  MUFU.EX2 R61, R61 ;  /* 0x0000003d003d7308 */ /* 0x000e620000000800 */
[----:B--2---:R-:W-:-:S07]  /*59d0*/  FADD.FTZ R7, R59, R34 ;  /* 0x000000223b077221 */ /* 0x004fce0000010000 */
[----:B------:R-:W2:Y:S01]  /*59e0*/  MUFU.EX2 R64, R64 ;  /* 0x0000004000407308 */ /* 0x000ea20000000800 */
[----:B0-----:R-:W-:-:S07]  /*59f0*/  FADD.FTZ R8, R60, R7 ;  /* 0x000000073c087221 */ /* 0x001fce0000010000 */
[----:B------:R-:W0:Y:S01]  /*5a00*/  MUFU.EX2 R62, R62 ;  /* 0x0000003e003e7308 */ /* 0x000e220000000800 */
[----:B-1----:R-:W-:-:S07]  /*5a10*/  FADD.FTZ R7, R61, R8 ;  /* 0x000000083d077221 */ /* 0x002fce0000010000 */
[----:B------:R-:W-:Y:S01]  /*5a20*/  MUFU.EX2 R53, R53 ;  /* 0x0000003500357308 */ /* 0x000fe20000000800 */
[----:B--2---:R-:W-:-:S07]  /*5a30*/  F2FP.SATFINITE.E4M3.F32.PACK_AB_MERGE_C R34, R64, R55, RZ ;  /* 0x000000374022723e */ /* 0x004fce00048070ff */
[----:B------:R-:W1:Y:S01]  /*5a40*/  MUFU.EX2 R54, R54 ;  /* 0x0000003600367308 */ /* 0x000e620000000800 */
[C---:B0-----:R-:W-:Y:S01]  /*5a50*/  FADD.FTZ R7, R62.reuse, R7 ;  /* 0x000000073e077221 */ /* 0x041fe20000010000 */
[----:B------:R-:W-:-:S04]  /*5a60*/  F2FP.SATFINITE.E4M3.F32.PACK_AB_MERGE_C R61, R62, R61, RZ ;  /* 0x0000003d3e3d723e */ /* 0x000fc800048070ff */
[----:B------:R-:W-:Y:S02]  /*5a70*/  F2FP.SATFINITE.E4M3.F32.PACK_AB_MERGE_C R147, R60, R59, R61 ;  /* 0x0000003b3c93723e */ /* 0x000fe4000480703d */
[----:B------:R-:W0:Y:S08]  /*5a80*/  MUFU.EX2 R40, R40 ;  /* 0x0000002800287308 */ /* 0x000e300000000800 */
[----:B------:R-:W2:Y:S01]  /*5a90*/  MUFU.EX2 R19, R19 ;  /* 0x0000001300137308 */ /* 0x000ea20000000800 */
[----:B-1----:R-:W-:Y:S01]  /*5aa0*/  F2FP.SATFINITE.E4M3.F32.PACK_AB_MERGE_C R140, R54, R53, R34 ;  /* 0x00000035368c723e */ /* 0x002fe20004807022 */
[----:B------:R-:W-:-:S04]  /*5ab0*/  FADD.FTZ R53, R53, R26 ;  /* 0x0000001a35357221 */ /* 0x000fc80000010000 */
[----:B------:R-:W-:Y:S02]  /*5ac0*/  FADD.FTZ R54, R54, R53 ;  /* 0x0000003536367221 */ /* 0x000fe40000010000 */
[----:B------:R-:W1:Y:S01]  /*5ad0*/  MUFU.EX2 R32, R32 ;  /* 0x0000002000207308 */ /* 0x000e620000000800 */
[----:B0-----:R-:W-:Y:S01]  /*5ae0*/  FADD.FTZ R8, R40, R7 ;  /* 0x0000000728087221 */ /* 0x001fe20000010000 */
[----:B------:R-:W-:-:S04]  /*5af0*/  FADD.FTZ R55, R55, R54 ;  /* 0x0000003637377221 */ /* 0x000fc80000010000 */
[----:B------:R-:W-:Y:S02]  /*5b00*/  FADD.FTZ R64, R64, R55 ;  /* 0x0000003740407221 */ /* 0x000fe40000010000 */
[----:B------:R-:W-:Y:S01]  /*5b10*/  MUFU.EX2 R67, R67 ;  /* 0x0000004300437308 */ /* 0x000fe20000000800 */
[----:B--2---:R-:W-:-:S07]  /*5b20*/  FADD.FTZ R7, R19, R8 ;  /* 0x0000000813077221 */ /* 0x004fce0000010000 */
[----:B------:R-:W0:Y:S01]  /*5b30*/  MUFU.EX2 R68, R68 ;  /* 0x0000004400447308 */ /* 0x000e220000000800 */
[----:B-1----:R-:W-:-:S07]  /*5b40*/  FADD.FTZ R8, R32, R7 ;  /* 0x0000000720087221 */ /* 0x002fce0000010000 */
[----:B------:R-:W1:Y:S08]  /*5b50*/  MUFU.EX2 R41, R41 ;  /* 0x0000002900297308 */ /* 0x000e700000000800 */
[----:B------:R-:W-:Y:S01]  /*5b60*/  MUFU.EX2 R65, R65 ;  /* 0x0000004100417308 */ /* 0x000fe20000000800 */
[----:B0-----:R-:W-:-:S07]  /*5b70*/  F2FP.SATFINITE.E4M3.F32.PACK_AB_MERGE_C R26, R68, R67, RZ ;  /* 0x00000043441a723e */ /* 0x001fce00048070ff */
[----:B------:R-:W0:Y:S01]  /*5b80*/  MUFU.EX2 R66, R66 ;  /* 0x0000004200427308 */ /* 0x000e220000000800 */
[C---:B-1----:R-:W-:Y:S01]  /*5b90*/  F2FP.SATFINITE.E4M3.F32.PACK_AB_MERGE_C R32, R41.reuse, R32, RZ ;  /* 0x000000202920723e */ /* 0x042fe200048070ff */
[----:B------:R-:W-:-:S03]  /*5ba0*/  FADD.FTZ R41, R41, R8 ;  /* 0x0000000829297221 */ /* 0x000fc60000010000 */
[----:B------:R-:W-:-:S03]  /*5bb0*/  F2FP.SATFINITE.E4M3.F32.PACK_AB_MERGE_C R141, R19, R40, R32 ;  /* 0x00000028138d723e */ /* 0x000fc60004807020 */
[----:B------:R-:W1:Y:S08]  /*5bc0*/  MUFU.EX2 R4, R4 ;  /* 0x0000000400047308 */ /* 0x000e700000000800 */
[----:B------:R-:W2:Y:S01]  /*5bd0*/  MUFU.EX2 R23, R23 ;  /* 0x0000001700177308 */ /* 0x000ea20000000800 */
[----:B0-----:R-:W-:Y:S01]  /*5be0*/  F2FP.SATFINITE.E4M3.F32.PACK_AB_MERGE_C R142, R66, R65, R26 ;  /* 0x00000041428e723e */ /* 0x001fe2000480701a */
[----:B------:R-:W-:-:S04]  /*5bf0*/  FADD.FTZ R65, R65, R64 ;  /* 0x0000004041417221 */ /* 0x000fc80000010000 */
[----:B------:R-:W-:Y:S02]  /*5c00*/  FADD.FTZ R66, R66, R65 ;  /* 0x0000004142427221 */ /* 0x000fe40000010000 */
[----:B------:R-:W0:Y:S01]  /*5c10*/  MUFU.EX2 R46, R46 ;  /* 0x0000002e002e7308 */ /* 0x000e220000000800 */
[----:B-1----:R-:W-:Y:S01]  /*5c20*/  FADD.FTZ R8, R4, R41 ;  /* 0x0000002904087221 */ /* 0x002fe20000010000 */
[----:B------:R-:W-:-:S04]  /*5c30*/  FADD.FTZ R67, R67, R66 ;  /* 0x0000004243437221 */ /* 0x000fc80000010000 */
[----:B------:R-:W-:Y:S02]  /*5c40*/  FADD.FTZ R68, R68, R67 ;  /* 0x0000004344447221 */ /* 0x000fe40000010000 */
[----:B------:R-:W-:Y:S01]  /*5c50*/  MUFU.EX2 R71, R71 ;  /* 0x0000004700477308 */ /* 0x000fe20000000800 */
[----:B--2---:R-:W-:-:S07]  /*5c60*/  FADD.FTZ R7, R23, R8 ;  /* 0x0000000817077221 */ /* 0x004fce0000010000 */
[----:B------:R-:W1:Y:S01]  /*5c70*/  MUFU.EX2 R78, R78 ;  /* 0x0000004e004e7308 */ /* 0x000e620000000800 */
[----:B0-----:R-:W-:-:S07]  /*5c80*/  FADD.FTZ R8, R46, R7 ;  /* 0x000000072e087221 */ /* 0x001fce0000010000 */
[----:B------:R-:W0:Y:S08]  /*5c90*/  MUFU.EX2 R47, R47 ;  /* 0x0000002f002f7308 */ /* 0x000e300000000800 */
[----:B------:R-:W-:Y:S01]  /*5ca0*/  MUFU.EX2 R69, R69 ;  /* 0x0000004500457308 */ /* 0x000fe20000000800 */
[----:B-1----:R-:W-:-:S07]  /*5cb0*/  F2FP.SATFINITE.E4M3.F32.PACK_AB_MERGE_C R10, R78, R71, RZ ;  /* 0x000000474e0a723e */ /* 0x002fce00048070ff */
[----:B------:R-:W1:Y:S01]  /*5cc0*/  MUFU.EX2 R70, R70 ;  /* 0x0000004600467308 */ /* 0x000e620000000800 */
[C---:B0-----:R-:W-:Y:S01]  /*5cd0*/  F2FP.SATFINITE.E4M3.F32.PACK_AB_MERGE_C R46, R47.reuse, R46, RZ ;  /* 0x0000002e2f2e723e */ /* 0x041fe200048070ff */
[----:B------:R-:W-:-:S03]  /*5ce0*/  FADD.FTZ R47, R47, R8 ;  /* 0x000000082f2f7221 */ /* 0x000fc60000010000 */
[----:B------:R-:W-:-:S03]  /*5cf0*/  F2FP.SATFINITE.E4M3.F32.PACK_AB_MERGE_C R143, R23, R4, R46 ;  /* 0x00000004178f723e */ /* 0x000fc6000480702e */
        /* <DEDUP_REMOVED lines=27> */
[----:B------:R-:W-:-:S06]  /*5eb0*/  FADD.FTZ R79, R79, R80 ;  /* 0x000000504f4f7221 */ /* 0x000fcc0000010000 */
[----:B------:R-:W1:Y:S01]  /*5ec0*/  MUFU.EX2 R30, R30 ;  /* 0x0000001e001e7308 */ /* 0x000e620000000800 */
[----:B--2---:R-:W-:-:S04]  /*5ed0*/  FADD.FTZ R4, R29, R4 ;  /* 0x000000041d047221 */ /* 0x004fc80000010000 */
[----:B0-----:R-:W-:Y:S01]  /*5ee0*/  FADD.FTZ R7, R31, R4 ;  /* 0x000000041f077221 */ /* 0x001fe20000010000 */
[----:B------:R-:W-:Y:S01]  /*5ef0*/  VIADD R4, R18, 0xfffffffe ;  /* 0xfffffffe12047836 */ /* 0x000fe20000000000 */
[C---:B-1----:R-:W-:Y:S02]  /*5f00*/  F2FP.SATFINITE.E4M3.F32.PACK_AB_MERGE_C R8, R30.reuse, R31, RZ ;  /* 0x0000001f1e08723e */ /* 0x042fe400048070ff */
[----:B------:R-:W-:Y:S02]  /*5f10*/  FADD.FTZ R7, R30, R7 ;  /* 0x000000071e077221 */ /* 0x000fe40000010000 */
[----:B------:R-:W-:Y:S01]  /*5f20*/  F2FP.SATFINITE.E4M3.F32.PACK_AB_MERGE_C R139, R29, R28, R8 ;  /* 0x0000001c1d8b723e */ /* 0x000fe20004807008 */
[----:B------:R-:W-:Y:S01]  /*5f30*/  FADD.FTZ R8, R82, R79 ;  /* 0x0000004f52087221 */ /* 0x000fe20000010000 */
[----:B------:R-:W-:Y:S06]  /*5f40*/  @P1 BRA `(.L_x_843) ;  /* 0x00000000004c1947 */ /* 0x000fec0003800000 */
[----:B------:R-:W-:Y:S01]  /*5f50*/  ISETP.LT.AND P1, PT, RZ, UR38, PT ;  /* 0x00000026ff007c0c */ /* 0x000fe2000bf21270 */
[----:B------:R-:W-:-:S12]  /*5f60*/  UIADD3 UR10, UR38, -0x1, URZ ;  /* 0xffffffff260a7890 */ /* 0x000fd8000fffe03f */
[----:B------:R-:W-:Y:S05]  /*5f70*/  @P1 BRA `(.L_x_844) ;  /* 0x0000000000201947 */ /* 0x000fea0003800000 */
[----:B------:R-:W-:Y:S01]  /*5f80*/  ULDC UR11, c[0x0][0x9e4] ;  /* 0x00027900000b7ab9 */ /* 0x000fe20000000800 */
[----:B------:R-:W-:Y:S02]  /*5f90*/  UIADD3 UR10, -UR38, URZ, URZ ;  /* 0x0000003f260a7290 */ /* 0x000fe4000fffe13f */
[----:B------:R-:W-:-:S11]  /*5fa0*/  UISETP.NE.AND UP0, UPT, UR11, 0x1, UPT ;  /* 0x000000010b00788c */ /* 0x000fd6000bf05270 */
[----:B------:R-:W-:Y:S02]  /*5fb0*/  @UP0 ULDC.64 UR12, c[0x0][0x9e8] ;  /* 0x00027a00000c0ab9 */ /* 0x000fe40000000a00 */
[----:B------:R-:W-:-:S04]  /*5fc0*/  UIMAD.WIDE.U32 UR6, UR10, UR12, URZ ;  /* 0x0000000c0a0672a5 */ /* 0x000fc8000f8e003f */
[----:B------:R-:W-:-:S04]  /*5fd0*/  @UP0 USHF.R.U32.HI UR10, URZ, UR13, UR7 ;  /* 0x0000000d3f0a0299 */ /* 0x000fc80008011607 */
[----:B------:R-:W-:Y:S01]  /*5fe0*/  ULOP3.LUT UR10, URZ, UR10, URZ, 0x33, !UPT ;  /* 0x0000000a3f0a7292 */ /* 0x000fe2000f8e333f */
[----:B------:R-:W-:Y:S11]  /*5ff0*/  BRA `(.L_x_845) ;  /* 0x0000000000147947 */ /* 0x000ff60003800000 */
.L_x_844:
[----:B------:R-:W-:Y:S02]  /*6000*/  ULDC UR11, c[0x0][0x9e4] ;  /* 0x00027900000b7ab9 */ /* 0x000fe40000000800 */
[----:B------:R-:W-:-:S11]  /*6010*/  UISETP.NE.AND UP0, UPT, UR11, 0x1, UPT ;  /* 0x000000010b00788c */ /* 0x000fd6000bf05270 */
[----:B------:R-:W-:Y:S02]  /*6020*/  @UP0 ULDC.64 UR12, c[0x0][0x9e8] ;  /* 0x00027a00000c0ab9 */ /* 0x000fe40000000a00 */
[----:B------:R-:W-:-:S04]  /*6030*/  UIMAD.WIDE.U32 UR6, UR10, UR12, URZ ;  /* 0x0000000c0a0672a5 */ /* 0x000fc8000f8e003f */
[----:B------:R-:W-:-:S12]  /*6040*/  @UP0 USHF.R.U32.HI UR10, URZ, UR13, UR7 ;  /* 0x0000000d3f0a0299 */ /* 0x000fd80008011607 */
.L_x_845:
[----:B------:R-:W-:-:S04]  /*6050*/  UIMAD UR10, UR10, UR11, UR11 ;  /* 0x0000000b0a0a72a4 */ /* 0x000fc8000f8e020b */
[----:B------:R-:W-:-:S04]  /*6060*/  UISETP.LT.AND UP0, UPT, UR5, UR10, UPT ;  /* 0x0000000a0500728c */ /* 0x000fc8000bf01270 */
[----:B------:R-:W-:-:S12]  /*6070*/  USEL UR5, UR5, UR10, UP0 ;  /* 0x0000000a05057287 */ /* 0x000fd80008000000 */
.L_x_843:
[----:B------:R-:W-:Y:S01]  /*6080*/  UIMAD.WIDE UR6, UR5, 0x66666667, URZ ;  /* 0x66666667050678a5 */ /* 0x000fe2000f8e023f */
[----:B------:R-:W0:Y:S01]  /*6090*/  S2UR UR5, SR_CgaCtaId ;  /* 0x00000000000579c3 */ /* 0x000e220000008800 */
[----:B------:R-:W-:Y:S02]  /*60a0*/  CS2R R24, SRZ ;  /* 0x0000000000187805 */ /* 0x000fe4000001ff00 */
[----:B------:R-:W-:Y:S01]  /*60b0*/  CS2R R26, SRZ ;  /* 0x00000000001a7805 */ /* 0x000fe2000001ff00 */
[----:B------:R-:W-:Y:S01]  /*60c0*/  USHF.R.U32.HI UR6, URZ, 0x1f, UR7 ;  /* 0x0000001f3f067899 */ /* 0x000fe20008011607 */
[----:B------:R-:W-:Y:S02]  /*60d0*/  CS2R R28, SRZ ;  /* 0x00000000001c7805 */ /* 0x000fe4000001ff00 */
[----:B------:R-:W-:Y:S02]  /*60e0*/  CS2R R30, SRZ ;  /* 0x00000000001e7805 */ /* 0x000fe4000001ff00 */
[----:B------:R-:W-:Y:S01]  /*60f0*/  CS2R R32, SRZ ;  /* 0x0000000000207805 */ /* 0x000fe2000001ff00 */
[----:B------:R-:W-:Y:S01]  /*6100*/  ULEA.HI.SX32 UR6, UR7, UR6, 0x1a ;  /* 0x0000000607067291 */ /* 0x000fe2000f8fd23f */
[----:B------:R-:W-:-:S02]  /*6110*/  CS2R R34, SRZ ;  /* 0x0000000000227805 */ /* 0x000fc4000001ff00 */
[----:B------:R-:W-:Y:S01]  /*6120*/  CS2R R36, SRZ ;  /* 0x0000000000247805 */ /* 0x000fe2000001ff00 */
[----:B------:R-:W-:Y:S01]  /*6130*/  UMOV UR7, URZ ;  /* 0x0000003f00077c82 */ /* 0x000fe20008000000 */
[----:B------:R-:W-:Y:S01]  /*6140*/  UISETP.LT.AND UP0, UPT, UR45, UR6, UPT ;  /* 0x000000062d00728c */ /* 0x000fe2000bf01270 */
[----:B------:R-:W-:Y:S02]  /*6150*/  CS2R R38, SRZ ;  /* 0x0000000000267805 */ /* 0x000fe4000001ff00 */
[----:B------:R-:W-:Y:S02]  /*6160*/  CS2R R40, SRZ ;  /* 0x0000000000287805 */ /* 0x000fe4000001ff00 */
[----:B------:R-:W-:Y:S01]  /*6170*/  CS2R R42, SRZ ;  /* 0x00000000002a7805 */ /* 0x000fe2000001ff00 */
[----:B------:R-:W-:Y:S01]  /*6180*/  USEL UR23, UR45, UR6, !UP0 ;  /* 0x000000062d177287 */ /* 0x000fe2000c000000 */
[----:B------:R-:W-:Y:S02]  /*6190*/  CS2R R44, SRZ ;  /* 0x00000000002c7805 */ /* 0x000fe4000001ff00 */
[----:B------:R-:W-:Y:S01]  /*61a0*/  CS2R R46, SRZ ;  /* 0x00000000002e7805 */ /* 0x000fe2000001ff00 */
[----:B------:R-:W-:Y:S01]  /*61b0*/  UMOV UR6, URZ ;  /* 0x0000003f00067c82 */ /* 0x000fe20008000000 */
[----:B------:R-:W-:-:S02]  /*61c0*/  CS2R R48, SRZ ;  /* 0x0000000000307805 */ /* 0x000fc4000001ff00 */
[----:B------:R-:W-:Y:S02]  /*61d0*/  CS2R R50, SRZ ;  /* 0x0000000000327805 */ /* 0x000fe4000001ff00 */
[----:B------:R-:W-:Y:S02]  /*61e0*/  ISETP.GE.AND P1, PT, R4, UR23, PT ;  /* 0x0000001704007c0c */ /* 0x000fe4000bf26270 */
[----:B------:R-:W-:Y:S02]  /*61f0*/  CS2R R52, SRZ ;  /* 0x0000000000347805 */ /* 0x000fe4000001ff00 */
[----:B------:R-:W-:-:S09]  /*6200*/  CS2R R54, SRZ ;  /* 0x0000000000367805 */ /* 0x000fd2000001ff00 */
[----:B0-----:R-:W-:Y:S05]  /*6210*/  @!P1 BRA `(.L_x_846) ;  /* 0x0000004800a89947 */ /* 0x001fea0003800000 */
        /* <DEDUP_REMOVED lines=18> */
[----:B------:R-:W-:Y:S01]  /*6340*/  ULDC UR17, c[0x0][0x9e4] ;  /* 0x0002790000117ab9 */ /* 0x000fe20000000800 */
[----:B------:R-:W-:Y:S01]  /*6350*/  ULDC UR18, c[0x0][0x288] ;  /* 0x0000a20000127ab9 */ /* 0x000fe20000000800 */
[----:B------:R-:W-:Y:S01]  /*6360*/  ULDC UR21, c[0x0][0x2f0] ;  /* 0x0000bc0000157ab9 */ /* 0x000fe20000000800 */
[----:B------:R-:W-:Y:S01]  /*6370*/  ULDC UR16, c[0x0][0x988] ;  /* 0x0002620000107ab9 */ /* 0x000fe20000000800 */
[----:B------:R-:W-:-:S05]  /*6380*/  ULDC UR19, c[0x0][0x9e0] ;  /* 0x0002780000137ab9 */ /* 0x000fca0000000800 */
.L_x_865:
[----:B------:R-:W-:-:S04]  /*6390*/  UIADD3 UR6, UR24, 0x1, URZ ;  /* 0x0000000118067890 */ /* 0x000fc8000fffe03f */
[----:B------:R-:W-:-:S04]  /*63a0*/  UISETP.NE.AND UP0, UPT, UR6, 0x2, UPT ;  /* 0x000000020600788c */ /* 0x000fc8000bf05270 */
[----:B------:R-:W-:Y:S02]  /*63b0*/  USEL UR10, URZ, 0x1, UP0 ;  /* 0x000000013f0a7887 */ /* 0x000fe40008000000 */
[----:B------:R-:W-:Y:S02]  /*63c0*/  USEL UR7, UR6, URZ, UP0 ;  /* 0x0000003f06077287 */ /* 0x000fe40008000000 */
[----:B------:R-:W-:Y:S01]  /*63d0*/  ULOP3.LUT UR6, UR25, UR10, URZ, 0x3c, !UPT ;  /* 0x0000000a19067292 */ /* 0x000fe2000f8e3c3f */
[----:B------:R-:W-:Y:S11]  /*63e0*/  @!P0 BRA `(.L_x_847) ;  /* 0x0000000000048947 */ /* 0x000ff60003800000 */
[----:B------:R-:W-:Y:S01]  /*63f0*/  BPT.TRAP 0x1 ;  /* 0x000000040000795c */ /* 0x000fe20000300000 */
.L_x_847:
[----:B------:R-:W-:Y:S01]  /*6400*/  ULEA UR22, UR7, UR46, 0x3 ;  /* 0x0000002e07167291 */ /* 0x000fe2000f8e183f */
[----:B------:R-:W-:-:S05]  /*6410*/  IMAD.U32 R10, RZ, RZ, UR6 ;  /* 0x00000006ff0a7e24 */ /* 0x000fca000f8e00ff */
[----:B------:R-:W-:-:S04]  /*6420*/  SHF.L.U32 R10, R10, 0x1f, RZ ;  /* 0x0000001f0a0a7819 */ /* 0x000fc800000006ff */
[----:B------:R0:W1:Y:S01]  /*6430*/  SYNCS.PHASECHK.TRANS64.TRYWAIT P1, [UR22+0x12430], R10 ;  /* 0x0124300aff0075a7 */ /* 0x0000620008020156 */
[----:B------:R-:W-:Y:S05]  /*6440*/  @!P0 BRA `(.L_x_848) ;  /* 0x0000000000048947 */ /* 0x000fea0003800000 */
[----:B------:R-:W-:Y:S01]  /*6450*/  BPT.TRAP 0x1 ;  /* 0x000000040000795c */ /* 0x000fe20000300000 */
.L_x_848:
[----:B-1----:R-:W-:Y:S05]  /*6460*/  @P1 BRA `(.L_x_849) ;  /* 0x0000000000081947 */ /* 0x002fea0003800000 */
[----:B------:R-:W1:Y:S02]  /*6470*/  SYNCS.PHASECHK.TRANS64.TRYWAIT P1, [UR22+0x12430], R10 ;  /* 0x0124300aff0075a7 */ /* 0x000e640008020156 */
[----:B-1----:R-:W-:Y:S05]  /*6480*/  @!P1 BRA `(.L_x_850) ;  /* 0x0000012c00709947 */ /* 0x002fea0003800000 */
.L_x_849:
[----:B------:R-:W-:Y:S01]  /*6490*/  UIMAD UR26, UR7, 0x280, UR4 ;  /* 0x00000280071a78a4 */ /* 0x000fe2000f8e0204 */
[----:B------:R-:W-:Y:S01]  /*64a0*/  WARPGROUP.ARRIVE ;  /* 0x00000000000079c5 */ /* 0x000fe20000000000 */
[----:B------:R-:W-:Y:S01]  /*64b0*/  UMOV UR39, 0x80000020 ;  /* 0x8000002000277882 */ /* 0x000fe20000000000 */
[----:B------:R-:W-:Y:S01]  /*64c0*/  UMOV UR12, UR36 ;  /* 0x00000024000c7c82 */ /* 0x000fe20008000000 */
[----:B------:R-:W-:Y:S02]  /*64d0*/  UIADD3 UR10, UR26, 0x80, URZ ;  /* 0x000000801a0a7890 */ /* 0x000fe4000fffe03f */
[----:B------:R-:W-:Y:S02]  /*64e0*/  UIADD3 UR14, UR26, 0x100, URZ ;  /* 0x000001001a0e7890 */ /* 0x000fe4000fffe03f */
[----:B------:R-:W-:Y:S01]  /*64f0*/  UMOV UR38, UR26 ;  /* 0x0000001a00267c82 */ /* 0x000fe20008000000 */
[----:B------:R-:W-:Y:S01]  /*6500*/  UMOV UR13, UR37 ;  /* 0x00000025000d7c82 */ /* 0x000fe20008000000 */
[----:B------:R-:W-:Y:S01]  /*6510*/  QGMMA.64x32x32.F32.E4M3.E4M3 R120, gdesc[UR36], RZ, !UPT, gsb0 ;  /* 0x00600000247879f3 */ /* 0x000fe2000c0008ff */
[----:B------:R-:W-:Y:S01]  /*6520*/  UMOV UR38, UR10 ;  /* 0x0000000a00267c82 */ /* 0x000fe20008000000 */
[----:B------:R-:W-:Y:S01]  /*6530*/  UMOV UR39, 0x80000020 ;  /* 0x8000002000277882 */ /* 0x000fe20000000000 */
[----:B------:R-:W-:Y:S01]  /*6540*/  UMOV UR15, 0x80000020 ;  /* 0x80000020000f7882 */ /* 0x000fe20000000000 */
[----:B------:R-:W-:-:S02]  /*6550*/  UIADD3 UR11, UR26, 0x180, URZ ;  /* 0x000001801a0b7890 */ /* 0x000fc4000fffe03f */
[----:B------:R-:W-:Y:S02]  /*6560*/  UIADD3 UR10, UR26, 0x200, URZ ;  /* 0x000002001a0a7890 */ /* 0x000fe4000fffe03f */
[----:B------:R-:W-:Y:S02]  /*6570*/  UIADD3 UR27, UR26, 0x102, URZ ;  /* 0x000001021a1b7890 */ /* 0x000fe4000fffe03f */
[----:B------:R-:W-:Y:S01]  /*6580*/  UIADD3 UR28, UR26, 0x182, URZ ;  /* 0x000001821a1c7890 */ /* 0x000fe2000fffe03f */
[----:B------:R-:W-:Y:S02]  /*6590*/  WARPGROUP.DEPBAR.LE gsb0, 0x0 ;  /* 0x00008000000079c5 */ /* 0x000fe40000010000 */
        /* <DEDUP_REMOVED lines=17> */
[----:B------:R-:W-:Y:S02]  /*66b0*/  UIADD3 UR10, UR26, 0x2, URZ ;  /* 0x000000021a0a7890 */ /* 0x000fe4000fffe03f */
[----:B------:R-:W-:Y:S01]  /*66c0*/  UIADD3 UR26, UR26, 0x202, URZ ;  /* 0x000002021a1a7890 */ /* 0x000fe2000fffe03f */
        /* <DEDUP_REMOVED lines=8> */
[----:B------:R-:W-:Y:S01]  /*6750*/  UMOV UR14, UR27 ;  /* 0x0000001b000e7c82 */ /* 0x000fe20008000000 */
        /* <DEDUP_REMOVED lines=19> */
.L_x_851:
[----:B------:R-:W-:Y:S01]  /*6890*/  ULEA UR13, UR24, UR46, 0x3 ;  /* 0x0000002e180d7291 */ /* 0x000fe2000f8e183f */
[----:B01----:R-:W-:-:S05]  /*68a0*/  IMAD.U32 R10, RZ, RZ, UR25 ;  /* 0x00000019ff0a7e24 */ /* 0x003fca000f8e00ff */
[----:B------:R-:W-:-:S04]  /*68b0*/  SHF.L.U32 R10, R10, 0x1f, RZ ;  /* 0x0000001f0a0a7819 */ /* 0x000fc800000006ff */
[----:B------:R0:W1:Y:S01]  /*68c0*/  SYNCS.PHASECHK.TRANS64.TRYWAIT P1, [UR13+0x12450], R10 ;  /* 0x0124500aff0075a7 */ /* 0x000062000802014d */
[----:B------:R-:W-:Y:S05]  /*68d0*/  @!P0 BRA `(.L_x_852) ;  /* 0x0000000000048947 */ /* 0x000fea0003800000 */
[----:B------:R-:W-:Y:S01]  /*68e0*/  BPT.TRAP 0x1 ;  /* 0x000000040000795c */ /* 0x000fe20000300000 */
.L_x_852:
[----:B-1----:R-:W-:Y:S05]  /*68f0*/  @P1 BRA `(.L_x_853) ;  /* 0x0000000000081947 */ /* 0x002fea0003800000 */
[----:B------:R-:W1:Y:S02]  /*6900*/  SYNCS.PHASECHK.TRANS64.TRYWAIT P1, [UR13+0x12450], R10 ;  /* 0x0124500aff0075a7 */ /* 0x000e64000802014d */
[----:B-1----:R-:W-:Y:S05]  /*6910*/  @!P1 BRA `(.L_x_854) ;  /* 0x0000012800649947 */ /* 0x002fea0003800000 */
.L_x_853:
        /* <DEDUP_REMOVED lines=32> */
.L_x_855:
[----:B------:R-:W-:Y:S01]  /*6b20*/  UISETP.NE.AND UP1, UPT, UR44, URZ, UPT ;  /* 0x0000003f2c00728c */ /* 0x000fe2000bf25270 */
[C---:B------:R-:W-:Y:S01]  /*6b30*/  FMUL.FTZ R18, R2.reuse, R125 ;  /* 0x0000007d02127220 */ /* 0x040fe20000410000 */
[C---:B------:R-:W-:Y:S01]  /*6b40*/  FMUL.FTZ R125, R2.reuse, R96 ;  /* 0x00000060027d7220 */ /* 0x040fe20000410000 */
[C---:B------:R-:W-:Y:S01]  /*6b50*/  FMUL.FTZ R96, R2.reuse, R98 ;  /* 0x0000006202607220 */ /* 0x040fe20000410000 */
[C---:B------:R-:W-:Y:S01]  /*6b60*/  FMUL.FTZ R98, R2.reuse, R102 ;  /* 0x0000006602627220 */ /* 0x040fe20000410000 */
[C---:B------:R-:W-:Y:S01]  /*6b70*/  FMUL.FTZ R102, R2.reuse, R72 ;  /* 0x0000004802667220 */ /* 0x040fe20000410000 */
[----:B------:R-:W-:Y:S01]  /*6b80*/  PLOP3.LUT P1, PT, PT, PT, UP1, 0x80, 0x0 ;  /* 0x000000000000781c */ /* 0x000fe20003f2f018 */
[C---:B------:R-:W-:Y:S01]  /*6b90*/  FMUL.FTZ R72, R2.reuse, R74 ;  /* 0x0000004a02487220 */ /* 0x040fe20000410000 */
[----:B------:R-:W-:Y:S01]  /*6ba0*/  PLOP3.LUT P2, PT, PT, PT, UP1, 0x80, 0x0 ;  /* 0x000000000000781c */ /* 0x000fe20003f4f018 */
[C---:B------:R-:W-:Y:S01]  /*6bb0*/  FMUL.FTZ R74, R2.reuse, R78 ;  /* 0x0000004e024a7220 */ /* 0x040fe20000410000 */
[C---:B------:R-:W-:Y:S01]  /*6bc0*/  FMUL.FTZ R78, R2.reuse, R82 ;  /* 0x00000052024e7220 */ /* 0x040fe20000410000 */
[C---:B------:R-:W-:Y:S01]  /*6bd0*/  FMUL.FTZ R82, R2.reuse, R86 ;  /* 0x0000005602527220 */ /* 0x040fe20000410000 */
[----:B------:R-:W-:Y:S01]  /*6be0*/  @UP1 ULDC UR10, c[0x0][0x44c] ;  /* 0x00011300000a1ab9 */ /* 0x000fe20000000800 */
[C---:B------:R-:W-:Y:S01]  /*6bf0*/  FMUL.FTZ R86, R2.reuse, R56 ;  /* 0x0000003802567220 */ /* 0x040fe20000410000 */
[C---:B------:R-:W-:Y:S01]  /*6c00*/  FMUL.FTZ R23, R2.reuse, R130 ;  /* 0x0000008202177220 */ /* 0x040fe20000410000 */
[----:B------:R-:W-:Y:S01]  /*6c10*/  FMUL.FTZ R19, R2, R126 ;  /* 0x0000007e02137220 */ /* 0x000fe20000410000 */
[----:B------:R-:W-:-:S02]  /*6c20*/  IMAD.MOV.U32 R130, RZ, RZ, R9 ;  /* 0x000000ffff827224 */ /* 0x000fc400078e0009 */
[C---:B------:R-:W-:Y:S01]  /*6c30*/  FMUL.FTZ R126, R2.reuse, R97 ;  /* 0x00000061027e7220 */ /* 0x040fe20000410000 */
[----:B------:R-:W-:Y:S01]  /*6c40*/  FMUL.FTZ R97, R2, R99 ;  /* 0x0000006302617220 */ /* 0x000fe20000410000 */
[----:B------:R-:W-:Y:S01]  /*6c50*/  @P1 IMAD.HI.U32 R56, R9, UR10, RZ ;  /* 0x0000000a09381c27 */ /* 0x000fe2000f8e00ff */
[----:B------:R-:W-:-:S03]  /*6c60*/  @UP1 ULDC UR10, c[0x0][0x450] ;  /* 0x00011400000a1ab9 */ /* 0x000fc60000000800 */
[C---:B------:R-:W-:Y:S01]  /*6c70*/  FMUL.FTZ R99, R2.reuse, R103 ;  /* 0x0000006702637220 */ /* 0x040fe20000410000 */
[C---:B01----:R-:W-:Y:S01]  /*6c80*/  FMUL.FTZ R10, R2.reuse, R120 ;  /* 0x00000078020a7220 */ /* 0x043fe20000410000 */
[C---:B------:R-:W-:Y:S01]  /*6c90*/  FMUL.FTZ R15, R2.reuse, R124 ;  /* 0x0000007c020f7220 */ /* 0x040fe20000410000 */
[----:B------:R-:W-:Y:S01]  /*6ca0*/  @P2 SHF.R.U32.HI R130, RZ, UR10, R56 ;  /* 0x0000000aff822c19 */ /* 0x000fe20008011638 */
[C---:B------:R-:W-:Y:S01]  /*6cb0*/  FMUL.FTZ R103, R2.reuse, R73 ;  /* 0x0000004902677220 */ /* 0x040fe20000410000 */
[C---:B------:R-:W-:Y:S01]  /*6cc0*/  FMUL.FTZ R120, R2.reuse, R131 ;  /* 0x0000008302787220 */ /* 0x040fe20000410000 */
[C---:B------:R-:W-:Y:S01]  /*6cd0*/  FMUL.FTZ R124, R2.reuse, R135 ;  /* 0x00000087027c7220 */ /* 0x040fe20000410000 */
[C---:B------:R-:W-:Y:S01]  /*6ce0*/  FMUL.FTZ R73, R2.reuse, R75 ;  /* 0x0000004b02497220 */ /* 0x040fe20000410000 */
[----:B------:R-:W-:Y:S01]  /*6cf0*/  FMUL.FTZ R75, R2, R79 ;  /* 0x0000004f024b7220 */ /* 0x000fe20000410000 */
[----:B------:R-:W-:Y:S01]  /*6d00*/  IMAD R131, R4, -0xa0, RZ ;  /* 0xffffff6004837824 */ /* 0x000fe200078e02ff */
[----:B------:R-:W0:Y:S01]  /*6d10*/  SHFL.IDX PT, R135, R130, RZ, 0x1c1f ;  /* 0x001c1fff82877589 */ /* 0x000e2200000e0000 */
        /* <DEDUP_REMOVED lines=9> */
[----:B------:R-:W-:Y:S01]  /*6db0*/  FMUL.FTZ R60, R2, R62 ;  /* 0x0000003e023c7220 */ /* 0x000fe20000410000 */
[----:B------:R-:W-:-:S02]  /*6dc0*/  VIADD R57, R131, 0x1 ;  /* 0x0000000183397836 */ /* 0x000fc40000000000 */
        /* <DEDUP_REMOVED lines=49> */
[----:B------:R-:W-:Y:S01]  /*70e0*/  UIADD3 UR22, UR22, 0x12440, URZ ;  /* 0x0001244016167890 */ /* 0x000fe2000fffe03f */
[----:B------:R-:W-:Y:S01]  /*70f0*/  IMAD R57, R12, -0x2, R57 ;  /* 0xfffffffe0c397824 */ /* 0x000fe200078e0239 */
[----:B------:R-:W-:Y:S01]  /*7100*/  PLOP3.LUT P1, PT, PT, PT, UP0, 0x40, 0x0 ;  /* 0x000000000000781c */ /* 0x000fe20003f2e808 */
[----:B------:R-:W1:Y:S01]  /*7110*/  MUFU.TANH R10, R10 ;  /* 0x0000000a000a7308 */ /* 0x000e620000002400 */
[----:B------:R-:W-:Y:S01]  /*7120*/  UPRMT UR22, UR5, 0x654, UR22 ;  /* 0x0000065405167896 */ /* 0x000fe20008000016 */
[----:B------:R-:W-:-:S02]  /*7130*/  IMAD R56, R16, UR21, R57 ;  /* 0x0000001510387c24 */ /* 0x000fc4000f8e0239 */
[----:B------:R-:W-:Y:S02]  /*7140*/  VIADD R67, R57, 0xffffffff ;  /* 0xffffffff39437836 */ /* 0x000fe40000000000 */
[----:B------:R-:W-:Y:S02]  /*7150*/  VIADD R56, R56, -UR18 ;  /* 0x8000001238387c36 */ /* 0x000fe40008000000 */
[----:B------:R-:W2:Y:S02]  /*7160*/  MUFU.TANH R11, R11 ;  /* 0x0000000b000b7308 */ /* 0x000ea40000002400 */
[C---:B------:R-:W-:Y:S01]  /*7170*/  VIADD R133, R56.reuse, UR19 ;  /* 0x0000001338857c36 */ /* 0x040fe20008000000 */
[----:B------:R-:W-:Y:S01]  /*7180*/  SYNCS.ARRIVE.TRANS64.RED.A1T0 RZ, [UR22], RZ ;  /* 0x000000ffffff79a7 */ /* 0x000fe20008100416 */
[----:B------:R-:W-:Y:S02]  /*7190*/  VIADD R132, R56, UR20 ;  /* 0x0000001438847c36 */ /* 0x000fe40008000000 */
[----:B0-----:R-:W-:-:S02]  /*71a0*/  IMAD.IADD R71, R133, 0x1, R135 ;  /* 0x0000000185477824 */ /* 0x001fc400078e0287 */
[----:B------:R-:W0:Y:S01]  /*71b0*/  MUFU.TANH R13, R13 ;  /* 0x0000000d000d7308 */ /* 0x000e220000002400 */
[----:B------:R-:W-:-:S07]  /*71c0*/  IMAD.IADD R70, R132, 0x1, R135 ;  /* 0x0000000184467824 */ /* 0x000fce00078e0287 */
[----:B------:R-:W3:Y:S08]  /*71d0*/  MUFU.TANH R14, R14 ;  /* 0x0000000e000e7308 */ /* 0x000ef00000002400 */
[----:B------:R-:W4:Y:S08]  /*71e0*/  MUFU.TANH R15, R15 ;  /* 0x0000000f000f7308 */ /* 0x000f300000002400 */
        /* <DEDUP_REMOVED lines=76> */
[----:B------:R-:W-:Y:S01]  /*76b0*/  IMAD R56, R16, UR21, R135 ;  /* 0x0000001510387c24 */ /* 0x000fe2000f8e0287 */
[----:B------:R-:W-:Y:S03]  /*76c0*/  BSSY B0, `(.L_x_857) ;  /* 0x0000011000007945 */ /* 0x000fe60003800000 */
[----:B------:R-:W-:-:S05]  /*76d0*/  VIADD R134, R56, -UR18 ;  /* 0x8000001238867c36 */ /* 0x000fca0008000000 */
[----:B------:R-:W-:-:S13]  /*76e0*/  ISETP.GT.AND P1, PT, R134, -0x1, PT ;  /* 0xffffffff8600780c */ /* 0x000fda0003f24270 */
[----:B------:R-:W-:Y:S05]  /*76f0*/  @P1 BRA `(.L_x_858) ;  /* 0x0000000000201947 */ /* 0x000fea0003800000 */
[----:B------:R-:W-:Y:S01]  /*7700*/  IMAD.U32 R136, RZ, RZ, UR17 ;  /* 0x00000011ff887e24 */ /* 0x000fe2000f8e00ff */
[----:B------:R-:W-:-:S04]  /*7710*/  LOP3.LUT R135, RZ, R134, RZ, 0x33, !PT ;  /* 0x00000086ff877212 */ /* 0x000fc800078e33ff */
[----:B------:R-:W-:-:S13]  /*7720*/  ISETP.NE.AND P1, PT, R136, 0x1, PT ;  /* 0x000000018800780c */ /* 0x000fda0003f25270 */
[----:B------:R-:W1:Y:S02]  /*7730*/  @P1 LDC.64 R56, c[0x0][0x9e8] ;  /* 0x00027a00ff381b82 */ /* 0x000e640000000a00 */
[----:B-1----:R-:W-:-:S05]  /*7740*/  @P1 IMAD.HI.U32 R56, R135, R56, RZ ;  /* 0x0000003887381227 */ /* 0x002fca00078e00ff */
[----:B------:R-:W-:-:S04]  /*7750*/  @P1 SHF.R.U32.HI R135, RZ, R57, R56 ;  /* 0x00000039ff871219 */ /* 0x000fc80000011638 */
[----:B------:R-:W-:Y:S01]  /*7760*/  LOP3.LUT R134, RZ, R135, RZ, 0x33, !PT ;  /* 0x00000087ff867212 */ /* 0x000fe200078e33ff */
[----:B------:R-:W-:Y:S06]  /*7770*/  BRA `(.L_x_859) ;  /* 0x0000000000147947 */ /* 0x000fec0003800000 */
.L_x_858:
[----:B------:R-:W-:-:S05]  /*7780*/  IMAD.U32 R136, RZ, RZ, UR17 ;  /* 0x00000011ff887e24 */ /* 0x000fca000f8e00ff */
[----:B------:R-:W-:-:S13]  /*7790*/  ISETP.NE.AND P1, PT, R136, 0x1, PT ;  /* 0x000000018800780c */ /* 0x000fda0003f25270 */
[----:B------:R-:W1:Y:S02]  /*77a0*/  @P1 LDC.64 R56, c[0x0][0x9e8] ;  /* 0x00027a00ff381b82 */ /* 0x000e640000000a00 */
[----:B-1----:R-:W-:-:S05]  /*77b0*/  @P1 IMAD.HI.U32 R56, R134, R56, RZ ;  /* 0x0000003886381227 */ /* 0x002fca00078e00ff */
[----:B------:R-:W-:-:S07]  /*77c0*/  @P1 SHF.R.U32.HI R134, RZ, R57, R56 ;  /* 0x00000039ff861219 */ /* 0x000fce0000011638 */
.L_x_859:
[----:B------:R-:W-:Y:S05]  /*77d0*/  BSYNC B0 ;  /* 0x0000000000007941 */ /* 0x000fea0003800000 */
.L_x_857:
[----:B------:R-:W-:-:S05]  /*77e0*/  IMAD R134, R134, R136, R67 ;  /* 0x0000008886867224 */ /* 0x000fca00078e0243 */
[----:B------:R-:W-:Y:S02]  /*77f0*/  VIADDMNMX R71, R134, R136, R71, PT ;  /* 0x0000008886477246 */ /* 0x000fe40003800147 */
[----:B------:R-:W-:-:S07]  /*7800*/  VIMNMX R70, R70, R134, !PT ;  /* 0x0000008646467248 */ /* 0x000fce0007fe0100 */
.L_x_856:
[C---:B------:R-:W-:Y:S01]  /*7810*/  ISETP.GE.AND P2, PT, R131.reuse, 0x9, PT ;  /* 0x000000098300780c */ /* 0x040fe20003f46270 */
[----:B------:R-:W-:Y:S01]  /*7820*/  UISETP.NE.AND UP0, UPT, UR47, URZ, UPT ;  /* 0x0000003f2f00728c */ /* 0x000fe2000bf05270 */
[C---:B------:R-:W-:Y:S02]  /*7830*/  ISETP.GE.AND P1, PT, R131.reuse, 0x2, PT ;  /* 0x000000028300780c */ /* 0x040fe40003f26270 */
[C---:B------:R-:W-:Y:S02]  /*7840*/  ISETP.GE.AND P5, PT, R131.reuse, 0xa, PT ;  /* 0x0000000a8300780c */ /* 0x040fe40003fa6270 */
        /* <DEDUP_REMOVED lines=9> */
[----:B------:R-:W-:Y:S01]  /*78e0*/  @P5 LOP3.LUT R0, R0, 0x4, RZ, 0xfc, !PT ;  /* 0x0000000400005812 */ /* 0x000fe200078efcff */
[----:B------:R-:W1:Y:S01]  /*78f0*/  SHFL.IDX PT, R11, R130, 0x1, 0x1c1f ;  /* 0x003c1f00820b7f89 */ /* 0x000e6200000e0000 */
[----:B------:R-:W-:Y:S02]  /*7900*/  ISETP.GT.AND P3, PT, R70, 0x9, !P5 ;  /* 0x000000094600780c */ /* 0x000fe40006f64270 */
[----:B------:R-:W-:Y:S02]  /*7910*/  FSEL R15, R15, -INF , !P2 ;  /* 0xff8000000f0f7808 */ /* 0x000fe40005000000 */
[----:B------:R-:W-:Y:S02]  /*7920*/  LOP3.LUT R0, R0, 0xfffffff7, RZ, 0xc0, !PT ;  /* 0xfffffff700007812 */ /* 0x000fe400078ec0ff */
[----:B------:R-:W-:Y:S02]  /*7930*/  ISETP.GT.AND P2, PT, R70, 0x10, !P4 ;  /* 0x000000104600780c */ /* 0x000fe40006744270 */
[----:B------:R-:W-:-:S02]  /*7940*/  ISETP.LT.OR P3, PT, R71, 0xa, P3 ;  /* 0x0000000a4700780c */ /* 0x000fc40001f61670 */
[----:B------:R-:W-:Y:S02]  /*7950*/  @P4 LOP3.LUT R0, R0, 0x8, RZ, 0xfc, !PT ;  /* 0x0000000800004812 */ /* 0x000fe400078efcff */
[----:B------:R-:W-:Y:S02]  /*7960*/  ISETP.LT.OR P2, PT, R71, 0x11, P2 ;  /* 0x000000114700780c */ /* 0x000fe40001741670 */
[----:B0-----:R-:W-:Y:S02]  /*7970*/  FSEL R18, R18, -INF , !P3 ;  /* 0xff80000012127808 */ /* 0x001fe40005800000 */
[C---:B------:R-:W-:Y:S02]  /*7980*/  ISETP.GE.AND P4, PT, R131.reuse, 0x12, PT ;  /* 0x000000128300780c */ /* 0x040fe40003f86270 */
[----:B------:R-:W-:Y:S02]  /*7990*/  ISETP.GE.AND P3, PT, R131, 0x19, PT ;  /* 0x000000198300780c */ /* 0x000fe40003f66270 */
[----:B------:R-:W-:-:S02]  /*79a0*/  FSEL R21, R21, -INF , !P2 ;  /* 0xff80000015157808 */ /* 0x000fc40005000000 */
[----:B------:R-:W-:Y:S01]  /*79b0*/  ISETP.GT.AND P2, PT, R70, 0x11, !P4 ;  /* 0x000000114600780c */ /* 0x000fe20006744270 */
[--C-:B-1----:R-:W-:Y:S01]  /*79c0*/  IMAD.IADD R133, R133, 0x1, R11.reuse ;  /* 0x0000000185857824 */ /* 0x102fe200078e020b */
[----:B------:R-:W-:Y:S01]  /*79d0*/  LOP3.LUT R3, R3, 0xfffffffd, RZ, 0xc0, !PT ;  /* 0xfffffffd03037812 */ /* 0x000fe200078ec0ff */
[----:B------:R-:W-:Y:S01]  /*79e0*/  IMAD.IADD R132, R132, 0x1, R11 ;  /* 0x0000000184847824 */ /* 0x000fe200078e020b */
[----:B------:R-:W-:Y:S02]  /*79f0*/  ISETP.LT.OR P2, PT, R71, 0x12, P2 ;  /* 0x000000124700780c */ /* 0x000fe40001741670 */
[----:B------:R-:W-:Y:S02]  /*7a00*/  LOP3.LUT R0, R0, 0xffffffef, RZ, 0xc0, !PT ;  /* 0xffffffef00007812 */ /* 0x000fe400078ec0ff */
[----:B------:R-:W-:Y:S02]  /*7a10*/  FSEL R22, R22, -INF , !P2 ;  /* 0xff80000016167808 */ /* 0x000fe40005000000 */
[----:B------:R-:W-:-:S02]  /*7a20*/  @P3 LOP3.LUT R3, R3, 0x2, RZ, 0xfc, !PT ;  /* 0x0000000203033812 */ /* 0x000fc400078efcff */
[C---:B------:R-:W-:Y:S02]  /*7a30*/  ISETP.GT.AND P2, PT, R70.reuse, 0x18, !P3 ;  /* 0x000000184600780c */ /* 0x040fe40005f44270 */
[----:B------:R-:W-:Y:S02]  /*7a40*/  ISETP.GE.AND P3, PT, R131, 0x1a, PT ;  /* 0x0000001a8300780c */ /* 0x000fe40003f66270 */
[----:B------:R-:W-:Y:S02]  /*7a50*/  ISETP.LT.OR P2, PT, R71, 0x19, P2 ;  /* 0x000000194700780c */ /* 0x000fe40001741670 */
[----:B------:R-:W-:Y:S02]  /*7a60*/  LOP3.LUT R3, R3, 0xfffffffe, RZ, 0xc0, !PT ;  /* 0xfffffffe03037812 */ /* 0x000fe400078ec0ff */
[----:B------:R-:W-:Y:S02]  /*7a70*/  FSEL R121, R121, -INF , !P2 ;  /* 0xff80000079797808 */ /* 0x000fe40005000000 */
[----:B------:R-:W-:-:S02]  /*7a80*/  ISETP.GT.AND P2, PT, R70, 0x19, !P3 ;  /* 0x000000194600780c */ /* 0x000fc40005f44270 */
[----:B------:R-:W-:Y:S02]  /*7a90*/  @P4 LOP3.LUT R0, R0, 0x10, RZ, 0xfc, !PT ;  /* 0x0000001000004812 */ /* 0x000fe400078efcff */
[----:B------:R-:W-:Y:S02]  /*7aa0*/  ISETP.LT.OR P2, PT, R71, 0x1a, P2 ;  /* 0x0000001a4700780c */ /* 0x000fe40001741670 */
[----:B------:R-:W-:Y:S02]  /*7ab0*/  @P3 LOP3.LUT R3, R3, 0x1, RZ, 0xfc, !PT ;  /* 0x0000000103033812 */ /* 0x000fe400078efcff */
[----:B------:R-:W-:Y:S02]  /*7ac0*/  ISETP.GE.AND P3, PT, R131, 0x21, PT ;  /* 0x000000218300780c */ /* 0x000fe40003f66270 */
[----:B------:R-:W-:Y:S02]  /*7ad0*/  LOP3.LUT R0, R0, 0x7fffffff, RZ, 0xc0, !PT ;  /* 0x7fffffff00007812 */ /* 0x000fe400078ec0ff */
[----:B------:R-:W-:-:S02]  /*7ae0*/  FSEL R122, R122, -INF , !P2 ;  /* 0xff8000007a7a7808 */ /* 0x000fc40005000000 */
[----:B------:R-:W-:Y:S02]  /*7af0*/  ISETP.GT.AND P2, PT, R70, 0x20, !P3 ;  /* 0x000000204600780c */ /* 0x000fe40005f44270 */
[----:B------:R-:W-:Y:S02]  /*7b00*/  LOP3.LUT R3, R3, 0xfffffffb, RZ, 0xc0, !PT ;  /* 0xfffffffb03037812 */ /* 0x000fe400078ec0ff */
        /* <DEDUP_REMOVED lines=181> */
[----:B------:R-:W-:-:S13]  /*8660*/  ISETP.GE.AND P6, PT, R131, 0x9a, PT ;  /* 0x0000009a8300780c */ /* 0x000fda0003fc6270 */
[----:B------:R-:W-:Y:S02]  /*8670*/  @P6 LOP3.LUT R3, R3, 0x4, RZ, 0xfc, !PT ;  /* 0x0000000403036812 */ /* 0x000fe400078efcff */
[----:B------:R-:W-:-:S04]  /*8680*/  ISETP.GT.AND P6, PT, R70, 0x99, !P6 ;  /* 0x000000994600780c */ /* 0x000fc800077c4270 */
[----:B------:R-:W-:-:S04]  /*8690*/  ISETP.LT.OR P6, PT, R71, 0x9a, P6 ;  /* 0x0000009a4700780c */ /* 0x000fc800037c1670 */
[----:B------:R-:W-:Y:S02]  /*86a0*/  FSEL R69, R69, -INF , !P6 ;  /* 0xff80000045457808 */ /* 0x000fe40007000000 */
[----:B------:R-:W-:-:S13]  /*86b0*/  PLOP3.LUT P6, PT, PT, PT, UP0, 0x40, 0x0 ;  /* 0x000000000000781c */ /* 0x000fda0003fce808 */
[----:B------:R-:W-:Y:S05]  /*86c0*/  @P6 BRA `(.L_x_860) ;  /* 0x0000000000586947 */ /* 0x000fea0003800000 */
        /* <DEDUP_REMOVED lines=8> */
[----:B------:R-:W0:Y:S02]  /*8750*/  @P6 LDC.64 R10, c[0x0][0x9e8] ;  /* 0x00027a00ff0a6b82 */ /* 0x000e240000000a00 */
[----:B0-----:R-:W-:-:S05]  /*8760*/  @P6 IMAD.HI.U32 R10, R71, R10, RZ ;  /* 0x0000000a470a6227 */ /* 0x001fca00078e00ff */
[----:B------:R-:W-:-:S04]  /*8770*/  @P6 SHF.R.U32.HI R71, RZ, R11, R10 ;  /* 0x0000000bff476219 */ /* 0x000fc8000001160a */
[----:B------:R-:W-:Y:S01]  /*8780*/  LOP3.LUT R70, RZ, R71, RZ, 0x33, !PT ;  /* 0x00000047ff467212 */ /* 0x000fe200078e33ff */
[----:B------:R-:W-:Y:S06]  /*8790*/  BRA `(.L_x_863) ;  /* 0x0000000000147947 */ /* 0x000fec0003800000 */
.L_x_862:
[----:B------:R-:W-:-:S05]  /*87a0*/  IMAD.U32 R130, RZ, RZ, UR17 ;  /* 0x00000011ff827e24 */ /* 0x000fca000f8e00ff */
[----:B------:R-:W-:-:S13]  /*87b0*/  ISETP.NE.AND P6, PT, R130, 0x1, PT ;  /* 0x000000018200780c */ /* 0x000fda0003fc5270 */
[----:B------:R-:W0:Y:S02]  /*87c0*/  @P6 LDC.64 R10, c[0x0][0x9e8] ;  /* 0x00027a00ff0a6b82 */ /* 0x000e240000000a00 */
[----:B0-----:R-:W-:-:S05]  /*87d0*/  @P6 IMAD.HI.U32 R10, R70, R10, RZ ;  /* 0x0000000a460a6227 */ /* 0x001fca00078e00ff */
[----:B------:R-:W-:-:S07]  /*87e0*/  @P6 SHF.R.U32.HI R70, RZ, R11, R10 ;  /* 0x0000000bff466219 */ /* 0x000fce000001160a */
.L_x_863:
[----:B------:R-:W-:Y:S05]  /*87f0*/  BSYNC B0 ;  /* 0x0000000000007941 */ /* 0x000fea0003800000 */
.L_x_861:
[----:B------:R-:W-:-:S05]  /*8800*/  IMAD R67, R70, R130, R67 ;  /* 0x0000008246437224 */ /* 0x000fca00078e0243 */
[----:B------:R-:W-:Y:S02]  /*8810*/  VIADDMNMX R133, R67, R130, R133, PT ;  /* 0x0000008243857246 */ /* 0x000fe40003800185 */
[----:B------:R-:W-:-:S07]  /*8820*/  VIMNMX R132, R132, R67, !PT ;  /* 0x0000004384847248 */ /* 0x000fce0007fe0100 */
.L_x_860:
[----:B------:R-:W-:Y:S01]  /*8830*/  ISETP.GT.AND P1, PT, R132, 0x1, !P1 ;  /* 0x000000018400780c */ /* 0x000fe20004f24270 */
[----:B------:R-:W-:Y:S01]  /*8840*/  IMAD.U32 R71, RZ, RZ, UR16 ;  /* 0x00000010ff477e24 */ /* 0x000fe2000f8e00ff */
[----:B------:R-:W-:Y:S02]  /*8850*/  LOP3.LUT P6, RZ, R0, 0x8000000, RZ, 0xc0, !PT ;  /* 0x0800000000ff7812 */ /* 0x000fe400078cc0ff */
        /* <DEDUP_REMOVED lines=73> */
[----:B------:R-:W-:Y:S02]  /*8cf0*/  ISETP.GT.AND P1, PT, R132, 0x30, !P6 ;  /* 0x000000308400780c */ /* 0x000fe40007724270 */
[----:B------:R-:W-:Y:S02]  /*8d00*/  LOP3.LUT P6, RZ, R0, 0x10000, RZ, 0xc0, !PT ;  /* 0x0001000000ff7812 */ /* 0x000fe400078cc0ff */
        /* <DEDUP_REMOVED lines=19> */
[C---:B------:R-:W-:Y:S02]  /*8e40*/  ISETP.GT.AND P1, PT, R132.reuse, 0x39, !P1 ;  /* 0x000000398400780c */ /* 0x040fe40004f24270 */
[----:B------:R-:W-:Y:S02]  /*8e50*/  FMNMX.FTZ R11, R69, R10, !PT ;  /* 0x0000000a450b7209 */ /* 0x000fe40007810000 */
[----:B------:R-:W-:Y:S02]  /*8e60*/  ISETP.LT.OR P1, PT, R133, 0x3a, P1 ;  /* 0x0000003a8500780c */ /* 0x000fe40000f21670 */
[----:B------:R-:W-:Y:S01]  /*8e70*/  ISETP.GT.AND P2, PT, R132, 0x89, !P2 ;  /* 0x000000898400780c */ /* 0x000fe20005744270 */
[----:B------:R-:W0:Y:S01]  /*8e80*/  SHFL.BFLY PT, R10, R11, 0x2, 0x1f ;  /* 0x0c401f000b0a7f89 */ /* 0x000e2200000e0000 */
[----:B------:R-:W-:Y:S02]  /*8e90*/  FSEL R119, R119, -INF , !P1 ;  /* 0xff80000077777808 */ /* 0x000fe40004800000 */
[----:B------:R-:W-:-:S02]  /*8ea0*/  LOP3.LUT P1, RZ, R0, 0x800000, RZ, 0xc0, !PT ;  /* 0x0080000000ff7812 */ /* 0x000fc4000782c0ff */
[C---:B------:R-:W-:Y:S02]  /*8eb0*/  ISETP.GT.AND P3, PT, R132.reuse, 0x90, !P3 ;  /* 0x000000908400780c */ /* 0x040fe40005f64270 */
[C---:B------:R-:W-:Y:S02]  /*8ec0*/  ISETP.GT.AND P1, PT, R132.reuse, 0x40, !P1 ;  /* 0x000000408400780c */ /* 0x040fe40004f24270 */
[C---:B------:R-:W-:Y:S02]  /*8ed0*/  ISETP.LT.OR P2, PT, R133.reuse, 0x8a, P2 ;  /* 0x0000008a8500780c */ /* 0x040fe40001741670 */
[----:B------:R-:W-:Y:S02]  /*8ee0*/  ISETP.LT.OR P1, PT, R133, 0x41, P1 ;  /* 0x000000418500780c */ /* 0x000fe40000f21670 */
[----:B------:R-:W-:Y:S02]  /*8ef0*/  ISETP.GT.AND P4, PT, R132, 0x91, !P4 ;  /* 0x000000918400780c */ /* 0x000fe40006784270 */
[----:B------:R-:W-:-:S02]  /*8f00*/  FSEL R90, R90, -INF , !P1 ;  /* 0xff8000005a5a7808 */ /* 0x000fc40004800000 */
[----:B------:R-:W-:Y:S02]  /*8f10*/  LOP3.LUT P1, RZ, R0, 0x400000, RZ, 0xc0, !PT ;  /* 0x0040000000ff7812 */ /* 0x000fe4000782c0ff */
[C---:B------:R-:W-:Y:S02]  /*8f20*/  ISETP.GT.AND P5, PT, R132.reuse, 0x98, !P5 ;  /* 0x000000988400780c */ /* 0x040fe40006fa4270 */
[----:B------:R-:W-:Y:S02]  /*8f30*/  ISETP.GT.AND P1, PT, R132, 0x41, !P1 ;  /* 0x000000418400780c */ /* 0x000fe40004f24270 */
[C---:B------:R-:W-:Y:S02]  /*8f40*/  ISETP.LT.OR P3, PT, R133.reuse, 0x91, P3 ;  /* 0x000000918500780c */ /* 0x040fe40001f61670 */
[----:B------:R-:W-:Y:S02]  /*8f50*/  ISETP.LT.OR P1, PT, R133, 0x42, P1 ;  /* 0x000000428500780c */ /* 0x000fe40000f21670 */
[----:B0-----:R-:W-:-:S02]  /*8f60*/  FMNMX.FTZ R67, R11, R10, !PT ;  /* 0x0000000a0b437209 */ /* 0x001fc40007810000 */
[----:B------:R-:W-:Y:S02]  /*8f70*/  FSEL R91, R91, -INF , !P1 ;  /* 0xff8000005b5b7808 */ /* 0x000fe40004800000 */
[----:B------:R-:W-:Y:S01]  /*8f80*/  LOP3.LUT P1, RZ, R0, 0x200000, RZ, 0xc0, !PT ;  /* 0x0020000000ff7812 */ /* 0x000fe2000782c0ff */
[----:B------:R-:W0:Y:S01]  /*8f90*/  SHFL.BFLY PT, R10, R67, 0x1, 0x1f ;  /* 0x0c201f00430a7f89 */ /* 0x000e2200000e0000 */
[C---:B------:R-:W-:Y:S02]  /*8fa0*/  ISETP.LT.OR P4, PT, R133.reuse, 0x92, P4 ;  /* 0x000000928500780c */ /* 0x040fe40002781670 */
[----:B------:R-:W-:Y:S02]  /*8fb0*/  ISETP.GT.AND P1, PT, R132, 0x48, !P1 ;  /* 0x000000488400780c */ /* 0x000fe40004f24270 */
[----:B------:R-:W-:Y:S02]  /*8fc0*/  FSEL R62, R62, -INF , !P3 ;  /* 0xff8000003e3e7808 */ /* 0x000fe40005800000 */
[----:B------:R-:W-:-:S02]  /*8fd0*/  ISETP.LT.OR P1, PT, R133, 0x49, P1 ;  /* 0x000000498500780c */ /* 0x000fc40000f21670 */
[----:B------:R-:W-:Y:S02]  /*8fe0*/  ISETP.LT.OR P5, PT, R133, 0x99, P5 ;  /* 0x000000998500780c */ /* 0x000fe40002fa1670 */
[----:B------:R-:W-:Y:S02]  /*8ff0*/  FSEL R94, R94, -INF , !P1 ;  /* 0xff8000005e5e7808 */ /* 0x000fe40004800000 */
[----:B------:R-:W-:Y:S02]  /*9000*/  LOP3.LUT P1, RZ, R0, 0x100000, RZ, 0xc0, !PT ;  /* 0x0010000000ff7812 */ /* 0x000fe4000782c0ff */
[----:B------:R-:W-:Y:S02]  /*9010*/  FSEL R66, R66, -INF , !P5 ;  /* 0xff80000042427808 */ /* 0x000fe40006800000 */
[----:B------:R-:W-:-:S04]  /*9020*/  ISETP.GT.AND P1, PT, R132, 0x49, !P1 ;  /* 0x000000498400780c */ /* 0x000fc80004f24270 */
[----:B------:R-:W-:Y:S02]  /*9030*/  ISETP.LT.OR P1, PT, R133, 0x4a, P1 ;  /* 0x0000004a8500780c */ /* 0x000fe40000f21670 */
[----:B0-----:R-:W-:Y:S02]  /*9040*/  FMNMX.FTZ R10, R67, R10, !PT ;  /* 0x0000000a430a7209 */ /* 0x001fe40007810000 */
[----:B------:R-:W-:Y:S02]  /*9050*/  FSEL R95, R95, -INF , !P1 ;  /* 0xff8000005f5f7808 */ /* 0x000fe40004800000 */
[----:B------:R-:W-:Y:S01]  /*9060*/  LOP3.LUT P1, RZ, R0, 0x80000, RZ, 0xc0, !PT ;  /* 0x0008000000ff7812 */ /* 0x000fe2000782c0ff */
[----:B------:R-:W-:-:S03]  /*9070*/  FFMA.FTZ R130, R10, R71, -8 ;  /* 0xc10000000a827423 */ /* 0x000fc60000010047 */
        /* <DEDUP_REMOVED lines=59> */
[C---:B------:R-:W-:Y:S02]  /*9430*/  ISETP.GT.AND P1, PT, R132.reuse, RZ, !P6 ;  /* 0x000000ff8400720c */ /* 0x040fe40007724270 */
[----:B------:R-:W-:Y:S02]  /*9440*/  LOP3.LUT P6, RZ, R3, 0x4, RZ, 0xc0, !PT ;  /* 0x0000000403ff7812 */ /* 0x000fe400078cc0ff */
[----:B------:R-:W-:Y:S02]  /*9450*/  ISETP.LT.OR P1, PT, R133, 0x1, P1 ;  /* 0x000000018500780c */ /* 0x000fe40000f21670 */
[----:B------:R-:W-:Y:S02]  /*9460*/  ISETP.GT.AND P6, PT, R132, 0x99, !P6 ;  /* 0x000000998400780c */ /* 0x000fe400077c4270 */
[----:B------:R-:W-:-:S02]  /*9470*/  FSEL R70, R13, -INF , !P1 ;  /* 0xff8000000d467808 */ /* 0x000fc40004800000 */
[----:B------:R-:W-:Y:S02]  /*9480*/  FSETP.NEU.FTZ.AND P1, PT, R10, -INF , PT ;  /* 0xff8000000a00780b */ /* 0x000fe40003f3d000 */
[----:B------:R-:W-:Y:S02]  /*9490*/  FMNMX.FTZ R11, R70, R5, !PT ;  /* 0x00000005460b7209 */ /* 0x000fe40007810000 */
[----:B------:R-:W-:Y:S02]  /*94a0*/  FSEL R130, R130, RZ, P1 ;  /* 0x000000ff82827208 */ /* 0x000fe40000800000 */
[----:B------:R-:W-:Y:S02]  /*94b0*/  FMNMX.FTZ R134, R14, R11, !PT ;  /* 0x0000000b0e867209 */ /* 0x000fe40007810000 */
[----:B------:R-:W-:Y:S01]  /*94c0*/  ISETP.LT.OR P6, PT, R133, 0x9a, P6 ;  /* 0x0000009a8500780c */ /* 0x000fe200037c1670 */
        /* <DEDUP_REMOVED lines=15> */
[----:B------:R-:W-:Y:S01]  /*95c0*/  FSEL R76, R63, -INF , !P4 ;  /* 0xff8000003f4c7808 */ /* 0x000fe20006000000 */
[----:B------:R-:W-:-:S01]  /*95d0*/  FFMA.FTZ R56, R56, UR16, -R130 ;  /* 0x0000001038387c23 */ /* 0x000fc20008010882 */
[----:B------:R-:W-:Y:S01]  /*95e0*/  FMNMX.FTZ R11, R123, R134, !PT ;  /* 0x000000867b0b7209 */ /* 0x000fe20007810000 */
[----:B------:R-:W-:Y:S01]  /*95f0*/  MUFU.EX2 R63, R121 ;  /* 0x00000079003f7308 */ /* 0x000fe20000000800 */
        /* <DEDUP_REMOVED lines=21> */
[----:B0-----:R-:W-:-:S01]  /*9750*/  FFMA.FTZ R113, R125, UR16, -R130 ;  /* 0x000000107d717c23 */ /* 0x001fc20008010882 */
        /* <DEDUP_REMOVED lines=11> */
[----:B------:R-:W-:-:S01]  /*9810*/  FFMA.FTZ R121, R129, UR16, -R130 ;  /* 0x0000001081797c23 */ /* 0x000fc20008010882 */
[----:B------:R-:W-:-:S02]  /*9820*/  FMNMX.FTZ R11, R119, R134, !PT ;  /* 0x00000086770b7209 */ /* 0x000fc40007810000 */
[----:B------:R-:W-:Y:S01]  /*9830*/  MUFU.EX2 R13, R13 ;  /* 0x0000000d000d7308 */ /* 0x000fe20000000800 */
[----:B0-----:R-:W-:-:S01]  /*9840*/  FFMA.FTZ R117, R103, UR16, -R130 ;  /* 0x0000001067757c23 */ /* 0x001fc20008010882 */
[----:B------:R-:W-:Y:S02]  /*9850*/  FMNMX.FTZ R134, R90, R11, !PT ;  /* 0x0000000b5a867209 */ /* 0x000fe40007810000 */
[----:B------:R-:W-:Y:S02]  /*9860*/  FSEL R103, R61, -INF , !P2 ;  /* 0xff8000003d677808 */ /* 0x000fe40005000000 */
[----:B------:R-:W-:Y:S02]  /*9870*/  FMNMX.FTZ R11, R91, R134, !PT ;  /* 0x000000865b0b7209 */ /* 0x000fe40007810000 */
[----:B------:R0:W-:Y:S02]  /*9880*/  MUFU.EX2 R61, R117 ;  /* 0x00000075003d7308 */ /* 0x0001e40000000800 */
[----:B------:R-:W-:-:S04]  /*9890*/  FMNMX.FTZ R134, R94, R11, !PT ;  /* 0x0000000b5e867209 */ /* 0x000fc80007810000 */
[----:B------:R-:W-:Y:S02]  /*98a0*/  FMNMX.FTZ R11, R95, R134, !PT ;  /* 0x000000865f0b7209 */ /* 0x000fe40007810000 */
        /* <DEDUP_REMOVED lines=10> */
[----:B------:R-:W-:Y:S01]  /*9950*/  FMNMX.FTZ R134, R72, R11, !PT ;  /* 0x0000000b48867209 */ /* 0x000fe20007810000 */
[----:B------:R-:W-:-:S01]  /*9960*/  FFMA.FTZ R130, R69, UR16, -R130 ;  /* 0x0000001045827c23 */ /* 0x000fc20008010882 */
[----:B------:R-:W-:Y:S02]  /*9970*/  FSEL R69, R10, RZ, P1 ;  /* 0x000000ff0a457208 */ /* 0x000fe40000800000 */
[----:B------:R-:W-:Y:S02]  /*9980*/  FMNMX.FTZ R11, R73, R134, !PT ;  /* 0x00000086490b7209 */ /* 0x000fe40007810000 */
[----:B------:R-:W-:Y:S01]  /*9990*/  MUFU.EX2 R18, R18 ;  /* 0x0000001200127308 */ /* 0x000fe20000000800 */
[----:B------:R-:W-:-:S01]  /*99a0*/  FADD.FTZ R69, -R69, R6 ;  /* 0x0000000645457221 */ /* 0x000fc20000010100 */
[----:B------:R-:W-:-:S03]  /*99b0*/  FMNMX.FTZ R134, R74, R11, !PT ;  /* 0x0000000b4a867209 */ /* 0x000fc60007810000 */
[----:B------:R-:W-:Y:S01]  /*99c0*/  FMUL.FTZ R6, R69, UR16 ;  /* 0x0000001045067c20 */ /* 0x000fe20008410000 */
[----:B------:R-:W-:Y:S02]  /*99d0*/  FMNMX.FTZ R11, R75, R134, !PT ;  /* 0x000000864b0b7209 */ /* 0x000fe40007810000 */
[----:B------:R-:W-:Y:S02]  /*99e0*/  MUFU.EX2 R21, R21 ;  /* 0x0000001500157308 */ /* 0x000fe40000000800 */
[----:B------:R-:W-:-:S04]  /*99f0*/  FMNMX.FTZ R134, R78, R11, !PT ;  /* 0x0000000b4e867209 */ /* 0x000fc80007810000 */
[----:B------:R-:W-:Y:S02]  /*9a00*/  FMNMX.FTZ R11, R79, R134, !PT ;  /* 0x000000864f0b7209 */ /* 0x000fe40007810000 */
[----:B------:R-:W0:Y:S02]  /*9a10*/  MUFU.EX2 R6, R6 ;  /* 0x0000000600067308 */ /* 0x000e240000000800 */
[----:B------:R-:W-:-:S04]  /*9a20*/  FMNMX.FTZ R134, R82, R11, !PT ;  /* 0x0000000b52867209 */ /* 0x000fc80007810000 */
[----:B------:R-:W-:Y:S02]  /*9a30*/  FMNMX.FTZ R11, R83, R134, !PT ;  /* 0x00000086530b7209 */ /* 0x000fe40007810000 */
[----:B------:R-:W-:Y:S02]  /*9a40*/  MUFU.EX2 R22, R22 ;  /* 0x0000001600167308 */ /* 0x000fe40000000800 */
[----:B------:R-:W-:-:S04]  /*9a50*/  FMNMX.FTZ R134, R58, R11, !PT ;  /* 0x0000000b3a867209 */ /* 0x000fc80007810000 */
[----:B------:R-:W-:Y:S02]  /*9a60*/  FMNMX.FTZ R11, R59, R134, !PT ;  /* 0x000000863b0b7209 */ /* 0x000fe40007810000 */
[----:B------:R-:W-:Y:S01]  /*9a70*/  MUFU.EX2 R57, R57 ;  /* 0x0000003900397308 */ /* 0x000fe20000000800 */
[----:B0-----:R-:W-:-:S01]  /*9a80*/  FFMA.FTZ R131, R6, R8, R13 ;  /* 0x0000000806837223 */ /* 0x001fc2000001000d */
[----:B------:R-:W-:-:S04]  /*9a90*/  FMNMX.FTZ R132, R60, R11, !PT ;  /* 0x0000000b3c847209 */ /* 0x000fc80007810000 */
[----:B------:R-:W-:Y:S02]  /*9aa0*/  FMNMX.FTZ R11, R103, R132, !PT ;  /* 0x00000084670b7209 */ /* 0x000fe40007810000 */
[----:B------:R-:W-:Y:S02]  /*9ab0*/  MUFU.EX2 R122, R122 ;  /* 0x0000007a007a7308 */ /* 0x000fe40000000800 */
[----:B------:R-:W-:-:S04]  /*9ac0*/  FMNMX.FTZ R11, R62, R11, !PT ;  /* 0x0000000b3e0b7209 */ /* 0x000fc80007810000 */
[----:B------:R-:W-:Y:S02]  /*9ad0*/  FMNMX.FTZ R11, R76, R11, !PT ;  /* 0x0000000b4c0b7209 */ /* 0x000fe40007810000 */
[----:B------:R-:W-:Y:S02]  /*9ae0*/  MUFU.EX2 R67, R67 ;  /* 0x0000004300437308 */ /* 0x000fe40000000800 */
[----:B------:R-:W-:-:S04]  /*9af0*/  FMNMX.FTZ R132, R66, R11, !PT ;  /* 0x0000000b42847209 */ /* 0x000fc80007810000 */
[----:B------:R-:W-:Y:S02]  /*9b00*/  FMNMX.FTZ R132, R77, R132, !PT ;  /* 0x000000844d847209 */ /* 0x000fe40007810000 */
[----:B------:R-:W-:Y:S03]  /*9b10*/  MUFU.EX2 R104, R104 ;  /* 0x0000006800687308 */ /* 0x000fe60000000800 */
[----:B------:R-:W0:Y:S05]  /*9b20*/  SHFL.BFLY PT, R11, R132, 0x2, 0x1f ;  /* 0x0c401f00840b7f89 */ /* 0x000e2a00000e0000 */
[----:B------:R-:W-:Y:S08]  /*9b30*/  MUFU.EX2 R71, R71 ;  /* 0x0000004700477308 */ /* 0x000ff00000000800 */
[----:B------:R-:W-:Y:S08]  /*9b40*/  MUFU.EX2 R108, R108 ;  /* 0x0000006c006c7308 */ /* 0x000ff00000000800 */
[----:B------:R-:W-:Y:S01]  /*9b50*/  MUFU.EX2 R105, R105 ;  /* 0x0000006900697308 */ /* 0x000fe20000000800 */
[----:B0-----:R-:W-:-:S05]  /*9b60*/  FMNMX.FTZ R11, R132, R11, !PT ;  /* 0x0000000b840b7209 */ /* 0x001fca0007810000 */
[----:B------:R-:W0:Y:S02]  /*9b70*/  SHFL.BFLY PT, R132, R11, 0x1, 0x1f ;  /* 0x0c201f000b847f89 */ /* 0x000e2400000e0000 */
[----:B------:R-:W-:Y:S08]  /*9b80*/  MUFU.EX2 R109, R109 ;  /* 0x0000006d006d7308 */ /* 0x000ff00000000800 */
[----:B------:R-:W-:Y:S08]  /*9b90*/  MUFU.EX2 R88, R88 ;  /* 0x0000005800587308 */ /* 0x000ff00000000800 */
[----:B------:R-:W-:Y:S01]  /*9ba0*/  MUFU.EX2 R89, R89 ;  /* 0x0000005900597308 */ /* 0x000fe20000000800 */
[----:B0-----:R-:W-:Y:S01]  /*9bb0*/  FMNMX.FTZ R11, R11, R132, !PT ;  /* 0x000000840b0b7209 */ /* 0x001fe20007810000 */
[----:B------:R-:W-:-:S06]  /*9bc0*/  IMAD.U32 R132, RZ, RZ, UR16 ;  /* 0x00000010ff847e24 */ /* 0x000fcc000f8e00ff */
[----:B------:R-:W-:Y:S01]  /*9bd0*/  MUFU.EX2 R92, R92 ;  /* 0x0000005c005c7308 */ /* 0x000fe20000000800 */
[C---:B------:R-:W-:Y:S01]  /*9be0*/  FSETP.NEU.FTZ.AND P1, PT, R11.reuse, -INF , PT ;  /* 0xff8000000b00780b */ /* 0x040fe20003f3d000 */
[----:B------:R-:W-:-:S05]  /*9bf0*/  FFMA.FTZ R125, R11, R132, -8 ;  /* 0xc10000000b7d7423 */ /* 0x000fca0000010084 */
[----:B------:R-:W-:Y:S01]  /*9c00*/  FSEL R69, R125, RZ, P1 ;  /* 0x000000ff7d457208 */ /* 0x000fe20000800000 */
[----:B------:R-:W-:Y:S04]  /*9c10*/  MUFU.EX2 R93, R93 ;  /* 0x0000005d005d7308 */ /* 0x000fe80000000800 */
[----:B------:R-:W-:-:S01]  /*9c20*/  FFMA.FTZ R125, R14, UR16, -R69 ;  /* 0x000000100e7d7c23 */ /* 0x000fc20008010845 */
[--C-:B------:R-:W-:Y:S01]  /*9c30*/  FFMA.FTZ R14, R19, UR16, -R69.reuse ;  /* 0x00000010130e7c23 */ /* 0x100fe20008010845 */
[----:B------:R-:W-:-:S01]  /*9c40*/  FFMA.FTZ R19, R20, UR16, -R69 ;  /* 0x0000001014137c23 */ /* 0x000fc20008010845 */
[--C-:B------:R-:W-:Y:S01]  /*9c50*/  FFMA.FTZ R20, R23, UR16, -R69.reuse ;  /* 0x0000001017147c23 */ /* 0x100fe20008010845 */
[----:B------:R-:W-:-:S01]  /*9c60*/  FFMA.FTZ R23, R120, UR16, -R69 ;  /* 0x0000001078177c23 */ /* 0x000fc20008010845 */
[--C-:B------:R-:W-:Y:S01]  /*9c70*/  FFMA.FTZ R120, R123, UR16, -R69.reuse ;  /* 0x000000107b787c23 */ /* 0x100fe20008010845 */
[----:B------:R-:W-:-:S01]  /*9c80*/  FFMA.FTZ R123, R124, UR16, -R69 ;  /* 0x000000107c7b7c23 */ /* 0x000fc20008010845 */
[----:B------:R-:W-:Y:S01]  /*9c90*/  FSEL R124, R11, RZ, P1 ;  /* 0x000000ff0b7c7208 */ /* 0x000fe20000800000 */
[----:B------:R-:W-:-:S01]  /*9ca0*/  FFMA.FTZ R70, R70, UR16, -R69 ;  /* 0x0000001046467c23 */ /* 0x000fc20008010845 */
[----:B------:R-:W-:Y:S01]  /*9cb0*/  MUFU.EX2 R125, R125 ;  /* 0x0000007d007d7308 */ /* 0x000fe20000000800 */
[----:B------:R-:W-:-:S01]  /*9cc0*/  FFMA.FTZ R129, R94, UR16, -R69 ;  /* 0x000000105e817c23 */ /* 0x000fc20008010845 */
[----:B------:R-:W-:Y:S01]  /*9cd0*/  FFMA.FTZ R94, R95, UR16, -R69 ;  /* 0x000000105f5e7c23 */ /* 0x000fe20008010845 */
[----:B------:R-:W-:-:S01]  /*9ce0*/  FADD.FTZ R124, -R124, R5 ;  /* 0x000000057c7c7221 */ /* 0x000fc20000010100 */
[--C-:B------:R-:W-:Y:S01]  /*9cf0*/  FFMA.FTZ R95, R96, UR16, -R69.reuse ;  /* 0x00000010605f7c23 */ /* 0x100fe20008010845 */
[----:B------:R-:W-:-:S01]  /*9d00*/  FFMA.FTZ R96, R97, UR16, -R69 ;  /* 0x0000001061607c23 */ /* 0x000fc20008010845 */
[--C-:B------:R-:W-:Y:S01]  /*9d10*/  FFMA.FTZ R97, R98, UR16, -R69.reuse ;  /* 0x0000001062617c23 */ /* 0x100fe20008010845 */
[----:B------:R-:W-:Y:S01]  /*9d20*/  FMUL.FTZ R124, R124, UR16 ;  /* 0x000000107c7c7c20 */ /* 0x000fe20008410000 */
        /* <DEDUP_REMOVED lines=8> */
[----:B------:R0:W1:Y:S01]  /*9db0*/  MUFU.EX2 R127, R124 ;  /* 0x0000007c007f7308 */ /* 0x0000620000000800 */
[----:B------:R-:W-:-:S01]  /*9dc0*/  FFMA.FTZ R118, R118, UR16, -R69 ;  /* 0x0000001076767c23 */ /* 0x000fc20008010845 */
[--C-:B------:R-:W-:Y:S01]  /*9dd0*/  FFMA.FTZ R119, R119, UR16, -R69.reuse ;  /* 0x0000001077777c23 */ /* 0x100fe20008010845 */
[----:B------:R-:W-:-:S01]  /*9de0*/  FFMA.FTZ R90, R90, UR16, -R69 ;  /* 0x000000105a5a7c23 */ /* 0x000fc20008010845 */
[--C-:B------:R-:W-:Y:S01]  /*9df0*/  FFMA.FTZ R91, R91, UR16, -R69.reuse ;  /* 0x000000105b5b7c23 */ /* 0x100fe20008010845 */
[----:B------:R-:W-:-:S01]  /*9e00*/  FFMA.FTZ R72, R72, UR16, -R69 ;  /* 0x0000001048487c23 */ /* 0x000fc20008010845 */
[--C-:B------:R-:W-:Y:S01]  /*9e10*/  FFMA.FTZ R73, R73, UR16, -R69.reuse ;  /* 0x0000001049497c23 */ /* 0x100fe20008010845 */
[----:B------:R-:W-:-:S01]  /*9e20*/  FFMA.FTZ R74, R74, UR16, -R69 ;  /* 0x000000104a4a7c23 */ /* 0x000fc20008010845 */
[----:B------:R-:W2:Y:S01]  /*9e30*/  MUFU.EX2 R14, R14 ;  /* 0x0000000e000e7308 */ /* 0x000ea20000000800 */
[----:B0-----:R-:W-:-:S01]  /*9e40*/  FADD.FTZ R124, R56, R131 ;  /* 0x00000083387c7221 */ /* 0x001fc20000010000 */
[--C-:B------:R-:W-:Y:S01]  /*9e50*/  FFMA.FTZ R75, R75, UR16, -R69.reuse ;  /* 0x000000104b4b7c23 */ /* 0x100fe20008010845 */
[----:B------:R-:W-:-:S01]  /*9e60*/  FFMA.FTZ R78, R78, UR16, -R69 ;  /* 0x000000104e4e7c23 */ /* 0x000fc20008010845 */
[----:B------:R-:W-:Y:S01]  /*9e70*/  FFMA.FTZ R79, R79, UR16, -R69 ;  /* 0x000000104f4f7c23 */ /* 0x000fe20008010845 */
[----:B------:R-:W-:-:S01]  /*9e80*/  FADD.FTZ R99, R15, R124 ;  /* 0x0000007c0f637221 */ /* 0x000fc20000010000 */
[--C-:B------:R-:W-:Y:S01]  /*9e90*/  FFMA.FTZ R82, R82, UR16, -R69.reuse ;  /* 0x0000001052527c23 */ /* 0x100fe20008010845 */
[----:B------:R-:W-:-:S01]  /*9ea0*/  FFMA.FTZ R83, R83, UR16, -R69 ;  /* 0x0000001053537c23 */ /* 0x000fc20008010845 */
[----:B------:R-:W0:Y:S01]  /*9eb0*/  MUFU.EX2 R19, R19 ;  /* 0x0000001300137308 */ /* 0x000e220000000800 */
[----:B-1----:R-:W-:-:S01]  /*9ec0*/  FFMA.FTZ R8, R127, R7, R70 ;  /* 0x000000077f087223 */ /* 0x002fc20000010046 */
[----:B------:R-:W-:Y:S01]  /*9ed0*/  FADD.FTZ R124, R18, R99 ;  /* 0x00000063127c7221 */ /* 0x000fe20000010000 */
[----:B------:R-:W-:-:S01]  /*9ee0*/  FFMA.FTZ R58, R58, UR16, -R69 ;  /* 0x000000103a3a7c23 */ /* 0x000fc20008010845 */
[----:B------:R-:W-:Y:S01]  /*9ef0*/  FFMA.FTZ R59, R59, UR16, -R69 ;  /* 0x000000103b3b7c23 */ /* 0x000fe20008010845 */
[----:B------:R-:W-:-:S01]  /*9f00*/  FADD.FTZ R7, R125, R8 ;  /* 0x000000087d077221 */ /* 0x000fc20000010000 */
[----:B------:R-:W-:Y:S01]  /*9f10*/  FADD.FTZ R99, R21, R124 ;  /* 0x0000007c15637221 */ /* 0x000fe20000010000 */
[----:B------:R-:W-:-:S01]  /*9f20*/  FFMA.FTZ R60, R60, UR16, -R69 ;  /* 0x000000103c3c7c23 */ /* 0x000fc20008010845 */
[----:B------:R-:W1:Y:S01]  /*9f30*/  MUFU.EX2 R20, R20 ;  /* 0x0000001400147308 */ /* 0x000e620000000800 */
[----:B--2---:R-:W-:-:S01]  /*9f40*/  FADD.FTZ R8, R14, R7 ;  /* 0x000000070e087221 */ /* 0x004fc20000010000 */
[----:B------:R-:W-:Y:S01]  /*9f50*/  FADD.FTZ R124, R22, R99 ;  /* 0x00000063167c7221 */ /* 0x000fe20000010000 */
[----:B------:R-:W-:-:S01]  /*9f60*/  FFMA.FTZ R62, R62, UR16, -R69 ;  /* 0x000000103e3e7c23 */ /* 0x000fc20008010845 */
[----:B------:R-:W-:-:S02]  /*9f70*/  FFMA.FTZ R66, R66, UR16, -R69 ;  /* 0x0000001042427c23 */ /* 0x000fc40008010845 */
[----:B------:R-:W-:-:S02]  /*9f80*/  FADD.FTZ R99, R57, R124 ;  /* 0x0000007c39637221 */ /* 0x000fc40000010000 */
[----:B------:R-:W2:Y:S01]  /*9f90*/  MUFU.EX2 R23, R23 ;  /* 0x0000001700177308 */ /* 0x000ea20000000800 */
[----:B0-----:R-:W-:-:S01]  /*9fa0*/  FADD.FTZ R7, R19, R8 ;  /* 0x0000000813077221 */ /* 0x001fc20000010000 */
[----:B------:R-:W-:-:S04]  /*9fb0*/  FADD.FTZ R124, R122, R99 ;  /* 0x000000637a7c7221 */ /* 0x000fc80000010000 */
[----:B------:R-:W-:Y:S02]  /*9fc0*/  FADD.FTZ R99, R67, R124 ;  /* 0x0000007c43637221 */ /* 0x000fe40000010000 */
[----:B------:R-:W0:Y:S01]  /*9fd0*/  MUFU.EX2 R120, R120 ;  /* 0x0000007800787308 */ /* 0x000e220000000800 */
[----:B-1----:R-:W-:-:S01]  /*9fe0*/  FADD.FTZ R8, R20, R7 ;  /* 0x0000000714087221 */ /* 0x002fc20000010000 */
[----:B------:R-:W-:-:S04]  /*9ff0*/  FADD.FTZ R124, R104, R99 ;  /* 0x00000063687c7221 */ /* 0x000fc80000010000 */
[----:B------:R-:W-:Y:S02]  /*a000*/  FADD.FTZ R99, R71, R124 ;  /* 0x0000007c47637221 */ /* 0x000fe40000010000 */
[----:B------:R-:W1:Y:S01]  /*a010*/  MUFU.EX2 R123, R123 ;  /* 0x0000007b007b7308 */ /* 0x000e620000000800 */
[----:B--2---:R-:W-:-:S01]  /*a020*/  FADD.FTZ R7, R23, R8 ;  /* 0x0000000817077221 */ /* 0x004fc20000010000 */
[----:B------:R-:W-:-:S04]  /*a030*/  FADD.FTZ R124, R108, R99 ;  /* 0x000000636c7c7221 */ /* 0x000fc80000010000 */
[----:B------:R-:W-:Y:S02]  /*a040*/  FADD.FTZ R99, R105, R124 ;  /* 0x0000007c69637221 */ /* 0x000fe40000010000 */
[----:B------:R-:W2:Y:S01]  /*a050*/  MUFU.EX2 R106, R106 ;  /* 0x0000006a006a7308 */ /* 0x000ea20000000800 */
[----:B0-----:R-:W-:-:S01]  /*a060*/  FADD.FTZ R8, R120, R7 ;  /* 0x0000000778087221 */ /* 0x001fc20000010000 */
[----:B------:R-:W-:-:S04]  /*a070*/  FADD.FTZ R124, R112, R99 ;  /* 0x00000063707c7221 */ /* 0x000fc80000010000 */
[----:B------:R-:W-:Y:S02]  /*a080*/  FADD.FTZ R99, R109, R124 ;  /* 0x0000007c6d637221 */ /* 0x000fe40000010000 */
[----:B------:R-:W0:Y:S01]  /*a090*/  MUFU.EX2 R107, R107 ;  /* 0x0000006b006b7308 */ /* 0x000e220000000800 */
[----:B-1----:R-:W-:-:S01]  /*a0a0*/  FADD.FTZ R7, R123, R8 ;  /* 0x000000087b077221 */ /* 0x002fc20000010000 */
[----:B------:R-:W-:-:S06]  /*a0b0*/  FADD.FTZ R99, R116, R99 ;  /* 0x0000006374637221 */ /* 0x000fcc0000010000 */
        /* <DEDUP_REMOVED lines=15> */
[----:B0-----:R-:W-:-:S01]  /*a1b0*/  FADD.FTZ R7, R119, R8 ;  /* 0x0000000877077221 */ /* 0x001fc20000010000 */
[----:B------:R-:W-:-:S06]  /*a1c0*/  FADD.FTZ R8, R88, R99 ;  /* 0x0000006358087221 */ /* 0x000fcc0000010000 */
[----:B------:R-:W0:Y:S01]  /*a1d0*/  MUFU.EX2 R5, R129 ;  /* 0x0000008100057308 */ /* 0x000e220000000800 */
[----:B-1----:R-:W-:-:S01]  /*a1e0*/  FADD.FTZ R124, R90, R7 ;  /* 0x000000075a7c7221 */ /* 0x002fc20000010000 */
[----:B------:R-:W-:-:S04]  /*a1f0*/  FADD.FTZ R7, R89, R8 ;  /* 0x0000000859077221 */ /* 0x000fc80000010000 */
[----:B------:R-:W-:Y:S02]  /*a200*/  FADD.FTZ R8, R92, R7 ;  /* 0x000000075c087221 */ /* 0x000fe40000010000 */
[----:B------:R-:W1:Y:S01]  /*a210*/  MUFU.EX2 R94, R94 ;  /* 0x0000005e005e7308 */ /* 0x000e620000000800 */
[----:B--2---:R-:W-:-:S01]  /*a220*/  FADD.FTZ R124, R91, R124 ;  /* 0x0000007c5b7c7221 */ /* 0x004fc20000010000 */
[----:B------:R-:W-:-:S06]  /*a230*/  FADD.FTZ R8, R93, R8 ;  /* 0x000000085d087221 */ /* 0x000fcc0000010000 */
        /* <DEDUP_REMOVED lines=21> */
[----:B-1----:R-:W-:-:S01]  /*a390*/  FADD.FTZ R8, R102, R99 ;  /* 0x0000006366087221 */ /* 0x002fc20000010000 */
[----:B------:R-:W-:-:S03]  /*a3a0*/  FFMA.FTZ R99, R103, UR16, -R69 ;  /* 0x0000001067637c23 */ /* 0x000fc60008010845 */
[----:B------:R-:W-:-:S03]  /*a3b0*/  FADD.FTZ R8, R61, R8 ;  /* 0x000000083d087221 */ /* 0x000fc60000010000 */
[----:B------:R-:W1:Y:S01]  /*a3c0*/  MUFU.EX2 R74, R74 ;  /* 0x0000004a004a7308 */ /* 0x000e620000000800 */
[----:B--2---:R-:W-:-:S01]  /*a3d0*/  FADD.FTZ R124, R72, R7 ;  /* 0x00000007487c7221 */ /* 0x004fc20000010000 */
[----:B------:R-:W-:-:S04]  /*a3e0*/  FADD.FTZ R103, R63, R8 ;  /* 0x000000083f677221 */ /* 0x000fc80000010000 */
[----:B------:R-:W-:Y:S02]  /*a3f0*/  FADD.FTZ R103, R68, R103 ;  /* 0x0000006744677221 */ /* 0x000fe40000010000 */
        /* <DEDUP_REMOVED lines=8> */
[--C-:B------:R-:W-:Y:S01]  /*a480*/  FFMA.FTZ R103, R76, UR16, -R69.reuse ;  /* 0x000000104c677c23 */ /* 0x100fe20008010845 */
[----:B------:R-:W-:-:S05]  /*a490*/  FFMA.FTZ R69, R77, UR16, -R69 ;  /* 0x000000104d457c23 */ /* 0x000fca0008010845 */
        /* <DEDUP_REMOVED lines=46> */
.L_x_864:
[----:B------:R-:W-:Y:S01]  /*a780*/  UIADD3 UR10, UR13, 0x12460, URZ ;  /* 0x000124600d0a7890 */ /* 0x000fe2000fffe03f */
[----:B------:R-:W-:Y:S01]  /*a790*/  ISETP.GT.AND P1, PT, R4, UR23, PT ;  /* 0x0000001704007c0c */ /* 0x000fe2000bf24270 */
[----:B------:R-:W-:Y:S01]  /*a7a0*/  UMOV UR25, UR6 ;  /* 0x0000000600197c82 */ /* 0x000fe20008000000 */
[----:B------:R-:W-:Y:S01]  /*a7b0*/  F2FP.SATFINITE.E4M3.F32.PACK_AB_MERGE_C R5, R94, R5, RZ ;  /* 0x000000055e05723e */ /* 0x000fe200048070ff */
[----:B------:R-:W-:Y:S01]  /*a7c0*/  UPRMT UR10, UR5, 0x654, UR10 ;  /* 0x00000654050a7896 */ /* 0x000fe2000800000a */
[----:B------:R-:W-:Y:S01]  /*a7d0*/  F2FP.SATFINITE.E4M3.F32.PACK_AB_MERGE_C R15, R18, R15, RZ ;  /* 0x0000000f120f723e */ /* 0x000fe200048070ff */
[----:B------:R-:W-:Y:S01]  /*a7e0*/  UMOV UR24, UR7 ;  /* 0x0000000700187c82 */ /* 0x000fe20008000000 */
[----:B------:R-:W-:Y:S01]  /*a7f0*/  F2FP.SATFINITE.E4M3.F32.PACK_AB_MERGE_C R14, R19, R14, RZ ;  /* 0x0000000e130e723e */ /* 0x000fe200048070ff */
[-C--:B------:R-:W-:Y:S01]  /*a800*/  FMUL.FTZ R24, R24, R6.reuse ;  /* 0x0000000618187220 */ /* 0x080fe20000410000 */
[----:B------:R-:W-:Y:S01]  /*a810*/  F2FP.SATFINITE.E4M3.F32.PACK_AB_MERGE_C R57, R122, R57, RZ ;  /* 0x000000397a39723e */ /* 0x000fe200048070ff */
[----:B------:R-:W-:Y:S01]  /*a820*/  FMUL.FTZ R25, R25, R6 ;  /* 0x0000000619197220 */ /* 0x000fe20000410000 */
[----:B------:R-:W-:Y:S01]  /*a830*/  F2FP.SATFINITE.E4M3.F32.PACK_AB_MERGE_C R120, R123, R120, RZ ;  /* 0x000000787b78723e */ /* 0x000fe200048070ff */
[----:B------:R-:W-:Y:S01]  /*a840*/  FMUL.FTZ R28, R28, R6 ;  /* 0x000000061c1c7220 */ /* 0x000fe20000410000 */
[----:B------:R-:W-:Y:S01]  /*a850*/  F2FP.SATFINITE.E4M3.F32.PACK_AB_MERGE_C R71, R108, R71, RZ ;  /* 0x000000476c47723e */ /* 0x000fe200048070ff */
[----:B------:R-:W-:Y:S01]  /*a860*/  SYNCS.ARRIVE.TRANS64.RED.A1T0 RZ, [UR10], RZ ;  /* 0x000000ffffff79a7 */ /* 0x000fe2000810040a */
[----:B------:R-:W-:Y:S01]  /*a870*/  F2FP.SATFINITE.E4M3.F32.PACK_AB_MERGE_C R110, R111, R110, RZ ;  /* 0x0000006e6f6e723e */ /* 0x000fe200048070ff */
[-C--:B------:R-:W-:Y:S01]  /*a880*/  FMUL.FTZ R29, R29, R6.reuse ;  /* 0x000000061d1d7220 */ /* 0x080fe20000410000 */
        /* <DEDUP_REMOVED lines=22> */
[----:B------:R-:W-:Y:S01]  /*a9f0*/  F2FP.SATFINITE.E4M3.F32.PACK_AB_MERGE_C R121, R130, R121, RZ ;  /* 0x000000798279723e */ /* 0x000fe200048070ff */
[----:B------:R-:W-:Y:S01]  /*aa00*/  FMUL.FTZ R53, R53, R6 ;  /* 0x0000000635357220 */ /* 0x000fe20000410000 */
[----:B------:R-:W-:Y:S01]  /*aa10*/  F2FP.SATFINITE.E4M3.F32.PACK_AB_MERGE_C R66, R69, R66, RZ ;  /* 0x000000424542723e */ /* 0x000fe200048070ff */
[----:B------:R-:W-:Y:S01]  /*aa20*/  VIADD R4, R4, 0xffffffff ;  /* 0xffffffff04047836 */ /* 0x000fe20000000000 */
[----:B------:R-:W-:Y:S01]  /*aa30*/  F2FP.SATFINITE.E4M3.F32.PACK_AB_MERGE_C R145, R91, R90, R5 ;  /* 0x0000005a5b91723e */ /* 0x000fe20004807005 */
[----:B------:R-:W-:Y:S01]  /*aa40*/  FMUL.FTZ R26, R26, R127 ;  /* 0x0000007f1a1a7220 */ /* 0x000fe20000410000 */
[----:B------:R-:W-:Y:S01]  /*aa50*/  F2FP.SATFINITE.E4M3.F32.PACK_AB_MERGE_C R152, R56, R13, R15 ;  /* 0x0000000d3898723e */ /* 0x000fe2000480700f */
[-C--:B------:R-:W-:Y:S01]  /*aa60*/  FMUL.FTZ R27, R27, R127.reuse ;  /* 0x0000007f1b1b7220 */ /* 0x080fe20000410000 */
        /* <DEDUP_REMOVED lines=20> */
[----:B------:R-:W-:Y:S01]  /*abb0*/  F2FP.SATFINITE.E4M3.F32.PACK_AB_MERGE_C R140, R61, R102, R63 ;  /* 0x000000663d8c723e */ /* 0x000fe2000480703f */
[-C--:B------:R-:W-:Y:S01]  /*abc0*/  FMUL.FTZ R50, R50, R127.reuse ;  /* 0x0000007f32327220 */ /* 0x080fe20000410000 */
[----:B------:R-:W-:Y:S01]  /*abd0*/  F2FP.SATFINITE.E4M3.F32.PACK_AB_MERGE_C R141, R73, R72, R74 ;  /* 0x00000048498d723e */ /* 0x000fe2000480704a */
[-C--:B------:R-:W-:Y:S01]  /*abe0*/  FMUL.FTZ R51, R51, R127.reuse ;  /* 0x0000007f33337220 */ /* 0x080fe20000410000 */
[----:B------:R-:W-:Y:S01]  /*abf0*/  F2FP.SATFINITE.E4M3.F32.PACK_AB_MERGE_C R142, R81, R80, R84 ;  /* 0x00000050518e723e */ /* 0x000fe20004807054 */
[-C--:B------:R-:W-:Y:S01]  /*ac00*/  FMUL.FTZ R54, R54, R127.reuse ;  /* 0x0000007f36367220 */ /* 0x080fe20000410000 */
[----:B------:R-:W-:Y:S01]  /*ac10*/  F2FP.SATFINITE.E4M3.F32.PACK_AB_MERGE_C R143, R79, R78, R82 ;  /* 0x0000004e4f8f723e */ /* 0x000fe20004807052 */
[----:B------:R-:W-:Y:S01]  /*ac20*/  FMUL.FTZ R55, R55, R127 ;  /* 0x0000007f37377220 */ /* 0x000fe20000410000 */
[----:B------:R-:W-:Y:S01]  /*ac30*/  F2FP.SATFINITE.E4M3.F32.PACK_AB_MERGE_C R136, R87, R86, R117 ;  /* 0x000000565788723e */ /* 0x000fe20004807075 */
[----:B------:R-:W-:Y:S01]  /*ac40*/  IMAD.MOV.U32 R5, RZ, RZ, R11 ;  /* 0x000000ffff057224 */ /* 0x000fe200078e000b */
[----:B------:R-:W-:Y:S01]  /*ac50*/  F2FP.SATFINITE.E4M3.F32.PACK_AB_MERGE_C R137, R59, R58, R60 ;  /* 0x0000003a3b89723e */ /* 0x000fe2000480703c */
[----:B------:R-:W-:Y:S01]  /*ac60*/  IMAD.MOV.U32 R6, RZ, RZ, R10 ;  /* 0x000000ffff067224 */ /* 0x000fe200078e000a */
[----:B------:R-:W-:-:S02]  /*ac70*/  F2FP.SATFINITE.E4M3.F32.PACK_AB_MERGE_C R138, R65, R64, R121 ;  /* 0x00000040418a723e */ /* 0x000fc40004807079 */
[----:B------:R-:W-:Y:S01]  /*ac80*/  F2FP.SATFINITE.E4M3.F32.PACK_AB_MERGE_C R139, R103, R62, R66 ;  /* 0x0000003e678b723e */ /* 0x000fe20004807042 */
[----:B------:R-:W-:Y:S06]  /*ac90*/  @P1 BRA `(.L_x_865) ;  /* 0xffffffb400bc1947 */ /* 0x000fec000383ffff */
[----:B------:R-:W-:Y:S02]  /*aca0*/  IMAD.MOV.U32 R5, RZ, RZ, R11 ;  /* 0x000000ffff057224 */ /* 0x000fe400078e000b */
[----:B------:R-:W-:-:S07]  /*acb0*/  IMAD.MOV.U32 R6, RZ, RZ, R10 ;  /* 0x000000ffff067224 */ /* 0x000fce00078e000a */
.L_x_846:
[----:B------:R-:W0:Y:S01]  /*acc0*/  LDC R11, c[0x0][0x2f0] ;  /* 0x0000bc00ff0b7b82 */ /* 0x000e220000000800 */
[----:B------:R-:W-:Y:S02]  /*acd0*/  UIADD3 UR18, -UR18, 0x1, URZ ;  /* 0x0000000112127890 */ /* 0x000fe4000fffe13f */
[----:B------:R-:W-:Y:S02]  /*ace0*/  UISETP.NE.AND UP1, UPT, UR44, URZ, UPT ;  /* 0x0000003f2c00728c */ /* 0x000fe4000bf25270 */
[----:B------:R-:W-:Y:S01]  /*acf0*/  UISETP.NE.AND UP0, UPT, UR47, URZ, UPT ;  /* 0x0000003f2f00728c */ /* 0x000fe2000bf05270 */
[----:B------:R-:W-:Y:S02]  /*ad00*/  UMOV UR12, 0xc0 ;  /* 0x000000c0000c7882 */ /* 0x000fe40000000000 */
[----:B------:R-:W1:Y:S03]  /*ad10*/  S2UR UR10, SR_CTAID.X ;  /* 0x00000000000a79c3 */ /* 0x000e660000002500 */
[----:B------:R-:W-:-:S03]  /*ad20*/  PLOP3.LUT P1, PT, PT, PT, UP0, 0x40, 0x0 ;  /* 0x000000000000781c */ /* 0x000fc60003f2e808 */
[----:B------:R-:W-:Y:S01]  /*ad30*/  @UP1 ULDC UR14, c[0x0][0x450] ;  /* 0x00011400000e1ab9 */ /* 0x000fe20000000800 */
[----:B0-----:R-:W-:-:S05]  /*ad40*/  IMAD R11, R16, R11, UR18 ;  /* 0x00000012100b7e24 */ /* 0x001fca000f8e020b */
[----:B------:R-:W-:Y:S01]  /*ad50*/  R2UR UR13, R11 ;  /* 0x000000000b0d72ca */ /* 0x000fe200000e0000 */
[----:B-1----:R-:W-:-:S03]  /*ad60*/  UIMAD UR12, UR10, UR12, 0xbf ;  /* 0x000000bf0a0c74a4 */ /* 0x002fc6000f8e020c */
[----:B------:R-:W-:Y:S02]  /*ad70*/  @UP1 ULDC UR10, c[0x0][0x44c] ;  /* 0x00011300000a1ab9 */ /* 0x000fe40000000800 */
[----:B------:R-:W-:-:S04]  /*ad80*/  UIMAD.WIDE.U32 UR10, UR12, UR10, URZ ;  /* 0x0000000a0c0a72a5 */ /* 0x000fc8000f8e003f */
[----:B------:R-:W-:-:S04]  /*ad90*/  @UP1 USHF.R.U32.HI UR12, URZ, UR14, UR11 ;  /* 0x0000000e3f0c1299 */ /* 0x000fc8000801160b */
[----:B------:R-:W-:-:S03]  /*ada0*/  UIADD3 UR12, UR13, UR12, URZ ;  /* 0x0000000c0d0c7290 */ /* 0x000fc6000fffe03f */
[----:B------:R-:W-:Y:S02]  /*adb0*/  ULDC UR13, c[0x0][0x9dc] ;  /* 0x00027700000d7ab9 */ /* 0x000fe40000000800 */
[----:B------:R-:W-:Y:S01]  /*adc0*/  UIADD3 UR13, UR12, -UR13, URZ ;  /* 0x8000000d0c0d7290 */ /* 0x000fe2000fffe03f */
[----:B------:R-:W-:Y:S11]  /*add0*/  @P1 BRA `(.L_x_866) ;  /* 0x00000000004c1947 */ /* 0x000ff60003800000 */
[----:B------:R-:W-:-:S06]  /*ade0*/  UISETP.GT.AND UP0, UPT, UR12, -0x1, UPT ;  /* 0xffffffff0c00788c */ /* 0x000fcc000bf04270 */
[----:B------:R-:W-:-:S13]  /*adf0*/  PLOP3.LUT P1, PT, PT, PT, UP0, 0x80, 0x0 ;  /* 0x000000000000781c */ /* 0x000fda0003f2f008 */
[----:B------:R-:W-:Y:S05]  /*ae00*/  @P1 BRA `(.L_x_867) ;  /* 0x0000000000201947 */ /* 0x000fea0003800000 */
[----:B------:R-:W-:Y:S01]  /*ae10*/  ULDC UR14, c[0x0][0x9e4] ;  /* 0x00027900000e7ab9 */ /* 0x000fe20000000800 */
[----:B------:R-:W-:Y:S02]  /*ae20*/  ULOP3.LUT UR12, URZ, UR12, URZ, 0x33, !UPT ;  /* 0x0000000c3f0c7292 */ /* 0x000fe4000f8e333f */
[----:B------:R-:W-:-:S11]  /*ae30*/  UISETP.NE.AND UP0, UPT, UR14, 0x1, UPT ;  /* 0x000000010e00788c */ /* 0x000fd6000bf05270 */
[----:B------:R-:W-:Y:S02]  /*ae40*/  @UP0 ULDC.64 UR18, c[0x0][0x9e8] ;  /* 0x00027a0000120ab9 */ /* 0x000fe40000000a00 */
[----:B------:R-:W-:-:S04]  /*ae50*/  UIMAD.WIDE.U32 UR10, UR12, UR18, URZ ;  /* 0x000000120c0a72a5 */ /* 0x000fc8000f8e003f */
[----:B------:R-:W-:-:S04]  /*ae60*/  @UP0 USHF.R.U32.HI UR12, URZ, UR19, UR11 ;  /* 0x000000133f0c0299 */ /* 0x000fc8000801160b */
[----:B------:R-:W-:Y:S01]  /*ae70*/  ULOP3.LUT UR12, URZ, UR12, URZ, 0x33, !UPT ;  /* 0x0000000c3f0c7292 */ /* 0x000fe2000f8e333f */
[----:B------:R-:W-:Y:S11]  /*ae80*/  BRA `(.L_x_868) ;  /* 0x0000000000147947 */ /* 0x000ff60003800000 */
.L_x_867:
[----:B------:R-:W-:Y:S02]  /*ae90*/  ULDC UR14, c[0x0][0x9e4] ;  /* 0x00027900000e7ab9 */ /* 0x000fe40000000800 */
[----:B------:R-:W-:-:S11]  /*aea0*/  UISETP.NE.AND UP0, UPT, UR14, 0x1, UPT ;  /* 0x000000010e00788c */ /* 0x000fd6000bf05270 */
[----:B------:R-:W-:Y:S02]  /*aeb0*/  @UP0 ULDC.64 UR18, c[0x0][0x9e8] ;  /* 0x00027a0000120ab9 */ /* 0x000fe40000000a00 */
[----:B------:R-:W-:-:S04]  /*aec0*/  UIMAD.WIDE.U32 UR10, UR12, UR18, URZ ;  /* 0x000000120c0a72a5 */ /* 0x000fc8000f8e003f */
[----:B------:R-:W-:-:S12]  /*aed0*/  @UP0 USHF.R.U32.HI UR12, URZ, UR19, UR11 ;  /* 0x000000133f0c0299 */ /* 0x000fd8000801160b */
.L_x_868:
[----:B------:R-:W-:-:S04]  /*aee0*/  UIMAD UR12, UR12, UR14, URZ ;  /* 0x0000000e0c0c72a4 */ /* 0x000fc8000f8e023f */
[----:B------:R-:W-:-:S04]  /*aef0*/  UISETP.LT.AND UP0, UPT, UR13, UR12, UPT ;  /* 0x0000000c0d00728c */ /* 0x000fc8000bf01270 */
[----:B------:R-:W-:-:S12]  /*af00*/  USEL UR13, UR13, UR12, !UP0 ;  /* 0x0000000c0d0d7287 */ /* 0x000fd8000c000000 */
.L_x_866:
[----:B------:R-:W-:-:S04]  /*af10*/  UIADD3 UR10, UR13, 0x9f, URZ ;  /* 0x0000009f0d0a7890 */ /* 0x000fc8000fffe03f */
[----:B------:R-:W-:-:S04]  /*af20*/  UIMAD.WIDE UR10, UR10, 0x66666667, URZ ;  /* 0x666666670a0a78a5 */ /* 0x000fc8000f8e023f */
[----:B------:R-:W-:-:S04]  /*af30*/  USHF.R.U32.HI UR10, URZ, 0x1f, UR11 ;  /* 0x0000001f3f0a7899 */ /* 0x000fc8000801160b */
[----:B------:R-:W-:-:S04]  /*af40*/  ULEA.HI.SX32 UR10, UR11, UR10, 0x1a ;  /* 0x0000000a0b0a7291 */ /* 0x000fc8000f8fd23f */
[----:B------:R-:W-:-:S04]  /*af50*/  UISETP.LT.AND UP0, UPT, UR45, UR10, UPT ;  /* 0x0000000a2d00728c */ /* 0x000fc8000bf01270 */
[----:B------:R-:W-:-:S06]  /*af60*/  USEL UR22, UR45, UR10, !UP0 ;  /* 0x0000000a2d167287 */ /* 0x000fcc000c000000 */
[----:B------:R-:W-:-:S13]  /*af70*/  ISETP.GE.AND P1, PT, R4, UR22, PT ;  /* 0x0000001604007c0c */ /* 0x000fda000bf26270 */
[----:B------:R-:W-:Y:S05]  /*af80*/  @!P1 BRA `(.L_x_869) ;  /* 0x0000002c00209947 */ /* 0x000fea0003800000 */
[----:B------:R-:W-:Y:S01]  /*af90*/  IMAD.MOV.U32 R11, RZ, RZ, R5 ;  /* 0x000000ffff0b7224 */ /* 0x000fe200078e0005 */
[----:B------:R-:W-:Y:S01]  /*afa0*/  UMOV UR24, UR6 ;  /* 0x0000000600187c82 */ /* 0x000fe20008000000 */
[----:B------:R-:W-:Y:S01]  /*afb0*/  IMAD.MOV.U32 R10, RZ, RZ, R6 ;  /* 0x000000ffff0a7224 */ /* 0x000fe200078e0006 */
[----:B------:R-:W-:Y:S01]  /*afc0*/  UMOV UR23, UR7 ;  /* 0x0000000700177c82 */ /* 0x000fe20008000000 */
[----:B------:R-:W-:-:S05]  /*afd0*/  ULDC UR21, c[0x0][0x988] ;  /* 0x0002620000157ab9 */ /* 0x000fca0000000800 */
.L_x_880:
[----:B------:R-:W-:-:S04]  /*afe0*/  UIADD3 UR7, UR23, 0x1, URZ ;  /* 0x0000000117077890 */ /* 0x000fc8000fffe03f */
[----:B------:R-:W-:-:S04]  /*aff0*/  UISETP.NE.AND UP0, UPT, UR7, 0x2, UPT ;  /* 0x000000020700788c */ /* 0x000fc8000bf05270 */
[----:B------:R-:W-:Y:S02]  /*b000*/  USEL UR6, URZ, 0x1, UP0 ;  /* 0x000000013f067887 */ /* 0x000fe40008000000 */
[----:B------:R-:W-:Y:S02]  /*b010*/  USEL UR7, UR7, URZ, UP0 ;  /* 0x0000003f07077287 */ /* 0x000fe40008000000 */
[----:B------:R-:W-:Y:S01]  /*b020*/  ULOP3.LUT UR6, UR24, UR6, URZ, 0x3c, !UPT ;  /* 0x0000000618067292 */ /* 0x000fe2000f8e3c3f */
[----:B------:R-:W-:Y:S11]  /*b030*/  @!P0 BRA `(.L_x_870) ;  /* 0x0000000000048947 */ /* 0x000ff60003800000 */
[----:B------:R-:W-:Y:S01]  /*b040*/  BPT.TRAP 0x1 ;  /* 0x000000040000795c */ /* 0x000fe20000300000 */
.L_x_870:
[----:B------:R-:W-:Y:S01]  /*b050*/  ULEA UR10, UR7, UR46, 0x3 ;  /* 0x0000002e070a7291 */ /* 0x000fe2000f8e183f */
[----:B------:R-:W-:-:S05]  /*b060*/  IMAD.U32 R5, RZ, RZ, UR6 ;  /* 0x00000006ff057e24 */ /* 0x000fca000f8e00ff */
[----:B------:R-:W-:-:S04]  /*b070*/  SHF.L.U32 R5, R5, 0x1f, RZ ;  /* 0x0000001f05057819 */ /* 0x000fc800000006ff */
[----:B------:R0:W1:Y:S01]  /*b080*/  SYNCS.PHASECHK.TRANS64.TRYWAIT P1, [UR10+0x12430], R5 ;  /* 0x01243005ff0075a7 */ /* 0x000062000802014a */
[----:B------:R-:W-:Y:S05]  /*b090*/  @!P0 BRA `(.L_x_871) ;  /* 0x0000000000048947 */ /* 0x000fea0003800000 */
[----:B------:R-:W-:Y:S01]  /*b0a0*/  BPT.TRAP 0x1 ;  /* 0x000000040000795c */ /* 0x000fe20000300000 */
.L_x_871:
[----:B-1----:R-:W-:Y:S05]  /*b0b0*/  @P1 BRA `(.L_x_872) ;  /* 0x0000000000081947 */ /* 0x002fea0003800000 */
[----:B------:R-:W1:Y:S02]  /*b0c0*/  SYNCS.PHASECHK.TRANS64.TRYWAIT P1, [UR10+0x12430], R5 ;  /* 0x01243005ff0075a7 */ /* 0x000e64000802014a */
[----:B-1----:R-:W-:Y:S05]  /*b0d0*/  @!P1 BRA `(.L_x_873) ;  /* 0x000000e0008c9947 */ /* 0x002fea0003800000 */
.L_x_872:
[----:B------:R-:W-:Y:S01]  /*b0e0*/  UIMAD UR25, UR7, 0x280, UR4 ;  /* 0x00000280071978a4 */ /* 0x000fe2000f8e0204 */
[----:B------:R-:W-:Y:S01]  /*b0f0*/  WARPGROUP.ARRIVE ;  /* 0x00000000000079c5 */ /* 0x000fe20000000000 */
[----:B------:R-:W-:Y:S01]  /*b100*/  UMOV UR39, 0x80000020 ;  /* 0x8000002000277882 */ /* 0x000fe20000000000 */
[----:B------:R-:W-:Y:S01]  /*b110*/  UMOV UR12, UR36 ;  /* 0x00000024000c7c82 */ /* 0x000fe20008000000 */
[----:B------:R-:W-:Y:S01]  /*b120*/  UIADD3 UR14, UR25, 0x80, URZ ;  /* 0x00000080190e7890 */ /* 0x000fe2000fffe03f */
[----:B------:R-:W-:Y:S02]  /*b130*/  UMOV UR13, UR37 ;  /* 0x00000025000d7c82 */ /* 0x000fe40008000000 */
        /* <DEDUP_REMOVED lines=8> */
[----:B------:R-:W-:Y:S01]  /*b1c0*/  UMOV UR39, 0x80000020 ;  /* 0x8000002000277882 */ /* 0x000fe20000000000 */
[----:B------:R-:W-:Y:S01]  /*b1d0*/  UIADD3 UR10, UR25, 0x200, URZ ;  /* 0x00000200190a7890 */ /* 0x000fe2000fffe03f */
[----:B------:R-:W-:Y:S01]  /*b1e0*/  UMOV UR11, 0x80000020 ;  /* 0x80000020000b7882 */ /* 0x000fe20000000000 */
[----:B------:R-:W-:-:S02]  /*b1f0*/  WARPGROUP.DEPBAR.LE gsb0, 0x0 ;  /* 0x00008000000079c5 */ /* 0x000fc40000010000 */
        /* <DEDUP_REMOVED lines=45> */
.L_x_874:
[----:B------:R-:W-:Y:S01]  /*b4d0*/  ULEA UR13, UR23, UR46, 0x3 ;  /* 0x0000002e170d7291 */ /* 0x000fe2000f8e183f */
[----:B01----:R-:W-:-:S05]  /*b4e0*/  IMAD.U32 R5, RZ, RZ, UR24 ;  /* 0x00000018ff057e24 */ /* 0x003fca000f8e00ff */
[----:B------:R-:W-:-:S04]  /*b4f0*/  SHF.L.U32 R5, R5, 0x1f, RZ ;  /* 0x0000001f05057819 */ /* 0x000fc800000006ff */
[----:B------:R0:W1:Y:S01]  /*b500*/  SYNCS.PHASECHK.TRANS64.TRYWAIT P1, [UR13+0x12450], R5 ;  /* 0x01245005ff0075a7 */ /* 0x000062000802014d */
[----:B------:R-:W-:Y:S05]  /*b510*/  @!P0 BRA `(.L_x_875) ;  /* 0x0000000000048947 */ /* 0x000fea0003800000 */
[----:B------:R-:W-:Y:S01]  /*b520*/  BPT.TRAP 0x1 ;  /* 0x000000040000795c */ /* 0x000fe20000300000 */
.L_x_875:
[----:B-1----:R-:W-:Y:S05]  /*b530*/  @P1 BRA `(.L_x_876) ;  /* 0x0000000000081947 */ /* 0x002fea0003800000 */
[----:B------:R-:W1:Y:S02]  /*b540*/  SYNCS.PHASECHK.TRANS64.TRYWAIT P1, [UR13+0x12450], R5 ;  /* 0x01245005ff0075a7 */ /* 0x000e64000802014d */
[----:B-1----:R-:W-:Y:S05]  /*b550*/  @!P1 BRA `(.L_x_877) ;  /* 0x000000dc00849947 */ /* 0x002fea0003800000 */
.L_x_876:
        /* <DEDUP_REMOVED lines=32> */
.L_x_878:
        /* <DEDUP_REMOVED lines=23> */
[----:B01----:R-:W-:Y:S01]  /*b8d0*/  FMNMX.FTZ R5, R13, R10, !PT ;  /* 0x0000000a0d057209 */ /* 0x003fe20007810000 */
[C---:B------:R-:W-:Y:S01]  /*b8e0*/  FMUL.FTZ R108, R2.reuse, R108 ;  /* 0x0000006c026c7220 */ /* 0x040fe20000410000 */
[C---:B------:R-:W-:Y:S01]  /*b8f0*/  FMUL.FTZ R110, R2.reuse, R110 ;  /* 0x0000006e026e7220 */ /* 0x040fe20000410000 */
[C---:B------:R-:W-:Y:S01]  /*b900*/  FMUL.FTZ R109, R2.reuse, R109 ;  /* 0x0000006d026d7220 */ /* 0x040fe20000410000 */
[C---:B------:R-:W-:Y:S01]  /*b910*/  FMUL.FTZ R111, R2.reuse, R111 ;  /* 0x0000006f026f7220 */ /* 0x040fe20000410000 */
[C---:B------:R-:W-:Y:S01]  /*b920*/  FMUL.FTZ R112, R2.reuse, R112 ;  /* 0x0000007002707220 */ /* 0x040fe20000410000 */
[----:B------:R-:W-:Y:S01]  /*b930*/  FMUL.FTZ R114, R2, R114 ;  /* 0x0000007202727220 */ /* 0x000fe20000410000 */
[----:B------:R-:W0:Y:S01]  /*b940*/  MUFU.TANH R15, R15 ;  /* 0x0000000f000f7308 */ /* 0x000e220000002400 */
[----:B--2---:R-:W-:Y:S01]  /*b950*/  FMNMX.FTZ R6, R18, R11, !PT ;  /* 0x0000000b12067209 */ /* 0x004fe20007810000 */
[C---:B------:R-:W-:Y:S01]  /*b960*/  FMUL.FTZ R113, R2.reuse, R113 ;  /* 0x0000007102717220 */ /* 0x040fe20000410000 */
[C---:B------:R-:W-:Y:S01]  /*b970*/  FMUL.FTZ R115, R2.reuse, R115 ;  /* 0x0000007302737220 */ /* 0x040fe20000410000 */
[C---:B------:R-:W-:Y:S01]  /*b980*/  FMUL.FTZ R116, R2.reuse, R116 ;  /* 0x0000007402747220 */ /* 0x040fe20000410000 */
[C---:B------:R-:W-:Y:S01]  /*b990*/  FMUL.FTZ R118, R2.reuse, R118 ;  /* 0x0000007602767220 */ /* 0x040fe20000410000 */
[C---:B------:R-:W-:Y:S01]  /*b9a0*/  FMUL.FTZ R117, R2.reuse, R117 ;  /* 0x0000007502757220 */ /* 0x040fe20000410000 */
[----:B------:R-:W-:Y:S01]  /*b9b0*/  FMUL.FTZ R119, R2, R119 ;  /* 0x0000007702777220 */ /* 0x000fe20000410000 */
[----:B------:R-:W1:Y:S01]  /*b9c0*/  MUFU.TANH R19, R19 ;  /* 0x0000001300137308 */ /* 0x000e620000002400 */
[----:B---3--:R-:W-:Y:S01]  /*b9d0*/  FMNMX.FTZ R128, R14, R5, !PT ;  /* 0x000000050e807209 */ /* 0x008fe20007810000 */
        /* <DEDUP_REMOVED lines=59> */
[----:B------:R-:W-:Y:S01]  /*bd90*/  FMUL.FTZ R71, R2, R71 ;  /* 0x0000004702477220 */ /* 0x000fe20000410000 */
[----:B------:R-:W-:Y:S01]  /*bda0*/  UMOV UR16, UR21 ;  /* 0x0000001500107c82 */ /* 0x000fe20008000000 */
[----:B------:R-:W-:Y:S01]  /*bdb0*/  ULEA UR10, UR7, UR46, 0x3 ;  /* 0x0000002e070a7291 */ /* 0x000fe2000f8e183f */
[----:B------:R-:W0:Y:S01]  /*bdc0*/  MUFU.TANH R123, R123 ;  /* 0x0000007b007b7308 */ /* 0x000e220000002400 */
[----:B-1----:R-:W-:-:S02]  /*bdd0*/  FMNMX.FTZ R6, R120, R5, !PT ;  /* 0x0000000578067209 */ /* 0x002fc40007810000 */
[----:B------:R-:W-:-:S04]  /*bde0*/  UIADD3 UR10, UR10, 0x12440, URZ ;  /* 0x000124400a0a7890 */ /* 0x000fc8000fffe03f */
[----:B------:R-:W-:Y:S01]  /*bdf0*/  UPRMT UR10, UR5, 0x654, UR10 ;  /* 0x00000654050a7896 */ /* 0x000fe2000800000a */
[----:B------:R-:W1:Y:S01]  /*be00*/  MUFU.TANH R125, R125 ;  /* 0x0000007d007d7308 */ /* 0x000e620000002400 */
[----:B--2---:R-:W-:-:S07]  /*be10*/  FMNMX.FTZ R56, R122, R129, !PT ;  /* 0x000000817a387209 */ /* 0x004fce0007810000 */
[----:B------:R-:W2:Y:S01]  /*be20*/  MUFU.TANH R124, R124 ;  /* 0x0000007c007c7308 */ /* 0x000ea20000002400 */
[----:B0-----:R-:W-:Y:S01]  /*be30*/  FMNMX.FTZ R5, R123, R6, !PT ;  /* 0x000000067b057209 */ /* 0x001fe20007810000 */
[----:B------:R-:W-:Y:S06]  /*be40*/  SYNCS.ARRIVE.TRANS64.RED.A1T0 RZ, [UR10], RZ ;  /* 0x000000ffffff79a7 */ /* 0x000fec000810040a */
        /* <DEDUP_REMOVED lines=18> */
[----:B0-----:R-:W-:Y:S01]  /*bf70*/  FMNMX.FTZ R56, R110, R131, !PT ;  /* 0x000000836e387209 */ /* 0x001fe20007810000 */
[----:B------:R-:W-:-:S06]  /*bf80*/  FMUL.FTZ R131, R2, R62 ;  /* 0x0000003e02837220 */ /* 0x000fcc0000410000 */
        /* <DEDUP_REMOVED lines=112> */
[----:B0-----:R-:W-:Y:S02]  /*c690*/  FMNMX.FTZ R59, R136, R59, !PT ;  /* 0x0000003b883b7209 */ /* 0x001fe40007810000 */
[----:B-1----:R-:W-:-:S03]  /*c6a0*/  FMNMX.FTZ R56, R71, R6, !PT ;  /* 0x0000000647387209 */ /* 0x002fc60007810000 */
[----:B------:R-:W0:Y:S04]  /*c6b0*/  SHFL.BFLY PT, R6, R59, 0x2, 0x1f ;  /* 0x0c401f003b067f89 */ /* 0x000e2800000e0000 */
[----:B------:R-:W1:Y:S01]  /*c6c0*/  SHFL.BFLY PT, R5, R56, 0x2, 0x1f ;  /* 0x0c401f0038057f89 */ /* 0x000e6200000e0000 */
[----:B0-----:R-:W-:Y:S02]  /*c6d0*/  FMNMX.FTZ R58, R59, R6, !PT ;  /* 0x000000063b3a7209 */ /* 0x001fe40007810000 */
[----:B-1----:R-:W-:-:S03]  /*c6e0*/  FMNMX.FTZ R62, R56, R5, !PT ;  /* 0x00000005383e7209 */ /* 0x002fc60007810000 */
[----:B------:R-:W0:Y:S04]  /*c6f0*/  SHFL.BFLY PT, R5, R58, 0x1, 0x1f ;  /* 0x0c201f003a057f89 */ /* 0x000e2800000e0000 */
[----:B------:R-:W1:Y:S01]  /*c700*/  SHFL.BFLY PT, R63, R62, 0x1, 0x1f ;  /* 0x0c201f003e3f7f89 */ /* 0x000e6200000e0000 */
[----:B0-----:R-:W-:Y:S02]  /*c710*/  FMNMX.FTZ R6, R58, R5, !PT ;  /* 0x000000053a067209 */ /* 0x001fe40007810000 */
[----:B-1----:R-:W-:Y:S01]  /*c720*/  FMNMX.FTZ R5, R62, R63, !PT ;  /* 0x0000003f3e057209 */ /* 0x002fe20007810000 */
[----:B------:R-:W-:Y:S02]  /*c730*/  IMAD.U32 R63, RZ, RZ, UR16 ;  /* 0x00000010ff3f7e24 */ /* 0x000fe4000f8e00ff */
[----:B------:R-:W-:-:S02]  /*c740*/  FADD.FTZ R10, -R6, R10 ;  /* 0x0000000a060a7221 */ /* 0x000fc40000010100 */
[----:B------:R-:W-:Y:S02]  /*c750*/  FFMA.FTZ R140, R6, R63, -8 ;  /* 0xc1000000068c7423 */ /* 0x000fe4000001003f */
[----:B------:R-:W-:Y:S01]  /*c760*/  FMUL.FTZ R60, R10, UR16 ;  /* 0x000000100a3c7c20 */ /* 0x000fe20008410000 */
[----:B------:R-:W-:Y:S01]  /*c770*/  FADD.FTZ R10, -R5, R11 ;  /* 0x0000000b050a7221 */ /* 0x000fe20000010100 */
[----:B------:R-:W-:-:S01]  /*c780*/  FFMA.FTZ R62, R89, UR16, -R140 ;  /* 0x00000010593e7c23 */ /* 0x000fc2000801088c */
[--C-:B------:R-:W-:Y:S01]  /*c790*/  FFMA.FTZ R89, R93, UR16, -R140.reuse ;  /* 0x000000105d597c23 */ /* 0x100fe2000801088c */
[----:B------:R-:W-:-:S01]  /*c7a0*/  FFMA.FTZ R93, R101, UR16, -R140 ;  /* 0x00000010655d7c23 */ /* 0x000fc2000801088c */
[--C-:B------:R-:W-:Y:S01]  /*c7b0*/  FFMA.FTZ R101, R84, UR16, -R140.reuse ;  /* 0x0000001054657c23 */ /* 0x100fe2000801088c */
[----:B------:R-:W-:Y:S02]  /*c7c0*/  IMAD.U32 R84, RZ, RZ, UR16 ;  /* 0x00000010ff547e24 */ /* 0x000fe4000f8e00ff */
[--C-:B------:R-:W-:Y:S01]  /*c7d0*/  FFMA.FTZ R68, R73, UR16, -R140.reuse ;  /* 0x0000001049447c23 */ /* 0x100fe2000801088c */
[----:B------:R-:W-:-:S01]  /*c7e0*/  FFMA.FTZ R137, R19, UR16, -R140 ;  /* 0x0000001013897c23 */ /* 0x000fc2000801088c */
[--C-:B------:R-:W-:Y:S01]  /*c7f0*/  FFMA.FTZ R73, R127, UR16, -R140.reuse ;  /* 0x000000107f497c23 */ /* 0x100fe2000801088c */
[----:B------:R-:W-:-:S01]  /*c800*/  FFMA.FTZ R19, R104, UR16, -R140 ;  /* 0x0000001068137c23 */ /* 0x000fc2000801088c */
[----:B------:R-:W-:Y:S01]  /*c810*/  FFMA.FTZ R127, R5, R84, -8 ;  /* 0xc1000000057f7423 */ /* 0x000fe20000010054 */
[----:B------:R-:W-:-:S01]  /*c820*/  FFMA.FTZ R104, R108, UR16, -R140 ;  /* 0x000000106c687c23 */ /* 0x000fc2000801088c */
[--C-:B------:R-:W-:Y:S01]  /*c830*/  FFMA.FTZ R108, R116, UR16, -R140.reuse ;  /* 0x00000010746c7c23 */ /* 0x100fe2000801088c */
[----:B------:R-:W-:-:S01]  /*c840*/  FFMA.FTZ R11, R13, UR16, -R140 ;  /* 0x000000100d0b7c23 */ /* 0x000fc2000801088c */
[--C-:B------:R-:W-:Y:S01]  /*c850*/  FFMA.FTZ R116, R61, UR16, -R140.reuse ;  /* 0x000000103d747c23 */ /* 0x100fe2000801088c */
[----:B------:R-:W-:Y:S01]  /*c860*/  FMUL.FTZ R10, R10, UR16 ;  /* 0x000000100a0a7c20 */ /* 0x000fe20008410000 */
[----:B------:R-:W-:Y:S01]  /*c870*/  FFMA.FTZ R61, R18, UR16, -R127 ;  /* 0x00000010123d7c23 */ /* 0x000fe2000801087f */
[----:B------:R-:W-:-:S01]  /*c880*/  FFMA.FTZ R14, R14, UR16, -R140 ;  /* 0x000000100e0e7c23 */ /* 0x000fc2000801088c */
[----:B------:R-:W-:Y:S01]  /*c890*/  FFMA.FTZ R18, R15, UR16, -R127 ;  /* 0x000000100f127c23 */ /* 0x000fe2000801087f */
[----:B------:R-:W-:Y:S01]  /*c8a0*/  MUFU.EX2 R60, R60 ;  /* 0x0000003c003c7308 */ /* 0x000fe20000000800 */
[----:B------:R-:W-:-:S01]  /*c8b0*/  FFMA.FTZ R58, R113, UR16, -R140 ;  /* 0x00000010713a7c23 */ /* 0x000fc2000801088c */
[--C-:B------:R-:W-:Y:S01]  /*c8c0*/  FFMA.FTZ R113, R130, UR16, -R140.reuse ;  /* 0x0000001082717c23 */ /* 0x100fe2000801088c */
[----:B------:R-:W-:-:S01]  /*c8d0*/  FFMA.FTZ R64, R97, UR16, -R140 ;  /* 0x0000001061407c23 */ /* 0x000fc2000801088c */
[----:B------:R-:W-:Y:S01]  /*c8e0*/  FFMA.FTZ R130, R21, UR16, -R127 ;  /* 0x0000001015827c23 */ /* 0x000fe2000801087f */
[----:B------:R-:W-:-:S01]  /*c8f0*/  FFMA.FTZ R97, R76, UR16, -R140 ;  /* 0x000000104c617c23 */ /* 0x000fc2000801088c */
[--C-:B------:R-:W-:Y:S01]  /*c900*/  FFMA.FTZ R76, R57, UR16, -R140.reuse ;  /* 0x00000010394c7c23 */ /* 0x100fe2000801088c */
        /* <DEDUP_REMOVED lines=9> */
[----:B------:R-:W-:Y:S01]  /*c9a0*/  MUFU.EX2 R10, R10 ;  /* 0x0000000a000a7308 */ /* 0x000fe20000000800 */
[----:B------:R-:W-:-:S01]  /*c9b0*/  FFMA.FTZ R20, R120, UR16, -R140 ;  /* 0x0000001078147c23 */ /* 0x000fc2000801088c */
[--C-:B------:R-:W-:Y:S01]  /*c9c0*/  FFMA.FTZ R90, R91, UR16, -R127.reuse ;  /* 0x000000105b5a7c23 */ /* 0x100fe2000801087f */
[----:B------:R-:W-:-:S01]  /*c9d0*/  FFMA.FTZ R22, R122, UR16, -R127 ;  /* 0x000000107a167c23 */ /* 0x000fc2000801087f */
[--C-:B------:R-:W-:Y:S01]  /*c9e0*/  FFMA.FTZ R91, R94, UR16, -R127.reuse ;  /* 0x000000105e5b7c23 */ /* 0x100fe2000801087f */
[----:B------:R-:W-:-:S01]  /*c9f0*/  FFMA.FTZ R94, R99, UR16, -R127 ;  /* 0x00000010635e7c23 */ /* 0x000fc2000801087f */
[----:B------:R-:W-:Y:S01]  /*ca00*/  FFMA.FTZ R120, R123, UR16, -R140 ;  /* 0x000000107b787c23 */ /* 0x000fe2000801088c */
[----:B------:R-:W-:-:S01]  /*ca10*/  FFMA.FTZ R121, R125, UR16, -R127 ;  /* 0x000000107d797c23 */ /* 0x000fc2000801087f */
[----:B------:R-:W1:Y:S01]  /*ca20*/  MUFU.EX2 R61, R61 ;  /* 0x0000003d003d7308 */ /* 0x000e620000000800 */
[----:B0-----:R-:W-:-:S01]  /*ca30*/  FFMA.FTZ R99, R60, R8, R11 ;  /* 0x000000083c637223 */ /* 0x001fc2000001000b */
        /* <DEDUP_REMOVED lines=8> */
[--C-:B------:R-:W-:Y:S01]  /*cac0*/  FFMA.FTZ R21, R106, UR16, -R127.reuse ;  /* 0x000000106a157c23 */ /* 0x100fe2000801087f */
[----:B------:R-:W-:-:S01]  /*cad0*/  FFMA.FTZ R114, R95, UR16, -R127 ;  /* 0x000000105f727c23 */ /* 0x000fc2000801087f */
[----:B------:R-:W-:Y:S01]  /*cae0*/  FFMA.FTZ R95, R102, UR16, -R127 ;  /* 0x00000010665f7c23 */ /* 0x000fe2000801087f */
[----:B------:R-:W-:-:S01]  /*caf0*/  FFMA.FTZ R56, R105, UR16, -R140 ;  /* 0x0000001069387c23 */ /* 0x000fc2000801088c */
[--C-:B------:R-:W-:Y:S01]  /*cb00*/  FFMA.FTZ R84, R107, UR16, -R127.reuse ;  /* 0x000000106b547c23 */ /* 0x100fe2000801087f */
[----:B------:R-:W-:-:S01]  /*cb10*/  FFMA.FTZ R106, R110, UR16, -R127 ;  /* 0x000000106e6a7c23 */ /* 0x000fc2000801087f */
[----:B------:R-:W2:Y:S01]  /*cb20*/  MUFU.EX2 R18, R18 ;  /* 0x0000001200127308 */ /* 0x000ea20000000800 */
[----:B-1----:R-:W-:-:S01]  /*cb30*/  FFMA.FTZ R7, R10, R7, R61 ;  /* 0x000000070a077223 */ /* 0x002fc2000001003d */
[----:B------:R-:W-:Y:S01]  /*cb40*/  FFMA.FTZ R105, R109, UR16, -R140 ;  /* 0x000000106d697c23 */ /* 0x000fe2000801088c */
[----:B------:R-:W-:-:S01]  /*cb50*/  FFMA.FTZ R107, R111, UR16, -R127 ;  /* 0x000000106f6b7c23 */ /* 0x000fc2000801087f */
[--C-:B------:R-:W-:Y:S01]  /*cb60*/  FFMA.FTZ R23, R112, UR16, -R140.reuse ;  /* 0x0000001070177c23 */ /* 0x100fe2000801088c */
[----:B------:R-:W-:-:S01]  /*cb70*/  FFMA.FTZ R63, R96, UR16, -R140 ;  /* 0x00000010603f7c23 */ /* 0x000fc2000801088c */
[----:B------:R-:W-:Y:S01]  /*cb80*/  FFMA.FTZ R112, R85, UR16, -R140 ;  /* 0x0000001055707c23 */ /* 0x000fe2000801088c */
[----:B------:R-:W-:-:S01]  /*cb90*/  FFMA.FTZ R96, R115, UR16, -R127 ;  /* 0x0000001073607c23 */ /* 0x000fc2000801087f */
[----:B------:R-:W1:Y:S01]  /*cba0*/  MUFU.EX2 R137, R137 ;  /* 0x0000008900897308 */ /* 0x000e620000000800 */
[----:B0-----:R-:W-:-:S01]  /*cbb0*/  FADD.FTZ R8, R14, R99 ;  /* 0x000000630e087221 */ /* 0x001fc20000010000 */
[--C-:B------:R-:W-:Y:S01]  /*cbc0*/  FFMA.FTZ R85, R98, UR16, -R127.reuse ;  /* 0x0000001062557c23 */ /* 0x100fe2000801087f */
[----:B------:R-:W-:-:S01]  /*cbd0*/  FFMA.FTZ R98, R103, UR16, -R127 ;  /* 0x0000001067627c23 */ /* 0x000fc2000801087f */
[----:B------:R-:W-:Y:S01]  /*cbe0*/  FFMA.FTZ R110, R118, UR16, -R127 ;  /* 0x00000010766e7c23 */ /* 0x000fe2000801087f */
[----:B------:R-:W-:-:S01]  /*cbf0*/  FFMA.FTZ R109, R117, UR16, -R140 ;  /* 0x00000010756d7c23 */ /* 0x000fc2000801088c */
[--C-:B------:R-:W-:Y:S01]  /*cc00*/  FFMA.FTZ R111, R119, UR16, -R127.reuse ;  /* 0x00000010776f7c23 */ /* 0x100fe2000801087f */
        /* <DEDUP_REMOVED lines=15> */
[----:B------:R-:W-:-:S02]  /*cd00*/  FFMA.FTZ R71, R71, UR16, -R127 ;  /* 0x0000001047477c23 */ /* 0x000fc4000801087f */
        /* <DEDUP_REMOVED lines=14> */
[----:B------:R-:W-:-:S06]  /*cdf0*/  FFMA.FTZ R99, R78, UR16, -R127 ;  /* 0x000000104e637c23 */ /* 0x000fcc000801087f */
        /* <DEDUP_REMOVED lines=9> */
[----:B-1----:R-:W-:-:S01]  /*ce90*/  FADD.FTZ R7, R19, R102 ;  /* 0x0000006613077221 */ /* 0x002fc20000010000 */
[----:B------:R-:W-:-:S06]  /*cea0*/  FFMA.FTZ R102, R79, UR16, -R127 ;  /* 0x000000104f667c23 */ /* 0x000fcc000801087f */
        /* <DEDUP_REMOVED lines=22> */
[----:B--2---:R-:W-:-:S01]  /*d010*/  FADD.FTZ R103, R96, R79 ;  /* 0x0000004f60677221 */ /* 0x004fc20000010000 */
[----:B------:R-:W-:-:S06]  /*d020*/  FFMA.FTZ R79, R83, UR16, -R127 ;  /* 0x00000010534f7c23 */ /* 0x000fcc000801087f */
        /* <DEDUP_REMOVED lines=108> */
.L_x_879:
        /* <DEDUP_REMOVED lines=26> */
[-C--:B------:R-:W-:Y:S01]  /*d890*/  FMUL.FTZ R42, R42, R10.reuse ;  /* 0x0000000a2a2a7220 */ /* 0x080fe20000410000 */
[----:B------:R-:W-:Y:S01]  /*d8a0*/  F2FP.SATFINITE.E4M3.F32.PACK_AB_MERGE_C R97, R100, R97, RZ ;  /* 0x000000616461723e */ /* 0x000fe200048070ff */
[-C--:B------:R-:W-:Y:S01]  /*d8b0*/  FMUL.FTZ R43, R43, R10.reuse ;  /* 0x0000000a2b2b7220 */ /* 0x080fe20000410000 */
        /* <DEDUP_REMOVED lines=31> */
[----:B------:R-:W-:Y:S01]  /*dab0*/  VIADD R4, R4, 0xffffffff ;  /* 0xffffffff04047836 */ /* 0x000fe20000000000 */
        /* <DEDUP_REMOVED lines=19> */
[----:B------:R-:W-:Y:S01]  /*dbf0*/  F2FP.SATFINITE.E4M3.F32.PACK_AB_MERGE_C R139, R67, R66, R70 ;  /* 0x00000042438b723e */ /* 0x000fe20004807046 */
[----:B------:R-:W-:Y:S06]  /*dc00*/  @P1 BRA `(.L_x_880) ;  /* 0xffffffd000f41947 */ /* 0x000fec000383ffff */
.L_x_869:
[----:B------:R-:W-:-:S13]  /*dc10*/  ISETP.GE.AND P1, PT, R4, UR45, PT ;  /* 0x0000002d04007c0c */ /* 0x000fda000bf26270 */
[----:B------:R-:W-:Y:S05]  /*dc20*/  @!P1 BRA `(.L_x_881) ;  /* 0x0000004800649947 */ /* 0x000fea0003800000 */
[----:B------:R-:W-:Y:S01]  /*dc30*/  ULDC UR22, c[0x0][0x9e4] ;  /* 0x0002790000167ab9 */ /* 0x000fe20000000800 */
[----:B------:R-:W-:Y:S01]  /*dc40*/  ULDC UR25, c[0x0][0x288] ;  /* 0x0000a20000197ab9 */ /* 0x000fe20000000800 */
[----:B------:R-:W-:Y:S01]  /*dc50*/  ULDC UR23, c[0x0][0x2f0] ;  /* 0x0000bc0000177ab9 */ /* 0x000fe20000000800 */
[----:B------:R-:W-:Y:S01]  /*dc60*/  ULDC UR21, c[0x0][0x988] ;  /* 0x0002620000157ab9 */ /* 0x000fe20000000800 */
[----:B------:R-:W-:-:S05]  /*dc70*/  ULDC UR24, c[0x0][0x9e0] ;  /* 0x0002780000187ab9 */ /* 0x000fca0000000800 */
.L_x_900:
[----:B------:R-:W-:-:S04]  /*dc80*/  UIADD3 UR28, UR7, 0x1, URZ ;  /* 0x00000001071c7890 */ /* 0x000fc8000fffe03f */
[----:B------:R-:W-:-:S04]  /*dc90*/  UISETP.NE.AND UP0, UPT, UR28, 0x2, UPT ;  /* 0x000000021c00788c */ /* 0x000fc8000bf05270 */
[----:B------:R-:W-:Y:S02]  /*dca0*/  USEL UR27, URZ, 0x1, UP0 ;  /* 0x000000013f1b7887 */ /* 0x000fe40008000000 */
[----:B------:R-:W-:Y:S02]  /*dcb0*/  USEL UR28, UR28, URZ, UP0 ;  /* 0x0000003f1c1c7287 */ /* 0x000fe40008000000 */
[----:B------:R-:W-:Y:S01]  /*dcc0*/  ULOP3.LUT UR27, UR6, UR27, URZ, 0x3c, !UPT ;  /* 0x0000001b061b7292 */ /* 0x000fe2000f8e3c3f */
[----:B------:R-:W-:Y:S11]  /*dcd0*/  @!P0 BRA `(.L_x_882) ;  /* 0x0000000000048947 */ /* 0x000ff60003800000 */
[----:B------:R-:W-:Y:S01]  /*dce0*/  BPT.TRAP 0x1 ;  /* 0x000000040000795c */ /* 0x000fe20000300000 */
.L_x_882:
[----:B------:R-:W-:Y:S01]  /*dcf0*/  ULEA UR26, UR28, UR46, 0x3 ;  /* 0x0000002e1c1a7291 */ /* 0x000fe2000f8e183f */
[----:B------:R-:W-:-:S05]  /*dd00*/  IMAD.U32 R10, RZ, RZ, UR27 ;  /* 0x0000001bff0a7e24 */ /* 0x000fca000f8e00ff */
[----:B------:R-:W-:-:S04]  /*dd10*/  SHF.L.U32 R10, R10, 0x1f, RZ ;  /* 0x0000001f0a0a7819 */ /* 0x000fc800000006ff */
[----:B------:R0:W1:Y:S01]  /*dd20*/  SYNCS.PHASECHK.TRANS64.TRYWAIT P1, [UR26+0x12430], R10 ;  /* 0x0124300aff0075a7 */ /* 0x000062000802015a */
[----:B------:R-:W-:Y:S05]  /*dd30*/  @!P0 BRA `(.L_x_883) ;  /* 0x0000000000048947 */ /* 0x000fea0003800000 */
[----:B------:R-:W-:Y:S01]  /*dd40*/  BPT.TRAP 0x1 ;  /* 0x000000040000795c */ /* 0x000fe20000300000 */
.L_x_883:
[----:B-1----:R-:W-:Y:S05]  /*dd50*/  @P1 BRA `(.L_x_884) ;  /* 0x0000000000081947 */ /* 0x002fea0003800000 */
[----:B------:R-:W1:Y:S02]  /*dd60*/  SYNCS.PHASECHK.TRANS64.TRYWAIT P1, [UR26+0x12430], R10 ;  /* 0x0124300aff0075a7 */ /* 0x000e64000802015a */
[----:B-1----:R-:W-:Y:S05]  /*dd70*/  @!P1 BRA `(.L_x_885) ;  /* 0x000000b400949947 */ /* 0x002fea0003800000 */
.L_x_884:
        /* <DEDUP_REMOVED lines=63> */
.L_x_886:
[----:B------:R-:W-:Y:S01]  /*e170*/  ULEA UR11, UR7, UR46, 0x3 ;  /* 0x0000002e070b7291 */ /* 0x000fe2000f8e183f */
[----:B01----:R-:W-:-:S05]  /*e180*/  IMAD.U32 R10, RZ, RZ, UR6 ;  /* 0x00000006ff0a7e24 */ /* 0x003fca000f8e00ff */
[----:B------:R-:W-:-:S04]  /*e190*/  SHF.L.U32 R10, R10, 0x1f, RZ ;  /* 0x0000001f0a0a7819 */ /* 0x000fc800000006ff */
[----:B------:R0:W1:Y:S01]  /*e1a0*/  SYNCS.PHASECHK.TRANS64.TRYWAIT P1, [UR11+0x12450], R10 ;  /* 0x0124500aff0075a7 */ /* 0x000062000802014b */
[----:B------:R-:W-:Y:S05]  /*e1b0*/  @!P0 BRA `(.L_x_887) ;  /* 0x0000000000048947 */ /* 0x000fea0003800000 */
[----:B------:R-:W-:Y:S01]  /*e1c0*/  BPT.TRAP 0x1 ;  /* 0x000000040000795c */ /* 0x000fe20000300000 */
.L_x_887:
[----:B-1----:R-:W-:Y:S05]  /*e1d0*/  @P1 BRA `(.L_x_888) ;  /* 0x0000000000081947 */ /* 0x002fea0003800000 */
[----:B------:R-:W1:Y:S02]  /*e1e0*/  SYNCS.PHASECHK.TRANS64.TRYWAIT P1, [UR11+0x12450], R10 ;  /* 0x0124500aff0075a7 */ /* 0x000e64000802014b */
[----:B-1----:R-:W-:Y:S05]  /*e1f0*/  @!P1 BRA `(.L_x_889) ;  /* 0x000000b0008c9947 */ /* 0x002fea0003800000 */
.L_x_888:
[----:B------:R-:W-:Y:S01]  /*e200*/  UIADD3 UR6, UR46, 0x200, URZ ;  /* 0x000002002e067890 */ /* 0x000fe2000fffe03f */
[----:B------:R-:W-:-:S03]  /*e210*/  WARPGROUP.ARRIVE ;  /* 0x00000000000079c5 */ /* 0x000fc60000000000 */
[----:B------:R-:W-:-:S04]  /*e220*/  USHF.R.U32.HI UR6, URZ, 0x4, UR6 ;  /* 0x000000043f067899 */ /* 0x000fc80008011606 */
[----:B------:R-:W-:-:S04]  /*e230*/  ULOP3.LUT UR6, UR6, 0x3fff, URZ, 0xc0, !UPT ;  /* 0x00003fff06067892 */ /* 0x000fc8000f8ec03f */
[----:B------:R-:W-:-:S04]  /*e240*/  ULOP3.LUT UR6, UR6, 0x10000, URZ, 0xfc, !UPT ;  /* 0x0001000006067892 */ /* 0x000fc8000f8efc3f */
[----:B------:R-:W-:-:S03]  /*e250*/  UIMAD UR10, UR7, 0x280, UR6 ;  /* 0x00000280070a78a4 */ /* 0x000fc6000f8e0206 */
[----:B------:R-:W-:-:S04]  /*e260*/  UMOV UR7, 0xc0000010 ;  /* 0xc000001000077882 */ /* 0x000fc80000000000 */
        /* <DEDUP_REMOVED lines=25> */
.L_x_890:
        /* <DEDUP_REMOVED lines=14> */
[----:B------:R-:W-:Y:S01]  /*e4e0*/  FMUL.FTZ R23, R2, R130 ;  /* 0x0000008202177220 */ /* 0x000fe20000410000 */
[----:B------:R-:W-:-:S02]  /*e4f0*/  IMAD.MOV.U32 R130, RZ, RZ, R9 ;  /* 0x000000ffff827224 */ /* 0x000fc400078e0009 */
[C---:B------:R-:W-:Y:S01]  /*e500*/  FMUL.FTZ R19, R2.reuse, R126 ;  /* 0x0000007e02137220 */ /* 0x040fe20000410000 */
[C---:B------:R-:W-:Y:S01]  /*e510*/  FMUL.FTZ R126, R2.reuse, R97 ;  /* 0x00000061027e7220 */ /* 0x040fe20000410000 */
[----:B------:R-:W-:Y:S01]  /*e520*/  FMUL.FTZ R97, R2, R99 ;  /* 0x0000006302617220 */ /* 0x000fe20000410000 */
[----:B------:R-:W-:Y:S01]  /*e530*/  @P1 IMAD.HI.U32 R56, R9, UR6, RZ ;  /* 0x0000000609381c27 */ /* 0x000fe2000f8e00ff */
[----:B------:R-:W-:-:S03]  /*e540*/  @UP1 ULDC UR6, c[0x0][0x450] ;  /* 0x0001140000061ab9 */ /* 0x000fc60000000800 */
[C---:B01----:R-:W-:Y:S01]  /*e550*/  FMUL.FTZ R10, R2.reuse, R120 ;  /* 0x00000078020a7220 */ /* 0x043fe20000410000 */
[C---:B------:R-:W-:Y:S01]  /*e560*/  FMUL.FTZ R15, R2.reuse, R124 ;  /* 0x0000007c020f7220 */ /* 0x040fe20000410000 */
[C---:B------:R-:W-:Y:S01]  /*e570*/  FMUL.FTZ R99, R2.reuse, R103 ;  /* 0x0000006702637220 */ /* 0x040fe20000410000 */
[----:B------:R-:W-:Y:S01]  /*e580*/  @P2 SHF.R.U32.HI R130, RZ, UR6, R56 ;  /* 0x00000006ff822c19 */ /* 0x000fe20008011638 */
[C---:B------:R-:W-:Y:S01]  /*e590*/  FMUL.FTZ R120, R2.reuse, R131 ;  /* 0x0000008302787220 */ /* 0x040fe20000410000 */
[C---:B------:R-:W-:Y:S01]  /*e5a0*/  FMUL.FTZ R124, R2.reuse, R135 ;  /* 0x00000087027c7220 */ /* 0x040fe20000410000 */
[C---:B------:R-:W-:Y:S01]  /*e5b0*/  FMUL.FTZ R103, R2.reuse, R73 ;  /* 0x0000004902677220 */ /* 0x040fe20000410000 */
[C---:B------:R-:W-:Y:S01]  /*e5c0*/  FMUL.FTZ R73, R2.reuse, R75 ;  /* 0x0000004b02497220 */ /* 0x040fe20000410000 */
[C---:B------:R-:W-:Y:S01]  /*e5d0*/  FMUL.FTZ R131, R2.reuse, R69 ;  /* 0x0000004502837220 */ /* 0x040fe20000410000 */
[----:B------:R-:W0:Y:S01]  /*e5e0*/  SHFL.IDX PT, R135, R130, RZ, 0x1c1f ;  /* 0x001c1fff82877589 */ /* 0x000e2200000e0000 */
[----:B------:R-:W-:Y:S01]  /*e5f0*/  FMUL.FTZ R75, R2, R79 ;  /* 0x0000004f024b7220 */ /* 0x000fe20000410000 */
[----:B------:R-:W-:-:S02]  /*e600*/  IMAD R69, R4, -0xa0, RZ ;  /* 0xffffff6004457824 */ /* 0x000fc400078e02ff */
        /* <DEDUP_REMOVED lines=64> */
[C---:B------:R-:W-:Y:S01]  /*ea10*/  VIADD R67, R56.reuse, 0xffffffff ;  /* 0xffffffff38437836 */ /* 0x040fe20000000000 */
[----:B------:R-:W-:-:S05]  /*ea20*/  IADD3 R132, R56, -UR25, R17 ;  /* 0x8000001938847c10 */ /* 0x000fca000fffe011 */
[----:B------:R-:W2:Y:S01]  /*ea30*/  MUFU.TANH R11, R11 ;  /* 0x0000000b000b7308 */ /* 0x000ea20000002400 */
[C---:B------:R-:W-:Y:S01]  /*ea40*/  VIADD R133, R132.reuse, UR24 ;  /* 0x0000001884857c36 */ /* 0x040fe20008000000 */
[----:B------:R-:W-:Y:S01]  /*ea50*/  SYNCS.ARRIVE.TRANS64.RED.A1T0 RZ, [UR26], RZ ;  /* 0x000000ffffff79a7 */ /* 0x000fe2000810041a */
[----:B------:R-:W-:Y:S02]  /*ea60*/  VIADD R132, R132, UR20 ;  /* 0x0000001484847c36 */ /* 0x000fe40008000000 */
[--C-:B0-----:R-:W-:Y:S02]  /*ea70*/  IMAD.IADD R71, R133, 0x1, R135.reuse ;  /* 0x0000000185477824 */ /* 0x101fe400078e0287 */
[----:B------:R-:W-:Y:S01]  /*ea80*/  IMAD.IADD R70, R132, 0x1, R135 ;  /* 0x0000000184467824 */ /* 0x000fe200078e0287 */
[----:B------:R-:W0:Y:S08]  /*ea90*/  MUFU.TANH R13, R13 ;  /* 0x0000000d000d7308 */ /* 0x000e300000002400 */
        /* <DEDUP_REMOVED lines=91> */
.L_x_893:
[----:B------:R-:W-:-:S05]  /*f050*/  IMAD.U32 R136, RZ, RZ, UR22 ;  /* 0x00000016ff887e24 */ /* 0x000fca000f8e00ff */
[----:B------:R-:W-:-:S13]  /*f060*/  ISETP.NE.AND P1, PT, R136, 0x1, PT ;  /* 0x000000018800780c */ /* 0x000fda0003f25270 */
[----:B------:R-:W1:Y:S02]  /*f070*/  @P1 LDC.64 R56, c[0x0][0x9e8] ;  /* 0x00027a00ff381b82 */ /* 0x000e640000000a00 */
[----:B-1----:R-:W-:-:S05]  /*f080*/  @P1 IMAD.HI.U32 R56, R134, R56, RZ ;  /* 0x0000003886381227 */ /* 0x002fca00078e00ff */
[----:B------:R-:W-:-:S07]  /*f090*/  @P1 SHF.R.U32.HI R134, RZ, R57, R56 ;  /* 0x00000039ff861219 */ /* 0x000fce0000011638 */
.L_x_894:
[----:B------:R-:W-:Y:S05]  /*f0a0*/  BSYNC B0 ;  /* 0x0000000000007941 */ /* 0x000fea0003800000 */
.L_x_892:
[----:B------:R-:W-:-:S05]  /*f0b0*/  IMAD R134, R134, R136, R67 ;  /* 0x0000008886867224 */ /* 0x000fca00078e0243 */
[----:B------:R-:W-:Y:S02]  /*f0c0*/  VIADDMNMX R71, R134, R136, R71, PT ;  /* 0x0000008886477246 */ /* 0x000fe40003800147 */
[----:B------:R-:W-:-:S07]  /*f0d0*/  VIMNMX R70, R70, R134, !PT ;  /* 0x0000008646467248 */ /* 0x000fce0007fe0100 */
.L_x_891:
        /* <DEDUP_REMOVED lines=249> */
.L_x_897:
[----:B------:R-:W-:-:S05]  /*10070*/  IMAD.U32 R70, RZ, RZ, UR22 ;  /* 0x00000016ff467e24 */ /* 0x000fca000f8e00ff */
[----:B------:R-:W-:-:S13]  /*10080*/  ISETP.NE.AND P6, PT, R70, 0x1, PT ;  /* 0x000000014600780c */ /* 0x000fda0003fc5270 */
[----:B------:R-:W0:Y:S02]  /*10090*/  @P6 LDC.64 R10, c[0x0][0x9e8] ;  /* 0x00027a00ff0a6b82 */ /* 0x000e240000000a00 */
[----:B0-----:R-:W-:-:S05]  /*100a0*/  @P6 IMAD.HI.U32 R10, R69, R10, RZ ;  /* 0x0000000a450a6227 */ /* 0x001fca00078e00ff */
[----:B------:R-:W-:-:S07]  /*100b0*/  @P6 SHF.R.U32.HI R69, RZ, R11, R10 ;  /* 0x0000000bff456219 */ /* 0x000fce000001160a */
.L_x_898:
[----:B------:R-:W-:Y:S05]  /*100c0*/  BSYNC B0 ;  /* 0x0000000000007941 */ /* 0x000fea0003800000 */
.L_x_896:
[----:B------:R-:W-:-:S05]  /*100d0*/  IMAD R67, R69, R70, R67 ;  /* 0x0000004645437224 */ /* 0x000fca00078e0243 */
[----:B------:R-:W-:Y:S02]  /*100e0*/  VIADDMNMX R133, R67, R70, R133, PT ;  /* 0x0000004643857246 */ /* 0x000fe40003800185 */
[----:B------:R-:W-:-:S07]  /*100f0*/  VIMNMX R132, R132, R67, !PT ;  /* 0x0000004384847248 */ /* 0x000fce0007fe0100 */
.L_x_895:
[----:B------:R-:W-:Y:S01]  /*10100*/  ISETP.GT.AND P1, PT, R132, 0x1, !P1 ;  /* 0x000000018400780c */ /* 0x000fe20004f24270 */
[----:B------:R-:W-:Y:S01]  /*10110*/  UMOV UR16, UR21 ;  /* 0x0000001500107c82 */ /* 0x000fe20008000000 */
[----:B------:R-:W-:Y:S01]  /*10120*/  LOP3.LUT P6, RZ, R0, 0x8000000, RZ, 0xc0, !PT ;  /* 0x0800000000ff7812 */ /* 0x000fe200078cc0ff */
[----:B------:R-:W-:Y:S01]  /*10130*/  IMAD.U32 R69, RZ, RZ, UR16 ;  /* 0x00000010ff457e24 */ /* 0x000fe2000f8e00ff */
        /* <DEDUP_REMOVED lines=211> */
[----:B------:R-:W-:Y:S01]  /*10e70*/  FSEL R121, R10, RZ, P1 ;  /* 0x000000ff0a797208 */ /* 0x000fe20000800000 */
[--C-:B------:R-:W-:Y:S01]  /*10e80*/  FFMA.FTZ R108, R109, UR16, -R130.reuse ;  /* 0x000000106d6c7c23 */ /* 0x100fe20008010882 */
[----:B------:R-:W-:Y:S01]  /*10e90*/  FMNMX.FTZ R134, R120, R11, !PT ;  /* 0x0000000b78867209 */ /* 0x000fe20007810000 */
[--C-:B------:R-:W-:Y:S01]  /*10ea0*/  FFMA.FTZ R109, R125, UR16, -R130.reuse ;  /* 0x000000107d6d7c23 */ /* 0x100fe20008010882 */
[----:B------:R-:W-:-:S01]  /*10eb0*/  FFMA.FTZ R56, R56, UR16, -R130 ;  /* 0x0000001038387c23 */ /* 0x000fc20008010882 */
[----:B------:R-:W-:Y:S01]  /*10ec0*/  FADD.FTZ R121, -R121, R6 ;  /* 0x0000000679797221 */ /* 0x000fe20000010100 */
[----:B------:R-:W-:Y:S01]  /*10ed0*/  FMNMX.FTZ R11, R123, R134, !PT ;  /* 0x000000867b0b7209 */ /* 0x000fe20007810000 */
[----:B------:R-:W-:Y:S01]  /*10ee0*/  MUFU.EX2 R13, R13 ;  /* 0x0000000d000d7308 */ /* 0x000fe20000000800 */
[----:B------:R-:W-:-:S01]  /*10ef0*/  FFMA.FTZ R15, R15, UR16, -R130 ;  /* 0x000000100f0f7c23 */ /* 0x000fc20008010882 */
[----:B------:R-:W-:Y:S01]  /*10f00*/  FMUL.FTZ R6, R121, UR16 ;  /* 0x0000001079067c20 */ /* 0x000fe20008410000 */
[----:B------:R-:W-:Y:S01]  /*10f10*/  FMNMX.FTZ R11, R124, R11, !PT ;  /* 0x0000000b7c0b7209 */ /* 0x000fe20007810000 */
[--C-:B------:R-:W-:Y:S01]  /*10f20*/  FFMA.FTZ R18, R18, UR16, -R130.reuse ;  /* 0x0000001012127c23 */ /* 0x100fe20008010882 */
[----:B------:R-:W-:-:S01]  /*10f30*/  FFMA.FTZ R21, R21, UR16, -R130 ;  /* 0x0000001015157c23 */ /* 0x000fc20008010882 */
[--C-:B------:R-:W-:Y:S01]  /*10f40*/  FFMA.FTZ R22, R22, UR16, -R130.reuse ;  /* 0x0000001016167c23 */ /* 0x100fe20008010882 */
[----:B------:R-:W-:Y:S01]  /*10f50*/  FMNMX.FTZ R112, R106, R11, !PT ;  /* 0x0000000b6a707209 */ /* 0x000fe20007810000 */
[----:B------:R-:W0:Y:S01]  /*10f60*/  MUFU.EX2 R6, R6 ;  /* 0x0000000600067308 */ /* 0x000e220000000800 */
[----:B------:R-:W-:-:S01]  /*10f70*/  FFMA.FTZ R122, R122, UR16, -R130 ;  /* 0x000000107a7a7c23 */ /* 0x000fc20008010882 */
[--C-:B------:R-:W-:Y:S01]  /*10f80*/  FFMA.FTZ R88, R88, UR16, -R130.reuse ;  /* 0x0000001058587c23 */ /* 0x100fe20008010882 */
[----:B------:R-:W-:Y:S01]  /*10f90*/  FMNMX.FTZ R11, R107, R112, !PT ;  /* 0x000000706b0b7209 */ /* 0x000fe20007810000 */
        /* <DEDUP_REMOVED lines=12> */
[----:B------:R-:W2:Y:S01]  /*11060*/  MUFU.EX2 R56, R56 ;  /* 0x0000003800387308 */ /* 0x000ea20000000800 */
[----:B-1----:R-:W-:-:S01]  /*11070*/  FFMA.FTZ R113, R103, UR16, -R130 ;  /* 0x0000001067717c23 */ /* 0x002fc20008010882 */
[----:B------:R-:W-:Y:S01]  /*11080*/  FSEL R103, R61, -INF , !P2 ;  /* 0xff8000003d677808 */ /* 0x000fe20005000000 */
[----:B------:R-:W-:-:S01]  /*11090*/  FFMA.FTZ R81, R81, UR16, -R130 ;  /* 0x0000001051517c23 */ /* 0x000fc20008010882 */
[----:B------:R-:W-:Y:S01]  /*110a0*/  FMNMX.FTZ R11, R115, R116, !PT ;  /* 0x00000074730b7209 */ /* 0x000fe20007810000 */
[----:B------:R-:W-:-:S01]  /*110b0*/  FFMA.FTZ R84, R84, UR16, -R130 ;  /* 0x0000001054547c23 */ /* 0x000fc20008010882 */
[--C-:B------:R-:W-:Y:S01]  /*110c0*/  FFMA.FTZ R85, R85, UR16, -R130.reuse ;  /* 0x0000001055557c23 */ /* 0x100fe20008010882 */
[----:B------:R-:W-:-:S01]  /*110d0*/  FFMA.FTZ R86, R86, UR16, -R130 ;  /* 0x0000001056567c23 */ /* 0x000fc20008010882 */
[----:B------:R-:W-:Y:S01]  /*110e0*/  FMNMX.FTZ R134, R118, R11, !PT ;  /* 0x0000000b76867209 */ /* 0x000fe20007810000 */
[----:B------:R1:W-:Y:S01]  /*110f0*/  MUFU.EX2 R116, R117 ;  /* 0x0000007500747308 */ /* 0x0003e20000000800 */
[----:B------:R-:W-:-:S01]  /*11100*/  FFMA.FTZ R87, R87, UR16, -R130 ;  /* 0x0000001057577c23 */ /* 0x000fc20008010882 */
[--C-:B------:R-:W-:Y:S01]  /*11110*/  FFMA.FTZ R128, R128, UR16, -R130.reuse ;  /* 0x0000001080807c23 */ /* 0x100fe20008010882 */
[----:B------:R-:W-:Y:S01]  /*11120*/  FMNMX.FTZ R11, R119, R134, !PT ;  /* 0x00000086770b7209 */ /* 0x000fe20007810000 */
[--C-:B------:R-:W-:Y:S01]  /*11130*/  FFMA.FTZ R64, R64, UR16, -R130.reuse ;  /* 0x0000001040407c23 */ /* 0x100fe20008010882 */
[----:B------:R-:W-:-:S02]  /*11140*/  FFMA.FTZ R65, R65, UR16, -R130 ;  /* 0x0000001041417c23 */ /* 0x000fc40008010882 */
[----:B------:R-:W-:Y:S01]  /*11150*/  FMNMX.FTZ R134, R90, R11, !PT ;  /* 0x0000000b5a867209 */ /* 0x000fe20007810000 */
[----:B------:R3:W-:Y:S01]  /*11160*/  MUFU.EX2 R61, R113 ;  /* 0x00000071003d7308 */ /* 0x0007e20000000800 */
[----:B-1----:R-:W-:-:S01]  /*11170*/  FFMA.FTZ R117, R76, UR16, -R130 ;  /* 0x000000104c757c23 */ /* 0x002fc20008010882 */
[----:B------:R-:W-:Y:S02]  /*11180*/  FSEL R76, R63, -INF , !P4 ;  /* 0xff8000003f4c7808 */ /* 0x000fe40006000000 */
[----:B------:R-:W-:-:S04]  /*11190*/  FMNMX.FTZ R11, R91, R134, !PT ;  /* 0x000000865b0b7209 */ /* 0x000fc80007810000 */
[----:B------:R-:W-:Y:S01]  /*111a0*/  FMNMX.FTZ R134, R94, R11, !PT ;  /* 0x0000000b5e867209 */ /* 0x000fe20007810000 */
[----:B---3--:R-:W-:-:S01]  /*111b0*/  FFMA.FTZ R113, R77, UR16, -R130 ;  /* 0x000000104d717c23 */ /* 0x008fc20008010882 */
[----:B------:R-:W-:Y:S01]  /*111c0*/  FSEL R77, R68, -INF , !P6 ;  /* 0xff800000444d7808 */ /* 0x000fe20007000000 */
[----:B------:R-:W1:Y:S01]  /*111d0*/  MUFU.EX2 R15, R15 ;  /* 0x0000000f000f7308 */ /* 0x000e620000000800 */
[----:B------:R-:W-:-:S04]  /*111e0*/  FMNMX.FTZ R11, R95, R134, !PT ;  /* 0x000000865f0b7209 */ /* 0x000fc80007810000 */
[----:B------:R-:W-:-:S03]  /*111f0*/  FMNMX.FTZ R134, R96, R11, !PT ;  /* 0x0000000b60867209 */ /* 0x000fc60007810000 */
[----:B------:R3:W-:Y:S01]  /*11200*/  MUFU.EX2 R68, R113 ;  /* 0x0000007100447308 */ /* 0x0007e20000000800 */
[----:B------:R-:W-:-:S04]  /*11210*/  FMNMX.FTZ R11, R97, R134, !PT ;  /* 0x00000086610b7209 */ /* 0x000fc80007810000 */
[----:B------:R-:W-:-:S03]  /*11220*/  FMNMX.FTZ R134, R98, R11, !PT ;  /* 0x0000000b62867209 */ /* 0x000fc60007810000 */
[----:B------:R-:W-:Y:S01]  /*11230*/  MUFU.EX2 R18, R18 ;  /* 0x0000001200127308 */ /* 0x000fe20000000800 */
[----:B------:R-:W-:Y:S01]  /*11240*/  FMNMX.FTZ R11, R99, R134, !PT ;  /* 0x00000086630b7209 */ /* 0x000fe20007810000 */
[----:B---3--:R-:W-:-:S03]  /*11250*/  FFMA.FTZ R113, R127, UR16, -R130 ;  /* 0x000000107f717c23 */ /* 0x008fc60008010882 */
[----:B------:R-:W-:-:S03]  /*11260*/  FMNMX.FTZ R134, R72, R11, !PT ;  /* 0x0000000b48867209 */ /* 0x000fc60007810000 */
[----:B------:R3:W-:Y:S01]  /*11270*/  MUFU.EX2 R63, R117 ;  /* 0x00000075003f7308 */ /* 0x0007e20000000800 */
[----:B------:R-:W-:-:S04]  /*11280*/  FMNMX.FTZ R11, R73, R134, !PT ;  /* 0x00000086490b7209 */ /* 0x000fc80007810000 */
[----:B------:R-:W-:-:S03]  /*11290*/  FMNMX.FTZ R134, R74, R11, !PT ;  /* 0x0000000b4a867209 */ /* 0x000fc60007810000 */
[----:B------:R-:W-:Y:S01]  /*112a0*/  MUFU.EX2 R21, R21 ;  /* 0x0000001500157308 */ /* 0x000fe20000000800 */
[----:B------:R-:W-:Y:S01]  /*112b0*/  FMNMX.FTZ R11, R75, R134, !PT ;  /* 0x000000864b0b7209 */ /* 0x000fe20007810000 */
[--C-:B---3--:R-:W-:Y:S01]  /*112c0*/  FFMA.FTZ R117, R129, UR16, -R130.reuse ;  /* 0x0000001081757c23 */ /* 0x108fe20008010882 */
[----:B------:R-:W-:-:S01]  /*112d0*/  FFMA.FTZ R130, R131, UR16, -R130 ;  /* 0x0000001083827c23 */ /* 0x000fc20008010882 */
[----:B0-----:R-:W-:Y:S01]  /*112e0*/  FFMA.FTZ R131, R6, R8, R13 ;  /* 0x0000000806837223 */ /* 0x001fe2000001000d */
[----:B------:R-:W-:-:S03]  /*112f0*/  FMNMX.FTZ R134, R78, R11, !PT ;  /* 0x0000000b4e867209 */ /* 0x000fc60007810000 */
[----:B------:R-:W-:Y:S01]  /*11300*/  MUFU.EX2 R22, R22 ;  /* 0x0000001600167308 */ /* 0x000fe20000000800 */
[----:B------:R-:W-:-:S04]  /*11310*/  FMNMX.FTZ R11, R79, R134, !PT ;  /* 0x000000864f0b7209 */ /* 0x000fc80007810000 */
        /* <DEDUP_REMOVED lines=14> */
[----:B------:R-:W-:-:S05]  /*11400*/  FMNMX.FTZ R132, R77, R132, !PT ;  /* 0x000000844d847209 */ /* 0x000fca0007810000 */
[----:B------:R-:W0:Y:S02]  /*11410*/  SHFL.BFLY PT, R11, R132, 0x2, 0x1f ;  /* 0x0c401f00840b7f89 */ /* 0x000e2400000e0000 */
[----:B------:R-:W-:Y:S08]  /*11420*/  MUFU.EX2 R108, R108 ;  /* 0x0000006c006c7308 */ /* 0x000ff00000000800 */
[----:B------:R-:W-:Y:S08]  /*11430*/  MUFU.EX2 R71, R71 ;  /* 0x0000004700477308 */ /* 0x000ff00000000800 */
[----:B------:R-:W-:Y:S01]  /*11440*/  MUFU.EX2 R105, R105 ;  /* 0x0000006900697308 */ /* 0x000fe20000000800 */
[----:B0-----:R-:W-:-:S07]  /*11450*/  FMNMX.FTZ R11, R132, R11, !PT ;  /* 0x0000000b840b7209 */ /* 0x001fce0007810000 */
[----:B------:R-:W-:Y:S01]  /*11460*/  MUFU.EX2 R88, R88 ;  /* 0x0000005800587308 */ /* 0x000fe20000000800 */
[----:B------:R-:W0:Y:S07]  /*11470*/  SHFL.BFLY PT, R132, R11, 0x1, 0x1f ;  /* 0x0c201f000b847f89 */ /* 0x000e2e00000e0000 */
[----:B------:R-:W-:Y:S08]  /*11480*/  MUFU.EX2 R89, R89 ;  /* 0x0000005900597308 */ /* 0x000ff00000000800 */
[----:B------:R-:W-:Y:S08]  /*11490*/  MUFU.EX2 R92, R92 ;  /* 0x0000005c005c7308 */ /* 0x000ff00000000800 */
[----:B------:R-:W-:Y:S01]  /*114a0*/  MUFU.EX2 R93, R93 ;  /* 0x0000005d005d7308 */ /* 0x000fe20000000800 */
[----:B0-----:R-:W-:Y:S01]  /*114b0*/  FMNMX.FTZ R11, R11, R132, !PT ;  /* 0x000000840b0b7209 */ /* 0x001fe20007810000 */
[----:B------:R-:W-:-:S03]  /*114c0*/  IMAD.U32 R132, RZ, RZ, UR16 ;  /* 0x00000010ff847e24 */ /* 0x000fc6000f8e00ff */
[C---:B------:R-:W-:Y:S01]  /*114d0*/  FSETP.NEU.FTZ.AND P1, PT, R11.reuse, -INF , PT ;  /* 0xff8000000b00780b */ /* 0x040fe20003f3d000 */
[----:B------:R-:W-:-:S02]  /*114e0*/  FFMA.FTZ R125, R11, R132, -8 ;  /* 0xc10000000b7d7423 */ /* 0x000fc40000010084 */
[----:B------:R-:W-:Y:S03]  /*114f0*/  MUFU.EX2 R109, R109 ;  /* 0x0000006d006d7308 */ /* 0x000fe60000000800 */
[----:B------:R-:W-:-:S05]  /*11500*/  FSEL R121, R125, RZ, P1 ;  /* 0x000000ff7d797208 */ /* 0x000fca0000800000 */
        /* <DEDUP_REMOVED lines=26> */
[----:B------:R2:W0:Y:S01]  /*116b0*/  MUFU.EX2 R127, R124 ;  /* 0x0000007c007f7308 */ /* 0x0004220000000800 */
[----:B------:R-:W-:-:S01]  /*116c0*/  FFMA.FTZ R118, R118, UR16, -R121 ;  /* 0x0000001076767c23 */ /* 0x000fc20008010879 */
[--C-:B------:R-:W-:Y:S01]  /*116d0*/  FFMA.FTZ R119, R119, UR16, -R121.reuse ;  /* 0x0000001077777c23 */ /* 0x100fe20008010879 */
[----:B------:R-:W-:-:S01]  /*116e0*/  FFMA.FTZ R90, R90, UR16, -R121 ;  /* 0x000000105a5a7c23 */ /* 0x000fc20008010879 */
[--C-:B------:R-:W-:Y:S01]  /*116f0*/  FFMA.FTZ R91, R91, UR16, -R121.reuse ;  /* 0x000000105b5b7c23 */ /* 0x100fe20008010879 */
[----:B------:R-:W-:-:S01]  /*11700*/  FFMA.FTZ R72, R72, UR16, -R121 ;  /* 0x0000001048487c23 */ /* 0x000fc20008010879 */
[--C-:B------:R-:W-:Y:S01]  /*11710*/  FFMA.FTZ R73, R73, UR16, -R121.reuse ;  /* 0x0000001049497c23 */ /* 0x100fe20008010879 */
[----:B------:R-:W-:-:S01]  /*11720*/  FFMA.FTZ R74, R74, UR16, -R121 ;  /* 0x000000104a4a7c23 */ /* 0x000fc20008010879 */
[----:B------:R-:W3:Y:S01]  /*11730*/  MUFU.EX2 R14, R14 ;  /* 0x0000000e000e7308 */ /* 0x000ee20000000800 */
[----:B--2---:R-:W-:-:S01]  /*11740*/  FADD.FTZ R124, R56, R131 ;  /* 0x00000083387c7221 */ /* 0x004fc20000010000 */
[--C-:B------:R-:W-:Y:S01]  /*11750*/  FFMA.FTZ R75, R75, UR16, -R121.reuse ;  /* 0x000000104b4b7c23 */ /* 0x100fe20008010879 */
[----:B------:R-:W-:-:S01]  /*11760*/  FFMA.FTZ R78, R78, UR16, -R121 ;  /* 0x000000104e4e7c23 */ /* 0x000fc20008010879 */
[----:B------:R-:W-:Y:S01]  /*11770*/  FFMA.FTZ R79, R79, UR16, -R121 ;  /* 0x000000104f4f7c23 */ /* 0x000fe20008010879 */
[----:B-1----:R-:W-:-:S01]  /*11780*/  FADD.FTZ R99, R15, R124 ;  /* 0x0000007c0f637221 */ /* 0x002fc20000010000 */
[--C-:B------:R-:W-:Y:S01]  /*11790*/  FFMA.FTZ R82, R82, UR16, -R121.reuse ;  /* 0x0000001052527c23 */ /* 0x100fe20008010879 */
[----:B------:R-:W-:-:S01]  /*117a0*/  FFMA.FTZ R83, R83, UR16, -R121 ;  /* 0x0000001053537c23 */ /* 0x000fc20008010879 */
[----:B------:R-:W1:Y:S01]  /*117b0*/  MUFU.EX2 R19, R19 ;  /* 0x0000001300137308 */ /* 0x000e620000000800 */
[----:B0-----:R-:W-:-:S01]  /*117c0*/  FFMA.FTZ R8, R127, R7, R70 ;  /* 0x000000077f087223 */ /* 0x001fc20000010046 */
[----:B------:R-:W-:Y:S01]  /*117d0*/  FADD.FTZ R124, R18, R99 ;  /* 0x00000063127c7221 */ /* 0x000fe20000010000 */
[----:B------:R-:W-:-:S01]  /*117e0*/  FFMA.FTZ R58, R58, UR16, -R121 ;  /* 0x000000103a3a7c23 */ /* 0x000fc20008010879 */
[----:B------:R-:W-:Y:S01]  /*117f0*/  FFMA.FTZ R59, R59, UR16, -R121 ;  /* 0x000000103b3b7c23 */ /* 0x000fe20008010879 */
[----:B------:R-:W-:-:S01]  /*11800*/  FADD.FTZ R7, R125, R8 ;  /* 0x000000087d077221 */ /* 0x000fc20000010000 */
[----:B------:R-:W-:Y:S01]  /*11810*/  FADD.FTZ R99, R21, R124 ;  /* 0x0000007c15637221 */ /* 0x000fe20000010000 */
[----:B------:R-:W-:-:S01]  /*11820*/  FFMA.FTZ R60, R60, UR16, -R121 ;  /* 0x000000103c3c7c23 */ /* 0x000fc20008010879 */
[----:B------:R-:W0:Y:S01]  /*11830*/  MUFU.EX2 R20, R20 ;  /* 0x0000001400147308 */ /* 0x000e220000000800 */
[----:B---3--:R-:W-:-:S01]  /*11840*/  FADD.FTZ R8, R14, R7 ;  /* 0x000000070e087221 */ /* 0x008fc20000010000 */
[----:B------:R-:W-:Y:S01]  /*11850*/  FADD.FTZ R124, R22, R99 ;  /* 0x00000063167c7221 */ /* 0x000fe20000010000 */
[----:B------:R-:W-:-:S01]  /*11860*/  FFMA.FTZ R62, R62, UR16, -R121 ;  /* 0x000000103e3e7c23 */ /* 0x000fc20008010879 */
[--C-:B------:R-:W-:Y:S01]  /*11870*/  FFMA.FTZ R66, R66, UR16, -R121.reuse ;  /* 0x0000001042427c23 */ /* 0x100fe20008010879 */
[----:B------:R-:W-:-:S01]  /*11880*/  FFMA.FTZ R77, R77, UR16, -R121 ;  /* 0x000000104d4d7c23 */ /* 0x000fc20008010879 */
[----:B------:R-:W-:-:S02]  /*11890*/  FADD.FTZ R99, R57, R124 ;  /* 0x0000007c39637221 */ /* 0x000fc40000010000 */
[----:B------:R-:W2:Y:S01]  /*118a0*/  MUFU.EX2 R23, R23 ;  /* 0x0000001700177308 */ /* 0x000ea20000000800 */
[----:B-1----:R-:W-:-:S01]  /*118b0*/  FADD.FTZ R7, R19, R8 ;  /* 0x0000000813077221 */ /* 0x002fc20000010000 */
[----:B------:R-:W-:-:S04]  /*118c0*/  FADD.FTZ R124, R122, R99 ;  /* 0x000000637a7c7221 */ /* 0x000fc80000010000 */
[----:B------:R-:W-:Y:S02]  /*118d0*/  FADD.FTZ R99, R67, R124 ;  /* 0x0000007c43637221 */ /* 0x000fe40000010000 */
[----:B------:R-:W1:Y:S01]  /*118e0*/  MUFU.EX2 R120, R120 ;  /* 0x0000007800787308 */ /* 0x000e620000000800 */
[----:B0-----:R-:W-:-:S01]  /*118f0*/  FADD.FTZ R8, R20, R7 ;  /* 0x0000000714087221 */ /* 0x001fc20000010000 */
[----:B------:R-:W-:-:S04]  /*11900*/  FADD.FTZ R124, R104, R99 ;  /* 0x00000063687c7221 */ /* 0x000fc80000010000 */
[----:B------:R-:W-:Y:S02]  /*11910*/  FADD.FTZ R99, R69, R124 ;  /* 0x0000007c45637221 */ /* 0x000fe40000010000 */
[----:B------:R-:W0:Y:S01]  /*11920*/  MUFU.EX2 R123, R123 ;  /* 0x0000007b007b7308 */ /* 0x000e220000000800 */
[----:B--2---:R-:W-:-:S01]  /*11930*/  FADD.FTZ R7, R23, R8 ;  /* 0x0000000817077221 */ /* 0x004fc20000010000 */
[----:B------:R-:W-:-:S04]  /*11940*/  FADD.FTZ R124, R108, R99 ;  /* 0x000000636c7c7221 */ /* 0x000fc80000010000 */
[----:B------:R-:W-:Y:S02]  /*11950*/  FADD.FTZ R99, R71, R124 ;  /* 0x0000007c47637221 */ /* 0x000fe40000010000 */
[----:B------:R-:W2:Y:S01]  /*11960*/  MUFU.EX2 R106, R106 ;  /* 0x0000006a006a7308 */ /* 0x000ea20000000800 */
[----:B-1----:R-:W-:-:S01]  /*11970*/  FADD.FTZ R8, R120, R7 ;  /* 0x0000000778087221 */ /* 0x002fc20000010000 */
[----:B------:R-:W-:-:S04]  /*11980*/  FADD.FTZ R124, R112, R99 ;  /* 0x00000063707c7221 */ /* 0x000fc80000010000 */
[----:B------:R-:W-:Y:S02]  /*11990*/  FADD.FTZ R99, R105, R124 ;  /* 0x0000007c69637221 */ /* 0x000fe40000010000 */
[----:B------:R-:W1:Y:S01]  /*119a0*/  MUFU.EX2 R107, R107 ;  /* 0x0000006b006b7308 */ /* 0x000e620000000800 */
[----:B0-----:R-:W-:-:S01]  /*119b0*/  FADD.FTZ R7, R123, R8 ;  /* 0x000000087b077221 */ /* 0x001fc20000010000 */
[----:B------:R-:W-:-:S06]  /*119c0*/  FADD.FTZ R99, R116, R99 ;  /* 0x0000006374637221 */ /* 0x000fcc0000010000 */
        /* <DEDUP_REMOVED lines=16> */
[----:B------:R-:W-:-:S06]  /*11ad0*/  FADD.FTZ R8, R88, R99 ;  /* 0x0000006358087221 */ /* 0x000fcc0000010000 */
[----:B------:R-:W1:Y:S01]  /*11ae0*/  MUFU.EX2 R5, R129 ;  /* 0x0000008100057308 */ /* 0x000e620000000800 */
[----:B0-----:R-:W-:-:S01]  /*11af0*/  FADD.FTZ R124, R90, R7 ;  /* 0x000000075a7c7221 */ /* 0x001fc20000010000 */
[----:B------:R-:W-:-:S04]  /*11b00*/  FADD.FTZ R7, R89, R8 ;  /* 0x0000000859077221 */ /* 0x000fc80000010000 */
[----:B------:R-:W-:Y:S02]  /*11b10*/  FADD.FTZ R8, R92, R7 ;  /* 0x000000075c087221 */ /* 0x000fe40000010000 */
[----:B------:R-:W0:Y:S01]  /*11b20*/  MUFU.EX2 R94, R94 ;  /* 0x0000005e005e7308 */ /* 0x000e220000000800 */
[----:B--2---:R-:W-:-:S01]  /*11b30*/  FADD.FTZ R124, R91, R124 ;  /* 0x0000007c5b7c7221 */ /* 0x004fc20000010000 */
[----:B------:R-:W-:-:S06]  /*11b40*/  FADD.FTZ R8, R93, R8 ;  /* 0x000000085d087221 */ /* 0x000fcc0000010000 */
[----:B------:R-:W2:Y:S01]  /*11b50*/  MUFU.EX2 R95, R95 ;  /* 0x0000005f005f7308 */ /* 0x000ea20000000800 */
[----:B-1----:R-:W-:-:S07]  /*11b60*/  FADD.FTZ R7, R5, R124 ;  /* 0x0000007c05077221 */ /* 0x002fce0000010000 */
[----:B------:R-:W1:Y:S01]  /*11b70*/  MUFU.EX2 R96, R96 ;  /* 0x0000006000607308 */ /* 0x000e620000000800 */
[----:B0-----:R-:W-:-:S01]  /*11b80*/  FADD.FTZ R124, R94, R7 ;  /* 0x000000075e7c7221 */ /* 0x001fc20000010000 */
[----:B------:R-:W-:-:S04]  /*11b90*/  FADD.FTZ R7, R109, R8 ;  /* 0x000000086d077221 */ /* 0x000fc80000010000 */
[----:B------:R-:W-:Y:S02]  /*11ba0*/  FADD.FTZ R7, R126, R7 ;  /* 0x000000077e077221 */ /* 0x000fe40000010000 */
        /* <DEDUP_REMOVED lines=14> */
[----:B------:R-:W-:-:S03]  /*11c90*/  FFMA.FTZ R99, R103, UR16, -R121 ;  /* 0x0000001067637c23 */ /* 0x000fc60008010879 */
[----:B------:R-:W-:-:S03]  /*11ca0*/  FADD.FTZ R8, R61, R8 ;  /* 0x000000083d087221 */ /* 0x000fc60000010000 */
[----:B------:R-:W2:Y:S01]  /*11cb0*/  MUFU.EX2 R74, R74 ;  /* 0x0000004a004a7308 */ /* 0x000ea20000000800 */
[----:B-1----:R-:W-:-:S01]  /*11cc0*/  FADD.FTZ R124, R72, R7 ;  /* 0x00000007487c7221 */ /* 0x002fc20000010000 */
[----:B------:R-:W-:-:S04]  /*11cd0*/  FADD.FTZ R103, R63, R8 ;  /* 0x000000083f677221 */ /* 0x000fc80000010000 */
[----:B------:R-:W-:Y:S02]  /*11ce0*/  FADD.FTZ R103, R68, R103 ;  /* 0x0000006744677221 */ /* 0x000fe40000010000 */
        /* <DEDUP_REMOVED lines=55> */
.L_x_899:
[----:B------:R-:W-:Y:S01]  /*12060*/  UIADD3 UR6, UR11, 0x12460, URZ ;  /* 0x000124600b067890 */ /* 0x000fe2000fffe03f */
[----:B------:R-:W-:Y:S01]  /*12070*/  ISETP.GT.AND P1, PT, R4, UR45, PT ;  /* 0x0000002d04007c0c */ /* 0x000fe2000bf24270 */
[----:B------:R-:W-:Y:S01]  /*12080*/  UMOV UR7, UR28 ;  /* 0x0000001c00077c82 */ /* 0x000fe20008000000 */
[----:B------:R-:W-:Y:S01]  /*12090*/  F2FP.SATFINITE.E4M3.F32.PACK_AB_MERGE_C R5, R94, R5, RZ ;  /* 0x000000055e05723e */ /* 0x000fe200048070ff */
[----:B------:R-:W-:Y:S01]  /*120a0*/  UPRMT UR6, UR5, 0x654, UR6 ;  /* 0x0000065405067896 */ /* 0x000fe20008000006 */
[----:B------:R-:W-:Y:S01]  /*120b0*/  F2FP.SATFINITE.E4M3.F32.PACK_AB_MERGE_C R15, R18, R15, RZ ;  /* 0x0000000f120f723e */ /* 0x000fe200048070ff */
[----:B------:R-:W-:Y:S01]  /*120c0*/  FMUL.FTZ R24, R24, R6 ;  /* 0x0000000618187220 */ /* 0x000fe20000410000 */
        /* <DEDUP_REMOVED lines=9> */
[----:B------:R-:W-:Y:S01]  /*12160*/  UMOV UR6, UR27 ;  /* 0x0000001b00067c82 */ /* 0x000fe20008000000 */
        /* <DEDUP_REMOVED lines=65> */
[----:B------:R-:W-:Y:S01]  /*12580*/  IMAD.MOV.U32 R5, RZ, RZ, R11 ;  /* 0x000000ffff057224 */ /* 0x000fe200078e000b */
[----:B------:R-:W-:Y:S01]  /*12590*/  UMOV UR7, UR28 ;  /* 0x0000001c00077c82 */ /* 0x000fe20008000000 */
[----:B------:R-:W-:Y:S01]  /*125a0*/  IMAD.MOV.U32 R6, RZ, RZ, R10 ;  /* 0x000000ffff067224 */ /* 0x000fe200078e000a */
[----:B------:R-:W-:-:S06]  /*125b0*/  UMOV UR6, UR27 ;  /* 0x0000001b00067c82 */ /* 0x000fcc0008000000 */
.L_x_881:
[----:B------:R-:W-:Y:S06]  /*125c0*/  BAR.ARV 0x8, 0x200 ;  /* 0x0208000000007b1d */ /* 0x000fec0000002000 */
[----:B------:R-:W-:Y:S05]  /*125d0*/  @!P0 BRA `(.L_x_901) ;  /* 0x0000000000048947 */ /* 0x000fea0003800000 */
[----:B------:R-:W-:Y:S01]  /*125e0*/  BPT.TRAP 0x1 ;  /* 0x000000040000795c */ /* 0x000fe20000300000 */
.L_x_901:
[----:B------:R-:W-:Y:S01]  /*125f0*/  ULEA UR17, UR7, UR46, 0x3 ;  /* 0x0000002e07117291 */ /* 0x000fe2000f8e183f */
[----:B------:R-:W-:-:S05]  /*12600*/  IMAD.U32 R0, RZ, RZ, UR6 ;  /* 0x00000006ff007e24 */ /* 0x000fca000f8e00ff */
[----:B------:R-:W-:-:S04]  /*12610*/  SHF.L.U32 R0, R0, 0x1f, RZ ;  /* 0x0000001f00007819 */ /* 0x000fc800000006ff */
[----:B------:R0:W1:Y:S01]  /*12620*/  SYNCS.PHASECHK.TRANS64.TRYWAIT P1, [UR17+0x12450], R0 ;  /* 0x01245000ff0075a7 */ /* 0x0000620008020151 */
[----:B------:R-:W-:Y:S05]  /*12630*/  @!P0 BRA `(.L_x_902) ;  /* 0x0000000000048947 */ /* 0x000fea0003800000 */
[----:B------:R-:W-:Y:S01]  /*12640*/  BPT.TRAP 0x1 ;  /* 0x000000040000795c */ /* 0x000fe20000300000 */
.L_x_902:
[----:B-1----:R-:W-:Y:S05]  /*12650*/  @P1 BRA `(.L_x_903) ;  /* 0x0000000000081947 */ /* 0x002fea0003800000 */
[----:B------:R-:W1:Y:S02]  /*12660*/  SYNCS.PHASECHK.TRANS64.TRYWAIT P1, [UR17+0x12450], R0 ;  /* 0x01245000ff0075a7 */ /* 0x000e640008020151 */
[----:B-1----:R-:W-:Y:S05]  /*12670*/  @!P1 BRA `(.L_x_904) ;  /* 0x0000006c00849947 */ /* 0x002fea0003800000 */
.L_x_903:
        /* <DEDUP_REMOVED lines=9> */
[----:B------:R-:W-:-:S05]  /*12710*/  PLOP3.LUT P1, PT, PT, PT, UP0, 0x80, 0x0 ;  /* 0x000000000000781c */ /* 0x000fca0003f2f008 */
[----:B------:R-:W-:Y:S01]  /*12720*/  @UP0 ULDC.64 UR10, c[0x0][0x9c8] ;  /* 0x00027200000a0ab9 */ /* 0x000fe20000000a00 */
[----:B------:R-:W-:Y:S01]  /*12730*/  @UP0 ULDC.64 UR14, c[0x0][0x9d0] ;  /* 0x00027400000e0ab9 */ /* 0x000fe20000000a00 */
[----:B------:R-:W-:Y:S02]  /*12740*/  @UP0 UIMAD UR4, UR43, UR10, URZ ;  /* 0x0000000a2b0402a4 */ /* 0x000fe4000f8e023f */
[----:B------:R-:W-:Y:S02]  /*12750*/  @UP0 UIMAD.WIDE.U32 UR8, UR41, UR10, URZ ;  /* 0x0000000a290802a5 */ /* 0x000fe4000f8e003f */
[----:B------:R-:W-:Y:S02]  /*12760*/  @UP0 UIMAD UR6, UR41, UR11, UR4 ;  /* 0x0000000b290602a4 */ /* 0x000fe4000f8e0204 */
[----:B------:R-:W-:Y:S02]  /*12770*/  ULOP3.LUT UR4, UR46, 0x10000, URZ, 0xfc, !UPT ;  /* 0x000100002e047892 */ /* 0x000fe4000f8efc3f */
[----:B------:R-:W-:-:S02]  /*12780*/  @UP0 USHF.R.S32.HI UR10, URZ, 0x1f, UR42 ;  /* 0x0000001f3f0a0899 */ /* 0x000fc4000801142a */
[----:B------:R-:W-:Y:S02]  /*12790*/  UIMAD UR4, UR7, 0x280, UR4 ;  /* 0x00000280070478a4 */ /* 0x000fe4000f8e0204 */
[----:B------:R-:W-:Y:S02]  /*127a0*/  @UP0 UIMAD UR10, UR10, UR14, URZ ;  /* 0x0000000e0a0a02a4 */ /* 0x000fe4000f8e023f */
[----:B------:R-:W-:Y:S02]  /*127b0*/  @UP0 UIADD3 UR7, UR9, UR6, URZ ;  /* 0x0000000609070290 */ /* 0x000fe4000fffe03f */
[----:B------:R-:W-:Y:S01]  /*127c0*/  @UP0 UIMAD UR10, UR42, UR15, UR10 ;  /* 0x0000000f2a0a02a4 */ /* 0x000fe2000f8e020a */
[----:B------:R-:W-:Y:S01]  /*127d0*/  UMOV UR18, UR4 ;  /* 0x0000000400127c82 */ /* 0x000fe20008000000 */
[----:B------:R-:W-:Y:S01]  /*127e0*/  @UP0 UMOV UR6, UR8 ;  /* 0x0000000800060c82 */ /* 0x000fe20008000000 */
[----:B------:R-:W-:Y:S01]  /*127f0*/  QGMMA.64x64x32.F32.E4M3.E4M3 R24, R152, gdesc[UR16], R24, gsb0 ;  /* 0x00e0001098187df3 */ /* 0x000fe20008000818 */
[----:B------:R-:W-:-:S04]  /*12800*/  @UP0 UIMAD.WIDE.U32 UR6, UR42, UR14, UR6 ;  /* 0x0000000e2a0602a5 */ /* 0x000fc8000f8e0006 */
[----:B------:R-:W-:Y:S02]  /*12810*/  @UP0 UIADD3 UR7, UR7, UR10, URZ ;  /* 0x0000000a07070290 */ /* 0x000fe4000fffe03f */
[----:B------:R-:W-:-:S04]  /*12820*/  @UP0 ULEA UR8, UP1, UR6, UR12, 0x2 ;  /* 0x0000000c06080291 */ /* 0x000fc8000f82103f */
[----:B------:R-:W-:Y:S02]  /*12830*/  @UP0 ULEA.HI.X UR9, UR6, UR13, UR7, 0x2, UP1 ;  /* 0x0000000d06090291 */ /* 0x000fe400088f1407 */
[----:B------:R-:W-:-:S04]  /*12840*/  IMAD.U32 R2, RZ, RZ, UR8 ;  /* 0x00000008ff027e24 */ /* 0x000fc8000f8e00ff */
[----:B-1----:R-:W-:Y:S01]  /*12850*/  IMAD.U32 R3, RZ, RZ, UR9 ;  /* 0x00000009ff037e24 */ /* 0x002fe2000f8e00ff */
        /* <DEDUP_REMOVED lines=13> */
[----:B------:R-:W3:Y:S04]  /*12930*/  SHFL.BFLY PT, R9, R8, 0x2, 0x1f ;  /* 0x0c401f0008097f89 */ /* 0x000ee800000e0000 */
[----:B-1----:R-:W1:Y:S01]  /*12940*/  SHFL.BFLY PT, R2, R7, 0x2, 0x1f ;  /* 0x0c401f0007027f89 */ /* 0x002e6200000e0000 */
[----:B------:R-:W-:Y:S02]  /*12950*/  WARPGROUP.DEPBAR.LE gsb0, 0x0 ;  /* 0x00008000000079c5 */ /* 0x000fe40000010000 */
[----:B------:R-:W-:-:S06]  /*12960*/  WARPGROUP.ARRIVE ;  /* 0x00000000000079c5 */ /* 0x000fcc0000000000 */
[----:B------:R-:W-:Y:S01]  /*12970*/  QGMMA.64x64x32.F32.E4M3.E4M3 R24, R140, gdesc[UR4], R24, gsb0 ;  /* 0x00e000048c187df3 */ /* 0x000fe20008000818 */
[----:B---3--:R-:W-:Y:S01]  /*12980*/  FADD.FTZ R9, R9, R8 ;  /* 0x0000000809097221 */ /* 0x008fe20000010000 */
[----:B------:R-:W-:Y:S01]  /*12990*/  UIADD3 UR4, UR4, 0x200, URZ ;  /* 0x0000020004047890 */ /* 0x000fe2000fffe03f */
[----:B-1----:R-:W-:Y:S01]  /*129a0*/  FADD.FTZ R2, R2, R7 ;  /* 0x0000000702027221 */ /* 0x002fe20000010000 */
[----:B------:R-:W-:Y:S02]  /*129b0*/  UMOV UR7, 0xc0000010 ;  /* 0xc000001000077882 */ /* 0x000fe40000000000 */
[----:B0-----:R-:W0:Y:S03]  /*129c0*/  SHFL.BFLY PT, R0, R9, 0x1, 0x1f ;  /* 0x0c201f0009007f89 */ /* 0x001e2600000e0000 */
        /* <DEDUP_REMOVED lines=26> */
[----:B------:R-:W-:Y:S01]  /*12b70*/  @P2 FFMA.FTZ R2, R7, R6, R8 ;  /* 0x0000000607022223 */ /* 0x000fe20000010008 */
[----:B------:R-:W-:Y:S02]  /*12b80*/  IMAD.MOV.U32 R0, RZ, RZ, -0x800000 ;  /* 0xff800000ff007424 */ /* 0x000fe400078e00ff */
[----:B------:R-:W-:Y:S01]  /*12b90*/  @P3 FFMA.FTZ R0, R11, R5, R10 ;  /* 0x000000050b003223 */ /* 0x000fe2000001000a */
[-C--:B--2---:R-:W-:Y:S01]  /*12ba0*/  FMUL.FTZ R3, R3, R4.reuse ;  /* 0x0000000403037220 */ /* 0x084fe20000410000 */
[----:B---3--:R-:W-:Y:S01]  /*12bb0*/  FMUL.FTZ R9, R9, R4 ;  /* 0x0000000409097220 */ /* 0x008fe20000410000 */
[----:B------:R-:W-:-:S02]  /*12bc0*/  WARPGROUP.DEPBAR.LE gsb0, 0x0 ;  /* 0x00008000000079c5 */ /* 0x000fc40000010000 */
[----:B------:R-:W-:Y:S05]  /*12bd0*/  @!P0 BRA `(.L_x_905) ;  /* 0x0000000000048947 */ /* 0x000fea0003800000 */
[----:B------:R-:W-:Y:S01]  /*12be0*/  BPT.TRAP 0x1 ;  /* 0x000000040000795c */ /* 0x000fe20000300000 */
.L_x_905:
        /* <DEDUP_REMOVED lines=36> */
.L_x_827:
        /* <DEDUP_REMOVED lines=9> */
[----:B------:R-:W-:-:S05]  /*12ec0*/  IADD3 R4, P0, R3, UR4, RZ ;  /* 0x0000000403047c10 */ /* 0x000fca000ff1e0ff */
[----:B------:R-:W-:-:S05]  /*12ed0*/  IMAD.X R5, RZ, RZ, UR5, P0 ;  /* 0x00000005ff057e24 */ /* 0x000fca00080e06ff */
[----:B------:R0:W2:Y:S01]  /*12ee0*/  LDG.E.CONSTANT R6, desc[UR48][R4.64] ;  /* 0x0000003004067981 */ /* 0x0000a2000c1e9900 */
[C---:B------:R-:W-:Y:S01]  /*12ef0*/  LOP3.LUT P0, R3, R7.reuse, 0x3, RZ, 0xc0, !PT ;  /* 0x0000000307037812 */ /* 0x040fe2000780c0ff */
[----:B------:R-:W-:Y:S01]  /*12f00*/  VIADD R7, R7, 0xffffff80 ;  /* 0xffffff8007077836 */ /* 0x000fe20000000000 */
[----:B------:R-:W-:Y:S01]  /*12f10*/  UIMAD.WIDE.U32 UR4, UR42, UR8, URZ ;  /* 0x000000082a0472a5 */ /* 0x000fe2000f8e003f */
[----:B------:R-:W-:Y:S01]  /*12f20*/  BSSY B0, `(.L_x_907) ;  /* 0x0000108000007945 */ /* 0x000fe20003800000 */
[----:B------:R-:W-:Y:S01]  /*12f30*/  ISETP.EQ.OR P0, PT, R3, 0x3, !P0 ;  /* 0x000000030300780c */ /* 0x000fe20004702670 */
[----:B------:R-:W-:Y:S01]  /*12f40*/  UIMAD UR6, UR7, UR8, URZ ;  /* 0x00000008070672a4 */ /* 0x000fe2000f8e023f */
[----:B------:R-:W-:Y:S01]  /*12f50*/  SHF.R.S32.HI R8, RZ, 0x1f, R7 ;  /* 0x0000001fff087819 */ /* 0x000fe20000011407 */
[----:B------:R-:W-:Y:S01]  /*12f60*/  UIMAD UR8, UR7, UR10, URZ ;  /* 0x0000000a070872a4 */ /* 0x000fe2000f8e023f */
[----:B------:R-:W-:Y:S01]  /*12f70*/  SEL R91, R28, R29, P0 ;  /* 0x0000001d1c5b7207 */ /* 0x000fe20000000000 */
[----:B------:R-:W-:Y:S01]  /*12f80*/  IMAD.U32 R22, RZ, RZ, UR4 ;  /* 0x00000004ff167e24 */ /* 0x000fe2000f8e00ff */
[----:B------:R-:W-:Y:S01]  /*12f90*/  LEA.HI R3, R8, R7, RZ, 0x7 ;  /* 0x0000000708037211 */ /* 0x000fe200078f38ff */
[----:B------:R-:W-:Y:S01]  /*12fa0*/  UIMAD UR9, UR42, UR9, UR6 ;  /* 0x000000092a0972a4 */ /* 0x000fe2000f8e0206 */
[----:B------:R-:W-:Y:S01]  /*12fb0*/  SEL R87, R29, R28, P0 ;  /* 0x0000001c1d577207 */ /* 0x000fe20000000000 */
[----:B------:R-:W1:Y:S01]  /*12fc0*/  S2UR UR4, SR_CTAID.Y ;  /* 0x00000000000479c3 */ /* 0x000e620000002600 */
[----:B0-----:R-:W-:Y:S01]  /*12fd0*/  LOP3.LUT R4, R3, 0xffffff80, RZ, 0xc0, !PT ;  /* 0xffffff8003047812 */ /* 0x001fe200078ec0ff */
[----:B------:R-:W-:Y:S01]  /*12fe0*/  UIADD3 UR9, UR5, UR9, URZ ;  /* 0x0000000905097290 */ /* 0x000fe2000fffe03f */
[----:B------:R-:W-:Y:S01]  /*12ff0*/  SEL R75, R44, R45, P0 ;  /* 0x0000002d2c4b7207 */ /* 0x000fe20000000000 */
[----:B------:R-:W-:Y:S01]  /*13000*/  IMAD.U32 R23, RZ, RZ, UR5 ;  /* 0x00000005ff177e24 */ /* 0x000fe2000f8e00ff */
[----:B------:R-:W-:Y:S01]  /*13010*/  SEL R71, R45, R44, P0 ;  /* 0x0000002c2d477207 */ /* 0x000fe20000000000 */
[----:B------:R-:W-:Y:S01]  /*13020*/  IMAD.IADD R10, R7, 0x1, -R4 ;  /* 0x00000001070a7824 */ /* 0x000fe200078e0a04 */
[----:B------:R-:W0:Y:S01]  /*13030*/  S2R R44, SR_CTAID.X ;  /* 0x00000000002c7919 */ /* 0x000e220000002500 */
[----:B------:R-:W3:Y:S01]  /*13040*/  LDC R29, c[0x0][0xbe8] ;  /* 0x0002fa00ff1d7b82 */ /* 0x000ee20000000800 */
[----:B------:R-:W-:Y:S01]  /*13050*/  LEA.HI R8, R8, R7, RZ, 0x2 ;  /* 0x0000000708087211 */ /* 0x000fe200078f10ff */
[----:B------:R-:W-:Y:S01]  /*13060*/  IMAD.U32 R23, RZ, RZ, UR9 ;  /* 0x00000009ff177e24 */ /* 0x000fe2000f8e00ff */
[----:B------:R-:W-:Y:S01]  /*13070*/  SHF.R.S32.HI R9, RZ, 0x1f, R10 ;  /* 0x0000001fff097819 */ /* 0x000fe2000001140a */
[----:B------:R-:W-:Y:S01]  /*13080*/  UIMAD.WIDE.U32 UR6, UR42, UR10, URZ ;  /* 0x0000000a2a0672a5 */ /* 0x000fe2000f8e003f */
[----:B------:R-:W-:Y:S01]  /*13090*/  SHF.R.S32.HI R4, RZ, 0x7, R3 ;  /* 0x00000007ff047819 */ /* 0x000fe20000011403 */
[----:B------:R-:W-:Y:S01]  /*130a0*/  UIMAD UR8, UR42, UR11, UR8 ;  /* 0x0000000b2a0872a4 */ /* 0x000fe2000f8e0208 */
[----:B------:R-:W-:-:S02]  /*130b0*/  LEA.HI R12, R9, R10, RZ, 0x2 ;  /* 0x0000000a090c7211 */ /* 0x000fc400078f10ff */
[----:B------:R-:W-:Y:S01]  /*130c0*/  LOP3.LUT R8, R8, 0xfffffffc, RZ, 0xc0, !PT ;  /* 0xfffffffc08087812 */ /* 0x000fe200078ec0ff */
[----:B------:R-:W-:Y:S01]  /*130d0*/  UIADD3 UR8, UR7, UR8, URZ ;  /* 0x0000000807087290 */ /* 0x000fe2000fffe03f */
[--C-:B------:R-:W-:Y:S02]  /*130e0*/  SHF.R.S32.HI R14, RZ, 0x2, R12.reuse ;  /* 0x00000002ff0e7819 */ /* 0x100fe4000001140c */
[----:B------:R-:W-:Y:S01]  /*130f0*/  SHF.R.S32.HI R5, RZ, 0x1f, R12 ;  /* 0x0000001fff057819 */ /* 0x000fe2000001140c */
[----:B------:R-:W-:Y:S01]  /*13100*/  IMAD.IADD R7, R7, 0x1, -R8 ;  /* 0x0000000107077824 */ /* 0x000fe200078e0a08 */
[----:B------:R-:W-:Y:S02]  /*13110*/  LEA.HI R9, R9, R10, RZ, 0x5 ;  /* 0x0000000a09097211 */ /* 0x000fe400078f28ff */
[----:B------:R-:W-:Y:S02]  /*13120*/  LEA.HI R5, R5, R14, RZ, 0x3 ;  /* 0x0000000e05057211 */ /* 0x000fe400078f18ff */
[----:B------:R-:W-:-:S02]  /*13130*/  SEL R73, R40, R41, P0 ;  /* 0x0000002928497207 */ /* 0x000fc40000000000 */
[----:B------:R-:W-:Y:S01]  /*13140*/  LOP3.LUT R3, R5, 0xfffffff8, RZ, 0xc0, !PT ;  /* 0xfffffff805037812 */ /* 0x000fe200078ec0ff */
[----:B------:R-:W-:Y:S01]  /*13150*/  IMAD.HI R5, R4, 0x55555556, RZ ;  /* 0x5555555604057827 */ /* 0x000fe200078e02ff */
[----:B------:R-:W-:Y:S02]  /*13160*/  SEL R69, R41, R40, P0 ;  /* 0x0000002829457207 */ /* 0x000fe40000000000 */
[----:B---3--:R-:W-:Y:S01]  /*13170*/  ISETP.NE.AND P2, PT, R29, 0x1, PT ;  /* 0x000000011d00780c */ /* 0x008fe20003f45270 */
[----:B------:R-:W-:Y:S01]  /*13180*/  IMAD.IADD R3, R14, 0x1, -R3 ;  /* 0x000000010e037824 */ /* 0x000fe200078e0a03 */
[----:B------:R-:W-:Y:S02]  /*13190*/  SHF.R.S32.HI R14, RZ, 0x5, R9 ;  /* 0x00000005ff0e7819 */ /* 0x000fe40000011409 */
[----:B------:R-:W-:Y:S02]  /*131a0*/  LEA.HI R5, R5, R5, RZ, 0x1 ;  /* 0x0000000505057211 */ /* 0x000fe400078f08ff */
[----:B------:R-:W-:Y:S01]  /*131b0*/  LEA.HI R9, R7, R7, RZ, 0x1 ;  /* 0x0000000707097211 */ /* 0x000fe200078f08ff */
[----:B------:R-:W-:Y:S01]  /*131c0*/  IMAD R3, R14, 0x10, R3 ;  /* 0x000000100e037824 */ /* 0x000fe200078e0203 */
[----:B------:R-:W-:Y:S01]  /*131d0*/  SEL R41, R34, R35, P0 ;  /* 0x0000002322297207 */ /* 0x000fe20000000000 */
[----:B------:R-:W-:Y:S01]  /*131e0*/  IMAD R8, R5, -0x3, R4 ;  /* 0xfffffffd05087824 */ /* 0x000fe200078e0204 */
[----:B------:R-:W-:Y:S01]  /*131f0*/  LOP3.LUT R14, R9, 0x1ffffffe, RZ, 0xc0, !PT ;  /* 0x1ffffffe090e7812 */ /* 0x000fe200078ec0ff */
[----:B------:R-:W3:Y:S01]  /*13200*/  LDC.64 R4, c[0x0][0xbd8] ;  /* 0x0002f600ff047b82 */ /* 0x000ee20000000a00 */
[----:B------:R-:W-:Y:S01]  /*13210*/  SEL R45, R35, R34, P0 ;  /* 0x00000022232d7207 */ /* 0x000fe20000000000 */
[----:B------:R-:W-:Y:S01]  /*13220*/  IMAD R3, R8, 0x40, R3 ;  /* 0x0000004008037824 */ /* 0x000fe200078e0203 */
[----:B------:R-:W-:Y:S01]  /*13230*/  SEL R89, R24, R25, P0 ;  /* 0x0000001918597207 */ /* 0x000fe20000000000 */
[----:B------:R-:W-:Y:S01]  /*13240*/  IMAD.IADD R14, R7, 0x1, -R14 ;  /* 0x00000001070e7824 */ /* 0x000fe200078e0a0e */
[----:B------:R-:W-:Y:S01]  /*13250*/  SEL R85, R25, R24, P0 ;  /* 0x0000001819557207 */ /* 0x000fe20000000000 */
[--C-:B0-----:R-:W-:Y:S01]  /*13260*/  IMAD R28, R44, 0xc0, R3.reuse ;  /* 0x000000c02c1c7824 */ /* 0x101fe200078e0203 */
[----:B------:R-:W-:Y:S01]  /*13270*/  SEL R67, R52, R53, P0 ;  /* 0x0000003534437207 */ /* 0x000fe20000000000 */
[----:B------:R-:W-:Y:S01]  /*13280*/  IMAD R7, R14, 0x8, R3 ;  /* 0x000000080e077824 */ /* 0x000fe200078e0203 */
[----:B------:R-:W-:Y:S01]  /*13290*/  SEL R63, R53, R52, P0 ;  /* 0x00000034353f7207 */ /* 0x000fe20000000000 */
[----:B------:R-:W0:Y:S01]  /*132a0*/  @P2 LDC R35, c[0x0][0xbec] ;  /* 0x0002fb00ff232b82 */ /* 0x000e220000000800 */
[----:B------:R-:W-:Y:S01]  /*132b0*/  SEL R81, R32, R33, P0 ;  /* 0x0000002120517207 */ /* 0x000fe20000000000 */
[----:B------:R-:W-:Y:S01]  /*132c0*/  IMAD R44, R44, 0xc0, R7 ;  /* 0x000000c02c2c7824 */ /* 0x000fe200078e0207 */
[----:B------:R-:W-:Y:S01]  /*132d0*/  SEL R77, R33, R32, P0 ;  /* 0x00000020214d7207 */ /* 0x000fe20000000000 */
[----:B------:R-:W-:Y:S01]  /*132e0*/  IMAD.U32 R9, RZ, RZ, UR7 ;  /* 0x00000007ff097e24 */ /* 0x000fe2000f8e00ff */
[----:B------:R-:W-:Y:S01]  /*132f0*/  SEL R13, R38, R39, P0 ;  /* 0x00000027260d7207 */ /* 0x000fe20000000000 */
[----:B------:R-:W-:Y:S01]  /*13300*/  IMAD.U32 R8, RZ, RZ, UR6 ;  /* 0x00000006ff087e24 */ /* 0x000fe2000f8e00ff */
[----:B------:R-:W-:Y:S01]  /*13310*/  SEL R53, R39, R38, P0 ;  /* 0x0000002627357207 */ /* 0x000fe20000000000 */
[----:B------:R-:W4:Y:S01]  /*13320*/  @P2 LDC R52, c[0x0][0xbf0] ;  /* 0x0002fc00ff342b82 */ /* 0x000f220000000800 */
[----:B------:R-:W-:Y:S01]  /*13330*/  SEL R65, R48, R49, P0 ;  /* 0x0000003130417207 */ /* 0x000fe20000000000 */
[----:B------:R-:W-:Y:S01]  /*13340*/  IMAD.U32 R9, RZ, RZ, UR8 ;  /* 0x00000008ff097e24 */ /* 0x000fe2000f8e00ff */
[----:B------:R-:W-:Y:S01]  /*13350*/  SEL R83, R36, R37, P0 ;  /* 0x0000002524537207 */ /* 0x000fe20000000000 */
[----:B------:R-:W-:Y:S01]  /*13360*/  ULDC.64 UR6, c[0x0][0xb48] ;  /* 0x0002d20000067ab9 */ /* 0x000fe20000000a00 */
[----:B------:R-:W-:Y:S01]  /*13370*/  SEL R79, R37, R36, P0 ;  /* 0x00000024254f7207 */ /* 0x000fe20000000000 */
[----:B---3--:R-:W-:Y:S01]  /*13380*/  IMAD R18, R4, UR43, RZ ;  /* 0x0000002b04127c24 */ /* 0x008fe2000f8e02ff */
[----:B------:R-:W-:Y:S01]  /*13390*/  SEL R15, R30, R31, P0 ;  /* 0x0000001f1e0f7207 */ /* 0x000fe20000000000 */
[----:B------:R-:W-:Y:S01]  /*133a0*/  IMAD.WIDE.U32 R22, R4, UR41, R22 ;  /* 0x0000002904167c25 */ /* 0x000fe2000f8e0016 */
[----:B------:R-:W-:Y:S01]  /*133b0*/  SEL R59, R31, R30, P0 ;  /* 0x0000001e1f3b7207 */ /* 0x000fe20000000000 */
[----:B------:R-:W-:Y:S01]  /*133c0*/  ULDC.64 UR8, c[0x0][0xb28] ;  /* 0x0002ca0000087ab9 */ /* 0x000fe20000000a00 */
[----:B------:R-:W-:Y:S01]  /*133d0*/  SEL R11, R46, R47, P0 ;  /* 0x0000002f2e0b7207 */ /* 0x000fe20000000000 */
[----:B------:R-:W-:Y:S01]  /*133e0*/  IMAD R5, R5, UR41, R18 ;  /* 0x0000002905057c24 */ /* 0x000fe2000f8e0212 */
[----:B------:R-:W-:-:S02]  /*133f0*/  SEL R47, R47, R46, P0 ;  /* 0x0000002e2f2f7207 */ /* 0x000fc40000000000 */
[----:B------:R-:W3:Y:S01]  /*13400*/  @P2 LDC R46, c[0x0][0xbf0] ;  /* 0x0002fc00ff2e2b82 */ /* 0x000ee20000000800 */
[----:B------:R-:W-:Y:S01]  /*13410*/  SEL R61, R49, R48, P0 ;  /* 0x00000030313d7207 */ /* 0x000fe20000000000 */
[----:B------:R-:W-:Y:S01]  /*13420*/  IMAD.IADD R23, R23, 0x1, R5 ;  /* 0x0000000117177824 */ /* 0x000fe200078e0205 */
[----:B------:R-:W-:Y:S01]  /*13430*/  SEL R25, R42, R43, P0 ;  /* 0x0000002b2a197207 */ /* 0x000fe20000000000 */
[----:B0-----:R-:W-:Y:S01]  /*13440*/  @P2 IMAD.HI.U32 R35, R44, R35, RZ ;  /* 0x000000232c232227 */ /* 0x001fe200078e00ff */
[----:B------:R-:W-:Y:S02]  /*13450*/  SEL R37, R43, R42, P0 ;  /* 0x0000002a2b257207 */ /* 0x000fe40000000000 */
[----:B------:R-:W-:Y:S02]  /*13460*/  SEL R49, R26, R27, P0 ;  /* 0x0000001b1a317207 */ /* 0x000fe40000000000 */
[----:B------:R-:W-:Y:S02]  /*13470*/  SEL R57, R27, R26, P0 ;  /* 0x0000001a1b397207 */ /* 0x000fe40000000000 */
[----:B------:R-:W-:-:S02]  /*13480*/  LOP3.LUT R27, R12, 0x7ffffffc, RZ, 0xc0, !PT ;  /* 0x7ffffffc0c1b7812 */ /* 0x000fc400078ec0ff */
[----:B------:R-:W-:Y:S02]  /*13490*/  SEL R19, R50, R51, P0 ;  /* 0x0000003332137207 */ /* 0x000fe40000000000 */
[----:B------:R-:W-:Y:S01]  /*134a0*/  SEL R21, R54, R55, P0 ;  /* 0x0000003736157207 */ /* 0x000fe20000000000 */
[C---:B------:R-:W-:Y:S01]  /*134b0*/  IMAD.IADD R27, R10.reuse, 0x1, -R27 ;  /* 0x000000010a1b7824 */ /* 0x040fe200078e0a1b */
[----:B------:R-:W-:Y:S02]  /*134c0*/  LOP3.LUT P1, RZ, R10, 0x3, RZ, 0xc0, !PT ;  /* 0x000000030aff7812 */ /* 0x000fe4000782c0ff */
[----:B------:R-:W-:Y:S02]  /*134d0*/  SEL R17, R51, R50, P0 ;  /* 0x0000003233117207 */ /* 0x000fe40000000000 */
[----:B------:R-:W-:Y:S02]  /*134e0*/  SEL R55, R55, R54, P0 ;  /* 0x0000003637377207 */ /* 0x000fe40000000000 */
[----:B--2---:R-:W-:Y:S01]  /*134f0*/  LOP3.LUT R34, R6, 0x2, RZ, 0x3c, !PT ;  /* 0x0000000206227812 */ /* 0x004fe200078e3cff */
[----:B------:R-:W-:Y:S04]  /*13500*/  SHFL.IDX PT, R33, R89, R6, 0x1c1f ;  /* 0x001c1f0659217589 */ /* 0x000fe800000e0000 */
[----:B------:R-:W0:Y:S04]  /*13510*/  SHFL.IDX PT, R38, R85, R34, 0x1c1f ;  /* 0x001c1f2255267589 */ /* 0x000e2800000e0000 */
[----:B------:R-:W-:Y:S04]  /*13520*/  SHFL.IDX PT, R7, R91, R6, 0x1c1f ;  /* 0x001c1f065b077589 */ /* 0x000fe800000e0000 */
[----:B------:R2:W-:Y:S04]  /*13530*/  SHFL.IDX PT, R30, R67, R6, 0x1c1f ;  /* 0x001c1f06431e7589 */ /* 0x0005e800000e0000 */
[----:B------:R-:W5:Y:S04]  /*13540*/  SHFL.IDX PT, R36, R87, R34, 0x1c1f ;  /* 0x001c1f2257247589 */ /* 0x000f6800000e0000 */
[----:B------:R1:W-:Y:S01]  /*13550*/  SHFL.IDX PT, R31, R65, R6, 0x1c1f ;  /* 0x001c1f06411f7589 */ /* 0x0003e200000e0000 */
[----:B--2---:R-:W2:Y:S03]  /*13560*/  LDC R67, c[0x0][0xc50] ;  /* 0x00031400ff437b82 */ /* 0x004ea60000000800 */
[----:B------:R4:W-:Y:S04]  /*13570*/  SHFL.IDX PT, R43, R73, R6, 0x1c1f ;  /* 0x001c1f06492b7589 */ /* 0x0009e800000e0000 */
[----:B------:R-:W-:Y:S01]  /*13580*/  SHFL.IDX PT, R40, R81, R6, 0x1c1f ;  /* 0x001c1f0651287589 */ /* 0x000fe200000e0000 */
[----:B0-----:R-:W-:Y:S01]  /*13590*/  SEL R4, R33, R38, P0 ;  /* 0x0000002621047207 */ /* 0x001fe20000000000 */
[----:B-1----:R-:W0:Y:S02]  /*135a0*/  LDC.64 R64, c[0x0][0xb40] ;  /* 0x0002d000ff407b82 */ /* 0x002e240000000a00 */
[----:B------:R-:W-:Y:S04]  /*135b0*/  SHFL.IDX PT, R39, R83, R6, 0x1c1f ;  /* 0x001c1f0653277589 */ /* 0x000fe800000e0000 */
[----:B------:R-:W-:Y:S02]  /*135c0*/  SHFL.IDX PT, R32, R75, R6, 0x1c1f ;  /* 0x001c1f064b207589 */ /* 0x000fe400000e0000 */
[----:B----4-:R-:W1:Y:S02]  /*135d0*/  @P2 LDC R73, c[0x0][0xbec] ;  /* 0x0002fb00ff492b82 */ /* 0x010e640000000800 */
[----:B------:R-:W-:Y:S01]  /*135e0*/  SHFL.IDX PT, R16, R49, R6, 0x1c1f ;  /* 0x001c1f0631107589 */ /* 0x000fe200000e0000 */
[----:B-----5:R-:W-:-:S02]  /*135f0*/  SEL R5, R7, R36, P0 ;  /* 0x0000002407057207 */ /* 0x020fc40000000000 */
[----:B------:R-:W-:Y:S01]  /*13600*/  SEL R7, R36, R7, P0 ;  /* 0x0000000724077207 */ /* 0x000fe20000000000 */
[----:B------:R-:W-:Y:S04]  /*13610*/  SHFL.IDX PT, R15, R15, R6, 0x1c1f ;  /* 0x001c1f060f0f7589 */ /* 0x000fe800000e0000 */
[----:B------:R-:W-:Y:S04]  /*13620*/  SHFL.IDX PT, R14, R41, R6, 0x1c1f ;  /* 0x001c1f06290e7589 */ /* 0x000fe800000e0000 */
[----:B------:R-:W-:Y:S01]  /*13630*/  SHFL.IDX PT, R13, R13, R6, 0x1c1f ;  /* 0x001c1f060d0d7589 */ /* 0x000fe200000e0000 */
[----:B0-----:R-:W-:-:S03]  /*13640*/  IMAD R36, R64, UR43, RZ ;  /* 0x0000002b40247c24 */ /* 0x001fc6000f8e02ff */
[----:B------:R-:W-:Y:S01]  /*13650*/  SHFL.IDX PT, R12, R25, R6, 0x1c1f ;  /* 0x001c1f06190c7589 */ /* 0x000fe200000e0000 */
[----:B------:R-:W-:-:S03]  /*13660*/  IMAD.WIDE.U32 R8, R64, UR41, R8 ;  /* 0x0000002940087c25 */ /* 0x000fc6000f8e0008 */
[----:B------:R-:W-:Y:S01]  /*13670*/  SHFL.IDX PT, R11, R11, R6, 0x1c1f ;  /* 0x001c1f060b0b7589 */ /* 0x000fe200000e0000 */
[----:B-1----:R-:W-:-:S03]  /*13680*/  @P2 IMAD.HI.U32 R73, R44, R73, RZ ;  /* 0x000000492c492227 */ /* 0x002fc600078e00ff */
[----:B------:R-:W-:Y:S04]  /*13690*/  SHFL.IDX PT, R3, R21, R6, 0x1c1f ;  /* 0x001c1f0615037589 */ /* 0x000fe800000e0000 */
[----:B------:R0:W-:Y:S04]  /*136a0*/  SHFL.IDX PT, R10, R19, R6, 0x1c1f ;  /* 0x001c1f06130a7589 */ /* 0x0001e800000e0000 */
[----:B------:R-:W-:Y:S04]  /*136b0*/  SHFL.IDX PT, R42, R79, R34, 0x1c1f ;  /* 0x001c1f224f2a7589 */ /* 0x000fe800000e0000 */
[----:B------:R-:W-:Y:S01]  /*136c0*/  SHFL.IDX PT, R41, R77, R34, 0x1c1f ;  /* 0x001c1f224d297589 */ /* 0x000fe200000e0000 */
[----:B0-----:R-:W-:Y:S01]  /*136d0*/  SEL R6, R38, R33, P0 ;  /* 0x0000002126067207 */ /* 0x001fe20000000000 */
[----:B------:R-:W-:-:S02]  /*136e0*/  IMAD R38, RZ, RZ, -UR42 ;  /* 0x8000002aff267e24 */ /* 0x000fc4000f8e02ff */
[----:B------:R-:W-:Y:S01]  /*136f0*/  SHFL.IDX PT, R49, R71, R34, 0x1c1f ;  /* 0x001c1f2247317589 */ /* 0x000fe200000e0000 */
[----:B------:R-:W-:Y:S01]  /*13700*/  IMAD.MOV.U32 R33, RZ, RZ, R44 ;  /* 0x000000ffff217224 */ /* 0x000fe200078e002c */
[----:B---3--:R-:W-:Y:S01]  /*13710*/  @P2 SHF.R.U32.HI R33, RZ, R46, R35 ;  /* 0x0000002eff212219 */ /* 0x008fe20000011623 */
[----:B--2---:R-:W-:Y:S01]  /*13720*/  IMAD R67, R67, R38, UR4 ;  /* 0x0000000443437e24 */ /* 0x004fe2000f8e0226 */
[----:B------:R-:W-:Y:S01]  /*13730*/  ULDC.64 UR4, c[0x0][0xbe0] ;  /* 0x0002f80000047ab9 */ /* 0x000fe20000000a00 */
[----:B------:R-:W-:Y:S01]  /*13740*/  IMAD R35, R65, UR41, R36 ;  /* 0x0000002941237c24 */ /* 0x000fe2000f8e0224 */
[----:B------:R-:W0:Y:S02]  /*13750*/  SHFL.IDX PT, R48, R69, R34, 0x1c1f ;  /* 0x001c1f2245307589 */ /* 0x000e2400000e0000 */
[----:B------:R-:W-:Y:S01]  /*13760*/  SHF.R.S32.HI R38, RZ, 0x1f, R67 ;  /* 0x0000001fff267819 */ /* 0x000fe20000011443 */
[----:B------:R-:W-:Y:S01]  /*13770*/  IMAD.IADD R35, R9, 0x1, R35 ;  /* 0x0000000109237824 */ /* 0x000fe200078e0223 */
[----:B------:R-:W-:Y:S03]  /*13780*/  SHFL.IDX PT, R51, R63, R34, 0x1c1f ;  /* 0x001c1f223f337589 */ /* 0x000fe600000e0000 */
[C---:B------:R-:W-:Y:S01]  /*13790*/  IMAD R9, R38.reuse, UR4, RZ ;  /* 0x0000000426097c24 */ /* 0x040fe2000f8e02ff */
[----:B------:R-:W1:Y:S01]  /*137a0*/  SHFL.IDX PT, R50, R61, R34, 0x1c1f ;  /* 0x001c1f223d327589 */ /* 0x000e6200000e0000 */
[----:B------:R-:W-:-:S02]  /*137b0*/  IMAD R38, R38, UR6, RZ ;  /* 0x0000000626267c24 */ /* 0x000fc4000f8e02ff */
[C---:B------:R-:W-:Y:S01]  /*137c0*/  IMAD R36, R67.reuse, UR5, R9 ;  /* 0x0000000543247c24 */ /* 0x040fe2000f8e0209 */
[----:B------:R-:W-:Y:S04]  /*137d0*/  SHFL.IDX PT, R26, R59, R34, 0x1c1f ;  /* 0x001c1f223b1a7589 */ /* 0x000fe800000e0000 */
[----:B------:R-:W-:Y:S04]  /*137e0*/  SHFL.IDX PT, R25, R57, R34, 0x1c1f ;  /* 0x001c1f2239197589 */ /* 0x000fe800000e0000 */
[----:B------:R-:W-:Y:S04]  /*137f0*/  SHFL.IDX PT, R24, R53, R34, 0x1c1f ;  /* 0x001c1f2235187589 */ /* 0x000fe800000e0000 */
[----:B------:R2:W-:Y:S04]  /*13800*/  SHFL.IDX PT, R21, R45, R34, 0x1c1f ;  /* 0x001c1f222d157589 */ /* 0x0005e800000e0000 */
[----:B------:R-:W-:Y:S04]  /*13810*/  SHFL.IDX PT, R20, R47, R34, 0x1c1f ;  /* 0x001c1f222f147589 */ /* 0x000fe800000e0000 */
[----:B------:R3:W-:Y:S01]  /*13820*/  SHFL.IDX PT, R19, R37, R34, 0x1c1f ;  /* 0x001c1f2225137589 */ /* 0x0007e200000e0000 */
[----:B--2---:R-:W-:-:S03]  /*13830*/  IMAD R45, R67, UR7, R38 ;  /* 0x00000007432d7c24 */ /* 0x004fc6000f8e0226 */
[----:B------:R-:W-:Y:S04]  /*13840*/  SHFL.IDX PT, R18, R55, R34, 0x1c1f ;  /* 0x001c1f2237127589 */ /* 0x000fe800000e0000 */
[----:B------:R2:W-:Y:S01]  /*13850*/  SHFL.IDX PT, R17, R17, R34, 0x1c1f ;  /* 0x001c1f2211117589 */ /* 0x0005e200000e0000 */
[----:B---3--:R-:W-:Y:S01]  /*13860*/  IMAD.MOV.U32 R37, RZ, RZ, R44 ;  /* 0x000000ffff257224 */ /* 0x008fe200078e002c */
[----:B------:R-:W-:Y:S01]  /*13870*/  @P2 SHF.R.U32.HI R37, RZ, R52, R73 ;  /* 0x00000034ff252219 */ /* 0x000fe20000011649 */
[----:B------:R-:W-:-:S04]  /*13880*/  VIADD R52, R28, 0x8 ;  /* 0x000000081c347836 */ /* 0x000fc80000000000 */
[----:B------:R-:W-:Y:S02]  /*13890*/  IMAD.MOV R38, RZ, RZ, -R37 ;  /* 0x000000ffff267224 */ /* 0x000fe400078e0a25 */
[----:B--2---:R-:W-:Y:S02]  /*138a0*/  IMAD.MOV.U32 R34, RZ, RZ, R8 ;  /* 0x000000ffff227224 */ /* 0x004fe400078e0008 */
[----:B------:R-:W-:Y:S01]  /*138b0*/  IMAD.WIDE.U32 R8, R67, UR4, R22 ;  /* 0x0000000443087c25 */ /* 0x000fe2000f8e0016 */
[----:B------:R-:W-:-:S03]  /*138c0*/  ULDC.64 UR4, c[0x0][0xb30] ;  /* 0x0002cc0000047ab9 */ /* 0x000fc60000000a00 */
[----:B------:R-:W-:Y:S01]  /*138d0*/  IMAD.WIDE.U32 R22, R67, UR6, R34 ;  /* 0x0000000643167c25 */ /* 0x000fe2000f8e0022 */
[----:B------:R-:W-:Y:S01]  /*138e0*/  IADD3 R34, P2, R33, R8, RZ ;  /* 0x0000000821227210 */ /* 0x000fe20007f5e0ff */
[----:B------:R-:W-:Y:S01]  /*138f0*/  ULDC.64 UR6, c[0x0][0xbc8] ;  /* 0x0002f20000067ab9 */ /* 0x000fe20000000a00 */
[----:B------:R-:W-:Y:S01]  /*13900*/  SHF.R.S32.HI R8, RZ, 0x1f, R37 ;  /* 0x0000001fff087819 */ /* 0x000fe20000011425 */
[----:B------:R-:W-:Y:S01]  /*13910*/  IMAD.IADD R23, R23, 0x1, R45 ;  /* 0x0000000117177824 */ /* 0x000fe200078e022d */
[--C-:B------:R-:W-:Y:S01]  /*13920*/  SHF.R.S32.HI R35, RZ, 0x1f, R33.reuse ;  /* 0x0000001fff237819 */ /* 0x100fe20000011421 */
[----:B------:R-:W-:Y:S02]  /*13930*/  IMAD.MOV R33, RZ, RZ, -R33 ;  /* 0x000000ffff217224 */ /* 0x000fe400078e0a21 */
[----:B------:R-:W-:Y:S01]  /*13940*/  IMAD R8, R8, UR4, RZ ;  /* 0x0000000408087c24 */ /* 0x000fe2000f8e02ff */
[----:B------:R-:W-:Y:S01]  /*13950*/  IADD3.X R35, R35, R9, R36, P2, !PT ;  /* 0x0000000923237210 */ /* 0x000fe200017fe424 */
[----:B------:R-:W-:-:S02]  /*13960*/  IMAD R33, R29, R33, R44 ;  /* 0x000000211d217224 */ /* 0x000fc400078e022c */
[----:B------:R-:W-:Y:S01]  /*13970*/  IMAD R45, R29, R38, R44 ;  /* 0x000000261d2d7224 */ /* 0x000fe200078e022c */
[----:B0-----:R-:W-:Y:S01]  /*13980*/  SEL R38, R48, R43, P0 ;  /* 0x0000002b30267207 */ /* 0x001fe20000000000 */
[C---:B------:R-:W-:Y:S01]  /*13990*/  IMAD R47, R37.reuse, UR5, R8 ;  /* 0x00000005252f7c24 */ /* 0x040fe2000f8e0208 */
[----:B------:R-:W0:Y:S01]  /*139a0*/  S2UR UR5, SR_CgaCtaId ;  /* 0x00000000000579c3 */ /* 0x000e220000008800 */
[----:B------:R-:W-:Y:S01]  /*139b0*/  IMAD.WIDE.U32 R8, R37, UR4, R22 ;  /* 0x0000000425087c25 */ /* 0x000fe2000f8e0016 */
[----:B------:R-:W-:Y:S01]  /*139c0*/  SHF.R.S32.HI R22, RZ, 0x1f, R33 ;  /* 0x0000001fff167819 */ /* 0x000fe20000011421 */
[----:B------:R-:W-:Y:S01]  /*139d0*/  UMOV UR4, 0x400 ;  /* 0x0000040000047882 */ /* 0x000fe20000000000 */
[----:B------:R-:W-:Y:S01]  /*139e0*/  SHF.R.S32.HI R23, RZ, 0x1f, R45 ;  /* 0x0000001fff177819 */ /* 0x000fe2000001142d */
[----:B------:R-:W-:Y:S02]  /*139f0*/  IMAD.IADD R9, R9, 0x1, R47 ;  /* 0x0000000109097824 */ /* 0x000fe400078e022f */
[----:B------:R-:W-:-:S02]  /*13a00*/  IMAD R22, R22, UR6, RZ ;  /* 0x0000000616167c24 */ /* 0x000fc4000f8e02ff */
[----:B------:R-:W-:Y:S02]  /*13a10*/  IMAD R36, R23, UR8, RZ ;  /* 0x0000000817247c24 */ /* 0x000fe4000f8e02ff */
[----:B------:R-:W-:Y:S01]  /*13a20*/  IMAD R23, R33, UR7, R22 ;  /* 0x0000000721177c24 */ /* 0x000fe2000f8e0216 */
[----:B------:R-:W-:Y:S01]  /*13a30*/  SEL R22, R41, R40, P0 ;  /* 0x0000002829167207 */ /* 0x000fe20000000000 */
        /* <DEDUP_REMOVED lines=10> */
[----:B0-----:R-:W-:Y:S01]  /*13ae0*/  ULEA UR4, UR5, UR4, 0x18 ;  /* 0x0000000405047291 */ /* 0x001fe2000f8ec03f */
        /* <DEDUP_REMOVED lines=11> */
[----:B------:R-:W2:Y:S01]  /*13ba0*/  SHFL.IDX PT, R45, R33, 0x1, 0x1c1f ;  /* 0x003c1f00212d7f89 */ /* 0x000ea200000e0000 */
[----:B------:R-:W-:Y:S02]  /*13bb0*/  ISETP.GE.AND P3, PT, R28, R53, PT ;  /* 0x000000351c00720c */ /* 0x000fe40003f66270 */
[----:B------:R-:W-:Y:S01]  /*13bc0*/  SEL R9, R39, R42, P0 ;  /* 0x0000002a27097207 */ /* 0x000fe20000000000 */
[----:B------:R3:W4:Y:S01]  /*13bd0*/  SHFL.IDX PT, R46, R54, RZ, 0x1c1f ;  /* 0x001c1fff362e7589 */ /* 0x00072200000e0000 */
[----:B------:R-:W-:-:S02]  /*13be0*/  SEL R23, R42, R39, P0 ;  /* 0x000000272a177207 */ /* 0x000fc40000000000 */
[----:B------:R-:W-:Y:S01]  /*13bf0*/  SYNCS.ARRIVE.TRANS64.RED.A1T0 RZ, [UR4], RZ ;  /* 0x000000ffffff79a7 */ /* 0x000fe20008100404 */
[----:B------:R3:W3:Y:S01]  /*13c00*/  SHFL.IDX PT, R47, R55, RZ, 0x1c1f ;  /* 0x001c1fff372f7589 */ /* 0x0006e200000e0000 */
[----:B------:R-:W-:Y:S02]  /*13c10*/  SEL R36, R43, R48, P0 ;  /* 0x000000302b247207 */ /* 0x000fe40000000000 */
[----:B------:R-:W-:Y:S02]  /*13c20*/  SEL R37, R32, R49, P0 ;  /* 0x0000003120257207 */ /* 0x000fe40000000000 */
[----:B------:R-:W-:Y:S01]  /*13c30*/  SEL R39, R49, R32, P0 ;  /* 0x0000002031277207 */ /* 0x000fe20000000000 */
[----:B------:R-:W-:Y:S01]  /*13c40*/  IMAD.SHL.U32 R49, R27, 0x2, RZ ;  /* 0x000000021b317824 */ /* 0x000fe200078e00ff */
[----:B-1----:R-:W-:Y:S02]  /*13c50*/  SEL R40, R31, R50, P0 ;  /* 0x000000321f287207 */ /* 0x002fe40000000000 */
[----:B------:R-:W-:-:S02]  /*13c60*/  SEL R42, R50, R31, P0 ;  /* 0x0000001f322a7207 */ /* 0x000fc40000000000 */
[----:B------:R-:W-:Y:S01]  /*13c70*/  SEL R41, R30, R51, P0 ;  /* 0x000000331e297207 */ /* 0x000fe20000000000 */
[----:B0-----:R0:W-:Y:S01]  /*13c80*/  @!P2 ST.E desc[UR48][R34.64], R2 ;  /* 0x000000022200a985 */ /* 0x0011e2000c101930 */
[----:B------:R-:W-:-:S03]  /*13c90*/  SEL R43, R51, R30, P0 ;  /* 0x0000001e332b7207 */ /* 0x000fc60000000000 */
[----:B--2---:R0:W-:Y:S01]  /*13ca0*/  @!P1 ST.E desc[UR48][R44.64], R0 ;  /* 0x000000002c009985 */ /* 0x0041e2000c101930 */
[----:B------:R-:W-:Y:S05]  /*13cb0*/  @P3 BRA `(.L_x_908) ;  /* 0x0000000000b83947 */ /* 0x000fea0003800000 */
[C---:B0-----:R-:W-:Y:S01]  /*13cc0*/  VIADD R0, R49.reuse, 0x8 ;  /* 0x0000000831007836 */ /* 0x041fe20000000000 */
[----:B------:R-:W-:Y:S01]  /*13cd0*/  ULDC UR4, c[0x0][0xac8] ;  /* 0x0002b20000047ab9 */ /* 0x000fe20000000800 */
[C---:B------:R-:W-:Y:S01]  /*13ce0*/  VIADD R2, R49.reuse, 0x18 ;  /* 0x0000001831027836 */ /* 0x040fe20000000000 */
[C---:B------:R-:W-:Y:S01]  /*13cf0*/  ISETP.GE.AND P1, PT, R49.reuse, UR4, PT ;  /* 0x0000000431007c0c */ /* 0x040fe2000bf26270 */
[C---:B------:R-:W-:Y:S01]  /*13d00*/  VIADD R27, R49.reuse, 0x20 ;  /* 0x00000020311b7836 */ /* 0x040fe20000000000 */
[----:B------:R-:W-:Y:S01]  /*13d10*/  ISETP.GE.AND P2, PT, R0, UR4, PT ;  /* 0x0000000400007c0c */ /* 0x000fe2000bf46270 */
[C---:B------:R-:W-:Y:S02]  /*13d20*/  VIADD R32, R49.reuse, 0x28 ;  /* 0x0000002831207836 */ /* 0x040fe40000000000 */
[----:B------:R-:W-:Y:S01]  /*13d30*/  VIADD R33, R49, 0x30 ;  /* 0x0000003031217836 */ /* 0x000fe20000000000 */
[----:B------:R-:W-:Y:S01]  /*13d40*/  ISETP.GE.AND P3, PT, R27, UR4, PT ;  /* 0x000000041b007c0c */ /* 0x000fe2000bf66270 */
[----:B------:R-:W-:Y:S01]  /*13d50*/  VIADD R34, R49, 0x38 ;  /* 0x0000003831227836 */ /* 0x000fe20000000000 */
[----:B------:R-:W-:-:S02]  /*13d60*/  ISETP.GE.AND P4, PT, R32, UR4, PT ;  /* 0x0000000420007c0c */ /* 0x000fc4000bf86270 */
[----:B------:R-:W-:Y:S02]  /*13d70*/  ISETP.GE.AND P5, PT, R33, UR4, PT ;  /* 0x0000000421007c0c */ /* 0x000fe4000bfa6270 */
[----:B------:R-:W-:Y:S01]  /*13d80*/  ISETP.GE.AND P6, PT, R34, UR4, PT ;  /* 0x0000000422007c0c */ /* 0x000fe2000bfc6270 */
[----:B---34-:R-:W-:Y:S02]  /*13d90*/  @!P1 IMAD.WIDE R28, R49, 0x4, R46 ;  /* 0x00000004311c9825 */ /* 0x018fe400078e022e */
        /* <DEDUP_REMOVED lines=32> */
.L_x_908:
[----:B------:R-:W-:Y:S05]  /*13fa0*/  BSYNC B0 ;  /* 0x0000000000007941 */ /* 0x000fea0003800000 */
.L_x_907:
[----:B------:R-:W-:Y:S01]  /*13fb0*/  ISETP.GE.AND P1, PT, R52, R53, PT ;  /* 0x000000353400720c */ /* 0x000fe20003f26270 */
[----:B-1----:R1:W2:Y:S01]  /*13fc0*/  SHFL.IDX PT, R31, R55, 0x1, 0x1c1f ;  /* 0x003c1f00371f7f89 */ /* 0x0022a200000e0000 */
[----:B------:R-:W-:Y:S02]  /*13fd0*/  SEL R23, R15, R26, P0 ;  /* 0x0000001a0f177207 */ /* 0x000fe40000000000 */
[----:B------:R-:W-:Y:S01]  /*13fe0*/  SEL R29, R26, R15, P0 ;  /* 0x0000000f1a1d7207 */ /* 0x000fe20000000000 */
[----:B------:R1:W0:Y:S01]  /*13ff0*/  SHFL.IDX PT, R30, R54, 0x1, 0x1c1f ;  /* 0x003c1f00361e7f89 */ /* 0x00022200000e0000 */
        /* <DEDUP_REMOVED lines=14> */
[----:B012---:R-:W-:Y:S06]  /*140e0*/  @P1 BRA `(.L_x_819) ;  /* 0x0000005000201947 */ /* 0x007fec0003800000 */
[C---:B------:R-:W-:Y:S01]  /*140f0*/  VIADD R0, R49.reuse, 0x8 ;  /* 0x0000000831007836 */ /* 0x040fe20000000000 */
[----:B------:R-:W-:Y:S01]  /*14100*/  ULDC UR4, c[0x0][0xac8] ;  /* 0x0002b20000047ab9 */ /* 0x000fe20000000800 */
[C---:B------:R-:W-:Y:S01]  /*14110*/  VIADD R6, R49.reuse, 0x18 ;  /* 0x0000001831067836 */ /* 0x040fe20000000000 */
[C---:B------:R-:W-:Y:S01]  /*14120*/  ISETP.GE.AND P0, PT, R49.reuse, UR4, PT ;  /* 0x0000000431007c0c */ /* 0x040fe2000bf06270 */
[C---:B------:R-:W-:Y:S01]  /*14130*/  VIADD R2, R49.reuse, 0x10 ;  /* 0x0000001031027836 */ /* 0x040fe20000000000 */
[----:B------:R-:W-:Y:S01]  /*14140*/  ISETP.GE.AND P1, PT, R0, UR4, PT ;  /* 0x0000000400007c0c */ /* 0x000fe2000bf26270 */
[C---:B------:R-:W-:Y:S01]  /*14150*/  VIADD R8, R49.reuse, 0x20 ;  /* 0x0000002031087836 */ /* 0x040fe20000000000 */
[----:B------:R-:W-:Y:S01]  /*14160*/  ISETP.GE.AND P3, PT, R6, UR4, PT ;  /* 0x0000000406007c0c */ /* 0x000fe2000bf66270 */
[C---:B------:R-:W-:Y:S01]  /*14170*/  VIADD R10, R49.reuse, 0x28 ;  /* 0x00000028310a7836 */ /* 0x040fe20000000000 */
[----:B------:R-:W-:Y:S01]  /*14180*/  ISETP.GE.AND P2, PT, R2, UR4, PT ;  /* 0x0000000402007c0c */ /* 0x000fe2000bf46270 */
[----:B------:R-:W-:Y:S01]  /*14190*/  VIADD R11, R49, 0x30 ;  /* 0x00000030310b7836 */ /* 0x000fe20000000000 */
[----:B------:R-:W-:-:S02]  /*141a0*/  ISETP.GE.AND P4, PT, R8, UR4, PT ;  /* 0x0000000408007c0c */ /* 0x000fc4000bf86270 */
[----:B------:R-:W-:Y:S02]  /*141b0*/  ISETP.GE.AND P5, PT, R10, UR4, PT ;  /* 0x000000040a007c0c */ /* 0x000fe4000bfa6270 */
[----:B------:R-:W-:-:S03]  /*141c0*/  ISETP.GE.AND P6, PT, R11, UR4, PT ;  /* 0x000000040b007c0c */ /* 0x000fc6000bfc6270 */
[----:B------:R-:W-:-:S04]  /*141d0*/  @!P1 LEA.HI R0, R0, R0, RZ, 0x1 ;  /* 0x0000000000009211 */ /* 0x000fc800078f08ff */
[----:B------:R-:W-:Y:S02]  /*141e0*/  @!P1 LOP3.LUT R5, R0, 0xfffffffe, RZ, 0xc0, !PT ;  /* 0xfffffffe00059812 */ /* 0x000fe400078ec0ff */
[----:B------:R-:W-:Y:S02]  /*141f0*/  @!P3 LEA.HI R0, R6, R6, RZ, 0x1 ;  /* 0x000000060600b211 */ /* 0x000fe400078f08ff */
[----:B------:R-:W-:Y:S01]  /*14200*/  @!P2 LEA.HI R4, R2, R2, RZ, 0x1 ;  /* 0x000000020204a211 */ /* 0x000fe200078f08ff */
[C-C-:B------:R-:W-:Y:S01]  /*14210*/  @!P0 IMAD.WIDE R2, R49.reuse, 0x4, R30.reuse ;  /* 0x0000000431028825 */ /* 0x140fe200078e021e */
[----:B------:R-:W-:Y:S02]  /*14220*/  @!P4 LEA.HI R8, R8, R8, RZ, 0x1 ;  /* 0x000000080808c211 */ /* 0x000fe400078f08ff */
[----:B------:R-:W-:Y:S01]  /*14230*/  @!P3 LOP3.LUT R9, R0, 0xfffffffe, RZ, 0xc0, !PT ;  /* 0xfffffffe0009b812 */ /* 0x000fe200078ec0ff */
[----:B------:R-:W-:Y:S01]  /*14240*/  VIADD R49, R49, 0x38 ;  /* 0x0000003831317836 */ /* 0x000fe20000000000 */
[----:B------:R-:W-:Y:S01]  /*14250*/  @!P5 LEA.HI R10, R10, R10, RZ, 0x1 ;  /* 0x0000000a0a0ad211 */ /* 0x000fe200078f08ff */
[----:B------:R0:W-:Y:S01]  /*14260*/  @!P0 ST.E.64 desc[UR48][R2.64], R22 ;  /* 0x0000001602008985 */ /* 0x0001e2000c101b30 */
[----:B------:R-:W-:Y:S01]  /*14270*/  @!P2 LOP3.LUT R7, R4, 0xfffffffe, RZ, 0xc0, !PT ;  /* 0xfffffffe0407a812 */ /* 0x000fe200078ec0ff */
[----:B------:R-:W-:Y:S01]  /*14280*/  @!P1 IMAD.WIDE R4, R5, 0x4, R30 ;  /* 0x0000000405049825 */ /* 0x000fe200078e021e */
[----:B------:R-:W-:-:S02]  /*14290*/  @!P6 LEA.HI R0, R11, R11, RZ, 0x1 ;  /* 0x0000000b0b00e211 */ /* 0x000fc400078f08ff */
[----:B------:R-:W-:Y:S01]  /*142a0*/  @!P4 LOP3.LUT R11, R8, 0xfffffffe, RZ, 0xc0, !PT ;  /* 0xfffffffe080bc812 */ /* 0x000fe200078ec0ff */
[--C-:B------:R-:W-:Y:S01]  /*142b0*/  @!P2 IMAD.WIDE R6, R7, 0x4, R30.reuse ;  /* 0x000000040706a825 */ /* 0x100fe200078e021e */
[----:B------:R-:W-:Y:S01]  /*142c0*/  @!P5 LOP3.LUT R19, R10, 0xfffffffe, RZ, 0xc0, !PT ;  /* 0xfffffffe0a13d812 */ /* 0x000fe200078ec0ff */
[----:B------:R1:W-:Y:S01]  /*142d0*/  @!P1 ST.E.64 desc[UR48][R4.64], R28 ;  /* 0x0000001c04009985 */ /* 0x0003e2000c101b30 */
[----:B------:R-:W-:Y:S01]  /*142e0*/  ISETP.GE.AND P0, PT, R49, UR4, PT ;  /* 0x0000000431007c0c */ /* 0x000fe2000bf06270 */
[--C-:B------:R-:W-:Y:S02]  /*142f0*/  @!P3 IMAD.WIDE R8, R9, 0x4, R30.reuse ;  /* 0x000000040908b825 */ /* 0x100fe400078e021e */
[----:B------:R2:W-:Y:S01]  /*14300*/  @!P2 ST.E.64 desc[UR48][R6.64], R26 ;  /* 0x0000001a0600a985 */ /* 0x0005e2000c101b30 */
[----:B0-----:R-:W-:Y:S01]  /*14310*/  @!P6 LOP3.LUT R23, R0, 0xfffffffe, RZ, 0xc0, !PT ;  /* 0xfffffffe0017e812 */ /* 0x001fe200078ec0ff */
[--C-:B------:R-:W-:Y:S02]  /*14320*/  @!P4 IMAD.WIDE R2, R11, 0x4, R30.reuse ;  /* 0x000000040b02c825 */ /* 0x100fe400078e021e */
[----:B------:R2:W-:Y:S02]  /*14330*/  @!P3 ST.E.64 desc[UR48][R8.64], R14 ;  /* 0x0000000e0800b985 */ /* 0x0005e4000c101b30 */
[----:B------:R-:W-:-:S02]  /*14340*/  @!P6 IMAD.WIDE R10, R23, 0x4, R30 ;  /* 0x00000004170ae825 */ /* 0x000fc400078e021e */
[----:B------:R2:W-:Y:S02]  /*14350*/  @!P4 ST.E.64 desc[UR48][R2.64], R24 ;  /* 0x000000180200c985 */ /* 0x0005e4000c101b30 */
[----:B-1----:R-:W-:-:S05]  /*14360*/  @!P5 IMAD.WIDE R4, R19, 0x4, R30 ;  /* 0x000000041304d825 */ /* 0x002fca00078e021e */
[----:B------:R2:W-:Y:S04]  /*14370*/  @!P5 ST.E.64 desc[UR48][R4.64], R12 ;  /* 0x0000000c0400d985 */ /* 0x0005e8000c101b30 */
[----:B------:R2:W-:Y:S01]  /*14380*/  @!P6 ST.E.64 desc[UR48][R10.64], R16 ;  /* 0x000000100a00e985 */ /* 0x0005e2000c101b30 */
[----:B------:R-:W-:Y:S05]  /*14390*/  @P0 BRA `(.L_x_819) ;  /* 0x0000004c00740947 */ /* 0x000fea0003800000 */
[----:B------:R-:W-:-:S04]  /*143a0*/  LEA.HI R49, R49, R49, RZ, 0x1 ;  /* 0x0000003131317211 */ /* 0x000fc800078f08ff */
[----:B--2---:R-:W-:-:S05]  /*143b0*/  LOP3.LUT R3, R49, 0xfffffffe, RZ, 0xc0, !PT ;  /* 0xfffffffe31037812 */ /* 0x004fca00078ec0ff */
[----:B------:R-:W-:-:S05]  /*143c0*/  IMAD.WIDE R2, R3, 0x4, R30 ;  /* 0x0000000403027825 */ /* 0x000fca00078e021e */
[----:B------:R0:W-:Y:S01]  /*143d0*/  ST.E.64 desc[UR48][R2.64], R20 ;  /* 0x0000001402007985 */ /* 0x0001e2000c101b30 */
[----:B------:R-:W-:Y:S05]  /*143e0*/  BRA `(.L_x_819) ;  /* 0x0000004c00607947 */ /* 0x000fea0003800000 */
.L_x_906:
[----:B------:R-:W0:Y:S02]  /*143f0*/  S2R R0, SR_TID.X ;  /* 0x0000000000007919 */ /* 0x000e240000002100 */
[----:B0-----:R-:W-:-:S05]  /*14400*/  VIADD R2, R0, 0xffffff80 ;  /* 0xffffff8000027836 */ /* 0x001fca0000000000 */
        /* <DEDUP_REMOVED lines=20> */
[----:B------:R-:W-:Y:S01]  /*14550*/  IMAD.U32 R3, RZ, RZ, UR5 ;  /* 0x00000005ff037e24 */ /* 0x000fe2000f8e00ff */
[----:B------:R-:W2:Y:S01]  /*14560*/  @P0 LDC R7, c[0x0][0xbec] ;  /* 0x0002fb00ff070b82 */ /* 0x000ea20000000800 */
[----:B------:R-:W-:Y:S01]  /*14570*/  IMAD.U32 R2, RZ, RZ, UR4 ;  /* 0x00000004ff027e24 */ /* 0x000fe2000f8e00ff */
[----:B------:R-:W-:Y:S01]  /*14580*/  ULDC.64 UR4, c[0x0][0xbe0] ;  /* 0x0002f80000047ab9 */ /* 0x000fe20000000a00 */
[----:B------:R-:W-:-:S05]  /*14590*/  IMAD.U32 R3, RZ, RZ, UR6 ;  /* 0x00000006ff037e24 */ /* 0x000fca000f8e00ff */
[----:B------:R-:W3:Y:S01]  /*145a0*/  @P0 LDC R9, c[0x0][0xbf0] ;  /* 0x0002fc00ff090b82 */ /* 0x000ee20000000800 */
[C---:B0-----:R-:W-:Y:S02]  /*145b0*/  IMAD R12, R10.reuse, UR43, RZ ;  /* 0x0000002b0a0c7c24 */ /* 0x041fe4000f8e02ff */
[----:B------:R-:W-:-:S04]  /*145c0*/  IMAD.WIDE.U32 R2, R10, UR41, R2 ;  /* 0x000000290a027c25 */ /* 0x000fc8000f8e0002 */
[----:B------:R-:W-:Y:S01]  /*145d0*/  IMAD R11, R11, UR41, R12 ;  /* 0x000000290b0b7c24 */ /* 0x000fe2000f8e020c */
[----:B------:R-:W1:Y:S03]  /*145e0*/  LDC R8, c[0x0][0xc50] ;  /* 0x00031400ff087b82 */ /* 0x000e660000000800 */
[----:B------:R-:W-:Y:S02]  /*145f0*/  IMAD.IADD R3, R11, 0x1, R3 ;  /* 0x000000010b037824 */ /* 0x000fe400078e0203 */
        /* <DEDUP_REMOVED lines=25> */
.L_x_817:
        /* <DEDUP_REMOVED lines=18> */
.L_x_909:
[----:B------:R-:W-:Y:S01]  /*148b0*/  ULDC UR7, c[0x0][0xc50] ;  /* 0x0003140000077ab9 */ /* 0x000fe20000000800 */
[----:B------:R-:W-:Y:S01]  /*148c0*/  UMOV UR39, UR6 ;  /* 0x0000000600277c82 */ /* 0x000fe20008000000 */
[----:B------:R-:W-:-:S11]  /*148d0*/  UISETP.NE.AND UP0, UPT, UR7, 0x1, UPT ;  /* 0x000000010700788c */ /* 0x000fd6000bf05270 */
[----:B------:R-:W-:Y:S01]  /*148e0*/  @UP0 ULDC UR4, c[0x0][0xc54] ;  /* 0x0003150000040ab9 */ /* 0x000fe20000000800 */
[----:B------:R-:W-:Y:S01]  /*148f0*/  @UP0 ULDC UR8, c[0x0][0xc58] ;  /* 0x0003160000080ab9 */ /* 0x000fe20000000800 */
[----:B------:R-:W-:-:S04]  /*14900*/  UIMAD.WIDE.U32 UR4, UR6, UR4, URZ ;  /* 0x00000004060472a5 */ /* 0x000fc8000f8e003f */
[----:B------:R-:W-:-:S12]  /*14910*/  @UP0 USHF.R.U32.HI UR39, URZ, UR8, UR5 ;  /* 0x000000083f270299 */ /* 0x000fd80008011605 */
.L_x_910:
[----:B------:R-:W-:Y:S01]  /*14920*/  ISETP.GE.AND P0, PT, R25, RZ, PT ;  /* 0x000000ff1900720c */ /* 0x000fe20003f06270 */
[----:B------:R-:W-:Y:S01]  /*14930*/  UIADD3 UR45, -UR39, URZ, URZ ;  /* 0x0000003f272d7290 */ /* 0x000fe2000fffe13f */
[----:B------:R-:W-:Y:S02]  /*14940*/  IMAD.MOV.U32 R28, RZ, RZ, 0x1 ;  /* 0x00000001ff1c7424 */ /* 0x000fe400078e00ff */
[----:B------:R-:W-:Y:S01]  /*14950*/  IMAD.MOV.U32 R0, RZ, RZ, RZ ;  /* 0x000000ffff007224 */ /* 0x000fe200078e00ff */
[----:B------:R-:W-:Y:S01]  /*14960*/  UIMAD UR45, UR7, UR45, UR6 ;  /* 0x0000002d072d72a4 */ /* 0x000fe2000f8e0206 */
[----:B------:R-:W-:-:S07]  /*14970*/  IMAD.MOV.U32 R2, RZ, RZ, 0x1 ;  /* 0x00000001ff027424 */ /* 0x000fce00078e00ff */
[----:B------:R-:W-:Y:S05]  /*14980*/  @!P0 BRA `(.L_x_911) ;  /* 0x0000004400288947 */ /* 0x000fea0003800000 */
[----:B------:R-:W0:Y:S01]  /*14990*/  LDC.64 R2, c[0x0][0xa28] ;  /* 0x00028a00ff027b82 */ /* 0x000e220000000a00 */
[----:B------:R-:W-:Y:S01]  /*149a0*/  IMAD.MOV.U32 R16, RZ, RZ, RZ ;  /* 0x000000ffff107224 */ /* 0x000fe200078e00ff */
[----:B------:R-:W-:Y:S01]  /*149b0*/  ULDC UR4, c[0x0][0x448] ;  /* 0x0001120000047ab9 */ /* 0x000fe20000000800 */
[----:B------:R-:W-:Y:S01]  /*149c0*/  ULDC UR6, c[0x0][0x2f0] ;  /* 0x0000bc0000067ab9 */ /* 0x000fe20000000800 */
[----:B------:R-:W-:Y:S01]  /*149d0*/  ULDC UR10, c[0x0][0x288] ;  /* 0x0000a200000a7ab9 */ /* 0x000fe20000000800 */
[----:B0-----:R-:W-:-:S04]  /*149e0*/  ISETP.NE.U32.AND P0, PT, R2, RZ, PT ;  /* 0x000000ff0200720c */ /* 0x001fc80003f05070 */
[----:B------:R-:W-:-:S13]  /*149f0*/  ISETP.NE.AND.EX P0, PT, R3, RZ, PT, P0 ;  /* 0x000000ff0300720c */ /* 0x000fda0003f05300 */
[----:B------:R-:W0:Y:S02]  /*14a00*/  @P0 LDC.64 R2, c[0x0][0xa28] ;  /* 0x00028a00ff020b82 */ /* 0x000e240000000a00 */
[----:B0-----:R-:W-:-:S05]  /*14a10*/  @P0 IMAD.WIDE R2, R25, 0x4, R2 ;  /* 0x0000000419020825 */ /* 0x001fca00078e0202 */
[----:B------:R0:W5:Y:S01]  /*14a20*/  @P0 LDG.E R16, desc[UR48][R2.64] ;  /* 0x0000003002100981 */ /* 0x000162000c1e1900 */
[----:B------:R-:W1:Y:S01]  /*14a30*/  S2UR UR41, SR_CTAID.X ;  /* 0x00000000002979c3 */ /* 0x000e620000002500 */
[----:B------:R-:W-:-:S03]  /*14a40*/  UISETP.NE.AND UP1, UPT, UR4, 0x1, UPT ;  /* 0x000000010400788c */ /* 0x000fc6000bf25270 */
[----:B------:R-:W-:Y:S01]  /*14a50*/  ULDC.64 UR4, c[0x0][0x418] ;  /* 0x0001060000047ab9 */ /* 0x000fe20000000a00 */
[----:B------:R-:W-:Y:S02]  /*14a60*/  UP2UR UR50, UPR, URZ, 0x2 ;  /* 0x000000023f327883 */ /* 0x000fe40008000000 */
[----:B------:R-:W-:-:S03]  /*14a70*/  UISETP.NE.U32.AND UP0, UPT, UR4, URZ, UPT ;  /* 0x0000003f0400728c */ /* 0x000fc6000bf05070 */
[----:B------:R-:W-:Y:S01]  /*14a80*/  ULDC UR4, c[0x0][0x424] ;  /* 0x0001090000047ab9 */ /* 0x000fe20000000800 */
[----:B------:R-:W-:Y:S01]  /*14a90*/  UISETP.NE.AND.EX UP0, UPT, UR5, URZ, UPT, UP0 ;  /* 0x0000003f0500728c */ /* 0x000fe2000bf05300 */
[----:B------:R-:W-:Y:S02]  /*14aa0*/  @UP1 ULDC UR9, c[0x0][0x450] ;  /* 0x0001140000091ab9 */ /* 0x000fe40000000800 */
[----:B------:R-:W-:Y:S01]  /*14ab0*/  @UP1 ULDC UR5, c[0x0][0x44c] ;  /* 0x0001130000051ab9 */ /* 0x000fe20000000800 */
[----:B------:R-:W-:-:S04]  /*14ac0*/  USEL UR36, UR4, 0x1, UP0 ;  /* 0x0000000104247887 */ /* 0x000fc80008000000 */
[----:B------:R-:W-:Y:S02]  /*14ad0*/  UIMAD UR7, UR36, UR6, 0x9f ;  /* 0x0000009f240774a4 */ /* 0x000fe4000f8e0206 */
[----:B------:R-:W-:Y:S02]  /*14ae0*/  UIMAD UR36, UR36, UR6, URZ ;  /* 0x00000006242472a4 */ /* 0x000fe4000f8e023f */
[----:B------:R-:W-:Y:S02]  /*14af0*/  UIMAD.WIDE UR6, UR7, 0x66666667, URZ ;  /* 0x66666667070678a5 */ /* 0x000fe4000f8e023f */
[----:B-1----:R-:W-:Y:S02]  /*14b00*/  UIMAD UR41, UR41, 0xc0, URZ ;  /* 0x000000c0292978a4 */ /* 0x002fe4000f8e023f */
[----:B------:R-:W-:Y:S02]  /*14b10*/  USHF.R.U32.HI UR42, URZ, 0x1f, UR7 ;  /* 0x0000001f3f2a7899 */ /* 0x000fe40008011607 */
[----:B------:R-:W-:-:S02]  /*14b20*/  UIADD3 UR8, UR41, 0xbf, URZ ;  /* 0x000000bf29087890 */ /* 0x000fc4000fffe03f */
[----:B------:R-:W-:Y:S02]  /*14b30*/  ULEA.HI.SX32 UR42, UR7, UR42, 0x1a ;  /* 0x0000002a072a7291 */ /* 0x000fe4000f8fd23f */
[----:B------:R-:W-:-:S04]  /*14b40*/  UIMAD.WIDE.U32 UR4, UR8, UR5, URZ ;  /* 0x00000005080472a5 */ /* 0x000fc8000f8e003f */
[----:B------:R-:W-:Y:S02]  /*14b50*/  @UP1 USHF.R.U32.HI UR8, URZ, UR9, UR5 ;  /* 0x000000093f081299 */ /* 0x000fe40008011605 */
[----:B------:R-:W-:Y:S01]  /*14b60*/  UIADD3 UR9, UR36, 0x1, -UR10 ;  /* 0x0000000124097890 */ /* 0x000fe2000fffe80a */
[----:B------:R-:W-:Y:S02]  /*14b70*/  ULDC.64 UR4, c[0x0][0x9e0] ;  /* 0x0002780000047ab9 */ /* 0x000fe40000000a00 */
[----:B------:R-:W-:Y:S02]  /*14b80*/  UISETP.GE.AND UP0, UPT, UR5, 0x1, UPT ;  /* 0x000000010500788c */ /* 0x000fe4000bf06270 */
[----:B------:R-:W-:-:S04]  /*14b90*/  UIADD3 UR9, UR9, UR8, URZ ;  /* 0x0000000809097290 */ /* 0x000fc8000fffe03f */
[----:B------:R-:W-:Y:S01]  /*14ba0*/  PLOP3.LUT P1, PT, PT, PT, UP0, 0x80, 0x0 ;  /* 0x000000000000781c */ /* 0x000fe20003f2f008 */
[----:B------:R-:W-:-:S12]  /*14bb0*/  UIADD3 UR4, UR9, UR4, URZ ;  /* 0x0000000409047290 */ /* 0x000fd8000fffe03f */
[----:B0-----:R-:W-:Y:S05]  /*14bc0*/  @!P1 BRA `(.L_x_912) ;  /* 0x0000000000449947 */ /* 0x001fea0003800000 */
        /* <DEDUP_REMOVED lines=10> */
.L_x_913:
[----:B------:R-:W-:-:S11]  /*14c70*/  UISETP.NE.AND UP0, UPT, UR5, 0x1, UPT ;  /* 0x000000010500788c */ /* 0x000fd6000bf05270 */
[----:B------:R-:W-:Y:S02]  /*14c80*/  @UP0 ULDC.64 UR12, c[0x0][0x9e8] ;  /* 0x00027a00000c0ab9 */ /* 0x000fe40000000a00 */
[----:B------:R-:W-:-:S04]  /*14c90*/  UIMAD.WIDE.U32 UR6, UR8, UR12, URZ ;  /* 0x0000000c080672a5 */ /* 0x000fc8000f8e003f */
[----:B------:R-:W-:-:S12]  /*14ca0*/  @UP0 USHF.R.U32.HI UR8, URZ, UR13, UR7 ;  /* 0x0000000d3f080299 */ /* 0x000fd80008011607 */
.L_x_914:
[----:B------:R-:W-:-:S04]  /*14cb0*/  UIMAD UR8, UR8, UR5, UR5 ;  /* 0x00000005080872a4 */ /* 0x000fc8000f8e0205 */
[----:B------:R-:W-:-:S04]  /*14cc0*/  UISETP.LT.AND UP0, UPT, UR4, UR8, UPT ;  /* 0x000000080400728c */ /* 0x000fc8000bf01270 */
[----:B------:R-:W-:-:S12]  /*14cd0*/  USEL UR4, UR4, UR8, UP0 ;  /* 0x0000000804047287 */ /* 0x000fd80008000000 */
.L_x_912:
[----:B------:R-:W-:Y:S02]  /*14ce0*/  UISETP.NE.AND UP0, UPT, UR50, URZ, UPT ;  /* 0x0000003f3200728c */ /* 0x000fe4000bf05270 */
[----:B------:R-:W-:-:S03]  /*14cf0*/  UIADD3 UR6, UR4, 0x9f, URZ ;  /* 0x0000009f04067890 */ /* 0x000fc6000fffe03f */
[----:B------:R-:W-:Y:S01]  /*14d00*/  UMOV UR4, UR41 ;  /* 0x0000002900047c82 */ /* 0x000fe20008000000 */
[----:B------:R-:W-:-:S04]  /*14d10*/  UIMAD.WIDE UR6, UR6, 0x66666667, URZ ;  /* 0x66666667060678a5 */ /* 0x000fc8000f8e023f */
[----:B------:R-:W-:Y:S01]  /*14d20*/  USHF.R.U32.HI UR43, URZ, 0x1f, UR7 ;  /* 0x0000001f3f2b7899 */ /* 0x000fe20008011607 */
[----:B------:R-:W-:Y:S02]  /*14d30*/  @UP0 ULDC UR8, c[0x0][0x44c] ;  /* 0x0001130000080ab9 */ /* 0x000fe40000000800 */
[----:B------:R-:W-:Y:S01]  /*14d40*/  @UP0 ULDC UR6, c[0x0][0x450] ;  /* 0x0001140000060ab9 */ /* 0x000fe20000000800 */
[----:B------:R-:W-:Y:S02]  /*14d50*/  UIMAD.WIDE.U32 UR8, UR41, UR8, URZ ;  /* 0x00000008290872a5 */ /* 0x000fe4000f8e003f */
[----:B------:R-:W-:Y:S02]  /*14d60*/  ULEA.HI.SX32 UR43, UR7, UR43, 0x1a ;  /* 0x0000002b072b7291 */ /* 0x000fe4000f8fd23f */
[----:B------:R-:W-:Y:S02]  /*14d70*/  @UP0 USHF.R.U32.HI UR4, URZ, UR6, UR9 ;  /* 0x000000063f040299 */ /* 0x000fe40008011609 */
[----:B------:R-:W-:-:S02]  /*14d80*/  UISETP.LT.AND UP0, UPT, UR42, UR43, UPT ;  /* 0x0000002b2a00728c */ /* 0x000fc4000bf01270 */
[----:B------:R-:W-:Y:S01]  /*14d90*/  UIADD3 UR4, UR4, -UR10, UR36 ;  /* 0x8000000a04047290 */ /* 0x000fe2000fffe024 */
[----:B------:R-:W-:Y:S01]  /*14da0*/  ULDC UR8, c[0x0][0x9dc] ;  /* 0x0002770000087ab9 */ /* 0x000fe20000000800 */
[----:B------:R-:W-:Y:S02]  /*14db0*/  USEL UR12, UR42, UR43, UP0 ;  /* 0x0000002b2a0c7287 */ /* 0x000fe40008000000 */
[----:B------:R-:W-:Y:S01]  /*14dc0*/  UIADD3 UR8, UR4, -UR8, URZ ;  /* 0x8000000804087290 */ /* 0x000fe2000fffe03f */
[----:B------:R-:W-:Y:S11]  /*14dd0*/  @!P1 BRA `(.L_x_915) ;  /* 0x0000000000449947 */ /* 0x000ff60003800000 */
        /* <DEDUP_REMOVED lines=10> */
.L_x_916:
[----:B------:R-:W-:-:S11]  /*14e80*/  UISETP.NE.AND UP0, UPT, UR5, 0x1, UPT ;  /* 0x000000010500788c */ /* 0x000fd6000bf05270 */
[----:B------:R-:W-:Y:S02]  /*14e90*/  @UP0 ULDC.64 UR10, c[0x0][0x9e8] ;  /* 0x00027a00000a0ab9 */ /* 0x000fe40000000a00 */
[----:B------:R-:W-:-:S04]  /*14ea0*/  UIMAD.WIDE.U32 UR6, UR4, UR10, URZ ;  /* 0x0000000a040672a5 */ /* 0x000fc8000f8e003f */
[----:B------:R-:W-:-:S12]  /*14eb0*/  @UP0 USHF.R.U32.HI UR4, URZ, UR11, UR7 ;  /* 0x0000000b3f040299 */ /* 0x000fd80008011607 */
.L_x_917:
[----:B------:R-:W-:-:S04]  /*14ec0*/  UIMAD UR4, UR4, UR5, URZ ;  /* 0x00000005040472a4 */ /* 0x000fc8000f8e023f */
[----:B------:R-:W-:-:S04]  /*14ed0*/  UISETP.LT.AND UP0, UPT, UR8, UR4, UPT ;  /* 0x000000040800728c */ /* 0x000fc8000bf01270 */
[----:B------:R-:W-:-:S12]  /*14ee0*/  USEL UR8, UR8, UR4, !UP0 ;  /* 0x0000000408087287 */ /* 0x000fd8000c000000 */
.L_x_915:
[----:B------:R-:W-:Y:S02]  /*14ef0*/  UIMAD.WIDE UR4, UR8, 0x66666667, URZ ;  /* 0x66666667080478a5 */ /* 0x000fe4000f8e023f */
[----:B------:R-:W-:Y:S02]  /*14f00*/  USHF.R.U32.HI UR9, URZ, 0x10, UR45 ;  /* 0x000000103f097899 */ /* 0x000fe4000801162d */
[----:B------:R-:W-:Y:S02]  /*14f10*/  USHF.R.U32.HI UR4, URZ, 0x1f, UR5 ;  /* 0x0000001f3f047899 */ /* 0x000fe40008011605 */
[----:B------:R-:W-:Y:S02]  /*14f20*/  ULOP3.LUT UR45, UR45, 0xffff, URZ, 0xc0, !UPT ;  /* 0x0000ffff2d2d7892 */ /* 0x000fe4000f8ec03f */
[----:B------:R-:W-:Y:S01]  /*14f30*/  ULEA.HI.SX32 UR4, UR5, UR4, 0x1a ;  /* 0x0000000405047291 */ /* 0x000fe2000f8fd23f */
[----:B------:R-:W-:-:S03]  /*14f40*/  UMOV UR38, URZ ;  /* 0x0000003f00267c82 */ /* 0x000fc60008000000 */
[----:B------:R-:W-:-:S04]  /*14f50*/  UISETP.LT.AND UP0, UPT, URZ, UR4, UPT ;  /* 0x000000043f00728c */ /* 0x000fc8000bf01270 */
[----:B------:R-:W-:Y:S02]  /*14f60*/  USEL UR44, URZ, UR4, !UP0 ;  /* 0x000000043f2c7287 */ /* 0x000fe4000c000000 */
[----:B------:R-:W-:Y:S02]  /*14f70*/  UISETP.NE.AND UP0, UPT, UR9, URZ, UPT ;  /* 0x0000003f0900728c */ /* 0x000fe4000bf05270 */
[----:B------:R-:W-:-:S06]  /*14f80*/  UISETP.GT.AND UP1, UPT, UR12, UR44, UPT ;  /* 0x0000002c0c00728c */ /* 0x000fcc000bf24270 */
[----:B------:R-:W-:-:S03]  /*14f90*/  PLOP3.LUT P0, PT, PT, PT, UP1, 0x80, 0x0 ;  /* 0x000000000000781c */ /* 0x000fc60003f0f018 */
[----:B------:R-:W-:-:S10]  /*14fa0*/  @!UP0 ULDC UR9, c[0x0][0x9f0] ;  /* 0x00027c0000098ab9 */ /* 0x000fd40000000800 */
[----:B------:R-:W-:Y:S05]  /*14fb0*/  @!P0 BRA `(.L_x_918) ;  /* 0x00000000007c8947 */ /* 0x000fea0003800000 */
[----:B------:R-:W-:Y:S01]  /*14fc0*/  IABS R0, UR9 ;  /* 0x0000000900007c13 */ /* 0x000fe20008000000 */
[----:B------:R-:W-:Y:S02]  /*14fd0*/  UIADD3 UR4, UR9, -0x1, UR12 ;  /* 0xffffffff09047890 */ /* 0x000fe4000fffe00c */
[----:B------:R-:W-:Y:S02]  /*14fe0*/  IABS R4, UR9 ;  /* 0x0000000900047c13 */ /* 0x000fe40008000000 */
[----:B------:R-:W-:Y:S01]  /*14ff0*/  R2UR UR10, R0 ;  /* 0x00000000000a72ca */ /* 0x000fe200000e0000 */
[----:B------:R-:W-:-:S03]  /*15000*/  UIADD3 UR6, -UR44, UR4, URZ ;  /* 0x000000042c067290 */ /* 0x000fc6000fffe13f */
[----:B------:R-:W-:-:S03]  /*15010*/  UMOV UR4, URZ ;  /* 0x0000003f00047c82 */ /* 0x000fc60008000000 */
[----:B------:R-:W-:Y:S01]  /*15020*/  IABS R3, UR6 ;  /* 0x0000000600037c13 */ /* 0x000fe20008000000 */
[----:B------:R-:W-:-:S03]  /*15030*/  ULOP3.LUT UR6, UR6, UR9, URZ, 0x3c, !UPT ;  /* 0x0000000906067292 */ /* 0x000fc6000f8e3c3f */
[----:B------:R-:W-:Y:S02]  /*15040*/  R2UR UR8, R3 ;  /* 0x00000000030872ca */ /* 0x000fe400000e0000 */
        /* <DEDUP_REMOVED lines=22> */
.L_x_918:
[----:B------:R-:W-:Y:S02]  /*151b0*/  UIMAD UR51, UR45, UR38, UR44 ;  /* 0x000000262d3372a4 */ /* 0x000fe4000f8e022c */
[----:B------:R-:W-:Y:S02]  /*151c0*/  IMAD.U32 R3, RZ, RZ, UR38 ;  /* 0x00000026ff037e24 */ /* 0x000fe4000f8e00ff */
[----:B------:R-:W-:Y:S02]  /*151d0*/  IMAD.MOV.U32 R28, RZ, RZ, 0x1 ;  /* 0x00000001ff1c7424 */ /* 0x000fe400078e00ff */
[----:B------:R-:W-:Y:S02]  /*151e0*/  IMAD.MOV.U32 R2, RZ, RZ, 0x1 ;  /* 0x00000001ff027424 */ /* 0x000fe400078e00ff */
        /* <DEDUP_REMOVED lines=18> */
[----:B------:R-:W-:Y:S02]  /*15310*/  IMAD.U32 R4, RZ, RZ, UR4 ;  /* 0x00000004ff047e24 */ /* 0x000fe4000f8e00ff */
[----:B------:R-:W-:Y:S01]  /*15320*/  IMAD.U32 R5, RZ, RZ, UR5 ;  /* 0x00000005ff057e24 */ /* 0x000fe2000f8e00ff */
[----:B------:R-:W0:Y:S01]  /*15330*/  LDC.64 R2, c[0x4][R2] ;  /* 0x0100000002027b82 */ /* 0x000e220000000a00 */
[----:B------:R-:W-:Y:S01]  /*15340*/  ULDC.64 UR4, c[0x4][0x8] ;  /* 0x0100020000047ab9 */ /* 0x000fe20000000a00 */
[----:B------:R-:W-:Y:S02]  /*15350*/  IMAD.U32 R6, RZ, RZ, UR6 ;  /* 0x00000006ff067e24 */ /* 0x000fe4000f8e00ff */
[----:B------:R-:W-:-:S02]  /*15360*/  IMAD.U32 R7, RZ, RZ, UR7 ;  /* 0x00000007ff077e24 */ /* 0x000fc4000f8e00ff */
[----:B------:R-:W-:Y:S02]  /*15370*/  IMAD.U32 R10, RZ, RZ, UR4 ;  /* 0x00000004ff0a7e24 */ /* 0x000fe4000f8e00ff */
[----:B------:R-:W-:Y:S02]  /*15380*/  IMAD.U32 R11, RZ, RZ, UR5 ;  /* 0x00000005ff0b7e24 */ /* 0x000fe4000f8e00ff */
[----:B------:R-:W-:Y:S02]  /*15390*/  IMAD.MOV.U32 R8, RZ, RZ, 0x70 ;  /* 0x00000070ff087424 */ /* 0x000fe400078e00ff */
[----:B------:R-:W-:Y:S02]  /*153a0*/  IMAD.MOV.U32 R12, RZ, RZ, 0x1 ;  /* 0x00000001ff0c7424 */ /* 0x000fe400078e00ff */
[----:B------:R-:W-:-:S07]  /*153b0*/  IMAD.MOV.U32 R13, RZ, RZ, RZ ;  /* 0x000000ffff0d7224 */ /* 0x000fce00078e00ff */
[----:B------:R-:W-:-:S07]  /*153c0*/  LEPC R20, `(.L_x_919) ;  /* 0x000000001014794e */ /* 0x000fce0000000000 */
[----:B0----5:R-:W-:Y:S05]  /*153d0*/  CALL.ABS.NOINC R2 ;  /* 0x0000000002007343 */ /* 0x021fea0003c00000 */
.L_x_919:
[----:B------:R-:W-:-:S06]  /*153e0*/  UIADD3 UR4, UR46, 0x5200, URZ ;  /* 0x000052002e047890 */ /* 0x000fcc000fffe03f */
[----:B------:R-:W-:-:S05]  /*153f0*/  IMAD.U32 R18, RZ, RZ, UR4 ;  /* 0x00000004ff127e24 */ /* 0x000fca000f8e00ff */
[----:B------:R-:W-:-:S13]  /*15400*/  LOP3.LUT P0, RZ, R18, 0x1bf, RZ, 0xc0, !PT ;  /* 0x000001bf12ff7812 */ /* 0x000fda000780c0ff */
        /* <DEDUP_REMOVED lines=17> */
.L_x_920:
        /* <DEDUP_REMOVED lines=20> */
.L_x_921:
        /* <DEDUP_REMOVED lines=18> */
.L_x_922:
        /* <DEDUP_REMOVED lines=8> */
[----:B------:R-:W-:Y:S01]  /*15800*/  UMOV UR4, 0xffffffff ;  /* 0xffffffff00047882 */ /* 0x000fe20000000000 */
[C---:B------:R-:W-:Y:S01]  /*15810*/  LOP3.LUT R18, R17.reuse, 0x7f, RZ, 0xc0, !PT ;  /* 0x0000007f11127812 */ /* 0x040fe200078ec0ff */
[----:B------:R-:W-:-:S03]  /*15820*/  IMAD.SHL.U32 R10, R17, 0x20, RZ ;  /* 0x00000020110a7824 */ /* 0x000fc600078e00ff */
[----:B------:R-:W-:Y:S01]  /*15830*/  SHF.R.U32.HI R24, RZ, 0x2, R18 ;  /* 0x00000002ff187819 */ /* 0x000fe20000011612 */
[----:B-1----:R-:W-:Y:S06]  /*15840*/  BRA.DIV UR4, `(.L_x_923) ;  /* 0x0000003e04287947 */ /* 0x002fec000b800000 */
.L_x_975:
[----:B------:R-:W-:Y:S01]  /*15850*/  UMOV UR4, 0xa0 ;  /* 0x000000a000047882 */ /* 0x000fe20000000000 */
[----:B------:R-:W-:Y:S01]  /*15860*/  LOP3.LUT R23, R24, 0x60, R10, 0xf8, !PT ;  /* 0x0000006018177812 */ /* 0x000fe200078ef80a */
[----:B------:R-:W-:Y:S01]  /*15870*/  UIMAD UR4, UR52, UR4, -0xa0 ;  /* 0xffffff60340474a4 */ /* 0x000fe2000f8e0204 */
[----:B------:R-:W-:Y:S02]  /*15880*/  ISETP.NE.AND P3, PT, R21, 0x1, PT ;  /* 0x000000011500780c */ /* 0x000fe40003f65270 */
[C---:B------:R-:W-:Y:S02]  /*15890*/  LOP3.LUT R19, R23.reuse, 0x80, RZ, 0xfc, !PT ;  /* 0x0000008017137812 */ /* 0x040fe400078efcff */
[----:B-----5:R-:W-:Y:S01]  /*158a0*/  SHF.R.S32.HI R8, RZ, 0x1f, R29 ;  /* 0x0000001fff087819 */ /* 0x020fe2000001141d */
[----:B------:R-:W-:Y:S01]  /*158b0*/  VIADD R9, R23, UR4 ;  /* 0x0000000417097c36 */ /* 0x000fe20008000000 */
[----:B------:R-:W-:Y:S01]  /*158c0*/  LOP3.LUT R0, R0, 0xfffffff7, RZ, 0xc0, !PT ;  /* 0xfffffff700007812 */ /* 0x000fe200078ec0ff */
[----:B------:R-:W-:-:S02]  /*158d0*/  VIADD R15, R19, UR4 ;  /* 0x00000004130f7c36 */ /* 0x000fc40008000000 */
[----:B------:R1:W-:Y:S01]  /*158e0*/  STL [R1+0xc], R8 ;  /* 0x00000c0801007387 */ /* 0x0003e20000100800 */
[C---:B------:R-:W-:Y:S01]  /*158f0*/  ISETP.GE.AND P1, PT, R9.reuse, UR36, PT ;  /* 0x0000002409007c0c */ /* 0x040fe2000bf26270 */
[--C-:B------:R-:W-:Y:S01]  /*15900*/  IMAD.IADD R9, R9, 0x1, R16.reuse ;  /* 0x0000000109097824 */ /* 0x100fe200078e0210 */
[C---:B------:R-:W-:Y:S01]  /*15910*/  ISETP.GE.AND P0, PT, R15.reuse, UR36, PT ;  /* 0x000000240f007c0c */ /* 0x040fe2000bf06270 */
[----:B0-----:R-:W0:Y:S01]  /*15920*/  @P3 LDC R2, c[0x0][0x434] ;  /* 0x00010d00ff023b82 */ /* 0x001e220000000800 */
[----:B------:R-:W-:-:S07]  /*15930*/  IMAD.IADD R14, R15, 0x1, R16 ;  /* 0x000000010f0e7824 */ /* 0x000fce00078e0210 */
[----:B------:R-:W2:Y:S01]  /*15940*/  @P3 LDC R3, c[0x0][0x438] ;  /* 0x00010e00ff033b82 */ /* 0x000ea20000000800 */
[----:B------:R-:W-:Y:S01]  /*15950*/  IMAD.MOV.U32 R11, RZ, RZ, R9 ;  /* 0x000000ffff0b7224 */ /* 0x000fe200078e0009 */
[----:B------:R-:W-:Y:S01]  /*15960*/  ISETP.GT.U32.OR P0, PT, R19, 0x9f, P0 ;  /* 0x0000009f1300780c */ /* 0x000fe20000704470 */
[----:B------:R-:W-:-:S05]  /*15970*/  IMAD.MOV.U32 R15, RZ, RZ, R14 ;  /* 0x000000ffff0f7224 */ /* 0x000fca00078e000e */
[----:B------:R-:W3:Y:S08]  /*15980*/  @P3 LDC R7, c[0x0][0x434] ;  /* 0x00010d00ff073b82 */ /* 0x000ef00000000800 */
[----:B------:R-:W4:Y:S01]  /*15990*/  @P3 LDC R6, c[0x0][0x438] ;  /* 0x00010e00ff063b82 */ /* 0x000f220000000800 */
[----:B0-----:R-:W-:Y:S01]  /*159a0*/  @P3 IMAD.HI.U32 R2, R9, R2, RZ ;  /* 0x0000000209023227 */ /* 0x001fe200078e00ff */
[----:B------:R-:W-:Y:S01]  /*159b0*/  ULOP3.LUT UR4, UR40, 0x2, URZ, 0xfc, !UPT ;  /* 0x0000000228047892 */ /* 0x000fe2000f8efc3f */
[----:B------:R-:W-:Y:S01]  /*159c0*/  @P3 LOP3.LUT R0, R0, 0x8, RZ, 0xfc, !PT ;  /* 0x0000000800003812 */ /* 0x000fe200078efcff */
[----:B------:R-:W-:Y:S04]  /*159d0*/  STL [R1+0x10], R19 ;  /* 0x0000101301007387 */ /* 0x000fe80000100800 */
[----:B------:R-:W0:Y:S01]  /*159e0*/  @!P1 LDC.64 R4, c[0x0][0x428] ;  /* 0x00010a00ff049b82 */ /* 0x000e220000000a00 */
[----:B--2---:R-:W-:-:S04]  /*159f0*/  @P3 SHF.R.U32.HI R11, RZ, R3, R2 ;  /* 0x00000003ff0b3219 */ /* 0x004fc80000011602 */
[----:B------:R-:W-:Y:S01]  /*15a00*/  @!P1 SHF.R.S32.HI R3, RZ, 0x1f, R11 ;  /* 0x0000001fff039819 */ /* 0x000fe2000001140b */
[----:B---3--:R-:W-:-:S05]  /*15a10*/  @P3 IMAD.HI.U32 R7, R14, R7, RZ ;  /* 0x000000070e073227 */ /* 0x008fca00078e00ff */
[----:B----4-:R-:W-:Y:S02]  /*15a20*/  @P3 SHF.R.U32.HI R15, RZ, R6, R7 ;  /* 0x00000006ff0f3219 */ /* 0x010fe40000011607 */
[----:B------:R-:W2:Y:S01]  /*15a30*/  @!P0 LDC.64 R6, c[0x0][0x418] ;  /* 0x00010600ff068b82 */ /* 0x000ea20000000a00 */
[----:B0-----:R-:W-:-:S04]  /*15a40*/  @!P1 IMAD R2, R8, R4, RZ ;  /* 0x0000000408029224 */ /* 0x001fc800078e02ff */
[----:B------:R-:W-:Y:S02]  /*15a50*/  @!P1 IMAD R13, R29, R5, R2 ;  /* 0x000000051d0d9224 */ /* 0x000fe400078e0202 */
[----:B------:R-:W-:-:S04]  /*15a60*/  @!P1 IMAD.MOV.U32 R2, RZ, RZ, R11 ;  /* 0x000000ffff029224 */ /* 0x000fc800078e000b */
[----:B------:R-:W-:Y:S02]  /*15a70*/  @!P1 IMAD.WIDE.U32 R2, R29, R4, R2 ;  /* 0x000000041d029225 */ /* 0x000fe400078e0002 */
[----:B------:R-:W0:Y:S02]  /*15a80*/  @!P1 LDC.64 R4, c[0x0][0x418] ;  /* 0x00010600ff049b82 */ /* 0x000e240000000a00 */
[----:B------:R-:W-:-:S06]  /*15a90*/  @!P1 IMAD.IADD R3, R3, 0x1, R13 ;  /* 0x0000000103039824 */ /* 0x000fcc00078e020d */
[----:B------:R-:W3:Y:S01]  /*15aa0*/  @!P0 LDC.64 R12, c[0x0][0x428] ;  /* 0x00010a00ff0c8b82 */ /* 0x000ee20000000a00 */
[----:B0-----:R-:W-:-:S04]  /*15ab0*/  @!P1 LEA R4, P2, R2, R4, 0x2 ;  /* 0x0000000402049211 */ /* 0x001fc800078410ff */
[----:B------:R-:W-:Y:S02]  /*15ac0*/  @!P1 LEA.HI.X R5, R2, R5, R3, 0x2, P2 ;  /* 0x0000000502059211 */ /* 0x000fe400010f1403 */
[--C-:B------:R-:W-:Y:S01]  /*15ad0*/  @!P0 SHF.R.S32.HI R3, RZ, 0x1f, R15.reuse ;  /* 0x0000001fff038819 */ /* 0x100fe2000001140f */
[-C--:B---3--:R-:W-:Y:S02]  /*15ae0*/  @!P0 IMAD R2, R8, R12.reuse, RZ ;  /* 0x0000000c08028224 */ /* 0x088fe400078e02ff */
[----:B-1----:R-:W-:Y:S02]  /*15af0*/  IMAD.MOV.U32 R8, RZ, RZ, RZ ;  /* 0x000000ffff087224 */ /* 0x002fe400078e00ff */
[C---:B------:R-:W-:Y:S02]  /*15b00*/  @!P0 IMAD R13, R29.reuse, R13, R2 ;  /* 0x0000000d1d0d8224 */ /* 0x040fe400078e0202 */
[----:B------:R-:W-:Y:S02]  /*15b10*/  @!P0 IMAD.MOV.U32 R2, RZ, RZ, R15 ;  /* 0x000000ffff028224 */ /* 0x000fe400078e000f */
[----:B------:R0:W5:Y:S02]  /*15b20*/  @!P1 LDG.E R8, desc[UR48][R4.64] ;  /* 0x0000003004089981 */ /* 0x000164000c1e1900 */
[----:B------:R-:W-:-:S04]  /*15b30*/  @!P0 IMAD.WIDE.U32 R2, R29, R12, R2 ;  /* 0x0000000c1d028225 */ /* 0x000fc800078e0002 */
[----:B------:R-:W-:Y:S01]  /*15b40*/  @!P0 IMAD.IADD R3, R13, 0x1, R3 ;  /* 0x000000010d038824 */ /* 0x000fe200078e0203 */
[----:B--2---:R-:W-:-:S04]  /*15b50*/  @!P0 LEA R6, P2, R2, R6, 0x2 ;  /* 0x0000000602068211 */ /* 0x004fc800078410ff */
[----:B------:R-:W-:Y:S01]  /*15b60*/  @!P0 LEA.HI.X R7, R2, R7, R3, 0x2, P2 ;  /* 0x0000000702078211 */ /* 0x000fe200010f1403 */
[----:B------:R-:W-:Y:S01]  /*15b70*/  IMAD.SHL.U32 R2, R17, 0x40, RZ ;  /* 0x0000004011027824 */ /* 0x000fe200078e00ff */
[----:B------:R-:W-:-:S04]  /*15b80*/  SHF.R.U32.HI R12, RZ, 0x1, R17 ;  /* 0x00000001ff0c7819 */ /* 0x000fc80000011611 */
[----:B------:R-:W-:Y:S01]  /*15b90*/  LOP3.LUT R3, R2, 0x180, RZ, 0xc0, !PT ;  /* 0x0000018002037812 */ /* 0x000fe200078ec0ff */
[----:B0-----:R-:W-:-:S03]  /*15ba0*/  IMAD.MOV.U32 R4, RZ, RZ, RZ ;  /* 0x000000ffff047224 */ /* 0x001fc600078e00ff */
[----:B------:R-:W-:Y:S01]  /*15bb0*/  LOP3.LUT R3, R3, 0x30, R12, 0xf8, !PT ;  /* 0x0000003003037812 */ /* 0x000fe200078ef80c */
[----:B------:R-:W-:Y:S02]  /*15bc0*/  IMAD.SHL.U32 R12, R17, 0x8, RZ ;  /* 0x00000008110c7824 */ /* 0x000fe400078e00ff */
[----:B------:R0:W5:Y:S03]  /*15bd0*/  @!P0 LDG.E R4, desc[UR48][R6.64] ;  /* 0x0000003006048981 */ /* 0x000166000c1e1900 */
[----:B------:R-:W-:Y:S02]  /*15be0*/  LOP3.LUT R3, R3, 0x30, R12, 0x78, !PT ;  /* 0x0000003003037812 */ /* 0x000fe400078e780c */
[----:B------:R-:W-:Y:S02]  /*15bf0*/  ISETP.GT.U32.AND P0, PT, R19, 0x9f, PT ;  /* 0x0000009f1300780c */ /* 0x000fe40003f04070 */
[----:B0-----:R-:W-:Y:S01]  /*15c00*/  LOP3.LUT R6, R3, 0x640, R2, 0xf8, !PT ;  /* 0x0000064003067812 */ /* 0x001fe200078ef802 */
[----:B------:R-:W-:Y:S01]  /*15c10*/  IMAD.SHL.U32 R3, R18, 0x10, RZ ;  /* 0x0000001012037824 */ /* 0x000fe200078e00ff */
[----:B------:R-:W-:Y:S01]  /*15c20*/  LOP3.LUT R2, R10, 0x80, RZ, 0xc0, !PT ;  /* 0x000000800a027812 */ /* 0x000fe200078ec0ff */
[----:B------:R-:W-:-:S03]  /*15c30*/  IMAD.SHL.U32 R7, R17, 0x4, RZ ;  /* 0x0000000411077824 */ /* 0x000fc600078e00ff */
[----:B------:R-:W-:Y:S01]  /*15c40*/  LOP3.LUT R2, R2, 0x10, R17, 0xf8, !PT ;  /* 0x0000001002027812 */ /* 0x000fe200078ef811 */
[----:B------:R0:W-:Y:S01]  /*15c50*/  STL [R1+0x18], R6 ;  /* 0x0000180601007387 */ /* 0x0001e20000100800 */
[----:B------:R-:W-:Y:S02]  /*15c60*/  LOP3.LUT R3, R3, 0x600, RZ, 0xc0, !PT ;  /* 0x0000060003037812 */ /* 0x000fe400078ec0ff */
[----:B------:R-:W-:Y:S02]  /*15c70*/  LOP3.LUT R0, R0, 0xfffffffd, RZ, 0xc0, !PT ;  /* 0xfffffffd00007812 */ /* 0x000fe400078ec0ff */
[----:B------:R-:W-:Y:S02]  /*15c80*/  LOP3.LUT R2, R2, 0x10, R7, 0x78, !PT ;  /* 0x0000001002027812 */ /* 0x000fe400078e7807 */
[----:B------:R-:W-:Y:S01]  /*15c90*/  LOP3.LUT R7, R3, 0x60, R10, 0xf8, !PT ;  /* 0x0000006003077812 */ /* 0x000fe200078ef80a */
[----:B0-----:R-:W-:Y:S01]  /*15ca0*/  IMAD.U32 R6, RZ, RZ, UR4 ;  /* 0x00000004ff067e24 */ /* 0x001fe2000f8e00ff */
[----:B------:R-:W-:-:S02]  /*15cb0*/  @P0 LOP3.LUT R0, R0, 0x2, RZ, 0xfc, !PT ;  /* 0x0000000200000812 */ /* 0x000fc400078efcff */
[----:B------:R-:W-:Y:S02]  /*15cc0*/  LOP3.LUT R7, R7, 0x100, R10, 0xf8, !PT ;  /* 0x0000010007077812 */ /* 0x000fe400078ef80a */
[----:B------:R-:W-:Y:S01]  /*15cd0*/  ISETP.NE.AND P0, PT, R6, 0x3, PT ;  /* 0x000000030600780c */ /* 0x000fe20003f05270 */
[----:B------:R-:W-:Y:S01]  /*15ce0*/  IMAD.U32 R6, RZ, RZ, UR39 ;  /* 0x00000027ff067e24 */ /* 0x000fe2000f8e00ff */
[----:B------:R-:W-:-:S04]  /*15cf0*/  LOP3.LUT R2, R7, R2, RZ, 0xfc, !PT ;  /* 0x0000000207027212 */ /* 0x000fc800078efcff */
[----:B------:R-:W-:Y:S01]  /*15d00*/  SHF.R.S32.HI R6, RZ, 0x1f, R6 ;  /* 0x0000001fff067819 */ /* 0x000fe20000011406 */
[----:B------:R0:W-:Y:S04]  /*15d10*/  STL [R1+0x14], R2 ;  /* 0x0000140201007387 */ /* 0x0001e80000100800 */
[----:B------:R1:W-:Y:S01]  /*15d20*/  STL [R1+0x4], R6 ;  /* 0x0000040601007387 */ /* 0x0003e20000100800 */
[----:B------:R-:W-:Y:S02]  /*15d30*/  IMAD.MOV R20, RZ, RZ, -R11 ;  /* 0x000000ffff147224 */ /* 0x000fe400078e0a0b */
[----:B------:R-:W-:Y:S01]  /*15d40*/  IMAD.MOV R11, RZ, RZ, -R15 ;  /* 0x000000ffff0b7224 */ /* 0x000fe200078e0a0f */
[----:B------:R-:W-:-:S03]  /*15d50*/  LOP3.LUT R0, R0, 0xfffffffb, RZ, 0xc0, !PT ;  /* 0xfffffffb00007812 */ /* 0x000fc600078ec0ff */
[----:B------:R-:W-:Y:S02]  /*15d60*/  IMAD R5, R21, R11, R14 ;  /* 0x0000000b15057224 */ /* 0x000fe400078e020e */
[----:B------:R-:W-:Y:S01]  /*15d70*/  IMAD.U32 R11, RZ, RZ, UR52 ;  /* 0x00000034ff0b7e24 */ /* 0x000fe2000f8e00ff */
[----:B------:R-:W-:Y:S01]  /*15d80*/  @P0 LOP3.LUT R0, R0, 0x4, RZ, 0xfc, !PT ;  /* 0x0000000400000812 */ /* 0x000fe200078efcff */
[----:B0-----:R-:W-:Y:S01]  /*15d90*/  IMAD.SHL.U32 R2, R17, 0x10, RZ ;  /* 0x0000001011027824 */ /* 0x001fe200078e00ff */
[----:B------:R-:W-:Y:S01]  /*15da0*/  SHF.R.U32.HI R17, RZ, 0x3, R17 ;  /* 0x00000003ff117819 */ /* 0x000fe20000011611 */
[----:B------:R-:W-:Y:S01]  /*15db0*/  IMAD R9, R21, R20, R9 ;  /* 0x0000001415097224 */ /* 0x000fe200078e0209 */
[----:B------:R-:W-:Y:S01]  /*15dc0*/  LOP3.LUT R28, R10, 0x60, RZ, 0xc0, !PT ;  /* 0x000000600a1c7812 */ /* 0x000fe200078ec0ff */
[----:B------:R-:W-:Y:S01]  /*15dd0*/  VIADD R11, R11, 0xffffffff ;  /* 0xffffffff0b0b7836 */ /* 0x000fe20000000000 */
[----:B-1----:R-:W-:Y:S06]  /*15de0*/  @!P0 BRA `(.L_x_924) ;  /* 0x0000000000048947 */ /* 0x002fec0003800000 */
[----:B------:R-:W-:Y:S01]  /*15df0*/  BPT.TRAP 0x1 ;  /* 0x000000040000795c */ /* 0x000fe20000300000 */
.L_x_924:
[----:B------:R-:W-:Y:S01]  /*15e00*/  IMAD.MOV.U32 R26, RZ, RZ, 0x1 ;  /* 0x00000001ff1a7424 */ /* 0x000fe200078e00ff */
[----:B------:R-:W-:Y:S01]  /*15e10*/  SHF.R.S32.HI R19, RZ, 0x1f, R9 ;  /* 0x0000001fff137819 */ /* 0x000fe20000011409 */
[----:B------:R-:W-:-:S03]  /*15e20*/  IMAD.SHL.U32 R6, R17, 0x80, RZ ;  /* 0x0000008011067824 */ /* 0x000fc600078e00ff */
[----:B------:R-:W-:Y:S02]  /*15e30*/  SHF.L.U32 R26, R26, 0x1f, RZ ;  /* 0x0000001f1a1a7819 */ /* 0x000fe400000006ff */
[----:B------:R-:W-:Y:S01]  /*15e40*/  LOP3.LUT R7, R6, 0x180, RZ, 0xc0, !PT ;  /* 0x0000018006077812 */ /* 0x000fe200078ec0ff */
[----:B------:R-:W-:Y:S01]  /*15e50*/  IMAD.SHL.U32 R6, R17, 0x10, RZ ;  /* 0x0000001011067824 */ /* 0x000fe200078e00ff */
[----:B------:R-:W0:Y:S02]  /*15e60*/  SYNCS.PHASECHK.TRANS64.TRYWAIT P0, [UR46+0x12480], R26 ;  /* 0x0124801aff0075a7 */ /* 0x000e24000800016e */
[----:B------:R-:W-:Y:S02]  /*15e70*/  LOP3.LUT R7, R7, 0x30, R2, 0xf8, !PT ;  /* 0x0000003007077812 */ /* 0x000fe400078ef802 */
[----:B------:R-:W-:Y:S02]  /*15e80*/  LOP3.LUT R2, R2, 0x40, RZ, 0xc0, !PT ;  /* 0x0000004002027812 */ /* 0x000fe400078ec0ff */
[----:B------:R-:W-:-:S04]  /*15e90*/  LOP3.LUT R6, R7, 0x30, R6, 0x78, !PT ;  /* 0x0000003007067812 */ /* 0x000fc800078e7806 */
[----:B------:R-:W-:-:S05]  /*15ea0*/  IADD3 R2, R6, R3, R2 ;  /* 0x0000000306027210 */ /* 0x000fca0007ffe002 */
[----:B------:R1:W-:Y:S02]  /*15eb0*/  STL [R1+0x8], R2 ;  /* 0x0000080201007387 */ /* 0x0003e40000100800 */
[----:B01----:R-:W-:Y:S05]  /*15ec0*/  @!P0 BRA `(.L_x_925) ;  /* 0x0000003400a88947 */ /* 0x003fea0003800000 */
.L_x_976:
        /* <DEDUP_REMOVED lines=33> */
[----:B------:R-:W-:Y:S01]  /*160e0*/  IMAD.U32 R17, RZ, RZ, UR7 ;  /* 0x00000007ff117e24 */ /* 0x000fe2000f8e00ff */
[----:B------:R-:W-:Y:S01]  /*160f0*/  IADD3 R10, P0, R6, UR6, RZ ;  /* 0x00000006060a7c10 */ /* 0x000fe2000ff1e0ff */
[----:B------:R-:W-:-:S03]  /*16100*/  IMAD.MOV.U32 R6, RZ, RZ, -0xa0 ;  /* 0xffffff60ff067424 */ /* 0x000fc600078e00ff */
[----:B------:R-:W-:Y:S01]  /*16110*/  IADD3.X R7, R17, UR4, R7, P0, !PT ;  /* 0x0000000411077c10 */ /* 0x000fe200087fe407 */
[----:B------:R-:W-:Y:S01]  /*16120*/  IMAD R6, R11, R6, UR36 ;  /* 0x000000240b067e24 */ /* 0x000fe2000f8e0206 */
[----:B------:R-:W-:-:S03]  /*16130*/  IADD3 R18, P0, R2, UR6, RZ ;  /* 0x0000000602127c10 */ /* 0x000fc6000ff1e0ff */
[----:B------:R-:W-:Y:S01]  /*16140*/  IMAD.IADD R6, R6, 0x1, -R24 ;  /* 0x0000000106067824 */ /* 0x000fe200078e0a18 */
[----:B------:R-:W-:Y:S01]  /*16150*/  IADD3.X R17, R17, UR4, R3, P0, !PT ;  /* 0x0000000411117c10 */ /* 0x000fe200087fe403 */
[----:B------:R-:W-:-:S03]  /*16160*/  UMOV UR4, 0xffffffff ;  /* 0xffffffff00047882 */ /* 0x000fc60000000000 */
[----:B------:R-:W-:Y:S01]  /*16170*/  ISETP.GE.AND P4, PT, R6, 0x1, PT ;  /* 0x000000010600780c */ /* 0x000fe20003f86270 */
[----:B0-----:R-:W-:-:S05]  /*16180*/  IMAD.SHL.U32 R12, R12, 0x10, RZ ;  /* 0x000000100c0c7824 */ /* 0x001fca00078e00ff */
        /* <DEDUP_REMOVED lines=12> */
[----:B------:R-:W-:Y:S01]  /*16250*/  @P5 LOP3.LUT R0, R0, 0x10, RZ, 0xfc, !PT ;  /* 0x0000001000005812 */ /* 0x000fe200078efcff */
[----:B0-----:R-:W-:-:S05]  /*16260*/  IMAD.SHL.U32 R11, R11, 0x10, RZ ;  /* 0x000000100b0b7824 */ /* 0x001fca00078e00ff */
        /* <DEDUP_REMOVED lines=15> */
[----:B0-----:R-:W-:-:S05]  /*16360*/  IADD3 R2, P1, R11, R2, RZ ;  /* 0x000000020b027210 */ /* 0x001fca0007f3e0ff */
[----:B-1----:R-:W-:-:S05]  /*16370*/  IMAD.X R3, RZ, RZ, R3, P1 ;  /* 0x000000ffff037224 */ /* 0x002fca00008e0603 */
        /* <DEDUP_REMOVED lines=9> */
.L_x_988:
        /* <DEDUP_REMOVED lines=17> */
[----:B-1----:R-:W-:Y:S05]  /*16520*/  @!P6 BRA `(.L_x_927) ;  /* 0x000000000004e947 */ /* 0x002fea0003800000 */
[----:B------:R-:W-:Y:S01]  /*16530*/  BPT.TRAP 0x1 ;  /* 0x000000040000795c */ /* 0x000fe20000300000 */
.L_x_927:
[----:B------:R-:W-:Y:S01]  /*16540*/  SYNCS.ARRIVE.TRANS64.A1T0 RZ, [UR46+0x12470], RZ ;  /* 0x012470ffffff79a7 */ /* 0x000fe2000810002e */
[----:B------:R-:W-:Y:S05]  /*16550*/  @!P6 BRA `(.L_x_928) ;  /* 0x000000000004e947 */ /* 0x000fea0003800000 */
[----:B------:R-:W-:Y:S01]  /*16560*/  BPT.TRAP 0x1 ;  /* 0x000000040000795c */ /* 0x000fe20000300000 */
.L_x_928:
[----:B------:R-:W1:Y:S02]  /*16570*/  SYNCS.PHASECHK.TRANS64.TRYWAIT P2, [UR46+0x12440], R26 ;  /* 0x0124401aff0075a7 */ /* 0x000e64000804016e */
[----:B-1----:R-:W-:Y:S05]  /*16580*/  @!P2 BRA `(.L_x_929) ;  /* 0x0000003400d8a947 */ /* 0x002fea0003800000 */
.L_x_989:
        /* <DEDUP_REMOVED lines=20> */
[----:B0-----:R-:W-:Y:S02]  /*166d0*/  IMAD.SHL.U32 R18, R18, 0x10, RZ ;  /* 0x0000001012127824 */ /* 0x001fe400078e00ff */
[----:B------:R-:W-:-:S03]  /*166e0*/  IMAD R22, R4, UR11, R22 ;  /* 0x0000000b04167c24 */ /* 0x000fc6000f8e0216 */
[----:B------:R-:W-:-:S04]  /*166f0*/  LOP3.LUT R18, R18, 0x30, RZ, 0xc0, !PT ;  /* 0x0000003012127812 */ /* 0x000fc800078ec0ff */
[----:B-1----:R-:W-:-:S13]  /*16700*/  ISETP.GE.AND P5, PT, R18, R11, PT ;  /* 0x0000000b1200720c */ /* 0x002fda0003fa6270 */
[----:B------:R-:W-:Y:S02]  /*16710*/  @P5 LOP3.LUT R0, R0, 0x1, RZ, 0xfc, !PT ;  /* 0x0000000100005812 */ /* 0x000fe400078efcff */
[----:B--2---:R-:W-:-:S13]  /*16720*/  R2UR UR6, R17 ;  /* 0x00000000110672ca */ /* 0x004fda00000e0000 */
[----:B------:R-:W-:-:S03]  /*16730*/  UIMAD UR4, UR6, UR4, URZ ;  /* 0x00000004060472a4 */ /* 0x000fc6000f8e023f */
[----:B------:R-:W-:Y:S01]  /*16740*/  ULDC.64 UR6, c[0x0][0x2e8] ;  /* 0x0000ba0000067ab9 */ /* 0x000fe20000000a00 */
[----:B------:R-:W-:Y:S01]  /*16750*/  UIMAD UR4, UR39, UR5, UR4 ;  /* 0x00000005270472a4 */ /* 0x000fe2000f8e0204 */
[----:B------:R-:W-:Y:S01]  /*16760*/  IMAD.U32 R8, RZ, RZ, UR7 ;  /* 0x00000007ff087e24 */ /* 0x000fe2000f8e00ff */
[----:B------:R-:W-:-:S04]  /*16770*/  IADD3 R6, P2, R2, UR6, RZ ;  /* 0x0000000602067c10 */ /* 0x000fc8000ff5e0ff */
[----:B------:R-:W-:Y:S01]  /*16780*/  IADD3.X R7, R8, UR4, R3, P2, !PT ;  /* 0x0000000408077c10 */ /* 0x000fe200097fe403 */
[----:B------:R-:W-:-:S04]  /*16790*/  IMAD.WIDE.U32 R2, R5, UR8, RZ ;  /* 0x0000000805027c25 */ /* 0x000fc8000f8e00ff */
[----:B------:R-:W-:Y:S02]  /*167a0*/  IMAD.IADD R3, R3, 0x1, R10 ;  /* 0x0000000103037824 */ /* 0x000fe400078e020a */
        /* <DEDUP_REMOVED lines=10> */
[----:B0-----:R-:W-:-:S05]  /*16850*/  @P4 IADD3 R14, P2, R18, R14, RZ ;  /* 0x0000000e120e4210 */ /* 0x001fca0007f5e0ff */
[----:B-1----:R-:W-:Y:S02]  /*16860*/  @P4 IMAD.X R3, RZ, RZ, R2, P2 ;  /* 0x000000ffff034224 */ /* 0x002fe400010e0602 */
        /* <DEDUP_REMOVED lines=12> */
[----:B------:R-:W0:Y:S02]  /*16930*/  SHFL.IDX PT, R14, R6, 0x3, 0x1c1f ;  /* 0x007c1f00060e7f89 */ /* 0x000e2400000e0000 */
[----:B-1----:R-:W-:Y:S02]  /*16940*/  @P0 IMAD.X R10, RZ, RZ, R2, P2 ;  /* 0x000000ffff0a0224 */ /* 0x002fe400010e0602 */
[----:B------:R-:W-:Y:S02]  /*16950*/  @P0 IMAD.MOV.U32 R2, RZ, RZ, R5 ;  /* 0x000000ffff020224 */ /* 0x000fe400078e0005 */
[----:B------:R-:W-:-:S05]  /*16960*/  @P0 IMAD.MOV.U32 R3, RZ, RZ, R10 ;  /* 0x000000ffff030224 */ /* 0x000fca00078e000a */
[----:B------:R1:W-:Y:S01]  /*16970*/  @P0 LDGSTS.E.BYPASS.LTC128B.128 [R27+0xe200], desc[UR48][R2.64], !P5 ;  /* 0x0e200000021b0fae */ /* 0x0003e2000e901d70 */
[----:B0-----:R-:W-:-:S05]  /*16980*/  @P1 IADD3 R14, P0, R18, R14, RZ ;  /* 0x0000000e120e1210 */ /* 0x001fca0007f1e0ff */
[----:B------:R-:W-:Y:S02]  /*16990*/  @P1 IMAD.X R5, RZ, RZ, R7, P0 ;  /* 0x000000ffff051224 */ /* 0x000fe400000e0607 */
[----:B-1----:R-:W-:Y:S02]  /*169a0*/  @P1 IMAD.MOV.U32 R2, RZ, RZ, R14 ;  /* 0x000000ffff021224 */ /* 0x002fe400078e000e */
[----:B------:R-:W-:Y:S01]  /*169b0*/  @P1 IMAD.MOV.U32 R3, RZ, RZ, R5 ;  /* 0x000000ffff031224 */ /* 0x000fe200078e0005 */
[----:B------:R0:W1:Y:S04]  /*169c0*/  SHFL.IDX PT, R14, R4, RZ, 0x1c1f ;  /* 0x001c1fff040e7589 */ /* 0x00006800000e0000 */
[----:B------:R0:W-:Y:S02]  /*169d0*/  @P1 LDGSTS.E.BYPASS.LTC128B.128 [R27+0xea00], desc[UR48][R2.64], !P5 ;  /* 0x0ea00000021b1fae */ /* 0x0001e4000e901d70 */
.L_x_1001:
        /* <DEDUP_REMOVED lines=9> */
.L_x_932:
[----:B------:R-:W-:Y:S05]  /*16a70*/  BSYNC B0 ;  /* 0x0000000000007941 */ /* 0x000fea0003800000 */
.L_x_931:
        /* <DEDUP_REMOVED lines=9> */
.L_x_933:
        /* <DEDUP_REMOVED lines=18> */
[----:B------:R-:W-:Y:S02]  /*16c30*/  IMAD.U32 R4, RZ, RZ, UR6 ;  /* 0x00000006ff047e24 */ /* 0x000fe4000f8e00ff */
[----:B------:R-:W0:Y:S01]  /*16c40*/  LDC.64 R2, c[0x4][R2] ;  /* 0x0100000002027b82 */ /* 0x000e220000000a00 */
[----:B------:R-:W-:Y:S02]  /*16c50*/  IMAD.U32 R5, RZ, RZ, UR7 ;  /* 0x00000007ff057e24 */ /* 0x000fe4000f8e00ff */
        /* <DEDUP_REMOVED lines=8> */
[----:B01----:R-:W-:Y:S05]  /*16ce0*/  CALL.ABS.NOINC R2 ;  /* 0x0000000002007343 */ /* 0x003fea0003c00000 */
.L_x_934:
[----:B------:R-:W-:Y:S01]  /*16cf0*/  UISETP.NE.AND UP0, UPT, UR50, URZ, UPT ;  /* 0x0000003f3200728c */ /* 0x000fe2000bf05270 */
[----:B------:R-:W-:Y:S01]  /*16d00*/  VIADD R23, R23, UR41 ;  /* 0x0000002917177c36 */ /* 0x000fe20008000000 */
[----:B------:R-:W0:Y:S01]  /*16d10*/  LDC R7, c[0x0][0x448] ;  /* 0x00011200ff077b82 */ /* 0x000e220000000800 */
[----:B------:R-:W-:Y:S01]  /*16d20*/  IMAD.U32 R5, RZ, RZ, UR37 ;  /* 0x00000025ff057e24 */ /* 0x000fe2000f8e00ff */
[----:B------:R-:W-:Y:S01]  /*16d30*/  ULDC.64 UR6, c[0x0][0x2c8] ;  /* 0x0000b20000067ab9 */ /* 0x000fe20000000a00 */
[----:B------:R-:W-:Y:S01]  /*16d40*/  IMAD.MOV.U32 R5, RZ, RZ, R23 ;  /* 0x000000ffff057224 */ /* 0x000fe200078e0017 */
[----:B------:R-:W-:Y:S01]  /*16d50*/  PLOP3.LUT P0, PT, PT, PT, UP0, 0x80, 0x0 ;  /* 0x000000000000781c */ /* 0x000fe20003f0f008 */
[----:B------:R-:W-:Y:S01]  /*16d60*/  IMAD.U32 R4, RZ, RZ, UR36 ;  /* 0x00000024ff047e24 */ /* 0x000fe2000f8e00ff */
[----:B------:R-:W-:Y:S01]  /*16d70*/  PLOP3.LUT P1, PT, PT, PT, UP0, 0x80, 0x0 ;  /* 0x000000000000781c */ /* 0x000fe20003f2f008 */
[----:B------:R-:W-:Y:S02]  /*16d80*/  IMAD.U32 R3, RZ, RZ, UR47 ;  /* 0x0000002fff037e24 */ /* 0x000fe4000f8e00ff */
[----:B------:R-:W-:Y:S01]  /*16d90*/  @UP0 ULDC UR4, c[0x0][0x44c] ;  /* 0x0001130000040ab9 */ /* 0x000fe20000000800 */
[----:B------:R-:W-:Y:S01]  /*16da0*/  IMAD.MOV.U32 R2, RZ, RZ, R4 ;  /* 0x000000ffff027224 */ /* 0x000fe200078e0004 */
[----:B------:R-:W-:Y:S01]  /*16db0*/  @UP0 ULDC UR8, c[0x0][0x44c] ;  /* 0x0001130000080ab9 */ /* 0x000fe20000000800 */
[----:B------:R-:W-:-:S05]  /*16dc0*/  VIADD R6, R23, 0x80 ;  /* 0x0000008017067836 */ /* 0x000fca0000000000 */
[----:B------:R-:W-:Y:S01]  /*16dd0*/  @P0 IMAD.HI.U32 R0, R23, UR4, RZ ;  /* 0x0000000417000c27 */ /* 0x000fe2000f8e00ff */
[----:B------:R-:W-:Y:S01]  /*16de0*/  @UP0 ULDC UR4, c[0x0][0x450] ;  /* 0x0001140000040ab9 */ /* 0x000fe20000000800 */
[----:B------:R-:W-:-:S03]  /*16df0*/  PLOP3.LUT P0, PT, PT, PT, UP0, 0x80, 0x0 ;  /* 0x000000000000781c */ /* 0x000fc60003f0f008 */
[----:B------:R-:W-:Y:S01]  /*16e00*/  @P1 SHF.R.U32.HI R5, RZ, UR4, R0 ;  /* 0x00000004ff051c19 */ /* 0x000fe20008011600 */
[----:B------:R-:W-:Y:S01]  /*16e10*/  ULDC.64 UR4, c[0x0][0x2e0] ;  /* 0x0000b80000047ab9 */ /* 0x000fe20000000a00 */
[----:B------:R-:W-:Y:S01]  /*16e20*/  PLOP3.LUT P1, PT, PT, PT, UP0, 0x80, 0x0 ;  /* 0x000000000000781c */ /* 0x000fe20003f2f008 */
[----:B------:R-:W-:Y:S02]  /*16e30*/  IMAD R0, R17, UR4, RZ ;  /* 0x0000000411007c24 */ /* 0x000fe4000f8e02ff */
[----:B------:R-:W-:-:S04]  /*16e40*/  IMAD.WIDE.U32 R2, R25, UR4, R2 ;  /* 0x0000000419027c25 */ /* 0x000fc8000f8e0002 */
[----:B------:R-:W-:Y:S01]  /*16e50*/  IMAD R9, R25, UR5, R0 ;  /* 0x0000000519097c24 */ /* 0x000fe2000f8e0200 */
[----:B------:R-:W-:Y:S01]  /*16e60*/  SHF.R.S32.HI R0, RZ, 0x1f, R5 ;  /* 0x0000001fff007819 */ /* 0x000fe20000011405 */
[----:B------:R-:W-:Y:S02]  /*16e70*/  ULDC.64 UR4, c[0x0][0x2d0] ;  /* 0x0000b40000047ab9 */ /* 0x000fe40000000a00 */
[----:B------:R-:W-:Y:S02]  /*16e80*/  IMAD.IADD R3, R3, 0x1, R9 ;  /* 0x0000000103037824 */ /* 0x000fe400078e0209 */
[----:B------:R-:W-:-:S04]  /*16e90*/  IMAD R0, R0, UR4, RZ ;  /* 0x0000000400007c24 */ /* 0x000fc8000f8e02ff */
[C---:B------:R-:W-:Y:S02]  /*16ea0*/  IMAD R9, R5.reuse, UR5, R0 ;  /* 0x0000000505097c24 */ /* 0x040fe4000f8e0200 */
[----:B------:R-:W-:Y:S02]  /*16eb0*/  IMAD.MOV R0, RZ, RZ, -R5 ;  /* 0x000000ffff007224 */ /* 0x000fe400078e0a05 */
[----:B------:R-:W-:-:S04]  /*16ec0*/  IMAD.WIDE.U32 R4, R5, UR4, R2 ;  /* 0x0000000405047c25 */ /* 0x000fc8000f8e0002 */
[----:B0-----:R-:W-:Y:S02]  /*16ed0*/  IMAD R11, R7, R0, R23 ;  /* 0x00000000070b7224 */ /* 0x001fe400078e0217 */
[----:B------:R-:W-:-:S03]  /*16ee0*/  IMAD.IADD R5, R5, 0x1, R9 ;  /* 0x0000000105057824 */ /* 0x000fc600078e0209 */
[----:B------:R-:W-:Y:S01]  /*16ef0*/  SHF.R.S32.HI R0, RZ, 0x1f, R11 ;  /* 0x0000001fff007819 */ /* 0x000fe2000001140b */
[----:B------:R-:W-:-:S04]  /*16f00*/  IMAD.WIDE.U32 R4, R11, UR6, R4 ;  /* 0x000000060b047c25 */ /* 0x000fc8000f8e0004 */
[----:B------:R-:W-:-:S04]  /*16f10*/  IMAD R0, R0, UR6, RZ ;  /* 0x0000000600007c24 */ /* 0x000fc8000f8e02ff */
[----:B------:R-:W-:Y:S02]  /*16f20*/  IMAD R9, R11, UR7, R0 ;  /* 0x000000070b097c24 */ /* 0x000fe4000f8e0200 */
[----:B------:R-:W-:Y:S01]  /*16f30*/  @P0 IMAD.HI.U32 R0, R6, UR8, RZ ;  /* 0x0000000806000c27 */ /* 0x000fe2000f8e00ff */
[----:B------:R-:W-:-:S03]  /*16f40*/  @UP0 ULDC UR8, c[0x0][0x450] ;  /* 0x0001140000080ab9 */ /* 0x000fc60000000800 */
[----:B------:R-:W-:Y:S01]  /*16f50*/  IMAD.MOV.U32 R11, RZ, RZ, R6 ;  /* 0x000000ffff0b7224 */ /* 0x000fe200078e0006 */
[----:B------:R-:W-:Y:S01]  /*16f60*/  @P1 SHF.R.U32.HI R11, RZ, UR8, R0 ;  /* 0x00000008ff0b1c19 */ /* 0x000fe20008011600 */
[----:B------:R-:W-:Y:S02]  /*16f70*/  ULDC.64 UR8, c[0x0][0x280] ;  /* 0x0000a00000087ab9 */ /* 0x000fe40000000a00 */
[----:B------:R-:W-:Y:S02]  /*16f80*/  IADD3 R0, P0, R4, UR8, RZ ;  /* 0x0000000804007c10 */ /* 0x000fe4000ff1e0ff */
[----:B------:R-:W-:Y:S02]  /*16f90*/  IMAD.WIDE.U32 R2, R11, UR4, R2 ;  /* 0x000000040b027c25 */ /* 0x000fe4000f8e0002 */
[----:B------:R-:W-:Y:S02]  /*16fa0*/  IADD3.X R4, R5, UR9, R9, P0, !PT ;  /* 0x0000000905047c10 */ /* 0x000fe400087fe409 */
[----:B------:R-:W-:-:S05]  /*16fb0*/  SHF.R.S32.HI R5, RZ, 0x1f, R11 ;  /* 0x0000001fff057819 */ /* 0x000fca000001140b */
[----:B------:R-:W-:Y:S01]  /*16fc0*/  IMAD R8, R5, UR4, RZ ;  /* 0x0000000405087c24 */ /* 0x000fe2000f8e02ff */
[----:B------:R-:W-:Y:S01]  /*16fd0*/  ULDC UR4, c[0x0][0x2b8] ;  /* 0x0000ae0000047ab9 */ /* 0x000fe20000000800 */
[----:B------:R-:W-:Y:S02]  /*16fe0*/  IMAD.MOV R5, RZ, RZ, -R11 ;  /* 0x000000ffff057224 */ /* 0x000fe400078e0a0b */
[----:B------:R-:W-:Y:S02]  /*16ff0*/  IMAD R9, R11, UR5, R8 ;  /* 0x000000050b097c24 */ /* 0x000fe4000f8e0208 */
        /* <DEDUP_REMOVED lines=8> */
[----:B------:R-:W-:Y:S01]  /*17080*/  ISETP.GE.AND P0, PT, R18, UR4, PT ;  /* 0x0000000412007c0c */ /* 0x000fe2000bf06270 */
[----:B------:R-:W-:-:S03]  /*17090*/  UMOV UR4, 0xffffffff ;  /* 0xffffffff00047882 */ /* 0x000fc60000000000 */
[----:B------:R-:W-:Y:S09]  /*170a0*/  BRA.DIV UR4, `(.L_x_935) ;  /* 0x0000003204887947 */ /* 0x000ff2000b800000 */
[----:B-1----:R-:W0:Y:S01]  /*170b0*/  SHFL.IDX PT, R14, R0, RZ, 0x1c1f ;  /* 0x001c1fff000e7589 */ /* 0x002e2200000e0000 */
[----:B------:R-:W-:Y:S01]  /*170c0*/  ULDC UR4, c[0x0][0x288] ;  /* 0x0000a20000047ab9 */ /* 0x000fe20000000800 */
[----:B------:R-:W-:Y:S02]  /*170d0*/  VIADD R6, R24, UR41 ;  /* 0x0000002918067c36 */ /* 0x000fe40008000000 */
[----:B------:R-:W1:Y:S01]  /*170e0*/  SHFL.IDX PT, R2, R4, RZ, 0x1c1f ;  /* 0x001c1fff04027589 */ /* 0x000e6200000e0000 */
[----:B------:R-:W-:Y:S02]  /*170f0*/  IMAD R7, R7, UR4, RZ ;  /* 0x0000000407077c24 */ /* 0x000fe4000f8e02ff */
[C---:B------:R-:W-:Y:S01]  /*17100*/  VIADD R10, R6.reuse, 0x20 ;  /* 0x00000020060a7836 */ /* 0x040fe20000000000 */
[----:B------:R-:W2:Y:S02]  /*17110*/  SHFL.IDX PT, R11, R0, 0x1, 0x1c1f ;  /* 0x003c1f00000b7f89 */ /* 0x000ea400000e0000 */
[----:B------:R-:W-:-:S02]  /*17120*/  ISETP.GE.AND P2, PT, R6, R7, PT ;  /* 0x000000070600720c */ /* 0x000fc40003f46270 */
[----:B------:R-:W3:Y:S04]  /*17130*/  SHFL.IDX PT, R9, R4, 0x1, 0x1c1f ;  /* 0x003c1f0004097f89 */ /* 0x000ee800000e0000 */
[----:B------:R-:W4:Y:S07]  /*17140*/  SHFL.IDX PT, R12, R0, 0x2, 0x1c1f ;  /* 0x005c1f00000c7f89 */ /* 0x000f2e00000e0000 */
[----:B0-----:R-:W-:-:S05]  /*17150*/  @!P2 IADD3 R14, P1, R18, R14, RZ ;  /* 0x0000000e120ea210 */ /* 0x001fca0007f3e0ff */
[----:B-1----:R-:W-:Y:S01]  /*17160*/  @!P2 IMAD.X R3, RZ, RZ, R2, P1 ;  /* 0x000000ffff03a224 */ /* 0x002fe200008e0602 */
[----:B------:R-:W-:Y:S01]  /*17170*/  ISETP.GE.AND P1, PT, R10, R7, PT ;  /* 0x000000070a00720c */ /* 0x000fe20003f26270 */
[----:B------:R-:W-:Y:S01]  /*17180*/  @!P2 IMAD.MOV.U32 R2, RZ, RZ, R14 ;  /* 0x000000ffff02a224 */ /* 0x000fe200078e000e */
[----:B------:R-:W0:Y:S01]  /*17190*/  SHFL.IDX PT, R10, R4, 0x2, 0x1c1f ;  /* 0x005c1f00040a7f89 */ /* 0x000e2200000e0000 */
[----:B------:R-:W-:-:S03]  /*171a0*/  VIADD R14, R6, 0x40 ;  /* 0x00000040060e7836 */ /* 0x000fc60000000000 */
[----:B------:R2:W-:Y:S04]  /*171b0*/  @!P2 LDGSTS.E.BYPASS.LTC128B.128 [R27+0xa200], desc[UR48][R2.64], !P0 ;  /* 0x0a200000021bafae */ /* 0x0005e8000c101d70 */
[----:B------:R-:W-:Y:S03]  /*171c0*/  SHFL.IDX PT, R4, R4, 0x3, 0x1c1f ;  /* 0x007c1f0004047f89 */ /* 0x000fe600000e0000 */
[----:B--2---:R-:W-:-:S05]  /*171d0*/  @!P1 IADD3 R2, P2, R18, R11, RZ ;  /* 0x0000000b12029210 */ /* 0x004fca0007f5e0ff */
[----:B---3--:R-:W-:Y:S01]  /*171e0*/  @!P1 IMAD.X R3, RZ, RZ, R9, P2 ;  /* 0x000000ffff039224 */ /* 0x008fe200010e0609 */
[----:B------:R-:W-:Y:S01]  /*171f0*/  ISETP.GE.AND P2, PT, R14, R7, PT ;  /* 0x000000070e00720c */ /* 0x000fe20003f46270 */
[----:B------:R-:W-:Y:S04]  /*17200*/  SHFL.IDX PT, R9, R8, RZ, 0x1c1f ;  /* 0x001c1fff08097589 */ /* 0x000fe800000e0000 */
[----:B------:R1:W2:Y:S04]  /*17210*/  SHFL.IDX PT, R14, R0, 0x3, 0x1c1f ;  /* 0x007c1f00000e7f89 */ /* 0x0002a800000e0000 */
[----:B------:R4:W-:Y:S01]  /*17220*/  @!P1 LDGSTS.E.BYPASS.LTC128B.128 [R27+0xaa00], desc[UR48][R2.64], !P0 ;  /* 0x0aa00000021b9fae */ /* 0x0009e2000c101d70 */
[----:B-1----:R-:W-:-:S03]  /*17230*/  VIADD R0, R6, 0x80 ;  /* 0x0000008006007836 */ /* 0x002fc60000000000 */
[----:B------:R-:W-:Y:S01]  /*17240*/  SHFL.IDX PT, R8, R8, 0x1, 0x1c1f ;  /* 0x003c1f0008087f89 */ /* 0x000fe200000e0000 */
[----:B----4-:R-:W-:Y:S01]  /*17250*/  @!P2 IADD3 R2, P1, R18, R12, RZ ;  /* 0x0000000c1202a210 */ /* 0x010fe20007f3e0ff */
[----:B------:R-:W-:-:S04]  /*17260*/  VIADD R12, R6, 0x60 ;  /* 0x00000060060c7836 */ /* 0x000fc80000000000 */
[----:B0-----:R-:W-:Y:S01]  /*17270*/  @!P2 IMAD.X R3, RZ, RZ, R10, P1 ;  /* 0x000000ffff03a224 */ /* 0x001fe200008e060a */
[----:B------:R-:W-:Y:S01]  /*17280*/  ISETP.GE.AND P1, PT, R12, R7, PT ;  /* 0x000000070c00720c */ /* 0x000fe20003f26270 */
[----:B------:R-:W0:Y:S04]  /*17290*/  SHFL.IDX PT, R10, R5, RZ, 0x1c1f ;  /* 0x001c1fff050a7589 */ /* 0x000e2800000e0000 */
[----:B------:R2:W-:Y:S08]  /*172a0*/  @!P2 LDGSTS.E.BYPASS.LTC128B.128 [R27+0xb200], desc[UR48][R2.64], !P0 ;  /* 0x0b200000021bafae */ /* 0x0005f0000c101d70 */
[----:B--2---:R-:W-:-:S02]  /*172b0*/  @!P1 IADD3 R2, P2, R18, R14, RZ ;  /* 0x0000000e12029210 */ /* 0x004fc40007f5e0ff */
[----:B------:R1:W2:Y:S03]  /*172c0*/  SHFL.IDX PT, R14, R5, 0x1, 0x1c1f ;  /* 0x003c1f00050e7f89 */ /* 0x0002a600000e0000 */
[----:B------:R-:W-:Y:S01]  /*172d0*/  @!P1 IMAD.X R3, RZ, RZ, R4, P2 ;  /* 0x000000ffff039224 */ /* 0x000fe200010e0604 */
[----:B------:R-:W-:-:S04]  /*172e0*/  ISETP.GE.AND P2, PT, R0, R7, PT ;  /* 0x000000070000720c */ /* 0x000fc80003f46270 */
[----:B------:R3:W-:Y:S09]  /*172f0*/  @!P1 LDGSTS.E.BYPASS.LTC128B.128 [R27+0xba00], desc[UR48][R2.64], !P0 ;  /* 0x0ba00000021b9fae */ /* 0x0007f2000c101d70 */
[----:B0-----:R-:W-:-:S05]  /*17300*/  @!P2 IADD3 R10, P3, R18, R10, RZ ;  /* 0x0000000a120aa210 */ /* 0x001fca0007f7e0ff */
[----:B------:R-:W-:Y:S02]  /*17310*/  @!P2 IMAD.X R9, RZ, RZ, R9, P3 ;  /* 0x000000ffff09a224 */ /* 0x000fe400018e0609 */
[----:B---3--:R-:W-:Y:S02]  /*17320*/  @!P2 IMAD.MOV.U32 R2, RZ, RZ, R10 ;  /* 0x000000ffff02a224 */ /* 0x008fe400078e000a */
[----:B------:R-:W-:-:S05]  /*17330*/  @!P2 IMAD.MOV.U32 R3, RZ, RZ, R9 ;  /* 0x000000ffff03a224 */ /* 0x000fca00078e0009 */
[----:B--2---:R1:W-:Y:S02]  /*17340*/  @!P2 LDGSTS.E.BYPASS.LTC128B.128 [R27+0xc200], desc[UR48][R2.64], !P0 ;  /* 0x0c200000021bafae */ /* 0x0043e4000c101d70 */
.L_x_1014:
[----:B------:R-:W-:Y:S02]  /*17350*/  VIADD R6, R6, 0xa0 ;  /* 0x000000a006067836 */ /* 0x000fe40000000000 */
[----:B------:R-:W-:-:S03]  /*17360*/  IMAD.MOV.U32 R0, RZ, RZ, 0x1 ;  /* 0x00000001ff007424 */ /* 0x000fc600078e00ff */
[----:B------:R-:W-:Y:S02]  /*17370*/  ISETP.GE.AND P1, PT, R6, R7, PT ;  /* 0x000000070600720c */ /* 0x000fe40003f26270 */
[----:B------:R-:W-:-:S11]  /*17380*/  SHF.L.U32 R0, R0, 0x1f, RZ ;  /* 0x0000001f00007819 */ /* 0x000fd600000006ff */
[----:B-1----:R-:W-:-:S05]  /*17390*/  @!P1 IADD3 R2, P2, R18, R14, RZ ;  /* 0x0000000e12029210 */ /* 0x002fca0007f5e0ff */
[----:B------:R-:W-:-:S05]  /*173a0*/  @!P1 IMAD.X R3, RZ, RZ, R8, P2 ;  /* 0x000000ffff039224 */ /* 0x000fca00010e0608 */
        /* <DEDUP_REMOVED lines=11> */
.L_x_1015:
[----:B------:R-:W-:-:S04]  /*17460*/  UIADD3 UR4, UR52, -0x2, URZ ;  /* 0xfffffffe34047890 */ /* 0x000fc8000fffe03f */
[----:B------:R-:W-:-:S06]  /*17470*/  UISETP.GE.AND UP0, UPT, UR4, UR51, UPT ;  /* 0x000000330400728c */ /* 0x000fcc000bf06270 */
[----:B------:R-:W-:-:S13]  /*17480*/  PLOP3.LUT P0, PT, PT, PT, UP0, 0x80, 0x0 ;  /* 0x000000000000781c */ /* 0x000fda0003f0f008 */
[----:B------:R-:W-:Y:S05]  /*17490*/  @!P0 BRA `(.L_x_937) ;  /* 0x0000001400148947 */ /* 0x000fea0003800000 */
[----:B------:R-:W-:Y:S01]  /*174a0*/  UIADD3 UR4, UR45, 0x1, URZ ;  /* 0x000000012d047890 */ /* 0x000fe2000fffe03f */
[----:B0-----:R-:W-:Y:S01]  /*174b0*/  LOP3.LUT R3, RZ, UR43, RZ, 0x33, !PT ;  /* 0x0000002bff037c12 */ /* 0x001fe2000f8e33ff */
[----:B------:R-:W-:Y:S01]  /*174c0*/  IMAD.MOV.U32 R21, RZ, RZ, 0x1 ;  /* 0x00000001ff157424 */ /* 0x000fe200078e00ff */
[----:B------:R-:W-:Y:S01]  /*174d0*/  LOP3.LUT R5, RZ, UR42, RZ, 0x33, !PT ;  /* 0x0000002aff057c12 */ /* 0x000fe2000f8e33ff */
[----:B------:R-:W-:Y:S01]  /*174e0*/  UIMAD UR4, UR4, UR38, URZ ;  /* 0x00000026040472a4 */ /* 0x000fe2000f8e023f */
[----:B------:R-:W-:Y:S01]  /*174f0*/  IADD3 R28, R28, R16, R24 ;  /* 0x000000101c1c7210 */ /* 0x000fe20007ffe018 */
[----:B------:R-:W-:-:S04]  /*17500*/  IMAD.MOV.U32 R20, RZ, RZ, RZ ;  /* 0x000000ffff147224 */ /* 0x000fc800078e00ff */
[----:B------:R-:W-:Y:S01]  /*17510*/  LOP3.LUT R0, RZ, UR4, RZ, 0x33, !PT ;  /* 0x00000004ff007c12 */ /* 0x000fe2000f8e33ff */
[----:B------:R-:W-:-:S03]  /*17520*/  VIADD R28, R28, 0xfffffe20 ;  /* 0xfffffe201c1c7836 */ /* 0x000fc60000000000 */
[----:B------:R-:W-:-:S04]  /*17530*/  VIADDMNMX R0, R0, -UR44, R3, !PT ;  /* 0x8000002c00007c46 */ /* 0x000fc8000f800103 */
[----:B------:R-:W-:-:S04]  /*17540*/  VIMNMX R5, R0, R5, !PT ;  /* 0x0000000500057248 */ /* 0x000fc80007fe0100 */
[C---:B------:R-:W-:Y:S01]  /*17550*/  IADD3 R2, -R5.reuse, -0x2, RZ ;  /* 0xfffffffe05027810 */ /* 0x040fe20007ffe1ff */
[----:B------:R-:W-:-:S04]  /*17560*/  IMAD R0, R5, -0xa0, R28 ;  /* 0xffffff6005007824 */ /* 0x000fc800078e021c */
[----:B------:R0:W-:Y:S03]  /*17570*/  STL [R1], R2 ;  /* 0x0000000201007387 */ /* 0x0001e60000100800 */
.L_x_952:
[----:B------:R-:W2:Y:S01]  /*17580*/  LDL R8, [R1+0x10] ;  /* 0x0000100001087983 */ /* 0x000ea20000100800 */
[----:B0-----:R-:W0:Y:S03]  /*17590*/  LDC R2, c[0x0][0x430] ;  /* 0x00010c00ff027b82 */ /* 0x001e260000000800 */
[----:B------:R-:W3:Y:S01]  /*175a0*/  LDL R6, [R1+0xc] ;  /* 0x00000c0001067983 */ /* 0x000ee20000100800 */
[----:B------:R-:W-:Y:S01]  /*175b0*/  VIADD R11, R0, 0x80 ;  /* 0x00000080000b7836 */ /* 0x000fe20000000000 */
[----:B------:R-:W-:Y:S01]  /*175c0*/  ULDC.64 UR4, c[0x0][0x428] ;  /* 0x00010a0000047ab9 */ /* 0x000fe20000000a00 */
[----:B------:R-:W-:Y:S01]  /*175d0*/  IMAD.MOV.U32 R10, RZ, RZ, R0 ;  /* 0x000000ffff0a7224 */ /* 0x000fe200078e0000 */
        /* <DEDUP_REMOVED lines=17> */
[----:B------:R-:W-:Y:S02]  /*176f0*/  @!P1 IMAD.MOV.U32 R2, RZ, RZ, R11 ;  /* 0x000000ffff029224 */ /* 0x000fe400078e000b */
[----:B------:R-:W-:Y:S02]  /*17700*/  IMAD.IADD R5, R8, 0x1, R5 ;  /* 0x0000000108057824 */ /* 0x000fe400078e0205 */
        /* <DEDUP_REMOVED lines=13> */
[----:B------:R-:W-:Y:S01]  /*177e0*/  ISETP.NE.AND P2, PT, R12, 0x3, PT ;  /* 0x000000030c00780c */ /* 0x000fe20003f45270 */
[----:B------:R-:W-:Y:S02]  /*177f0*/  VIADD R2, R20, 0x1 ;  /* 0x0000000114027836 */ /* 0x000fe40000000000 */
        /* <DEDUP_REMOVED lines=9> */
.L_x_938:
[----:B------:R-:W-:Y:S02]  /*17890*/  LEA R5, R4, UR46, 0x3 ;  /* 0x0000002e04057c11 */ /* 0x000fe4000f8e18ff */
[----:B------:R-:W-:-:S04]  /*178a0*/  SHF.L.U32 R26, R28, 0x1f, RZ ;  /* 0x0000001f1c1a7819 */ /* 0x000fc800000006ff */
[----:B------:R-:W0:Y:S02]  /*178b0*/  SYNCS.PHASECHK.TRANS64.TRYWAIT P1, [R5+URZ+0x12480], R26 ;  /* 0x0124801a050075a7 */ /* 0x000e24000802017f */
[----:B0-----:R-:W-:Y:S05]  /*178c0*/  @!P1 BRA `(.L_x_939) ;  /* 0x0000003000589947 */ /* 0x001fea0003800000 */
.L_x_1016:
        /* <DEDUP_REMOVED lines=24> */
[----:B------:R-:W-:-:S04]  /*17a50*/  IMAD.WIDE.U32 R2, R16, UR6, RZ ;  /* 0x0000000610027c25 */ /* 0x000fc8000f8e00ff */
[----:B------:R-:W-:Y:S02]  /*17a60*/  IMAD.IADD R3, R3, 0x1, R11 ;  /* 0x0000000103037824 */ /* 0x000fe400078e020b */
[----:B------:R-:W-:Y:S02]  /*17a70*/  IMAD R11, R24, UR8, RZ ;  /* 0x00000008180b7c24 */ /* 0x000fe4000f8e02ff */
[----:B------:R-:W-:-:S04]  /*17a80*/  IMAD.WIDE.U32 R2, R8, UR8, R2 ;  /* 0x0000000808027c25 */ /* 0x000fc8000f8e0002 */
[----:B------:R-:W-:-:S04]  /*17a90*/  IMAD R11, R8, UR9, R11 ;  /* 0x00000009080b7c24 */ /* 0x000fc8000f8e020b */
[----:B------:R-:W-:Y:S02]  /*17aa0*/  IMAD.IADD R3, R3, 0x1, R11 ;  /* 0x0000000103037824 */ /* 0x000fe400078e020b */
[----:B------:R-:W-:-:S04]  /*17ab0*/  IMAD.U32 R11, RZ, RZ, UR4 ;  /* 0x00000004ff0b7e24 */ /* 0x000fc8000f8e00ff */
        /* <DEDUP_REMOVED lines=22> */
[----:B-1----:R-:W-:-:S05]  /*17c20*/  IMAD.SHL.U32 R11, R11, 0x10, RZ ;  /* 0x000000100b0b7824 */ /* 0x002fca00078e00ff */
        /* <DEDUP_REMOVED lines=20> */
.L_x_1028:
[----:B------:R-:W3:Y:S01]  /*17d70*/  S2R R3, SR_TID.X ;  /* 0x0000000000037919 */ /* 0x000ee20000002100 */
[----:B------:R-:W-:Y:S01]  /*17d80*/  R2UR UR4, R5 ;  /* 0x00000000050472ca */ /* 0x000fe200000e0000 */
[----:B---3--:R-:W-:-:S05]  /*17d90*/  IMAD.SHL.U32 R3, R3, 0x10, RZ ;  /* 0x0000001003037824 */ /* 0x008fca00078e00ff */
[----:B------:R-:W-:-:S04]  /*17da0*/  LOP3.LUT R3, R3, 0x30, RZ, 0xc0, !PT ;  /* 0x0000003003037812 */ /* 0x000fc800078ec0ff */
[----:B--2---:R-:W-:-:S05]  /*17db0*/  IADD3 R2, P1, R3, R2, RZ ;  /* 0x0000000203027210 */ /* 0x004fca0007f3e0ff */
        /* <DEDUP_REMOVED lines=14> */
.L_x_941:
[----:B------:R2:W-:Y:S01]  /*17ea0*/  SYNCS.ARRIVE.TRANS64.A1T0 RZ, [R5+URZ+0x12470], RZ ;  /* 0x012470ff05ff79a7 */ /* 0x0005e2000810003f */
[----:B------:R-:W-:Y:S05]  /*17eb0*/  @!P2 BRA `(.L_x_942) ;  /* 0x000000000004a947 */ /* 0x000fea0003800000 */
[----:B------:R-:W-:Y:S01]  /*17ec0*/  BPT.TRAP 0x1 ;  /* 0x000000040000795c */ /* 0x000fe20000300000 */
.L_x_942:
[----:B------:R-:W3:Y:S02]  /*17ed0*/  SYNCS.PHASECHK.TRANS64.TRYWAIT P1, [R5+URZ+0x12440], R26 ;  /* 0x0124401a050075a7 */ /* 0x000ee4000802017f */
[----:B---3--:R-:W-:Y:S05]  /*17ee0*/  @!P1 BRA `(.L_x_943) ;  /* 0x0000003000709947 */ /* 0x008fea0003800000 */
.L_x_1029:
        /* <DEDUP_REMOVED lines=13> */
[----:B------:R-:W-:Y:S02]  /*17fc0*/  IMAD R10, R25, UR6, RZ ;  /* 0x00000006190a7c24 */ /* 0x000fe4000f8e02ff */
[----:B------:R-:W-:Y:S02]  /*17fd0*/  IMAD.IADD R3, R3, 0x1, R22 ;  /* 0x0000000103037824 */ /* 0x000fe400078e0216 */
[----:B------:R-:W-:Y:S02]  /*17fe0*/  IMAD R10, R9, UR7, R10 ;  /* 0x00000007090a7c24 */ /* 0x000fe4000f8e020a */
[----:B------:R-:W-:Y:S02]  /*17ff0*/  IMAD R9, R24, UR6, RZ ;  /* 0x0000000618097c24 */ /* 0x000fe4000f8e02ff */
[----:B------:R-:W-:-:S04]  /*18000*/  IMAD.WIDE.U32 R2, R8, UR6, R2 ;  /* 0x0000000608027c25 */ /* 0x000fc8000f8e0002 */
[----:B------:R-:W-:Y:S02]  /*18010*/  IMAD R9, R8, UR7, R9 ;  /* 0x0000000708097c24 */ /* 0x000fe4000f8e0209 */
[----:B------:R-:W-:Y:S02]  /*18020*/  IMAD.IADD R7, R7, 0x1, R10 ;  /* 0x0000000107077824 */ /* 0x000fe400078e020a */
[----:B------:R-:W-:Y:S02]  /*18030*/  IMAD.IADD R3, R3, 0x1, R9 ;  /* 0x0000000103037824 */ /* 0x000fe400078e0209 */
[----:B------:R-:W-:Y:S02]  /*18040*/  IMAD.U32 R9, RZ, RZ, UR4 ;  /* 0x00000004ff097e24 */ /* 0x000fe4000f8e00ff */
[----:B-----5:R-:W-:Y:S02]  /*18050*/  IMAD.SHL.U32 R17, R17, 0x10, RZ ;  /* 0x0000001011117824 */ /* 0x020fe400078e00ff */
[----:B------:R-:W-:-:S03]  /*18060*/  IMAD.WIDE.U32 R6, R9, UR39, R6 ;  /* 0x0000002709067c25 */ /* 0x000fc6000f8e0006 */
[----:B------:R-:W-:Y:S01]  /*18070*/  LOP3.LUT R17, R17, 0x30, RZ, 0xc0, !PT ;  /* 0x0000003011117812 */ /* 0x000fe200078ec0ff */
        /* <DEDUP_REMOVED lines=19> */
[----:B------:R-:W5:Y:S02]  /*181b0*/  SHFL.IDX PT, R14, R9, 0x1, 0x1c1f ;  /* 0x003c1f00090e7f89 */ /* 0x000f6400000e0000 */
[----:B0-----:R-:W-:Y:S02]  /*181c0*/  IMAD.X R3, RZ, RZ, R3, P1 ;  /* 0x000000ffff037224 */ /* 0x001fe400008e0603 */
        /* <DEDUP_REMOVED lines=12> */
[----:B0-----:R-:W-:-:S05]  /*18290*/  IADD3 R2, P1, R17, R2, RZ ;  /* 0x0000000211027210 */ /* 0x001fca0007f3e0ff */
[----:B----4-:R-:W-:-:S05]  /*182a0*/  IMAD.X R3, RZ, RZ, R3, P1 ;  /* 0x000000ffff037224 */ /* 0x010fca00008e0603 */
[----:B------:R5:W-:Y:S02]  /*182b0*/  LDGSTS.E.BYPASS.LTC128B.128 [R7+0xe200], desc[UR48][R2.64], !P2 ;  /* 0x0e20000002077fae */ /* 0x000be4000d101d70 */
[----:B-----5:R-:W-:-:S05]  /*182c0*/  IADD3 R2, P1, R17, R9, RZ ;  /* 0x0000000911027210 */ /* 0x020fca0007f3e0ff */
[----:B-1----:R-:W-:-:S05]  /*182d0*/  IMAD.X R3, RZ, RZ, R10, P1 ;  /* 0x000000ffff037224 */ /* 0x002fca00008e060a */
[----:B------:R0:W-:Y:S03]  /*182e0*/  LDGSTS.E.BYPASS.LTC128B.128 [R7+0xea00], desc[UR48][R2.64], !P2 ;  /* 0x0ea0000002077fae */ /* 0x0001e6000d101d70 */
.L_x_1041:
        /* <DEDUP_REMOVED lines=14> */
[----:B0-----:R-:W-:Y:S05]  /*183d0*/  @!P2 BRA `(.L_x_945) ;  /* 0x000000000004a947 */ /* 0x001fea0003800000 */
[----:B------:R-:W-:Y:S01]  /*183e0*/  BPT.TRAP 0x1 ;  /* 0x000000040000795c */ /* 0x000fe20000300000 */
.L_x_945:
[----:B------:R-:W-:Y:S01]  /*183f0*/  IMAD.U32 R2, RZ, RZ, UR40 ;  /* 0x00000028ff027e24 */ /* 0x000fe2000f8e00ff */
[----:B------:R0:W-:Y:S04]  /*18400*/  SYNCS.ARRIVE.TRANS64.A1T0 RZ, [R5+URZ+0x12430], RZ ;  /* 0x012430ff05ff79a7 */ /* 0x0001e8000810003f */
[----:B------:R-:W-:-:S04]  /*18410*/  LOP3.LUT R2, R2, 0x1, RZ, 0xfc, !PT ;  /* 0x0000000102027812 */ /* 0x000fc800078efcff */
[----:B------:R-:W-:-:S13]  /*18420*/  ISETP.NE.AND P1, PT, R2, 0x3, PT ;  /* 0x000000030200780c */ /* 0x000fda0003f25270 */
[----:B0-----:R-:W-:Y:S05]  /*18430*/  @!P1 BRA `(.L_x_946) ;  /* 0x0000000000049947 */ /* 0x001fea0003800000 */
[----:B------:R-:W-:Y:S01]  /*18440*/  BPT.TRAP 0x1 ;  /* 0x000000040000795c */ /* 0x000fe20000300000 */
.L_x_946:
[----:B------:R-:W-:Y:S02]  /*18450*/  LOP3.LUT R2, R21, 0x1, RZ, 0x3c, !PT ;  /* 0x0000000115027812 */ /* 0x000fe400078e3cff */
[----:B------:R-:W-:Y:S02]  /*18460*/  LEA R3, R20, UR46, 0x3 ;  /* 0x0000002e14037c11 */ /* 0x000fe4000f8e18ff */
[----:B------:R-:W-:-:S04]  /*18470*/  SHF.L.U32 R2, R2, 0x1f, RZ ;  /* 0x0000001f02027819 */ /* 0x000fc800000006ff */
[----:B------:R-:W0:Y:S02]  /*18480*/  SYNCS.PHASECHK.TRANS64.TRYWAIT P2, [R3+URZ+0x12470], R2 ;  /* 0x01247002030075a7 */ /* 0x000e24000804017f */
[----:B0-----:R-:W-:Y:S05]  /*18490*/  @!P2 BRA `(.L_x_947) ;  /* 0x000000300074a947 */ /* 0x001fea0003800000 */
.L_x_1042:
[----:B------:R-:W-:-:S06]  /*184a0*/  ULOP3.LUT UR4, UR40, 0x2, URZ, 0xfc, !UPT ;  /* 0x0000000228047892 */ /* 0x000fcc000f8efc3f */
[----:B--23--:R-:W-:-:S05]  /*184b0*/  IMAD.U32 R5, RZ, RZ, UR4 ;  /* 0x00000004ff057e24 */ /* 0x00cfca000f8e00ff */
[----:B------:R-:W-:-:S13]  /*184c0*/  ISETP.NE.AND P2, PT, R5, 0x3, PT ;  /* 0x000000030500780c */ /* 0x000fda0003f45270 */
[----:B------:R-:W-:Y:S05]  /*184d0*/  @!P2 BRA `(.L_x_948) ;  /* 0x000000000004a947 */ /* 0x000fea0003800000 */
[----:B------:R-:W-:Y:S01]  /*184e0*/  BPT.TRAP 0x1 ;  /* 0x000000040000795c */ /* 0x000fe20000300000 */
.L_x_948:
[----:B0-----:R-:W-:Y:S01]  /*184f0*/  SHF.L.U32 R2, R21, 0x1f, RZ ;  /* 0x0000001f15027819 */ /* 0x001fe200000006ff */
[----:B------:R-:W-:-:S03]  /*18500*/  IMAD R5, R20, 0x2800, RZ ;  /* 0x0000280014057824 */ /* 0x000fc600078e02ff */
[----:B------:R-:W0:Y:S02]  /*18510*/  SYNCS.PHASECHK.TRANS64.TRYWAIT P2, [R3+URZ+0x12460], R2 ;  /* 0x01246002030075a7 */ /* 0x000e24000804017f */
[----:B0-----:R-:W-:Y:S05]  /*18520*/  @!P2 BRA `(.L_x_949) ;  /* 0x000000300064a947 */ /* 0x001fea0003800000 */
.L_x_1043:
[----:B------:R-:W0:Y:S04]  /*18530*/  LDL R7, [R1+0x18] ;  /* 0x0000180001077983 */ /* 0x000e280000100800 */
[----:B------:R-:W2:Y:S01]  /*18540*/  LDL R6, [R1+0x14] ;  /* 0x0000140001067983 */ /* 0x000ea20000100800 */
[----:B------:R-:W-:Y:S05]  /*18550*/  WARPSYNC.ALL ;  /* 0x0000000000007948 */ /* 0x000fea0003800000 */
[----:B------:R-:W-:Y:S01]  /*18560*/  ULOP3.LUT UR4, UR40, 0x2, URZ, 0xfc, !UPT ;  /* 0x0000000228047892 */ /* 0x000fe2000f8efc3f */
[----:B0-----:R-:W-:-:S02]  /*18570*/  LOP3.LUT R2, R5, R7, RZ, 0xfc, !PT ;  /* 0x0000000705027212 */ /* 0x001fc400078efcff */
[----:B--2---:R-:W-:-:S03]  /*18580*/  LOP3.LUT R5, R5, R6, RZ, 0xfc, !PT ;  /* 0x0000000605057212 */ /* 0x004fc600078efcff */
[----:B------:R-:W0:Y:S01]  /*18590*/  LDSM.16.MT88.4 R8, [R2+UR46+0x5200] ;  /* 0x0052002e0208783b */ /* 0x000e220008004200 */
[----:B------:R-:W-:Y:S02]  /*185a0*/  IMAD.U32 R6, RZ, RZ, UR4 ;  /* 0x00000004ff067e24 */ /* 0x000fe4000f8e00ff */
[----:B------:R-:W-:-:S03]  /*185b0*/  VIADD R5, R5, UR46 ;  /* 0x0000002e05057c36 */ /* 0x000fc60008000000 */
        /* <DEDUP_REMOVED lines=38> */
.L_x_950:
[----:B-1----:R1:W-:Y:S01]  /*18820*/  SYNCS.ARRIVE.TRANS64.A1T0 RZ, [R3+URZ+0x12450], RZ ;  /* 0x012450ff03ff79a7 */ /* 0x0023e2000810003f */
[----:B------:R-:W-:Y:S06]  /*18830*/  BAR.SYNC.DEFER_BLOCKING 0x2, 0x80 ;  /* 0x0082000000007b1d */ /* 0x000fec0000010000 */
[----:B------:R-:W-:Y:S05]  /*18840*/  @!P1 BRA `(.L_x_951) ;  /* 0x0000000000049947 */ /* 0x000fea0003800000 */
[----:B------:R-:W-:Y:S01]  /*18850*/  BPT.TRAP 0x1 ;  /* 0x000000040000795c */ /* 0x000fe20000300000 */
.L_x_951:
[----:B------:R-:W2:Y:S01]  /*18860*/  S2R R2, SR_CgaCtaId ;  /* 0x0000000000027919 */ /* 0x000ea20000008800 */
[----:B-1----:R-:W-:Y:S02]  /*18870*/  VIADD R3, R3, 0x12480 ;  /* 0x0001248003037836 */ /* 0x002fe40000000000 */
[----:B------:R-:W-:Y:S02]  /*18880*/  VIADD R0, R0, 0xffffff60 ;  /* 0xffffff6000007836 */ /* 0x000fe40000000000 */
[----:B------:R-:W-:Y:S02]  /*18890*/  IMAD.MOV.U32 R20, RZ, RZ, R4 ;  /* 0x000000ffff147224 */ /* 0x000fe400078e0004 */
[----:B------:R-:W-:Y:S01]  /*188a0*/  IMAD.MOV.U32 R21, RZ, RZ, R28 ;  /* 0x000000ffff157224 */ /* 0x000fe200078e001c */
[----:B--2---:R-:W-:-:S04]  /*188b0*/  PRMT R3, R2, 0x654, R3 ;  /* 0x0000065402037816 */ /* 0x004fc80000000003 */
[----:B------:R1:W-:Y:S01]  /*188c0*/  SYNCS.ARRIVE.TRANS64.RED.A1T0 RZ, [R3+URZ], RZ ;  /* 0x000000ff03ff79a7 */ /* 0x0003e2000810043f */
[----:B------:R-:W-:Y:S05]  /*188d0*/  @P0 BRA `(.L_x_952) ;  /* 0xffffffec00280947 */ /* 0x000fea000383ffff */
[----:B------:R-:W-:Y:S05]  /*188e0*/  BRA `(.L_x_953) ;  /* 0x0000000000087947 */ /* 0x000fea0003800000 */
.L_x_937:
[----:B------:R-:W-:Y:S02]  /*188f0*/  IMAD.MOV.U32 R4, RZ, RZ, RZ ;  /* 0x000000ffff047224 */ /* 0x000fe400078e00ff */
[----:B------:R-:W-:-:S07]  /*18900*/  IMAD.MOV.U32 R28, RZ, RZ, 0x1 ;  /* 0x00000001ff1c7424 */ /* 0x000fce00078e00ff */
.L_x_953:
[----:B------:R-:W-:-:S06]  /*18910*/  ULOP3.LUT UR4, UR40, 0x1, URZ, 0xfc, !UPT ;  /* 0x0000000128047892 */ /* 0x000fcc000f8efc3f */
[----:B0-----:R-:W-:-:S05]  /*18920*/  IMAD.U32 R0, RZ, RZ, UR4 ;  /* 0x00000004ff007e24 */ /* 0x001fca000f8e00ff */
[----:B------:R-:W-:-:S13]  /*18930*/  ISETP.NE.AND P1, PT, R0, 0x3, PT ;  /* 0x000000030000780c */ /* 0x000fda0003f25270 */
[----:B------:R-:W-:Y:S05]  /*18940*/  @!P1 BRA `(.L_x_954) ;  /* 0x0000000000049947 */ /* 0x000fea0003800000 */
[----:B------:R-:W-:Y:S01]  /*18950*/  BPT.TRAP 0x1 ;  /* 0x000000040000795c */ /* 0x000fe20000300000 */
.L_x_954:
[----:B-1----:R-:W-:Y:S01]  /*18960*/  LOP3.LUT R3, R28, 0x1, RZ, 0x3c, !PT ;  /* 0x000000011c037812 */ /* 0x002fe200078e3cff */
[----:B------:R-:W-:Y:S01]  /*18970*/  BSSY B0, `(.L_x_955) ;  /* 0x0000005000007945 */ /* 0x000fe20003800000 */
[----:B------:R-:W-:Y:S02]  /*18980*/  LEA R2, R4, UR46, 0x3 ;  /* 0x0000002e04027c11 */ /* 0x000fe4000f8e18ff */
[----:B------:R-:W-:-:S04]  /*18990*/  SHF.L.U32 R3, R3, 0x1f, RZ ;  /* 0x0000001f03037819 */ /* 0x000fc800000006ff */
[----:B------:R-:W0:Y:S02]  /*189a0*/  SYNCS.PHASECHK.TRANS64.TRYWAIT P0, [R2+URZ+0x12470], R3 ;  /* 0x01247003020075a7 */ /* 0x000e24000800017f */
[----:B0-----:R-:W-:Y:S05]  /*189b0*/  @!P0 BRA `(.L_x_956) ;  /* 0x0000002c00548947 */ /* 0x001fea0003800000 */
.L_x_1044:
[----:B------:R-:W-:Y:S05]  /*189c0*/  BSYNC B0 ;  /* 0x0000000000007941 */ /* 0x000fea0003800000 */
.L_x_955:
[----:B------:R-:W-:-:S06]  /*189d0*/  ULOP3.LUT UR4, UR40, 0x2, URZ, 0xfc, !UPT ;  /* 0x0000000228047892 */ /* 0x000fcc000f8efc3f */
[----:B------:R-:W-:-:S05]  /*189e0*/  IMAD.U32 R0, RZ, RZ, UR4 ;  /* 0x00000004ff007e24 */ /* 0x000fca000f8e00ff */
[----:B------:R-:W-:-:S13]  /*189f0*/  ISETP.NE.AND P0, PT, R0, 0x3, PT ;  /* 0x000000030000780c */ /* 0x000fda0003f05270 */
[----:B------:R-:W-:Y:S05]  /*18a00*/  @!P0 BRA `(.L_x_957) ;  /* 0x0000000000048947 */ /* 0x000fea0003800000 */
[----:B------:R-:W-:Y:S01]  /*18a10*/  BPT.TRAP 0x1 ;  /* 0x000000040000795c */ /* 0x000fe20000300000 */
.L_x_957:
[----:B------:R-:W2:Y:S01]  /*18a20*/  LDL.LU R0, [R1+0x18] ;  /* 0x0000180001007983 */ /* 0x000ea20000300800 */
[----:B------:R-:W-:Y:S01]  /*18a30*/  SHF.L.U32 R5, R28, 0x1f, RZ ;  /* 0x0000001f1c057819 */ /* 0x000fe200000006ff */
[----:B0-----:R-:W-:-:S03]  /*18a40*/  IMAD R3, R4, 0x2800, RZ ;  /* 0x0000280004037824 */ /* 0x001fc600078e02ff */
[----:B------:R-:W0:Y:S02]  /*18a50*/  SYNCS.PHASECHK.TRANS64.TRYWAIT P0, [R2+URZ+0x12460], R5 ;  /* 0x01246005020075a7 */ /* 0x000e24000800017f */
[----:B--2---:R-:W-:Y:S01]  /*18a60*/  LOP3.LUT R0, R3, R0, RZ, 0xfc, !PT ;  /* 0x0000000003007212 */ /* 0x004fe200078efcff */
[----:B0-----:R-:W-:Y:S06]  /*18a70*/  @!P0 BRA `(.L_x_958) ;  /* 0x0000002c00388947 */ /* 0x001fec0003800000 */
.L_x_1045:
        /* <DEDUP_REMOVED lines=45> */
.L_x_959:
[----:B-1----:R1:W-:Y:S01]  /*18d50*/  SYNCS.ARRIVE.TRANS64.A1T0 RZ, [R2+URZ+0x12450], RZ ;  /* 0x012450ff02ff79a7 */ /* 0x0023e2000810003f */
[----:B------:R-:W-:Y:S06]  /*18d60*/  BAR.SYNC.DEFER_BLOCKING 0x2, 0x80 ;  /* 0x0082000000007b1d */ /* 0x000fec0000010000 */
[----:B------:R-:W-:Y:S05]  /*18d70*/  @!P1 BRA `(.L_x_960) ;  /* 0x0000000000049947 */ /* 0x000fea0003800000 */
[----:B------:R-:W-:Y:S01]  /*18d80*/  BPT.TRAP 0x1 ;  /* 0x000000040000795c */ /* 0x000fe20000300000 */
.L_x_960:
[----:B------:R-:W2:Y:S01]  /*18d90*/  S2R R0, SR_CgaCtaId ;  /* 0x0000000000007919 */ /* 0x000ea20000008800 */
[----:B-1----:R-:W-:-:S05]  /*18da0*/  VIADD R2, R2, 0x12480 ;  /* 0x0001248002027836 */ /* 0x002fca0000000000 */
        /* <DEDUP_REMOVED lines=8> */
.L_x_911:
[----:B------:R-:W0:Y:S01]  /*18e30*/  S2R R4, SR_CgaCtaId ;  /* 0x0000000000047919 */ /* 0x000e220000008800 */
[----:B------:R-:W-:Y:S02]  /*18e40*/  MOV R3, 0x400 ;  /* 0x0000040000037802 */ /* 0x000fe40000000f00 */
[----:B------:R-:W-:Y:S02]  /*18e50*/  SHF.L.U32 R2, R2, 0x1f, RZ ;  /* 0x0000001f02027819 */ /* 0x000fe400000006ff */
[----:B0-----:R-:W-:-:S04]  /*18e60*/  LEA R7, R4, R3, 0x18 ;  /* 0x0000000304077211 */ /* 0x001fc800078ec0ff */
[----:B------:R-:W0:Y:S02]  /*18e70*/  SYNCS.PHASECHK.TRANS64.TRYWAIT P0, [R7+URZ+0x12420], R2 ;  /* 0x01242002070075a7 */ /* 0x000e24000800017f */
[----:B0-----:R-:W-:Y:S05]  /*18e80*/  @!P0 BRA `(.L_x_961) ;  /* 0x0000002800488947 */ /* 0x001fea0003800000 */
.L_x_1046:
        /* <DEDUP_REMOVED lines=9> */
[----:B------:R-:W-:-:S05]  /*18f20*/  IMAD.U32 R2, RZ, RZ, UR4 ;  /* 0x00000004ff027e24 */ /* 0x000fca000f8e00ff */
[----:B------:R-:W-:-:S13]  /*18f30*/  ISETP.NE.AND P0, PT, R2, 0x3, PT ;  /* 0x000000030200780c */ /* 0x000fda0003f05270 */
[----:B------:R-:W-:Y:S05]  /*18f40*/  @!P0 BRA `(.L_x_962) ;  /* 0x0000000000048947 */ /* 0x000fea0003800000 */
[----:B------:R-:W-:Y:S01]  /*18f50*/  BPT.TRAP 0x1 ;  /* 0x000000040000795c */ /* 0x000fe20000300000 */
.L_x_962:
[----:B------:R-:W-:Y:S01]  /*18f60*/  IMAD R5, R0, 0x8, R7 ;  /* 0x0000000800057824 */ /* 0x000fe200078e0207 */
[----:B------:R-:W-:Y:S01]  /*18f70*/  SHF.L.U32 R2, R28, 0x1f, RZ ;  /* 0x0000001f1c027819 */ /* 0x000fe200000006ff */
[----:B------:R-:W-:-:S03]  /*18f80*/  VIADD R0, R0, 0x1 ;  /* 0x0000000100007836 */ /* 0x000fc60000000000 */
[----:B------:R-:W0:Y:S02]  /*18f90*/  SYNCS.PHASECHK.TRANS64.TRYWAIT P1, [R5+URZ+0x12440], R2 ;  /* 0x01244002050075a7 */ /* 0x000e24000802017f */
[----:B------:R-:W-:-:S04]  /*18fa0*/  ISETP.NE.AND P2, PT, R0, 0x2, PT ;  /* 0x000000020000780c */ /* 0x000fc80003f45270 */
[----:B------:R-:W-:Y:S01]  /*18fb0*/  SEL R3, RZ, 0x1, P2 ;  /* 0x00000001ff037807 */ /* 0x000fe20001000000 */
[----:B0-----:R-:W-:Y:S08]  /*18fc0*/  @!P1 BRA `(.L_x_963) ;  /* 0x00000028000c9947 */ /* 0x001ff00003800000 */
.L_x_1047:
[----:B------:R-:W-:Y:S02]  /*18fd0*/  SEL R0, R0, RZ, P2 ;  /* 0x000000ff00007207 */ /* 0x000fe40001000000 */
[----:B------:R-:W-:Y:S01]  /*18fe0*/  LOP3.LUT R3, R28, R3, RZ, 0x3c, !PT ;  /* 0x000000031c037212 */ /* 0x000fe200078e3cff */
[----:B------:R-:W-:Y:S06]  /*18ff0*/  @!P0 BRA `(.L_x_964) ;  /* 0x0000000000048947 */ /* 0x000fec0003800000 */
[----:B------:R-:W-:Y:S01]  /*19000*/  BPT.TRAP 0x1 ;  /* 0x000000040000795c */ /* 0x000fe20000300000 */
.L_x_964:
[----:B------:R-:W-:Y:S01]  /*19010*/  IMAD R7, R0, 0x8, R7 ;  /* 0x0000000800077824 */ /* 0x000fe200078e0207 */
[----:B------:R-:W-:-:S04]  /*19020*/  SHF.L.U32 R0, R3, 0x1f, RZ ;  /* 0x0000001f03007819 */ /* 0x000fc800000006ff */
[----:B------:R-:W1:Y:S02]  /*19030*/  SYNCS.PHASECHK.TRANS64.TRYWAIT P1, [R7+URZ+0x12440], R0 ;  /* 0x01244000070075a7 */ /* 0x000e64000802017f */
[----:B-1----:R-:W-:Y:S05]  /*19040*/  @!P1 BRA `(.L_x_965) ;  /* 0x0000002800009947 */ /* 0x002fea0003800000 */
.L_x_1048:
[----:B------:R-:W-:Y:S05]  /*19050*/  @!P0 BRA `(.L_x_966) ;  /* 0x0000000000048947 */ /* 0x000fea0003800000 */
[----:B------:R-:W-:Y:S01]  /*19060*/  BPT.TRAP 0x1 ;  /* 0x000000040000795c */ /* 0x000fe20000300000 */
.L_x_966:
[----:B------:R-:W2:Y:S02]  /*19070*/  SYNCS.PHASECHK.TRANS64.TRYWAIT P1, [R5+URZ+0x12460], R2 ;  /* 0x01246002050075a7 */ /* 0x000ea4000802017f */
[----:B--2---:R-:W-:Y:S05]  /*19080*/  @!P1 BRA `(.L_x_967) ;  /* 0x0000002800049947 */ /* 0x004fea0003800000 */
.L_x_1049:
[----:B------:R-:W-:Y:S05]  /*19090*/  @!P0 BRA `(.L_x_968) ;  /* 0x0000000000048947 */ /* 0x000fea0003800000 */
[----:B------:R-:W-:Y:S01]  /*190a0*/  BPT.TRAP 0x1 ;  /* 0x000000040000795c */ /* 0x000fe20000300000 */
.L_x_968:
[----:B------:R-:W3:Y:S02]  /*190b0*/  SYNCS.PHASECHK.TRANS64.TRYWAIT P1, [R7+URZ+0x12460], R0 ;  /* 0x01246000070075a7 */ /* 0x000ee4000802017f */
[----:B---3--:R-:W-:Y:S05]  /*190c0*/  @!P1 BRA `(.L_x_969) ;  /* 0x0000002800089947 */ /* 0x008fea0003800000 */
.L_x_1050:
[----:B------:R-:W-:Y:S05]  /*190d0*/  @!P0 BRA `(.L_x_970) ;  /* 0x0000000000048947 */ /* 0x000fea0003800000 */
[----:B------:R-:W-:Y:S01]  /*190e0*/  BPT.TRAP 0x1 ;  /* 0x000000040000795c */ /* 0x000fe20000300000 */
.L_x_970:
[----:B------:R-:W4:Y:S02]  /*190f0*/  SYNCS.PHASECHK.TRANS64.TRYWAIT P1, [R5+URZ+0x12480], R2 ;  /* 0x01248002050075a7 */ /* 0x000f24000802017f */
[----:B----4-:R-:W-:Y:S05]  /*19100*/  @!P1 BRA `(.L_x_971) ;  /* 0x00000028000c9947 */ /* 0x010fea0003800000 */
.L_x_1051:
[----:B------:R-:W-:Y:S05]  /*19110*/  @!P0 BRA `(.L_x_972) ;  /* 0x0000000000048947 */ /* 0x000fea0003800000 */
[----:B------:R-:W-:Y:S01]  /*19120*/  BPT.TRAP 0x1 ;  /* 0x000000040000795c */ /* 0x000fe20000300000 */
.L_x_972:
[----:B------:R0:W0:Y:S02]  /*19130*/  SYNCS.PHASECHK.TRANS64.TRYWAIT P0, [R7+URZ+0x12480], R0 ;  /* 0x01248000070075a7 */ /* 0x000024000800017f */
[----:B0-----:R-:W-:Y:S05]  /*19140*/  @!P0 NANOSLEEP.SYNCS 0x989680 ;  /* 0x009896800000895d */ /* 0x001fea0003900000 */
[----:B------:R-:W0:Y:S02]  /*19150*/  @!P0 SYNCS.PHASECHK.TRANS64 P0, [R7+URZ+0x12480], R0 ;  /* 0x01248000070085a7 */ /* 0x000e24000800007f */
[----:B0-----:R-:W-:Y:S05]  /*19160*/  @!P0 BRA `(.L_x_972) ;  /* 0xfffffffc00f08947 */ /* 0x001fea000383ffff */
.L_x_819:
[----:B------:R-:W-:Y:S05]  /*19170*/  BSYNC B6 ;  /* 0x0000000000067941 */ /* 0x000fea0003800000 */
.L_x_816:
[----:B------:R-:W-:Y:S05]  /*19180*/  EXIT ;  /* 0x000000000000794d */ /* 0x000fea0003800000 */
.L_x_829:
[----:B0-----:R-:W-:-:S04]  /*19190*/  IMAD.U32 R3, RZ, RZ, UR46 ;  /* 0x0000002eff037e24 */ /* 0x001fc8000f8e00ff */
[----:B------:R0:W1:Y:S03]  /*191a0*/  SYNCS.PHASECHK.TRANS64.TRYWAIT P0, [R3+URZ+0x12400], R8 ;  /* 0x01240008030075a7 */ /* 0x000066000800017f */
[----:B-1----:R-:W-:Y:S05]  /*191b0*/  @!P0 NANOSLEEP.SYNCS 0x989680 ;  /* 0x009896800000895d */ /* 0x002fea0003900000 */
[----:B------:R-:W1:Y:S02]  /*191c0*/  @!P0 SYNCS.PHASECHK.TRANS64 P0, [R3+URZ+0x12400], R8 ;  /* 0x01240008030085a7 */ /* 0x000e64000800007f */
[----:B-1----:R-:W-:Y:S05]  /*191d0*/  @!P0 BRA `(.L_x_829) ;  /* 0xfffffffc00ec8947 */ /* 0x002fea000383ffff */
[----:B------:R-:W-:Y:S05]  /*191e0*/  BRA `(.L_x_973) ;  /* 0xfffffe8400c47947 */ /* 0x000fea000383ffff */
.L_x_833:
[----:B0-----:R-:W-:-:S04]  /*191f0*/  IMAD.U32 R3, RZ, RZ, UR46 ;  /* 0x0000002eff037e24 */ /* 0x001fc8000f8e00ff */
[----:B------:R0:W2:Y:S03]  /*19200*/  SYNCS.PHASECHK.TRANS64.TRYWAIT P1, [R3+URZ+0x12430], R8 ;  /* 0x01243008030075a7 */ /* 0x0000a6000802017f */
[----:B--2---:R-:W-:Y:S05]  /*19210*/  @!P1 NANOSLEEP.SYNCS 0x989680 ;  /* 0x009896800000995d */ /* 0x004fea0003900000 */
[----:B------:R-:W2:Y:S02]  /*19220*/  @!P1 SYNCS.PHASECHK.TRANS64 P1, [R3+URZ+0x12430], R8 ;  /* 0x01243008030095a7 */ /* 0x000ea4000802007f */
[----:B--2---:R-:W-:Y:S05]  /*19230*/  @!P1 BRA `(.L_x_833) ;  /* 0xfffffffc00ec9947 */ /* 0x004fea000383ffff */
[----:B------:R-:W-:Y:S05]  /*19240*/  BRA `(.L_x_832) ;  /* 0xfffffe8400d87947 */ /* 0x000fea000383ffff */
.L_x_850:
[----:B-1----:R-:W-:-:S04]  /*19250*/  IMAD.U32 R11, RZ, RZ, UR22 ;  /* 0x00000016ff0b7e24 */ /* 0x002fc8000f8e00ff */
[----:B------:R1:W2:Y:S03]  /*19260*/  SYNCS.PHASECHK.TRANS64.TRYWAIT P1, [R11+URZ+0x12430], R10 ;  /* 0x0124300a0b0075a7 */ /* 0x0002a6000802017f */
[----:B--2---:R-:W-:Y:S05]  /*19270*/  @!P1 NANOSLEEP.SYNCS 0x989680 ;  /* 0x009896800000995d */ /* 0x004fea0003900000 */
[----:B------:R-:W2:Y:S02]  /*19280*/  @!P1 SYNCS.PHASECHK.TRANS64 P1, [R11+URZ+0x12430], R10 ;  /* 0x0124300a0b0095a7 */ /* 0x000ea4000802007f */
[----:B--2---:R-:W-:Y:S05]  /*19290*/  @!P1 BRA `(.L_x_850) ;  /* 0xfffffffc00ec9947 */ /* 0x004fea000383ffff */
[----:B------:R-:W-:Y:S05]  /*192a0*/  BRA `(.L_x_849) ;  /* 0xfffffed000787947 */ /* 0x000fea000383ffff */
.L_x_854:
[----:B-1----:R-:W-:-:S04]  /*192b0*/  IMAD.U32 R11, RZ, RZ, UR13 ;  /* 0x0000000dff0b7e24 */ /* 0x002fc8000f8e00ff */
[----:B------:R1:W2:Y:S03]  /*192c0*/  SYNCS.PHASECHK.TRANS64.TRYWAIT P1, [R11+URZ+0x12450], R10 ;  /* 0x0124500a0b0075a7 */ /* 0x0002a6000802017f */
[----:B--2---:R-:W-:Y:S05]  /*192d0*/  @!P1 NANOSLEEP.SYNCS 0x989680 ;  /* 0x009896800000995d */ /* 0x004fea0003900000 */
[----:B------:R-:W2:Y:S02]  /*192e0*/  @!P1 SYNCS.PHASECHK.TRANS64 P1, [R11+URZ+0x12450], R10 ;  /* 0x0124500a0b0095a7 */ /* 0x000ea4000802007f */
[----:B--2---:R-:W-:Y:S05]  /*192f0*/  @!P1 BRA `(.L_x_854) ;  /* 0xfffffffc00ec9947 */ /* 0x004fea000383ffff */
[----:B------:R-:W-:Y:S05]  /*19300*/  BRA `(.L_x_853) ;  /* 0xfffffed400847947 */ /* 0x000fea000383ffff */
.L_x_873:
[----:B-1----:R-:W-:-:S04]  /*19310*/  IMAD.U32 R6, RZ, RZ, UR10 ;  /* 0x0000000aff067e24 */ /* 0x002fc8000f8e00ff */
[----:B------:R1:W2:Y:S03]  /*19320*/  SYNCS.PHASECHK.TRANS64.TRYWAIT P1, [R6+URZ+0x12430], R5 ;  /* 0x01243005060075a7 */ /* 0x0002a6000802017f */
[----:B--2---:R-:W-:Y:S05]  /*19330*/  @!P1 NANOSLEEP.SYNCS 0x989680 ;  /* 0x009896800000995d */ /* 0x004fea0003900000 */
[----:B------:R-:W2:Y:S02]  /*19340*/  @!P1 SYNCS.PHASECHK.TRANS64 P1, [R6+URZ+0x12430], R5 ;  /* 0x01243005060095a7 */ /* 0x000ea4000802007f */
[----:B--2---:R-:W-:Y:S05]  /*19350*/  @!P1 BRA `(.L_x_873) ;  /* 0xfffffffc00ec9947 */ /* 0x004fea000383ffff */
[----:B------:R-:W-:Y:S05]  /*19360*/  BRA `(.L_x_872) ;  /* 0xffffff1c005c7947 */ /* 0x000fea000383ffff */
.L_x_877:
[----:B-1----:R-:W-:-:S04]  /*19370*/  IMAD.U32 R6, RZ, RZ, UR13 ;  /* 0x0000000dff067e24 */ /* 0x002fc8000f8e00ff */
[----:B------:R1:W2:Y:S03]  /*19380*/  SYNCS.PHASECHK.TRANS64.TRYWAIT P1, [R6+URZ+0x12450], R5 ;  /* 0x01245005060075a7 */ /* 0x0002a6000802017f */
[----:B--2---:R-:W-:Y:S05]  /*19390*/  @!P1 NANOSLEEP.SYNCS 0x989680 ;  /* 0x009896800000995d */ /* 0x004fea0003900000 */
[----:B------:R-:W2:Y:S02]  /*193a0*/  @!P1 SYNCS.PHASECHK.TRANS64 P1, [R6+URZ+0x12450], R5 ;  /* 0x01245005060095a7 */ /* 0x000ea4000802007f */
[----:B--2---:R-:W-:Y:S05]  /*193b0*/  @!P1 BRA `(.L_x_877) ;  /* 0xfffffffc00ec9947 */ /* 0x004fea000383ffff */
[----:B------:R-:W-:Y:S05]  /*193c0*/  BRA `(.L_x_876) ;  /* 0xffffff2000647947 */ /* 0x000fea000383ffff */
.L_x_885:
[----:B-1----:R-:W-:-:S04]  /*193d0*/  IMAD.U32 R11, RZ, RZ, UR26 ;  /* 0x0000001aff0b7e24 */ /* 0x002fc8000f8e00ff */
[----:B------:R1:W2:Y:S03]  /*193e0*/  SYNCS.PHASECHK.TRANS64.TRYWAIT P1, [R11+URZ+0x12430], R10 ;  /* 0x0124300a0b0075a7 */ /* 0x0002a6000802017f */
[----:B--2---:R-:W-:Y:S05]  /*193f0*/  @!P1 NANOSLEEP.SYNCS 0x989680 ;  /* 0x009896800000995d */ /* 0x004fea0003900000 */
[----:B------:R-:W2:Y:S02]  /*19400*/  @!P1 SYNCS.PHASECHK.TRANS64 P1, [R11+URZ+0x12430], R10 ;  /* 0x0124300a0b0095a7 */ /* 0x000ea4000802007f */
[----:B--2---:R-:W-:Y:S05]  /*19410*/  @!P1 BRA `(.L_x_885) ;  /* 0xfffffffc00ec9947 */ /* 0x004fea000383ffff */
[----:B------:R-:W-:Y:S05]  /*19420*/  BRA `(.L_x_884) ;  /* 0xffffff4800547947 */ /* 0x000fea000383ffff */
.L_x_889:
[----:B-1----:R-:W-:-:S04]  /*19430*/  IMAD.U32 R11, RZ, RZ, UR11 ;  /* 0x0000000bff0b7e24 */ /* 0x002fc8000f8e00ff */
[----:B------:R1:W2:Y:S03]  /*19440*/  SYNCS.PHASECHK.TRANS64.TRYWAIT P1, [R11+URZ+0x12450], R10 ;  /* 0x0124500a0b0075a7 */ /* 0x0002a6000802017f */
[----:B--2---:R-:W-:Y:S05]  /*19450*/  @!P1 NANOSLEEP.SYNCS 0x989680 ;  /* 0x009896800000995d */ /* 0x004fea0003900000 */
[----:B------:R-:W2:Y:S02]  /*19460*/  @!P1 SYNCS.PHASECHK.TRANS64 P1, [R11+URZ+0x12450], R10 ;  /* 0x0124500a0b0095a7 */ /* 0x000ea4000802007f */
[----:B--2---:R-:W-:Y:S05]  /*19470*/  @!P1 BRA `(.L_x_889) ;  /* 0xfffffffc00ec9947 */ /* 0x004fea000383ffff */
[----:B------:R-:W-:Y:S05]  /*19480*/  BRA `(.L_x_888) ;  /* 0xffffff4c005c7947 */ /* 0x000fea000383ffff */
.L_x_904:
[----:B-1----:R-:W-:-:S04]  /*19490*/  IMAD.U32 R3, RZ, RZ, UR17 ;  /* 0x00000011ff037e24 */ /* 0x002fc8000f8e00ff */
[----:B------:R1:W2:Y:S03]  /*194a0*/  SYNCS.PHASECHK.TRANS64.TRYWAIT P1, [R3+URZ+0x12450], R0 ;  /* 0x01245000030075a7 */ /* 0x0002a6000802017f */
[----:B--2---:R-:W-:Y:S05]  /*194b0*/  @!P1 NANOSLEEP.SYNCS 0x989680 ;  /* 0x009896800000995d */ /* 0x004fea0003900000 */
[----:B------:R-:W2:Y:S02]  /*194c0*/  @!P1 SYNCS.PHASECHK.TRANS64 P1, [R3+URZ+0x12450], R0 ;  /* 0x01245000030095a7 */ /* 0x000ea4000802007f */
[----:B--2---:R-:W-:Y:S05]  /*194d0*/  @!P1 BRA `(.L_x_904) ;  /* 0xfffffffc00ec9947 */ /* 0x004fea000383ffff */
[----:B------:R-:W-:Y:S05]  /*194e0*/  BRA `(.L_x_903) ;  /* 0xffffff9000647947 */ /* 0x000fea000383ffff */
.L_x_923:
[----:B------:R-:W-:Y:S02]  /*194f0*/  IMAD.MOV.U32 R13, RZ, RZ, R19 ;  /* 0x000000ffff0d7224 */ /* 0x000fe400078e0013 */
[----:B------:R-:W-:Y:S02]  /*19500*/  IMAD.MOV.U32 R12, RZ, RZ, RZ ;  /* 0x000000ffff0c7224 */ /* 0x000fe400078e00ff */
[----:B------:R-:W-:Y:S02]  /*19510*/  IMAD.MOV.U32 R11, RZ, RZ, 0x1f ;  /* 0x0000001fff0b7424 */ /* 0x000fe400078e00ff */
[----:B------:R-:W-:-:S07]  /*19520*/  IMAD.MOV.U32 R15, RZ, RZ, -0x1 ;  /* 0xffffffffff0f7424 */ /* 0x000fce00078e00ff */
[----:B0----5:R-:W-:Y:S05]  /*19530*/  WARPSYNC.COLLECTIVE R15, `(.L_x_974) ;  /* 0x000000000f087348 */ /* 0x021fea0003c00000 */
[----:B------:R1:W2:Y:S02]  /*19540*/  SHFL.IDX P6, R14, R13, R12, R11 ;  /* 0x0000000c0d0e7389 */ /* 0x0002a400000c000b */
[----:B012--5:R-:W-:Y:S01]  /*19550*/  ENDCOLLECTIVE ;  /* 0x000000000000791b */ /* 0x027fe20003800000 */
.L_x_974:
[----:B------:R-:W-:Y:S05]  /*19560*/  BRA `(.L_x_975) ;  /* 0xffffffc000b87947 */ /* 0x000fea000383ffff */
.L_x_925:
[----:B0-----:R-:W-:-:S04]  /*19570*/  IMAD.U32 R3, RZ, RZ, UR46 ;  /* 0x0000002eff037e24 */ /* 0x001fc8000f8e00ff */
[----:B------:R0:W1:Y:S03]  /*19580*/  SYNCS.PHASECHK.TRANS64.TRYWAIT P0, [R3+URZ+0x12480], R26 ;  /* 0x0124801a030075a7 */ /* 0x000066000800017f */
[----:B-1----:R-:W-:Y:S05]  /*19590*/  @!P0 NANOSLEEP.SYNCS 0x989680 ;  /* 0x009896800000895d */ /* 0x002fea0003900000 */
[----:B------:R-:W1:Y:S02]  /*195a0*/  @!P0 SYNCS.PHASECHK.TRANS64 P0, [R3+URZ+0x12480], R26 ;  /* 0x0124801a030085a7 */ /* 0x000e64000800007f */
[----:B-1----:R-:W-:Y:S05]  /*195b0*/  @!P0 BRA `(.L_x_925) ;  /* 0xfffffffc00ec8947 */ /* 0x002fea000383ffff */
[----:B------:R-:W-:Y:S05]  /*195c0*/  BRA `(.L_x_976) ;  /* 0xffffffc800407947 */ /* 0x000fea000383ffff */
.L_x_926:
[----:B------:R-:W-:Y:S01]  /*195d0*/  BSSY B0, `(.L_x_977) ;  /* 0x0000008000007945 */ /* 0x000fe20003800000 */
[----:B------:R-:W-:Y:S02]  /*195e0*/  IMAD.MOV.U32 R13, RZ, RZ, R7 ;  /* 0x000000ffff0d7224 */ /* 0x000fe400078e0007 */
[----:B------:R-:W-:Y:S02]  /*195f0*/  IMAD.MOV.U32 R12, RZ, RZ, RZ ;  /* 0x000000ffff0c7224 */ /* 0x000fe400078e00ff */
[----:B------:R-:W-:Y:S02]  /*19600*/  IMAD.MOV.U32 R11, RZ, RZ, 0x1c1f ;  /* 0x00001c1fff0b7424 */ /* 0x000fe400078e00ff */
[----:B------:R-:W-:-:S07]  /*19610*/  IMAD.MOV.U32 R15, RZ, RZ, -0x1 ;  /* 0xffffffffff0f7424 */ /* 0x000fce00078e00ff */
[----:B------:R-:W-:Y:S05]  /*19620*/  WARPSYNC.COLLECTIVE R15, `(.L_x_978) ;  /* 0x000000000f087348 */ /* 0x000fea0003c00000 */
[----:B------:R0:W1:Y:S02]  /*19630*/  SHFL.IDX P6, R14, R13, R12, R11 ;  /* 0x0000000c0d0e7389 */ /* 0x00006400000c000b */
[----:B01----:R-:W-:Y:S01]  /*19640*/  ENDCOLLECTIVE ;  /* 0x000000000000791b */ /* 0x003fe20003800000 */
.L_x_978:
[----:B------:R-:W-:Y:S05]  /*19650*/  BSYNC B0 ;  /* 0x0000000000007941 */ /* 0x000fea0003800000 */
.L_x_977:
[----:B------:R0:W5:Y:S01]  /*19660*/  LDL R27, [R1+0x8] ;  /* 0x00000800011b7983 */ /* 0x0001620000100800 */
[----:B------:R-:W-:Y:S01]  /*19670*/  IMAD.MOV.U32 R13, RZ, RZ, R10 ;  /* 0x000000ffff0d7224 */ /* 0x000fe200078e000a */
[C---:B------:R-:W-:Y:S01]  /*19680*/  ISETP.LT.OR P1, PT, R6.reuse, 0x1, P2 ;  /* 0x000000010600780c */ /* 0x040fe20001721670 */
[----:B------:R-:W-:Y:S01]  /*19690*/  IMAD.MOV.U32 R12, RZ, RZ, RZ ;  /* 0x000000ffff0c7224 */ /* 0x000fe200078e00ff */
[----:B------:R-:W-:Y:S01]  /*196a0*/  ISETP.GE.AND P5, PT, R6, 0x81, PT ;  /* 0x000000810600780c */ /* 0x000fe20003fa6270 */
[----:B------:R-:W-:Y:S01]  /*196b0*/  IMAD.MOV.U32 R11, RZ, RZ, 0x1c1f ;  /* 0x00001c1fff0b7424 */ /* 0x000fe200078e00ff */
[----:B------:R-:W-:Y:S01]  /*196c0*/  LOP3.LUT R0, R0, 0xffffffef, RZ, 0xc0, !PT ;  /* 0xffffffef00007812 */ /* 0x000fe200078ec0ff */
[----:B------:R-:W-:Y:S01]  /*196d0*/  IMAD.MOV.U32 R15, RZ, RZ, -0x1 ;  /* 0xffffffffff0f7424 */ /* 0x000fe200078e00ff */
[----:B------:R-:W-:Y:S01]  /*196e0*/  ISETP.GE.AND P3, PT, R6, 0x21, PT ;  /* 0x000000210600780c */ /* 0x000fe20003f66270 */
[----:B0-----:R-:W-:-:S12]  /*196f0*/  IMAD.MOV.U32 R3, RZ, RZ, R14 ;  /* 0x000000ffff037224 */ /* 0x001fd800078e000e */
[----:B-----5:R-:W-:Y:S05]  /*19700*/  WARPSYNC.COLLECTIVE R15, `(.L_x_979) ;  /* 0x000000000f087348 */ /* 0x020fea0003c00000 */
[----:B------:R0:W1:Y:S02]  /*19710*/  SHFL.IDX P6, R14, R13, R12, R11 ;  /* 0x0000000c0d0e7389 */ /* 0x00006400000c000b */
[----:B01---5:R-:W-:Y:S01]  /*19720*/  ENDCOLLECTIVE ;  /* 0x000000000000791b */ /* 0x023fe20003800000 */
.L_x_979:
[----:B------:R-:W-:Y:S01]  /*19730*/  @P5 LOP3.LUT R0, R0, 0x10, RZ, 0xfc, !PT ;  /* 0x0000001000005812 */ /* 0x000fe200078efcff */
[----:B------:R-:W0:Y:S01]  /*19740*/  S2R R15, SR_TID.X ;  /* 0x00000000000f7919 */ /* 0x000e220000002100 */
[----:B------:R-:W-:Y:S02]  /*19750*/  IMAD.MOV.U32 R13, RZ, RZ, R7 ;  /* 0x000000ffff0d7224 */ /* 0x000fe400078e0007 */
[----:B------:R-:W-:Y:S02]  /*19760*/  IMAD.MOV.U32 R12, RZ, RZ, 0x1 ;  /* 0x00000001ff0c7424 */ /* 0x000fe400078e00ff */
[----:B------:R-:W-:Y:S02]  /*19770*/  IMAD.MOV.U32 R2, RZ, RZ, R14 ;  /* 0x000000ffff027224 */ /* 0x000fe400078e000e */
        /* <DEDUP_REMOVED lines=8> */
.L_x_980:
[----:B------:R-:W-:Y:S02]  /*19800*/  IMAD.MOV.U32 R13, RZ, RZ, R10 ;  /* 0x000000ffff0d7224 */ /* 0x000fe400078e000a */
[----:B------:R-:W-:-:S05]  /*19810*/  VIADD R27, R27, UR46 ;  /* 0x0000002e1b1b7c36 */ /* 0x000fca0008000000 */
[----:B------:R-:W-:Y:S01]  /*19820*/  @!PT LDS RZ, [RZ] ;  /* 0x00000000fffff984 */ /* 0x000fe20000000800 */
[----:B------:R-:W-:Y:S01]  /*19830*/  @!PT LDS RZ, [RZ] ;  /* 0x00000000fffff984 */ /* 0x000fe20000000800 */
[----:B------:R-:W-:Y:S01]  /*19840*/  @!PT LDS RZ, [RZ] ;  /* 0x00000000fffff984 */ /* 0x000fe20000000800 */
[----:B------:R0:W-:Y:S01]  /*19850*/  LDGSTS.E.BYPASS.LTC128B.128 [R27+0x5200], desc[UR48][R2.64], !P1 ;  /* 0x05200000021b7fae */ /* 0x0001e2000c901d70 */
[----:B------:R-:W-:Y:S01]  /*19860*/  ISETP.LT.OR P1, PT, R6, 0x21, P2 ;  /* 0x000000210600780c */ /* 0x000fe20001721670 */
[----:B0-----:R-:W-:-:S12]  /*19870*/  IMAD.MOV.U32 R3, RZ, RZ, R14 ;  /* 0x000000ffff037224 */ /* 0x001fd800078e000e */
[----:B------:R-:W-:Y:S05]  /*19880*/  WARPSYNC.COLLECTIVE R15, `(.L_x_981) ;  /* 0x000000000f087348 */ /* 0x000fea0003c00000 */
[----:B------:R0:W1:Y:S02]  /*19890*/  SHFL.IDX P6, R14, R13, R12, R11 ;  /* 0x0000000c0d0e7389 */ /* 0x00006400000c000b */
[----:B01----:R-:W-:Y:S01]  /*198a0*/  ENDCOLLECTIVE ;  /* 0x000000000000791b */ /* 0x003fe20003800000 */
.L_x_981:
        /* <DEDUP_REMOVED lines=12> */
.L_x_982:
[----:B------:R-:W-:Y:S01]  /*19970*/  @!PT LDS RZ, [RZ] ;  /* 0x00000000fffff984 */ /* 0x000fe20000000800 */
[----:B------:R-:W-:Y:S01]  /*19980*/  @!PT LDS RZ, [RZ] ;  /* 0x00000000fffff984 */ /* 0x000fe20000000800 */
[----:B------:R-:W-:Y:S01]  /*19990*/  @!PT LDS RZ, [RZ] ;  /* 0x00000000fffff984 */ /* 0x000fe20000000800 */
[----:B------:R0:W-:Y:S01]  /*199a0*/  LDGSTS.E.BYPASS.LTC128B.128 [R27+0x5a00], desc[UR48][R2.64], !P1 ;  /* 0x05a00000021b7fae */ /* 0x0001e2000c901d70 */
[----:B------:R-:W-:Y:S01]  /*199b0*/  ISETP.LT.OR P1, PT, R6, 0x41, P2 ;  /* 0x000000410600780c */ /* 0x000fe20001721670 */
[----:B------:R-:W-:Y:S02]  /*199c0*/  IMAD.MOV.U32 R13, RZ, RZ, R10 ;  /* 0x000000ffff0d7224 */ /* 0x000fe400078e000a */
[----:B0-----:R-:W-:-:S10]  /*199d0*/  IMAD.MOV.U32 R3, RZ, RZ, R14 ;  /* 0x000000ffff037224 */ /* 0x001fd400078e000e */
[----:B------:R-:W-:Y:S05]  /*199e0*/  WARPSYNC.COLLECTIVE R15, `(.L_x_983) ;  /* 0x000000000f087348 */ /* 0x000fea0003c00000 */
[----:B------:R0:W1:Y:S02]  /*199f0*/  SHFL.IDX P6, R14, R13, R12, R11 ;  /* 0x0000000c0d0e7389 */ /* 0x00006400000c000b */
[----:B01----:R-:W-:Y:S01]  /*19a00*/  ENDCOLLECTIVE ;  /* 0x000000000000791b */ /* 0x003fe20003800000 */
.L_x_983:
        /* <DEDUP_REMOVED lines=12> */
.L_x_984:
        /* <DEDUP_REMOVED lines=11> */
.L_x_985:
[----:B------:R-:W-:Y:S02]  /*19b80*/  IMAD.MOV.U32 R13, RZ, RZ, R17 ;  /* 0x000000ffff0d7224 */ /* 0x000fe400078e0011 */
[----:B------:R-:W-:Y:S02]  /*19b90*/  IMAD.MOV.U32 R12, RZ, RZ, RZ ;  /* 0x000000ffff0c7224 */ /* 0x000fe400078e00ff */
[----:B------:R-:W-:Y:S02]  /*19ba0*/  IMAD.SHL.U32 R3, R3, 0x10, RZ ;  /* 0x0000001003037824 */ /* 0x000fe400078e00ff */
[----:B------:R-:W-:-:S07]  /*19bb0*/  IMAD.MOV.U32 R2, RZ, RZ, R14 ;  /* 0x000000ffff027224 */ /* 0x000fce00078e000e */
[----:B------:R-:W-:Y:S05]  /*19bc0*/  WARPSYNC.COLLECTIVE R15, `(.L_x_986) ;  /* 0x000000000f087348 */ /* 0x000fea0003c00000 */
[----:B------:R0:W1:Y:S02]  /*19bd0*/  SHFL.IDX P6, R14, R13, R12, R11 ;  /* 0x0000000c0d0e7389 */ /* 0x00006400000c000b */
[----:B01----:R-:W-:Y:S01]  /*19be0*/  ENDCOLLECTIVE ;  /* 0x000000000000791b */ /* 0x003fe20003800000 */
.L_x_986:
[----:B------:R-:W-:-:S04]  /*19bf0*/  LOP3.LUT R3, R3, 0x30, RZ, 0xc0, !PT ;  /* 0x0000003003037812 */ /* 0x000fc800078ec0ff */
[----:B------:R-:W-:-:S05]  /*19c00*/  IADD3 R2, P0, R3, R2, RZ ;  /* 0x0000000203027210 */ /* 0x000fca0007f1e0ff */
[----:B------:R-:W-:Y:S01]  /*19c10*/  IMAD.X R3, RZ, RZ, R7, P0 ;  /* 0x000000ffff037224 */ /* 0x000fe200000e0607 */
[----:B------:R-:W-:Y:S01]  /*19c20*/  ISETP.GE.AND P0, PT, R6, 0x41, PT ;  /* 0x000000410600780c */ /* 0x000fe20003f06270 */
[----:B------:R-:W-:-:S03]  /*19c30*/  IMAD.MOV.U32 R13, RZ, RZ, R18 ;  /* 0x000000ffff0d7224 */ /* 0x000fc600078e0012 */
        /* <DEDUP_REMOVED lines=9> */
.L_x_987:
[----:B------:R-:W-:Y:S01]  /*19cd0*/  IMAD.MOV.U32 R2, RZ, RZ, R14 ;  /* 0x000000ffff027224 */ /* 0x000fe200078e000e */
[----:B------:R-:W-:Y:S06]  /*19ce0*/  BRA `(.L_x_988) ;  /* 0xffffffc400c87947 */ /* 0x000fec000383ffff */
.L_x_929:
[----:B-1----:R-:W-:-:S04]  /*19cf0*/  IMAD.U32 R3, RZ, RZ, UR46 ;  /* 0x0000002eff037e24 */ /* 0x002fc8000f8e00ff */
[----:B------:R1:W2:Y:S03]  /*19d00*/  SYNCS.PHASECHK.TRANS64.TRYWAIT P2, [R3+URZ+0x12440], R26 ;  /* 0x0124401a030075a7 */ /* 0x0002a6000804017f */
[----:B--2---:R-:W-:Y:S05]  /*19d10*/  @!P2 NANOSLEEP.SYNCS 0x989680 ;  /* 0x009896800000a95d */ /* 0x004fea0003900000 */
[----:B------:R-:W2:Y:S02]  /*19d20*/  @!P2 SYNCS.PHASECHK.TRANS64 P2, [R3+URZ+0x12440], R26 ;  /* 0x0124401a0300a5a7 */ /* 0x000ea4000804007f */
[----:B--2---:R-:W-:Y:S05]  /*19d30*/  @!P2 BRA `(.L_x_929) ;  /* 0xfffffffc00eca947 */ /* 0x004fea000383ffff */
[----:B------:R-:W-:Y:S05]  /*19d40*/  BRA `(.L_x_989) ;  /* 0xffffffc800107947 */ /* 0x000fea000383ffff */
.L_x_930:
        /* <DEDUP_REMOVED lines=8> */
.L_x_991:
[----:B------:R-:W-:Y:S05]  /*19dd0*/  BSYNC B0 ;  /* 0x0000000000007941 */ /* 0x000fea0003800000 */
.L_x_990:
        /* <DEDUP_REMOVED lines=8> */
.L_x_992:
[----:B------:R-:W-:Y:S02]  /*19e60*/  IMAD.MOV.U32 R13, RZ, RZ, R7 ;  /* 0x000000ffff0d7224 */ /* 0x000fe400078e0007 */
[----:B------:R-:W-:Y:S01]  /*19e70*/  IMAD.MOV.U32 R12, RZ, RZ, 0x1 ;  /* 0x00000001ff0c7424 */ /* 0x000fe200078e00ff */
[----:B------:R-:W-:-:S05]  /*19e80*/  @P4 IADD3 R14, P2, R18, R14, RZ ;  /* 0x0000000e120e4210 */ /* 0x000fca0007f5e0ff */
[----:B------:R-:W-:Y:S02]  /*19e90*/  @P4 IMAD.X R3, RZ, RZ, R2, P2 ;  /* 0x000000ffff034224 */ /* 0x000fe400010e0602 */
[----:B------:R-:W-:-:S07]  /*19ea0*/  @P4 IMAD.MOV.U32 R2, RZ, RZ, R14 ;  /* 0x000000ffff024224 */ /* 0x000fce00078e000e */
[----:B------:R-:W-:Y:S05]  /*19eb0*/  WARPSYNC.COLLECTIVE R15, `(.L_x_993) ;  /* 0x000000000f087348 */ /* 0x000fea0003c00000 */
[----:B------:R0:W1:Y:S02]  /*19ec0*/  SHFL.IDX P6, R14, R13, R12, R11 ;  /* 0x0000000c0d0e7389 */ /* 0x00006400000c000b */
[----:B01----:R-:W-:Y:S01]  /*19ed0*/  ENDCOLLECTIVE ;  /* 0x000000000000791b */ /* 0x003fe20003800000 */
.L_x_993:
        /* <DEDUP_REMOVED lines=9> */
.L_x_994:
        /* <DEDUP_REMOVED lines=8> */
.L_x_995:
        /* <DEDUP_REMOVED lines=9> */
.L_x_996:
[----:B------:R-:W-:Y:S02]  /*1a080*/  IMAD.MOV.U32 R13, RZ, RZ, R7 ;  /* 0x000000ffff0d7224 */ /* 0x000fe400078e0007 */
[----:B------:R-:W-:Y:S01]  /*1a090*/  IMAD.MOV.U32 R12, RZ, RZ, 0x3 ;  /* 0x00000003ff0c7424 */ /* 0x000fe200078e00ff */
[----:B------:R-:W-:-:S13]  /*1a0a0*/  @P0 IADD3 R5, P2, R18, R14, RZ ;  /* 0x0000000e12050210 */ /* 0x000fda0007f5e0ff */
[----:B------:R-:W-:Y:S05]  /*1a0b0*/  WARPSYNC.COLLECTIVE R15, `(.L_x_997) ;  /* 0x000000000f087348 */ /* 0x000fea0003c00000 */
[----:B------:R0:W1:Y:S02]  /*1a0c0*/  SHFL.IDX P6, R14, R13, R12, R11 ;  /* 0x0000000c0d0e7389 */ /* 0x00006400000c000b */
[----:B01----:R-:W-:Y:S01]  /*1a0d0*/  ENDCOLLECTIVE ;  /* 0x000000000000791b */ /* 0x003fe20003800000 */
.L_x_997:
[----:B------:R-:W-:Y:S02]  /*1a0e0*/  @P0 IMAD.X R10, RZ, RZ, R2, P2 ;  /* 0x000000ffff0a0224 */ /* 0x000fe400010e0602 */
[----:B------:R-:W-:Y:S02]  /*1a0f0*/  @P0 IMAD.MOV.U32 R2, RZ, RZ, R5 ;  /* 0x000000ffff020224 */ /* 0x000fe400078e0005 */
[----:B------:R-:W-:-:S05]  /*1a100*/  @P0 IMAD.MOV.U32 R3, RZ, RZ, R10 ;  /* 0x000000ffff030224 */ /* 0x000fca00078e000a */
[----:B------:R-:W-:Y:S01]  /*1a110*/  @!PT LDS RZ, [RZ] ;  /* 0x00000000fffff984 */ /* 0x000fe20000000800 */
[----:B------:R-:W-:Y:S01]  /*1a120*/  @!PT LDS RZ, [RZ] ;  /* 0x00000000fffff984 */ /* 0x000fe20000000800 */
[----:B------:R-:W-:Y:S01]  /*1a130*/  @!PT LDS RZ, [RZ] ;  /* 0x00000000fffff984 */ /* 0x000fe20000000800 */
[----:B------:R0:W-:Y:S01]  /*1a140*/  @P0 LDGSTS.E.BYPASS.LTC128B.128 [R27+0xe200], desc[UR48][R2.64], !P5 ;  /* 0x0e200000021b0fae */ /* 0x0001e2000e901d70 */
[----:B------:R-:W-:Y:S02]  /*1a150*/  IMAD.MOV.U32 R13, RZ, RZ, R6 ;  /* 0x000000ffff0d7224 */ /* 0x000fe400078e0006 */
[----:B------:R-:W-:-:S07]  /*1a160*/  IMAD.MOV.U32 R7, RZ, RZ, R14 ;  /* 0x000000ffff077224 */ /* 0x000fce00078e000e */
[----:B0-----:R-:W-:Y:S05]  /*1a170*/  WARPSYNC.COLLECTIVE R15, `(.L_x_998) ;  /* 0x000000000f087348 */ /* 0x001fea0003c00000 */
[----:B------:R1:W2:Y:S02]  /*1a180*/  SHFL.IDX P6, R14, R13, R12, R11 ;  /* 0x0000000c0d0e7389 */ /* 0x0002a400000c000b */
[----:B012---:R-:W-:Y:S01]  /*1a190*/  ENDCOLLECTIVE ;  /* 0x000000000000791b */ /* 0x007fe20003800000 */
.L_x_998:
[----:B------:R-:W-:Y:S02]  /*1a1a0*/  IMAD.MOV.U32 R13, RZ, RZ, R8 ;  /* 0x000000ffff0d7224 */ /* 0x000fe400078e0008 */
[----:B------:R-:W-:Y:S01]  /*1a1b0*/  IMAD.MOV.U32 R12, RZ, RZ, RZ ;  /* 0x000000ffff0c7224 */ /* 0x000fe200078e00ff */
[----:B------:R-:W-:-:S05]  /*1a1c0*/  @P1 IADD3 R14, P0, R18, R14, RZ ;  /* 0x0000000e120e1210 */ /* 0x000fca0007f1e0ff */
[----:B------:R-:W-:-:S08]  /*1a1d0*/  @P1 IMAD.MOV.U32 R2, RZ, RZ, R14 ;  /* 0x000000ffff021224 */ /* 0x000fd000078e000e */
[----:B------:R-:W-:Y:S05]  /*1a1e0*/  WARPSYNC.COLLECTIVE R15, `(.L_x_999) ;  /* 0x000000000f087348 */ /* 0x000fea0003c00000 */
[----:B------:R0:W1:Y:S02]  /*1a1f0*/  SHFL.IDX P6, R14, R13, R12, R11 ;  /* 0x0000000c0d0e7389 */ /* 0x00006400000c000b */
[----:B01----:R-:W-:Y:S01]  /*1a200*/  ENDCOLLECTIVE ;  /* 0x000000000000791b */ /* 0x003fe20003800000 */
.L_x_999:
[----:B------:R-:W-:-:S04]  /*1a210*/  @P1 IMAD.X R5, RZ, RZ, R7, P0 ;  /* 0x000000ffff051224 */ /* 0x000fc800000e0607 */
        /* <DEDUP_REMOVED lines=10> */
.L_x_1000:
[----:B------:R-:W-:Y:S05]  /*1a2c0*/  BRA `(.L_x_1001) ;  /* 0xffffffc400c47947 */ /* 0x000fea000383ffff */
.L_x_935:
[----:B------:R-:W-:Y:S02]  /*1a2d0*/  IMAD.MOV.U32 R13, RZ, RZ, R4 ;  /* 0x000000ffff0d7224 */ /* 0x000fe400078e0004 */
[----:B------:R-:W-:Y:S02]  /*1a2e0*/  IMAD.MOV.U32 R12, RZ, RZ, RZ ;  /* 0x000000ffff0c7224 */ /* 0x000fe400078e00ff */
[----:B------:R-:W-:Y:S02]  /*1a2f0*/  IMAD.MOV.U32 R11, RZ, RZ, 0x1c1f ;  /* 0x00001c1fff0b7424 */ /* 0x000fe400078e00ff */
[----:B------:R-:W-:Y:S02]  /*1a300*/  IMAD.MOV.U32 R15, RZ, RZ, -0x1 ;  /* 0xffffffffff0f7424 */ /* 0x000fe400078e00ff */
[----:B------:R-:W-:-:S07]  /*1a310*/  VIADD R6, R24, UR41 ;  /* 0x0000002918067c36 */ /* 0x000fce0008000000 */
[----:B-1----:R-:W-:Y:S05]  /*1a320*/  WARPSYNC.COLLECTIVE R15, `(.L_x_1002) ;  /* 0x000000000f087348 */ /* 0x002fea0003c00000 */
[----:B-1----:R0:W1:Y:S02]  /*1a330*/  SHFL.IDX P6, R14, R13, R12, R11 ;  /* 0x0000000c0d0e7389 */ /* 0x00206400000c000b */
[----:B01----:R-:W-:Y:S01]  /*1a340*/  ENDCOLLECTIVE ;  /* 0x000000000000791b */ /* 0x003fe20003800000 */
.L_x_1002:
[----:B------:R-:W-:Y:S02]  /*1a350*/  VIADD R10, R6, 0x20 ;  /* 0x00000020060a7836 */ /* 0x000fe40000000000 */
[----:B------:R-:W-:Y:S02]  /*1a360*/  IMAD.MOV.U32 R13, RZ, RZ, R0 ;  /* 0x000000ffff0d7224 */ /* 0x000fe400078e0000 */
[----:B------:R-:W-:-:S07]  /*1a370*/  IMAD.MOV.U32 R2, RZ, RZ, R14 ;  /* 0x000000ffff027224 */ /* 0x000fce00078e000e */
[----:B------:R-:W-:Y:S05]  /*1a380*/  WARPSYNC.COLLECTIVE R15, `(.L_x_1003) ;  /* 0x000000000f087348 */ /* 0x000fea0003c00000 */
[----:B------:R0:W1:Y:S02]  /*1a390*/  SHFL.IDX P6, R14, R13, R12, R11 ;  /* 0x0000000c0d0e7389 */ /* 0x00006400000c000b */
[----:B01----:R-:W-:Y:S01]  /*1a3a0*/  ENDCOLLECTIVE ;  /* 0x000000000000791b */ /* 0x003fe20003800000 */
.L_x_1003:
[----:B------:R-:W-:Y:S02]  /*1a3b0*/  ULDC UR4, c[0x0][0x288] ;  /* 0x0000a20000047ab9 */ /* 0x000fe40000000800 */
[----:B------:R-:W-:-:S05]  /*1a3c0*/  IMAD R7, R7, UR4, RZ ;  /* 0x0000000407077c24 */ /* 0x000fca000f8e02ff */
[----:B------:R-:W-:Y:S01]  /*1a3d0*/  ISETP.GE.AND P2, PT, R6, R7, PT ;  /* 0x000000070600720c */ /* 0x000fe20003f46270 */
[----:B------:R-:W-:Y:S02]  /*1a3e0*/  IMAD.MOV.U32 R13, RZ, RZ, R4 ;  /* 0x000000ffff0d7224 */ /* 0x000fe400078e0004 */
[----:B------:R-:W-:-:S10]  /*1a3f0*/  IMAD.MOV.U32 R12, RZ, RZ, 0x1 ;  /* 0x00000001ff0c7424 */ /* 0x000fd400078e00ff */
[----:B------:R-:W-:-:S05]  /*1a400*/  @!P2 IADD3 R14, P1, R18, R14, RZ ;  /* 0x0000000e120ea210 */ /* 0x000fca0007f3e0ff */
[----:B------:R-:W-:Y:S01]  /*1a410*/  @!P2 IMAD.X R3, RZ, RZ, R2, P1 ;  /* 0x000000ffff03a224 */ /* 0x000fe200008e0602 */
[----:B------:R-:W-:Y:S01]  /*1a420*/  ISETP.GE.AND P1, PT, R10, R7, PT ;  /* 0x000000070a00720c */ /* 0x000fe20003f26270 */
[----:B------:R-:W-:-:S12]  /*1a430*/  @!P2 IMAD.MOV.U32 R2, RZ, RZ, R14 ;  /* 0x000000ffff02a224 */ /* 0x000fd800078e000e */
[----:B------:R-:W-:Y:S05]  /*1a440*/  WARPSYNC.COLLECTIVE R15, `(.L_x_1004) ;  /* 0x000000000f087348 */ /* 0x000fea0003c00000 */
[----:B------:R0:W1:Y:S02]  /*1a450*/  SHFL.IDX P6, R14, R13, R12, R11 ;  /* 0x0000000c0d0e7389 */ /* 0x00006400000c000b */
[----:B01----:R-:W-:Y:S01]  /*1a460*/  ENDCOLLECTIVE ;  /* 0x000000000000791b */ /* 0x003fe20003800000 */
.L_x_1004:
[----:B------:R-:W-:Y:S01]  /*1a470*/  VIADD R10, R6, 0x40 ;  /* 0x00000040060a7836 */ /* 0x000fe20000000000 */
        /* <DEDUP_REMOVED lines=9> */
.L_x_1005:
[----:B------:R-:W-:Y:S02]  /*1a510*/  IMAD.MOV.U32 R13, RZ, RZ, R4 ;  /* 0x000000ffff0d7224 */ /* 0x000fe400078e0004 */
[----:B------:R-:W-:Y:S02]  /*1a520*/  IMAD.MOV.U32 R12, RZ, RZ, 0x2 ;  /* 0x00000002ff0c7424 */ /* 0x000fe400078e00ff */
[----:B------:R-:W-:-:S05]  /*1a530*/  IMAD.MOV.U32 R11, RZ, RZ, R14 ;  /* 0x000000ffff0b7224 */ /* 0x000fca00078e000e */
[----:B------:R-:W-:Y:S01]  /*1a540*/  @!P1 IADD3 R2, P2, R18, R11, RZ ;  /* 0x0000000b12029210 */ /* 0x000fe20007f5e0ff */
[----:B------:R-:W-:-:S04]  /*1a550*/  IMAD.MOV.U32 R11, RZ, RZ, 0x1c1f ;  /* 0x00001c1fff0b7424 */ /* 0x000fc800078e00ff */
[----:B------:R-:W-:-:S08]  /*1a560*/  @!P1 IMAD.X R3, RZ, RZ, R9, P2 ;  /* 0x000000ffff039224 */ /* 0x000fd000010e0609 */
[----:B------:R-:W-:Y:S05]  /*1a570*/  WARPSYNC.COLLECTIVE R15, `(.L_x_1006) ;  /* 0x000000000f087348 */ /* 0x000fea0003c00000 */
[----:B------:R0:W1:Y:S02]  /*1a580*/  SHFL.IDX P6, R14, R13, R12, R11 ;  /* 0x0000000c0d0e7389 */ /* 0x00006400000c000b */
[----:B01----:R-:W-:Y:S01]  /*1a590*/  ENDCOLLECTIVE ;  /* 0x000000000000791b */ /* 0x003fe20003800000 */
.L_x_1006:
        /* <DEDUP_REMOVED lines=10> */
.L_x_1007:
[----:B------:R-:W-:Y:S02]  /*1a640*/  IMAD.MOV.U32 R13, RZ, RZ, R4 ;  /* 0x000000ffff0d7224 */ /* 0x000fe400078e0004 */
[----:B------:R-:W-:-:S05]  /*1a650*/  IMAD.MOV.U32 R12, RZ, RZ, R14 ;  /* 0x000000ffff0c7224 */ /* 0x000fca00078e000e */
[----:B------:R-:W-:Y:S01]  /*1a660*/  @!P2 IADD3 R2, P1, R18, R12, RZ ;  /* 0x0000000c1202a210 */ /* 0x000fe20007f3e0ff */
[----:B------:R-:W-:-:S04]  /*1a670*/  IMAD.MOV.U32 R12, RZ, RZ, 0x3 ;  /* 0x00000003ff0c7424 */ /* 0x000fc800078e00ff */
[----:B------:R-:W-:-:S08]  /*1a680*/  @!P2 IMAD.X R3, RZ, RZ, R10, P1 ;  /* 0x000000ffff03a224 */ /* 0x000fd000008e060a */
[----:B------:R-:W-:Y:S05]  /*1a690*/  WARPSYNC.COLLECTIVE R15, `(.L_x_1008) ;  /* 0x000000000f087348 */ /* 0x000fea0003c00000 */
[----:B------:R0:W1:Y:S02]  /*1a6a0*/  SHFL.IDX P6, R14, R13, R12, R11 ;  /* 0x0000000c0d0e7389 */ /* 0x00006400000c000b */
[----:B01----:R-:W-:Y:S01]  /*1a6b0*/  ENDCOLLECTIVE ;  /* 0x000000000000791b */ /* 0x003fe20003800000 */
.L_x_1008:
[----:B------:R-:W-:Y:S01]  /*1a6c0*/  @!PT LDS RZ, [RZ] ;  /* 0x00000000fffff984 */ /* 0x000fe20000000800 */
[----:B------:R-:W-:Y:S01]  /*1a6d0*/  @!PT LDS RZ, [RZ] ;  /* 0x00000000fffff984 */ /* 0x000fe20000000800 */
[----:B------:R-:W-:Y:S01]  /*1a6e0*/  @!PT LDS RZ, [RZ] ;  /* 0x00000000fffff984 */ /* 0x000fe20000000800 */
[----:B------:R0:W-:Y:S01]  /*1a6f0*/  @!P2 LDGSTS.E.BYPASS.LTC128B.128 [R27+0xb200], desc[UR48][R2.64], !P0 ;  /* 0x0b200000021bafae */ /* 0x0001e2000c101d70 */
[----:B------:R-:W-:Y:S02]  /*1a700*/  IMAD.MOV.U32 R13, RZ, RZ, R0 ;  /* 0x000000ffff0d7224 */ /* 0x000fe400078e0000 */
[----:B------:R-:W-:-:S05]  /*1a710*/  VIADD R0, R6, 0x60 ;  /* 0x0000006006007836 */ /* 0x000fca0000000000 */
[----:B------:R-:W-:Y:S01]  /*1a720*/  ISETP.GE.AND P1, PT, R0, R7, PT ;  /* 0x000000070000720c */ /* 0x000fe20003f26270 */
[----:B------:R-:W-:Y:S02]  /*1a730*/  VIADD R0, R6, 0x80 ;  /* 0x0000008006007836 */ /* 0x000fe40000000000 */
[----:B------:R-:W-:-:S10]  /*1a740*/  IMAD.MOV.U32 R4, RZ, RZ, R14 ;  /* 0x000000ffff047224 */ /* 0x000fd400078e000e */
[----:B0-----:R-:W-:Y:S05]  /*1a750*/  WARPSYNC.COLLECTIVE R15, `(.L_x_1009) ;  /* 0x000000000f087348 */ /* 0x001fea0003c00000 */
[----:B------:R1:W2:Y:S02]  /*1a760*/  SHFL.IDX P6, R14, R13, R12, R11 ;  /* 0x0000000c0d0e7389 */ /* 0x0002a400000c000b */
[----:B012---:R-:W-:Y:S01]  /*1a770*/  ENDCOLLECTIVE ;  /* 0x000000000000791b */ /* 0x007fe20003800000 */
.L_x_1009:
[----:B------:R-:W-:Y:S02]  /*1a780*/  IMAD.MOV.U32 R13, RZ, RZ, R8 ;  /* 0x000000ffff0d7224 */ /* 0x000fe400078e0008 */
[----:B------:R-:W-:Y:S01]  /*1a790*/  IMAD.MOV.U32 R12, RZ, RZ, RZ ;  /* 0x000000ffff0c7224 */ /* 0x000fe200078e00ff */
[----:B------:R-:W-:-:S13]  /*1a7a0*/  @!P1 IADD3 R2, P2, R18, R14, RZ ;  /* 0x0000000e12029210 */ /* 0x000fda0007f5e0ff */
[----:B------:R-:W-:Y:S05]  /*1a7b0*/  WARPSYNC.COLLECTIVE R15, `(.L_x_1010) ;  /* 0x000000000f087348 */ /* 0x000fea0003c00000 */
[----:B------:R0:W1:Y:S02]  /*1a7c0*/  SHFL.IDX P6, R14, R13, R12, R11 ;  /* 0x0000000c0d0e7389 */ /* 0x00006400000c000b */
[----:B01----:R-:W-:Y:S01]  /*1a7d0*/  ENDCOLLECTIVE ;  /* 0x000000000000791b */ /* 0x003fe20003800000 */
.L_x_1010:
[----:B------:R-:W-:-:S05]  /*1a7e0*/  @!P1 IMAD.X R3, RZ, RZ, R4, P2 ;  /* 0x000000ffff039224 */ /* 0x000fca00010e0604 */
[----:B------:R-:W-:Y:S01]  /*1a7f0*/  @!PT LDS RZ, [RZ] ;  /* 0x00000000fffff984 */ /* 0x000fe20000000800 */
[----:B------:R-:W-:Y:S01]  /*1a800*/  @!PT LDS RZ, [RZ] ;  /* 0x00000000fffff984 */ /* 0x000fe20000000800 */
[----:B------:R-:W-:Y:S01]  /*1a810*/  @!PT LDS RZ, [RZ] ;  /* 0x00000000fffff984 */ /* 0x000fe20000000800 */
[----:B------:R0:W-:Y:S01]  /*1a820*/  @!P1 LDGSTS.E.BYPASS.LTC128B.128 [R27+0xba00], desc[UR48][R2.64], !P0 ;  /* 0x0ba00000021b9fae */ /* 0x0001e2000c101d70 */
[----:B------:R-:W-:Y:S01]  /*1a830*/  ISETP.GE.AND P1, PT, R0, R7, PT ;  /* 0x000000070000720c */ /* 0x000fe20003f26270 */
[----:B------:R-:W-:Y:S02]  /*1a840*/  IMAD.MOV.U32 R13, RZ, RZ, R5 ;  /* 0x000000ffff0d7224 */ /* 0x000fe400078e0005 */
[----:B------:R-:W-:-:S10]  /*1a850*/  IMAD.MOV.U32 R9, RZ, RZ, R14 ;  /* 0x000000ffff097224 */ /* 0x000fd400078e000e */
[----:B0-----:R-:W-:Y:S05]  /*1a860*/  WARPSYNC.COLLECTIVE R15, `(.L_x_1011) ;  /* 0x000000000f087348 */ /* 0x001fea0003c00000 */
[----:B------:R1:W2:Y:S02]  /*1a870*/  SHFL.IDX P6, R14, R13, R12, R11 ;  /* 0x0000000c0d0e7389 */ /* 0x0002a400000c000b */
[----:B012---:R-:W-:Y:S01]  /*1a880*/  ENDCOLLECTIVE ;  /* 0x000000000000791b */ /* 0x007fe20003800000 */
.L_x_1011:
[----:B------:R-:W-:Y:S02]  /*1a890*/  IMAD.MOV.U32 R13, RZ, RZ, R8 ;  /* 0x000000ffff0d7224 */ /* 0x000fe400078e0008 */
[----:B------:R-:W-:Y:S02]  /*1a8a0*/  IMAD.MOV.U32 R12, RZ, RZ, 0x1 ;  /* 0x00000001ff0c7424 */ /* 0x000fe400078e00ff */
[----:B------:R-:W-:-:S07]  /*1a8b0*/  IMAD.MOV.U32 R10, RZ, RZ, R14 ;  /* 0x000000ffff0a7224 */ /* 0x000fce00078e000e */
[----:B------:R-:W-:Y:S05]  /*1a8c0*/  WARPSYNC.COLLECTIVE R15, `(.L_x_1012) ;  /* 0x000000000f087348 */ /* 0x000fea0003c00000 */
[----:B------:R0:W1:Y:S02]  /*1a8d0*/  SHFL.IDX P6, R14, R13, R12, R11 ;  /* 0x0000000c0d0e7389 */ /* 0x00006400000c000b */
[----:B01----:R-:W-:Y:S01]  /*1a8e0*/  ENDCOLLECTIVE ;  /* 0x000000000000791b */ /* 0x003fe20003800000 */
.L_x_1012:
[----:B------:R-:W-:-:S05]  /*1a8f0*/  @!P1 IADD3 R10, P3, R18, R10, RZ ;  /* 0x0000000a120a9210 */ /* 0x000fca0007f7e0ff */
[----:B------:R-:W-:Y:S02]  /*1a900*/  @!P1 IMAD.X R9, RZ, RZ, R9, P3 ;  /* 0x000000ffff099224 */ /* 0x000fe400018e0609 */
[----:B------:R-:W-:Y:S02]  /*1a910*/  @!P1 IMAD.MOV.U32 R2, RZ, RZ, R10 ;  /* 0x000000ffff029224 */ /* 0x000fe400078e000a */
[----:B------:R-:W-:Y:S02]  /*1a920*/  @!P1 IMAD.MOV.U32 R3, RZ, RZ, R9 ;  /* 0x000000ffff039224 */ /* 0x000fe400078e0009 */
[----:B------:R-:W-:-:S03]  /*1a930*/  IMAD.MOV.U32 R13, RZ, RZ, R5 ;  /* 0x000000ffff0d7224 */ /* 0x000fc600078e0005 */
        /* <DEDUP_REMOVED lines=8> */
.L_x_1013:
[----:B------:R-:W-:Y:S05]  /*1a9c0*/  BRA `(.L_x_1014) ;  /* 0xffffffc800607947 */ /* 0x000fea000383ffff */
.L_x_936:
[----:B0-----:R-:W-:-:S04]  /*1a9d0*/  IMAD.U32 R3, RZ, RZ, UR46 ;  /* 0x0000002eff037e24 */ /* 0x001fc8000f8e00ff */
[----:B------:R0:W1:Y:S03]  /*1a9e0*/  SYNCS.PHASECHK.TRANS64.TRYWAIT P0, [R3+URZ+0x12420], R0 ;  /* 0x01242000030075a7 */ /* 0x000066000800017f */
[----:B-1----:R-:W-:Y:S05]  /*1a9f0*/  @!P0 NANOSLEEP.SYNCS 0x989680 ;  /* 0x009896800000895d */ /* 0x002fea0003900000 */
[----:B------:R-:W1:Y:S02]  /*1aa00*/  @!P0 SYNCS.PHASECHK.TRANS64 P0, [R3+URZ+0x12420], R0 ;  /* 0x01242000030085a7 */ /* 0x000e64000800007f */
[----:B-1----:R-:W-:Y:S05]  /*1aa10*/  @!P0 BRA `(.L_x_936) ;  /* 0xfffffffc00ec8947 */ /* 0x002fea000383ffff */
[----:B------:R-:W-:Y:S05]  /*1aa20*/  BRA `(.L_x_1015) ;  /* 0xffffffc8008c7947 */ /* 0x000fea000383ffff */
.L_x_939:
[----:B0-----:R0:W1:Y:S02]  /*1aa30*/  SYNCS.PHASECHK.TRANS64.TRYWAIT P1, [R5+URZ+0x12480], R26 ;  /* 0x0124801a050075a7 */ /* 0x001064000802017f */
[----:B-1----:R-:W-:Y:S05]  /*1aa40*/  @!P1 NANOSLEEP.SYNCS 0x989680 ;  /* 0x009896800000995d */ /* 0x002fea0003900000 */
[----:B------:R-:W1:Y:S02]  /*1aa50*/  @!P1 SYNCS.PHASECHK.TRANS64 P1, [R5+URZ+0x12480], R26 ;  /* 0x0124801a050095a7 */ /* 0x000e64000802007f */
[----:B-1----:R-:W-:Y:S05]  /*1aa60*/  @!P1 BRA `(.L_x_939) ;  /* 0xfffffffc00f09947 */ /* 0x002fea000383ffff */
[----:B------:R-:W-:Y:S05]  /*1aa70*/  BRA `(.L_x_1016) ;  /* 0xffffffcc00947947 */ /* 0x000fea000383ffff */
.L_x_940:
        /* <DEDUP_REMOVED lines=8> */
.L_x_1018:
[----:B------:R-:W-:Y:S05]  /*1ab00*/  BSYNC B0 ;  /* 0x0000000000007941 */ /* 0x000fea0003800000 */
.L_x_1017:
        /* <DEDUP_REMOVED lines=8> */
.L_x_1019:
[----:B------:R-:W-:Y:S02]  /*1ab90*/  IMAD.MOV.U32 R13, RZ, RZ, R17 ;  /* 0x000000ffff0d7224 */ /* 0x000fe400078e0011 */
[----:B------:R-:W-:Y:S02]  /*1aba0*/  IMAD.MOV.U32 R12, RZ, RZ, 0x1 ;  /* 0x00000001ff0c7424 */ /* 0x000fe400078e00ff */
[----:B------:R-:W-:-:S07]  /*1abb0*/  IMAD.MOV.U32 R2, RZ, RZ, R14 ;  /* 0x000000ffff027224 */ /* 0x000fce00078e000e */
[----:B------:R-:W-:Y:S05]  /*1abc0*/  WARPSYNC.COLLECTIVE R15, `(.L_x_1020) ;  /* 0x000000000f087348 */ /* 0x000fea0003c00000 */
[----:B------:R0:W1:Y:S02]  /*1abd0*/  SHFL.IDX P6, R14, R13, R12, R11 ;  /* 0x0000000c0d0e7389 */ /* 0x00006400000c000b */
[----:B01----:R-:W-:Y:S01]  /*1abe0*/  ENDCOLLECTIVE ;  /* 0x000000000000791b */ /* 0x003fe20003800000 */
.L_x_1020:
        /* <DEDUP_REMOVED lines=12> */
.L_x_1021:
        /* <DEDUP_REMOVED lines=12> */
.L_x_1022:
        /* <DEDUP_REMOVED lines=9> */
.L_x_1023:
        /* <DEDUP_REMOVED lines=12> */
.L_x_1024:
        /* <DEDUP_REMOVED lines=10> */
.L_x_1025:
[----:B------:R-:W-:Y:S02]  /*1af60*/  IMAD.MOV.U32 R13, RZ, RZ, R18 ;  /* 0x000000ffff0d7224 */ /* 0x000fe400078e0012 */
[----:B------:R-:W-:Y:S02]  /*1af70*/  IMAD.MOV.U32 R12, RZ, RZ, RZ ;  /* 0x000000ffff0c7224 */ /* 0x000fe400078e00ff */
[----:B------:R-:W-:Y:S02]  /*1af80*/  IMAD.SHL.U32 R3, R3, 0x10, RZ ;  /* 0x0000001003037824 */ /* 0x000fe400078e00ff */
[----:B------:R-:W-:-:S07]  /*1af90*/  IMAD.MOV.U32 R2, RZ, RZ, R14 ;  /* 0x000000ffff027224 */ /* 0x000fce00078e000e */
[----:B------:R-:W-:Y:S05]  /*1afa0*/  WARPSYNC.COLLECTIVE R15, `(.L_x_1026) ;  /* 0x000000000f087348 */ /* 0x000fea0003c00000 */
[----:B------:R0:W1:Y:S02]  /*1afb0*/  SHFL.IDX P6, R14, R13, R12, R11 ;  /* 0x0000000c0d0e7389 */ /* 0x00006400000c000b */
[----:B01----:R-:W-:Y:S01]  /*1afc0*/  ENDCOLLECTIVE ;  /* 0x000000000000791b */ /* 0x003fe20003800000 */
.L_x_1026:
[----:B------:R-:W-:-:S04]  /*1afd0*/  LOP3.LUT R3, R3, 0x30, RZ, 0xc0, !PT ;  /* 0x0000003003037812 */ /* 0x000fc800078ec0ff */
[----:B------:R-:W-:-:S05]  /*1afe0*/  IADD3 R2, P1, R3, R2, RZ ;  /* 0x0000000203027210 */ /* 0x000fca0007f3e0ff */
[----:B------:R-:W-:Y:S02]  /*1aff0*/  IMAD.X R3, RZ, RZ, R17, P1 ;  /* 0x000000ffff037224 */ /* 0x000fe400008e0611 */
[----:B------:R-:W-:-:S03]  /*1b000*/  IMAD.MOV.U32 R13, RZ, RZ, R19 ;  /* 0x000000ffff0d7224 */ /* 0x000fc600078e0013 */
        /* <DEDUP_REMOVED lines=8> */
.L_x_1027:
[----:B------:R-:W-:Y:S01]  /*1b090*/  IMAD.MOV.U32 R2, RZ, RZ, R14 ;  /* 0x000000ffff027224 */ /* 0x000fe200078e000e */
[----:B------:R-:W-:Y:S06]  /*1b0a0*/  BRA `(.L_x_1028) ;  /* 0xffffffcc00307947 */ /* 0x000fec000383ffff */
.L_x_943:
[----:B---3--:R3:W4:Y:S02]  /*1b0b0*/  SYNCS.PHASECHK.TRANS64.TRYWAIT P1, [R5+URZ+0x12440], R26 ;  /* 0x0124401a050075a7 */ /* 0x008724000802017f */
[----:B----4-:R-:W-:Y:S05]  /*1b0c0*/  @!P1 NANOSLEEP.SYNCS 0x989680 ;  /* 0x009896800000995d */ /* 0x010fea0003900000 */
[----:B------:R-:W4:Y:S02]  /*1b0d0*/  @!P1 SYNCS.PHASECHK.TRANS64 P1, [R5+URZ+0x12440], R26 ;  /* 0x0124401a050095a7 */ /* 0x000f24000802007f */
[----:B----4-:R-:W-:Y:S05]  /*1b0e0*/  @!P1 BRA `(.L_x_943) ;  /* 0xfffffffc00f09947 */ /* 0x010fea000383ffff */
[----:B------:R-:W-:Y:S05]  /*1b0f0*/  BRA `(.L_x_1029) ;  /* 0xffffffcc007c7947 */ /* 0x000fea000383ffff */
.L_x_944:
        /* <DEDUP_REMOVED lines=8> */
.L_x_1031:
[----:B------:R-:W-:Y:S05]  /*1b180*/  BSYNC B0 ;  /* 0x0000000000007941 */ /* 0x000fea0003800000 */
.L_x_1030:
[----:B------:R0:W5:Y:S01]  /*1b190*/  LDL R16, [R1+0x8] ;  /* 0x0000080001107983 */ /* 0x0001620000100800 */
[----:B------:R-:W-:Y:S02]  /*1b1a0*/  IMAD.MOV.U32 R13, RZ, RZ, R9 ;  /* 0x000000ffff0d7224 */ /* 0x000fe400078e0009 */
[----:B------:R-:W-:Y:S02]  /*1b1b0*/  IMAD.MOV.U32 R12, RZ, RZ, RZ ;  /* 0x000000ffff0c7224 */ /* 0x000fe400078e00ff */
[----:B------:R-:W-:Y:S02]  /*1b1c0*/  IMAD.MOV.U32 R11, RZ, RZ, 0x1c1f ;  /* 0x00001c1fff0b7424 */ /* 0x000fe400078e00ff */
[----:B------:R-:W-:Y:S02]  /*1b1d0*/  IMAD.MOV.U32 R15, RZ, RZ, -0x1 ;  /* 0xffffffffff0f7424 */ /* 0x000fe400078e00ff */
[----:B0-----:R-:W-:-:S07]  /*1b1e0*/  IMAD.MOV.U32 R3, RZ, RZ, R14 ;  /* 0x000000ffff037224 */ /* 0x001fce00078e000e */
[----:B-----5:R-:W-:Y:S05]  /*1b1f0*/  WARPSYNC.COLLECTIVE R15, `(.L_x_1032) ;  /* 0x000000000f087348 */ /* 0x020fea0003c00000 */
[----:B------:R0:W1:Y:S02]  /*1b200*/  SHFL.IDX P6, R14, R13, R12, R11 ;  /* 0x0000000c0d0e7389 */ /* 0x00006400000c000b */
[----:B01---5:R-:W-:Y:S01]  /*1b210*/  ENDCOLLECTIVE ;  /* 0x000000000000791b */ /* 0x023fe20003800000 */
.L_x_1032:
[----:B------:R-:W-:Y:S02]  /*1b220*/  IMAD.MOV.U32 R13, RZ, RZ, R10 ;  /* 0x000000ffff0d7224 */ /* 0x000fe400078e000a */
[----:B------:R-:W-:Y:S01]  /*1b230*/  IMAD.MOV.U32 R12, RZ, RZ, 0x1 ;  /* 0x00000001ff0c7424 */ /* 0x000fe200078e00ff */
[----:B------:R-:W-:-:S13]  /*1b240*/  IADD3 R2, P1, R17, R14, RZ ;  /* 0x0000000e11027210 */ /* 0x000fda0007f3e0ff */
[----:B------:R-:W-:Y:S05]  /*1b250*/  WARPSYNC.COLLECTIVE R15, `(.L_x_1033) ;  /* 0x000000000f087348 */ /* 0x000fea0003c00000 */
[----:B------:R0:W1:Y:S02]  /*1b260*/  SHFL.IDX P6, R14, R13, R12, R11 ;  /* 0x0000000c0d0e7389 */ /* 0x00006400000c000b */
[----:B01----:R-:W-:Y:S01]  /*1b270*/  ENDCOLLECTIVE ;  /* 0x000000000000791b */ /* 0x003fe20003800000 */
.L_x_1033:
[----:B------:R-:W-:Y:S02]  /*1b280*/  IMAD.X R3, RZ, RZ, R3, P1 ;  /* 0x000000ffff037224 */ /* 0x000fe400008e0603 */
        /* <DEDUP_REMOVED lines=11> */
.L_x_1034:
[----:B------:R-:W-:Y:S02]  /*1b340*/  IMAD.MOV.U32 R13, RZ, RZ, R10 ;  /* 0x000000ffff0d7224 */ /* 0x000fe400078e000a */
[----:B------:R-:W-:Y:S01]  /*1b350*/  IMAD.MOV.U32 R12, RZ, RZ, 0x2 ;  /* 0x00000002ff0c7424 */ /* 0x000fe200078e00ff */
[----:B------:R-:W-:-:S13]  /*1b360*/  IADD3 R2, P1, R17, R14, RZ ;  /* 0x0000000e11027210 */ /* 0x000fda0007f3e0ff */
[----:B------:R-:W-:Y:S05]  /*1b370*/  WARPSYNC.COLLECTIVE R15, `(.L_x_1035) ;  /* 0x000000000f087348 */ /* 0x000fea0003c00000 */
[----:B------:R0:W1:Y:S02]  /*1b380*/  SHFL.IDX P6, R14, R13, R12, R11 ;  /* 0x0000000c0d0e7389 */ /* 0x00006400000c000b */
[----:B01----:R-:W-:Y:S01]  /*1b390*/  ENDCOLLECTIVE ;  /* 0x000000000000791b */ /* 0x003fe20003800000 */
.L_x_1035:
        /* <DEDUP_REMOVED lines=10> */
.L_x_1036:
[----:B------:R-:W-:Y:S02]  /*1b440*/  IMAD.MOV.U32 R13, RZ, RZ, R10 ;  /* 0x000000ffff0d7224 */ /* 0x000fe400078e000a */
[----:B------:R-:W-:Y:S02]  /*1b450*/  IMAD.MOV.U32 R12, RZ, RZ, 0x3 ;  /* 0x00000003ff0c7424 */ /* 0x000fe400078e00ff */
[----:B------:R-:W-:-:S07]  /*1b460*/  IMAD.MOV.U32 R2, RZ, RZ, R14 ;  /* 0x000000ffff027224 */ /* 0x000fce00078e000e */
[----:B------:R-:W-:Y:S05]  /*1b470*/  WARPSYNC.COLLECTIVE R15, `(.L_x_1037) ;  /* 0x000000000f087348 */ /* 0x000fea0003c00000 */
[----:B------:R0:W1:Y:S02]  /*1b480*/  SHFL.IDX P6, R14, R13, R12, R11 ;  /* 0x0000000c0d0e7389 */ /* 0x00006400000c000b */
[----:B01----:R-:W-:Y:S01]  /*1b490*/  ENDCOLLECTIVE ;  /* 0x000000000000791b */ /* 0x003fe20003800000 */
.L_x_1037:
        /* <DEDUP_REMOVED lines=11> */
.L_x_1038:
[----:B------:R-:W-:Y:S02]  /*1b550*/  IMAD.MOV.U32 R13, RZ, RZ, R8 ;  /* 0x000000ffff0d7224 */ /* 0x000fe400078e0008 */
[----:B------:R-:W-:Y:S02]  /*1b560*/  IMAD.MOV.U32 R12, RZ, RZ, RZ ;  /* 0x000000ffff0c7224 */ /* 0x000fe400078e00ff */
[----:B------:R-:W-:-:S07]  /*1b570*/  IMAD.MOV.U32 R9, RZ, RZ, R14 ;  /* 0x000000ffff097224 */ /* 0x000fce00078e000e */
[----:B------:R-:W-:Y:S05]  /*1b580*/  WARPSYNC.COLLECTIVE R15, `(.L_x_1039) ;  /* 0x000000000f087348 */ /* 0x000fea0003c00000 */
[----:B------:R0:W1:Y:S02]  /*1b590*/  SHFL.IDX P6, R14, R13, R12, R11 ;  /* 0x0000000c0d0e7389 */ /* 0x00006400000c000b */
[----:B01----:R-:W-:Y:S01]  /*1b5a0*/  ENDCOLLECTIVE ;  /* 0x000000000000791b */ /* 0x003fe20003800000 */
.L_x_1039:
        /* <DEDUP_REMOVED lines=11> */
.L_x_1040:
[----:B------:R-:W-:Y:S05]  /*1b660*/  BRA `(.L_x_1041) ;  /* 0xffffffcc00207947 */ /* 0x000fea000383ffff */
.L_x_947:
[----:B0-----:R0:W1:Y:S02]  /*1b670*/  SYNCS.PHASECHK.TRANS64.TRYWAIT P2, [R3+URZ+0x12470], R2 ;  /* 0x01247002030075a7 */ /* 0x001064000804017f */
[----:B-1----:R-:W-:Y:S05]  /*1b680*/  @!P2 NANOSLEEP.SYNCS 0x989680 ;  /* 0x009896800000a95d */ /* 0x002fea0003900000 */
[----:B------:R-:W1:Y:S02]  /*1b690*/  @!P2 SYNCS.PHASECHK.TRANS64 P2, [R3+URZ+0x12470], R2 ;  /* 0x012470020300a5a7 */ /* 0x000e64000804007f */
[----:B-1----:R-:W-:Y:S05]  /*1b6a0*/  @!P2 BRA `(.L_x_947) ;  /* 0xfffffffc00f0a947 */ /* 0x002fea000383ffff */
[----:B------:R-:W-:Y:S05]  /*1b6b0*/  BRA `(.L_x_1042) ;  /* 0xffffffcc00787947 */ /* 0x000fea000383ffff */
.L_x_949:
[----:B0-----:R0:W1:Y:S02]  /*1b6c0*/  SYNCS.PHASECHK.TRANS64.TRYWAIT P2, [R3+URZ+0x12460], R2 ;  /* 0x01246002030075a7 */ /* 0x001064000804017f */
[----:B-1----:R-:W-:Y:S05]  /*1b6d0*/  @!P2 NANOSLEEP.SYNCS 0x989680 ;  /* 0x009896800000a95d */ /* 0x002fea0003900000 */
[----:B------:R-:W1:Y:S02]  /*1b6e0*/  @!P2 SYNCS.PHASECHK.TRANS64 P2, [R3+URZ+0x12460], R2 ;  /* 0x012460020300a5a7 */ /* 0x000e64000804007f */
[----:B-1----:R-:W-:Y:S05]  /*1b6f0*/  @!P2 BRA `(.L_x_949) ;  /* 0xfffffffc00f0a947 */ /* 0x002fea000383ffff */
[----:B------:R-:W-:Y:S05]  /*1b700*/  BRA `(.L_x_1043) ;  /* 0xffffffcc00887947 */ /* 0x000fea000383ffff */
.L_x_956:
[----:B0-----:R0:W1:Y:S02]  /*1b710*/  SYNCS.PHASECHK.TRANS64.TRYWAIT P0, [R2+URZ+0x12470], R3 ;  /* 0x01247003020075a7 */ /* 0x001064000800017f */
[----:B-1----:R-:W-:Y:S05]  /*1b720*/  @!P0 NANOSLEEP.SYNCS 0x989680 ;  /* 0x009896800000895d */ /* 0x002fea0003900000 */
[----:B------:R-:W1:Y:S02]  /*1b730*/  @!P0 SYNCS.PHASECHK.TRANS64 P0, [R2+URZ+0x12470], R3 ;  /* 0x01247003020085a7 */ /* 0x000e64000800007f */
[----:B-1----:R-:W-:Y:S05]  /*1b740*/  @!P0 BRA `(.L_x_956) ;  /* 0xfffffffc00f08947 */ /* 0x002fea000383ffff */
[----:B------:R-:W-:Y:S05]  /*1b750*/  BRA `(.L_x_1044) ;  /* 0xffffffd000987947 */ /* 0x000fea000383ffff */
.L_x_958:
[----:B0-----:R0:W1:Y:S02]  /*1b760*/  SYNCS.PHASECHK.TRANS64.TRYWAIT P0, [R2+URZ+0x12460], R5 ;  /* 0x01246005020075a7 */ /* 0x001064000800017f */
[----:B-1----:R-:W-:Y:S05]  /*1b770*/  @!P0 NANOSLEEP.SYNCS 0x989680 ;  /* 0x009896800000895d */ /* 0x002fea0003900000 */
[----:B------:R-:W1:Y:S02]  /*1b780*/  @!P0 SYNCS.PHASECHK.TRANS64 P0, [R2+URZ+0x12460], R5 ;  /* 0x01246005020085a7 */ /* 0x000e64000800007f */
[----:B-1----:R-:W-:Y:S05]  /*1b790*/  @!P0 BRA `(.L_x_958) ;  /* 0xfffffffc00f08947 */ /* 0x002fea000383ffff */
[----:B------:R-:W-:Y:S05]  /*1b7a0*/  BRA `(.L_x_1045) ;  /* 0xffffffd000b47947 */ /* 0x000fea000383ffff */
.L_x_961:
[----:B0-----:R0:W1:Y:S02]  /*1b7b0*/  SYNCS.PHASECHK.TRANS64.TRYWAIT P0, [R7+URZ+0x12420], R2 ;  /* 0x01242002070075a7 */ /* 0x001064000800017f */
[----:B-1----:R-:W-:Y:S05]  /*1b7c0*/  @!P0 NANOSLEEP.SYNCS 0x989680 ;  /* 0x009896800000895d */ /* 0x002fea0003900000 */
[----:B------:R-:W1:Y:S02]  /*1b7d0*/  @!P0 SYNCS.PHASECHK.TRANS64 P0, [R7+URZ+0x12420], R2 ;  /* 0x01242002070085a7 */ /* 0x000e64000800007f */
[----:B-1----:R-:W-:Y:S05]  /*1b7e0*/  @!P0 BRA `(.L_x_961) ;  /* 0xfffffffc00f08947 */ /* 0x002fea000383ffff */
[----:B------:R-:W-:Y:S05]  /*1b7f0*/  BRA `(.L_x_1046) ;  /* 0xffffffd400a47947 */ /* 0x000fea000383ffff */
.L_x_963:
[----:B0-----:R0:W1:Y:S02]  /*1b800*/  SYNCS.PHASECHK.TRANS64.TRYWAIT P1, [R5+URZ+0x12440], R2 ;  /* 0x01244002050075a7 */ /* 0x001064000802017f */
[----:B-1----:R-:W-:Y:S05]  /*1b810*/  @!P1 NANOSLEEP.SYNCS 0x989680 ;  /* 0x009896800000995d */ /* 0x002fea0003900000 */
[----:B------:R-:W1:Y:S02]  /*1b820*/  @!P1 SYNCS.PHASECHK.TRANS64 P1, [R5+URZ+0x12440], R2 ;  /* 0x01244002050095a7 */ /* 0x000e64000802007f */
[----:B-1----:R-:W-:Y:S05]  /*1b830*/  @!P1 BRA `(.L_x_963) ;  /* 0xfffffffc00f09947 */ /* 0x002fea000383ffff */
[----:B------:R-:W-:Y:S05]  /*1b840*/  BRA `(.L_x_1047) ;  /* 0xffffffd400e07947 */ /* 0x000fea000383ffff */
.L_x_965:
[----:B-1----:R1:W2:Y:S02]  /*1b850*/  SYNCS.PHASECHK.TRANS64.TRYWAIT P1, [R7+URZ+0x12440], R0 ;  /* 0x01244000070075a7 */ /* 0x0022a4000802017f */
[----:B--2---:R-:W-:Y:S05]  /*1b860*/  @!P1 NANOSLEEP.SYNCS 0x989680 ;  /* 0x009896800000995d */ /* 0x004fea0003900000 */
[----:B------:R-:W2:Y:S02]  /*1b870*/  @!P1 SYNCS.PHASECHK.TRANS64 P1, [R7+URZ+0x12440], R0 ;  /* 0x01244000070095a7 */ /* 0x000ea4000802007f */
[----:B--2---:R-:W-:Y:S05]  /*1b880*/  @!P1 BRA `(.L_x_965) ;  /* 0xfffffffc00f09947 */ /* 0x004fea000383ffff */
[----:B------:R-:W-:Y:S05]  /*1b890*/  BRA `(.L_x_1048) ;  /* 0xffffffd400ec7947 */ /* 0x000fea000383ffff */
.L_x_967:
[----:B--2---:R2:W3:Y:S02]  /*1b8a0*/  SYNCS.PHASECHK.TRANS64.TRYWAIT P1, [R5+URZ+0x12460], R2 ;  /* 0x01246002050075a7 */ /* 0x0044e4000802017f */
[----:B---3--:R-:W-:Y:S05]  /*1b8b0*/  @!P1 NANOSLEEP.SYNCS 0x989680 ;  /* 0x009896800000995d */ /* 0x008fea0003900000 */
[----:B------:R-:W3:Y:S02]  /*1b8c0*/  @!P1 SYNCS.PHASECHK.TRANS64 P1, [R5+URZ+0x12460], R2 ;  /* 0x01246002050095a7 */ /* 0x000ee4000802007f */
[----:B---3--:R-:W-:Y:S05]  /*1b8d0*/  @!P1 BRA `(.L_x_967) ;  /* 0xfffffffc00f09947 */ /* 0x008fea000383ffff */
[----:B------:R-:W-:Y:S05]  /*1b8e0*/  BRA `(.L_x_1049) ;  /* 0xffffffd400e87947 */ /* 0x000fea000383ffff */
.L_x_969:
[----:B---3--:R3:W4:Y:S02]  /*1b8f0*/  SYNCS.PHASECHK.TRANS64.TRYWAIT P1, [R7+URZ+0x12460], R0 ;  /* 0x01246000070075a7 */ /* 0x008724000802017f */
[----:B----4-:R-:W-:Y:S05]  /*1b900*/  @!P1 NANOSLEEP.SYNCS 0x989680 ;  /* 0x009896800000995d */ /* 0x010fea0003900000 */
[----:B------:R-:W4:Y:S02]  /*1b910*/  @!P1 SYNCS.PHASECHK.TRANS64 P1, [R7+URZ+0x12460], R0 ;  /* 0x01246000070095a7 */ /* 0x000f24000802007f */
[----:B----4-:R-:W-:Y:S05]  /*1b920*/  @!P1 BRA `(.L_x_969) ;  /* 0xfffffffc00f09947 */ /* 0x010fea000383ffff */
[----:B------:R-:W-:Y:S05]  /*1b930*/  BRA `(.L_x_1050) ;  /* 0xffffffd400e47947 */ /* 0x000fea000383ffff */
.L_x_971:
[----:B----4-:R4:W0:Y:S02]  /*1b940*/  SYNCS.PHASECHK.TRANS64.TRYWAIT P1, [R5+URZ+0x12480], R2 ;  /* 0x01248002050075a7 */ /* 0x010824000802017f */
[----:B0-----:R-:W-:Y:S05]  /*1b950*/  @!P1 NANOSLEEP.SYNCS 0x989680 ;  /* 0x009896800000995d */ /* 0x001fea0003900000 */
[----:B------:R-:W0:Y:S02]  /*1b960*/  @!P1 SYNCS.PHASECHK.TRANS64 P1, [R5+URZ+0x12480], R2 ;  /* 0x01248002050095a7 */ /* 0x000e24000802007f */
[----:B0-----:R-:W-:Y:S05]  /*1b970*/  @!P1 BRA `(.L_x_971) ;  /* 0xfffffffc00f09947 */ /* 0x001fea000383ffff */
[----:B------:R-:W-:Y:S05]  /*1b980*/  BRA `(.L_x_1051) ;  /* 0xffffffd400e07947 */ /* 0x000fea000383ffff */
.L_x_1052:
        /* <DEDUP_REMOVED lines=15> */
.L_x_2722:


//--------------------- .text._ZN7cutlass13device_kernelIN5flash11enable_sm90INS1_16FlashAttnFwdSm90INS1_25CollectiveMainloopFwdSm90ILi2EN4cute5tupleIJNS5_1CILi1EEES8_S8_EEENS6_IJNS7_ILi192EEENS7_ILi160EEENS7_ILi64EEEEEELi64ENS_12float_e4m3_tEfNS_4arch4Sm90ELb0ELb1ELb1ELb1ELb1ELb0ELb0ELb1ELb1ELb1ELb1ELb0EEENS1_21CollectiveEpilogueFwdINS6_IJSA_SC_SB_EEES9_NS_10bfloat16_tESG_Li384ELb1ELb1ELb1ELb1EEENS1_36VarlenDynamicPersistentTileSchedulerILi192ELi160ELi384ELi128ELb1ELb1ELb1ELb1ELb0ELb1EEEEEEEEEvNT_6ParamsE --------------------------
	.section	.text._ZN7cutlass13device_kernelIN5flash11enable_sm90INS1_16FlashAttnFwdSm90INS1_25CollectiveMainloopFwdSm90ILi2EN4cute5tupleIJNS5_1CILi1EEES8_S8_EEENS6_IJNS7_ILi192EEENS7_ILi160EEENS7_ILi64EEEEEELi64ENS_12float_e4m3_tEfNS_4arch4Sm90ELb0ELb1ELb1ELb1ELb1ELb0ELb0ELb1ELb1ELb1ELb1ELb0EEENS1_21CollectiveEpilogueFwdINS6_IJSA_SC_SB_EEES9_NS_10bfloat16_tESG_Li384ELb1ELb1ELb1ELb1EEENS1_36VarlenDynamicPersistentTileSchedulerILi192ELi160ELi384ELi128ELb1ELb1ELb1ELb1ELb0ELb1EEEEEEEEEvNT_6ParamsE,"ax",@progbits
	.align	128
.text._ZN7cutlass13device_kernelIN5flash11enable_sm90INS1_16FlashAttnFwdSm90INS1_25CollectiveMainloopFwdSm90ILi2EN4cute5tupleIJNS5_1CILi1EEES8_S8_EEENS6_IJNS7_ILi192EEENS7_ILi160EEENS7_ILi64EEEEEELi64ENS_12float_e4m3_tEfNS_4arch4Sm90ELb0ELb1ELb1ELb1ELb1ELb0ELb0ELb1ELb1ELb1ELb1ELb0EEENS1_21CollectiveEpilogueFwdINS6_IJSA_SC_SB_EEES9_NS_10bfloat16_tESG_Li384ELb1ELb1ELb1ELb1EEENS1_36VarlenDynamicPersistentTileSchedulerILi192ELi160ELi384ELi128ELb1ELb1ELb1ELb1ELb0ELb1EEEEEEEEEvNT_6ParamsE:
        .type           _ZN7cutlass13device_kernelIN5flash11enable_sm90INS1_16FlashAttnFwdSm90INS1_25CollectiveMainloopFwdSm90ILi2EN4cute5tupleIJNS5_1CILi1EEES8_S8_EEENS6_IJNS7_ILi192EEENS7_ILi160EEENS7_ILi64EEEEEELi64ENS_12float_e4m3_tEfNS_4arch4Sm90ELb0ELb1ELb1ELb1ELb1ELb0ELb0ELb1ELb1ELb1ELb1ELb0EEENS1_21CollectiveEpilogueFwdINS6_IJSA_SC_SB_EEES9_NS_10bfloat16_tESG_Li384ELb1ELb1ELb1ELb1EEENS1_36VarlenDynamicPersistentTileSchedulerILi192ELi160ELi384ELi128ELb1ELb1ELb1ELb1ELb0ELb1EEEEEEEEEvNT_6ParamsE,@function
        .size           _ZN7cutlass13device_kernelIN5flash11enable_sm90INS1_16FlashAttnFwdSm90INS1_25CollectiveMainloopFwdSm90ILi2EN4cute5tupleIJNS5_1CILi1EEES8_S8_EEENS6_IJNS7_ILi192EEENS7_ILi160EEENS7_ILi64EEEEEELi64ENS_12float_e4m3_tEfNS_4arch4Sm90ELb0ELb1ELb1ELb1ELb1ELb0ELb0ELb1ELb1ELb1ELb1ELb0EEENS1_21CollectiveEpilogueFwdINS6_IJSA_SC_SB_EEES9_NS_10bfloat16_tESG_Li384ELb1ELb1ELb1ELb1EEENS1_36VarlenDynamicPersistentTileSchedulerILi192ELi160ELi384ELi128ELb1ELb1ELb1ELb1ELb0ELb1EEEEEEEEEvNT_6ParamsE,(.L_x_2723 - _ZN7cutlass13device_kernelIN5flash11enable_sm90INS1_16FlashAttnFwdSm90INS1_25CollectiveMainloopFwdSm90ILi2EN4cute5tupleIJNS5_1CILi1EEES8_S8_EEENS6_IJNS7_ILi192EEENS7_ILi160EEENS7_ILi64EEEEEELi64ENS_12float_e4m3_tEfNS_4arch4Sm90ELb0ELb1ELb1ELb1ELb1ELb0ELb0ELb1ELb1ELb1ELb1ELb0EEENS1_21CollectiveEpilogueFwdINS6_IJSA_SC_SB_EEES9_NS_10bfloat16_tESG_Li384ELb1ELb1ELb1ELb1EEENS1_36VarlenDynamicPersistentTileSchedulerILi192ELi160ELi384ELi128ELb1ELb1ELb1ELb1ELb0ELb1EEEEEEEEEvNT_6ParamsE)
        .other          _ZN7cutlass13device_kernelIN5flash11enable_sm90INS1_16FlashAttnFwdSm90INS1_25CollectiveMainloopFwdSm90ILi2EN4cute5tupleIJNS5_1CILi1EEES8_S8_EEENS6_IJNS7_ILi192EEENS7_ILi160EEENS7_ILi64EEEEEELi64ENS_12float_e4m3_tEfNS_4arch4Sm90ELb0ELb1ELb1ELb1ELb1ELb0ELb0ELb1ELb1ELb1ELb1ELb0EEENS1_21CollectiveEpilogueFwdINS6_IJSA_SC_SB_EEES9_NS_10bfloat16_tESG_Li384ELb1ELb1ELb1ELb1EEENS1_36VarlenDynamicPersistentTileSchedulerILi192ELi160ELi384ELi128ELb1ELb1ELb1ELb1ELb0ELb1EEEEEEEEEvNT_6ParamsE,@"STO_CUDA_ENTRY STV_DEFAULT"
_ZN7cutlass13device_kernelIN5flash11enable_sm90INS1_16FlashAttnFwdSm90INS1_25CollectiveMainloopFwdSm90ILi2EN4cute5tupleIJNS5_1CILi1EEES8_S8_EEENS6_IJNS7_ILi192EEENS7_ILi160EEENS7_ILi64EEEEEELi64ENS_12float_e4m3_tEfNS_4arch4Sm90ELb0ELb1ELb1ELb1ELb1ELb0ELb0ELb1ELb1ELb1ELb1ELb0EEENS1_21CollectiveEpilogueFwdINS6_IJSA_SC_SB_EEES9_NS_10bfloat16_tESG_Li384ELb1ELb1ELb1ELb1EEENS1_36VarlenDynamicPersistentTileSchedulerILi192ELi160ELi384ELi128ELb1ELb1ELb1ELb1ELb0ELb1EEEEEEEEEvNT_6ParamsE:
        /* <DEDUP_REMOVED lines=45> */
.L_x_1053:
        /* <DEDUP_REMOVED lines=22> */
.L_x_1054:
        /* <DEDUP_REMOVED lines=18> */
.L_x_1055:
        /* <DEDUP_REMOVED lines=22> */
.L_x_1056:
        /* <DEDUP_REMOVED lines=24> */
.L_x_1057:
        /* <DEDUP_REMOVED lines=8> */
.L_x_1059:
        /* <DEDUP_REMOVED lines=19> */
[----:B------:R-:W-:Y:S01]  /*09e0*/  R2UR UR47, R11 ;  /* 0x000000000b2f72ca */ /* 0x000fe200000e0000 */
[----:B------:R-:W-:Y:S01]  /*09f0*/  UMOV UR51, URZ ;  /* 0x0000003f00337c82 */ /* 0x000fe20008000000 */
[----:B------:R-:W-:Y:S01]  /*0a00*/  UMOV UR50, URZ ;  /* 0x0000003f00327c82 */ /* 0x000fe20008000000 */
[----:B0-----:R-:W-:-:S05]  /*0a10*/  VIADD R156, R0, 0xffffff80 ;  /* 0xffffff80009c7836 */ /* 0x001fca0000000000 */
[----:B------:R-:W-:-:S04]  /*0a20*/  SHF.R.S32.HI R3, RZ, 0x1f, R156 ;  /* 0x0000001fff037819 */ /* 0x000fc8000001149c */
[CC--:B------:R-:W-:Y:S02]  /*0a30*/  LEA.HI R157, R3.reuse, R156.reuse, RZ, 0x7 ;  /* 0x0000009c039d7211 */ /* 0x0c0fe400078f38ff */
[----:B------:R-:W-:Y:S02]  /*0a40*/  LEA.HI R0, R3, R156, RZ, 0x2 ;  /* 0x0000009c03007211 */ /* 0x000fe400078f10ff */
[----:B------:R-:W-:Y:S02]  /*0a50*/  LOP3.LUT R23, R157, 0xffffff80, RZ, 0xc0, !PT ;  /* 0xffffff809d177812 */ /* 0x000fe400078ec0ff */
[----:B------:R-:W-:Y:S02]  /*0a60*/  SHF.R.S32.HI R157, RZ, 0x7, R157 ;  /* 0x00000007ff9d7819 */ /* 0x000fe4000001149d */
[----:B------:R-:W-:Y:S01]  /*0a70*/  LOP3.LUT R5, R0, 0xfffffffc, RZ, 0xc0, !PT ;  /* 0xfffffffc00057812 */ /* 0x000fe200078ec0ff */
[----:B------:R-:W-:Y:S02]  /*0a80*/  IMAD.IADD R23, R156, 0x1, -R23 ;  /* 0x000000019c177824 */ /* 0x000fe400078e0a17 */
[----:B------:R-:W-:-:S03]  /*0a90*/  IMAD.HI R0, R157, 0x55555556, RZ ;  /* 0x555555569d007827 */ /* 0x000fc600078e02ff */
[----:B------:R-:W-:Y:S01]  /*0aa0*/  SHF.R.S32.HI R2, RZ, 0x1f, R23 ;  /* 0x0000001fff027819 */ /* 0x000fe20000011417 */
[----:B------:R-:W-:Y:S01]  /*0ab0*/  IMAD.IADD R5, R156, 0x1, -R5 ;  /* 0x000000019c057824 */ /* 0x000fe200078e0a05 */
[----:B------:R-:W-:Y:S02]  /*0ac0*/  LEA.HI R0, R0, R0, RZ, 0x1 ;  /* 0x0000000000007211 */ /* 0x000fe400078f08ff */
[CC--:B------:R-:W-:Y:S02]  /*0ad0*/  LEA.HI R4, R2.reuse, R23.reuse, RZ, 0x2 ;  /* 0x0000001702047211 */ /* 0x0c0fe400078f10ff */
[----:B------:R-:W-:Y:S01]  /*0ae0*/  LEA.HI R2, R2, R23, RZ, 0x5 ;  /* 0x0000001702027211 */ /* 0x000fe200078f28ff */
[----:B------:R-:W-:Y:S01]  /*0af0*/  IMAD R0, R0, -0x3, R157 ;  /* 0xfffffffd00007824 */ /* 0x000fe200078e029d */
[--C-:B------:R-:W-:Y:S02]  /*0b00*/  SHF.R.S32.HI R3, RZ, 0x2, R4.reuse ;  /* 0x00000002ff037819 */ /* 0x100fe40000011404 */
[----:B------:R-:W-:-:S02]  /*0b10*/  SHF.R.S32.HI R6, RZ, 0x1f, R4 ;  /* 0x0000001fff067819 */ /* 0x000fc40000011404 */
[----:B------:R-:W-:Y:S02]  /*0b20*/  SHF.R.S32.HI R2, RZ, 0x5, R2 ;  /* 0x00000005ff027819 */ /* 0x000fe40000011402 */
[----:B------:R-:W-:Y:S02]  /*0b30*/  LEA.HI R6, R6, R3, RZ, 0x3 ;  /* 0x0000000306067211 */ /* 0x000fe400078f18ff */
[----:B------:R-:W-:Y:S02]  /*0b40*/  LEA.HI R7, R5, R5, RZ, 0x1 ;  /* 0x0000000505077211 */ /* 0x000fe400078f08ff */
[----:B------:R-:W-:Y:S02]  /*0b50*/  LOP3.LUT R6, R6, 0xfffffff8, RZ, 0xc0, !PT ;  /* 0xfffffff806067812 */ /* 0x000fe400078ec0ff */
[----:B------:R-:W-:-:S03]  /*0b60*/  LOP3.LUT R4, R4, 0x7ffffffc, RZ, 0xc0, !PT ;  /* 0x7ffffffc04047812 */ /* 0x000fc600078ec0ff */
[----:B------:R-:W-:Y:S01]  /*0b70*/  IMAD.IADD R3, R3, 0x1, -R6 ;  /* 0x0000000103037824 */ /* 0x000fe200078e0a06 */
[----:B------:R-:W-:Y:S01]  /*0b80*/  LOP3.LUT R6, R7, 0x1ffffffe, RZ, 0xc0, !PT ;  /* 0x1ffffffe07067812 */ /* 0x000fe200078ec0ff */
[----:B------:R-:W-:Y:S02]  /*0b90*/  IMAD.IADD R4, R23, 0x1, -R4 ;  /* 0x0000000117047824 */ /* 0x000fe400078e0a04 */
[----:B------:R-:W-:Y:S02]  /*0ba0*/  IMAD R3, R2, 0x10, R3 ;  /* 0x0000001002037824 */ /* 0x000fe400078e0203 */
[----:B------:R-:W-:Y:S02]  /*0bb0*/  IMAD.IADD R6, R5, 0x1, -R6 ;  /* 0x0000000105067824 */ /* 0x000fe400078e0a06 */
[----:B------:R-:W-:Y:S02]  /*0bc0*/  IMAD R8, R0, 0x40, R3 ;  /* 0x0000004000087824 */ /* 0x000fe400078e0203 */
[----:B------:R-:W-:-:S02]  /*0bd0*/  IMAD.SHL.U32 R19, R4, 0x2, RZ ;  /* 0x0000000204137824 */ /* 0x000fc400078e00ff */
[----:B------:R-:W-:Y:S01]  /*0be0*/  IMAD R22, R6, 0x8, R8 ;  /* 0x0000000806167824 */ /* 0x000fe200078e0208 */
[----:B------:R0:W-:Y:S06]  /*0bf0*/  STL [R1], R8 ;  /* 0x0000000801007387 */ /* 0x0001ec0000100800 */
.L_x_1159:
[----:B012---:R-:W1:Y:S01]  /*0c00*/  LDC.64 R6, c[0x0][0xa18] ;  /* 0x00028600ff067b82 */ /* 0x007e620000000a00 */
[----:B---3--:R-:W-:Y:S01]  /*0c10*/  IMAD.U32 R3, RZ, RZ, UR47 ;  /* 0x0000002fff037e24 */ /* 0x008fe2000f8e00ff */
[----:B------:R-:W-:Y:S01]  /*0c20*/  ULDC.64 UR8, c[0x0][0xa20] ;  /* 0x0002880000087ab9 */ /* 0x000fe20000000a00 */
[----:B0---4-:R-:W-:-:S05]  /*0c30*/  IMAD.MOV.U32 R8, RZ, RZ, RZ ;  /* 0x000000ffff087224 */ /* 0x011fca00078e00ff */
[----:B------:R-:W0:Y:S08]  /*0c40*/  LDC.64 R4, c[0x0][0xa28] ;  /* 0x00028a00ff047b82 */ /* 0x000e300000000a00 */
[----:B------:R-:W2:Y:S01]  /*0c50*/  LDC.64 R10, c[0x0][0x418] ;  /* 0x00010600ff0a7b82 */ /* 0x000ea20000000a00 */
[----:B-1----:R-:W-:-:S07]  /*0c60*/  ISETP.NE.U32.AND P1, PT, R6, RZ, PT ;  /* 0x000000ff0600720c */ /* 0x002fce0003f25070 */
[----:B------:R-:W1:Y:S01]  /*0c70*/  LDC R0, c[0x0][0x424] ;  /* 0x00010900ff007b82 */ /* 0x000e620000000800 */
[----:B------:R-:W-:Y:S02]  /*0c80*/  ISETP.NE.AND.EX P1, PT, R7, RZ, PT, P1 ;  /* 0x000000ff0700720c */ /* 0x000fe40003f25310 */
[----:B0-----:R-:W-:-:S05]  /*0c90*/  ISETP.NE.U32.AND P0, PT, R4, RZ, PT ;  /* 0x000000ff0400720c */ /* 0x001fca0003f05070 */
[----:B------:R-:W0:Y:S01]  /*0ca0*/  LDC R17, c[0x0][0x2f0] ;  /* 0x0000bc00ff117b82 */ /* 0x000e220000000800 */
[----:B------:R-:W-:-:S07]  /*0cb0*/  ISETP.NE.AND.EX P0, PT, R5, RZ, PT, P0 ;  /* 0x000000ff0500720c */ /* 0x000fce0003f05300 */
[----:B------:R-:W3:Y:S08]  /*0cc0*/  @P1 LDC.64 R6, c[0x0][0xa18] ;  /* 0x00028600ff061b82 */ /* 0x000ef00000000a00 */
[----:B------:R-:W4:Y:S01]  /*0cd0*/  @P0 LDC.64 R4, c[0x0][0xa28] ;  /* 0x00028a00ff040b82 */ /* 0x000f220000000a00 */
[----:B---3--:R-:W-:-:S05]  /*0ce0*/  @P1 IMAD.WIDE R6, R3, 0x4, R6 ;  /* 0x0000000403061825 */ /* 0x008fca00078e0206 */
[----:B-----5:R3:W5:Y:S01]  /*0cf0*/  @P1 LDG.E R18, desc[UR52][R6.64] ;  /* 0x0000003406121981 */ /* 0x020762000c1e1900 */
[----:B----4-:R-:W-:Y:S01]  /*0d00*/  @P0 IMAD.WIDE R4, R3, 0x4, R4 ;  /* 0x0000000403040825 */ /* 0x010fe200078e0204 */
[----:B------:R-:W-:-:S04]  /*0d10*/  ISETP.NE.U32.AND P2, PT, RZ, UR8, PT ;  /* 0x00000008ff007c0c */ /* 0x000fc8000bf45070 */
[----:B------:R3:W5:Y:S01]  /*0d20*/  @P0 LDG.E R8, desc[UR52][R4.64] ;  /* 0x0000003404080981 */ /* 0x000762000c1e1900 */
[----:B--2---:R-:W-:Y:S01]  /*0d30*/  ISETP.NE.U32.AND P0, PT, R10, RZ, PT ;  /* 0x000000ff0a00720c */ /* 0x004fe20003f05070 */
[----:B------:R-:W-:Y:S01]  /*0d40*/  ULOP3.LUT UR38, UR5, 0xffff, URZ, 0xc0, !UPT ;  /* 0x0000ffff05267892 */ /* 0x000fe2000f8ec03f */
[----:B------:R-:W-:Y:S02]  /*0d50*/  ISETP.NE.AND.EX P2, PT, RZ, UR9, PT, P2 ;  /* 0x00000009ff007c0c */ /* 0x000fe4000bf45320 */
[----:B------:R-:W-:-:S04]  /*0d60*/  ISETP.NE.AND.EX P0, PT, R11, RZ, PT, P0 ;  /* 0x000000ff0b00720c */ /* 0x000fc80003f05300 */
[----:B-1----:R-:W-:Y:S01]  /*0d70*/  SEL R0, R0, 0x1, P0 ;  /* 0x0000000100007807 */ /* 0x002fe20000000000 */
[----:B0--3--:R-:W-:Y:S08]  /*0d80*/  @P1 BRA `(.L_x_1060) ;  /* 0x00000000002c1947 */ /* 0x009ff00003800000 */
[----:B------:R-:W-:Y:S01]  /*0d90*/  ULDC.64 UR8, c[0x0][0xa00] ;  /* 0x0002800000087ab9 */ /* 0x000fe20000000a00 */
[----:B-----5:R-:W0:Y:S01]  /*0da0*/  LDC R18, c[0x0][0x288] ;  /* 0x0000a200ff127b82 */ /* 0x020e220000000800 */
[----:B------:R-:W-:-:S04]  /*0db0*/  ISETP.NE.U32.AND P0, PT, RZ, UR8, PT ;  /* 0x00000008ff007c0c */ /* 0x000fc8000bf05070 */
[----:B------:R-:W-:-:S13]  /*0dc0*/  ISETP.NE.AND.EX P0, PT, RZ, UR9, PT, P0 ;  /* 0x00000009ff007c0c */ /* 0x000fda000bf05300 */
[----:B------:R-:W-:Y:S05]  /*0dd0*/  @!P0 BRA `(.L_x_1060) ;  /* 0x0000000000188947 */ /* 0x000fea0003800000 */
[----:B------:R-:W1:Y:S01]  /*0de0*/  LDC.64 R4, c[0x0][0xa00] ;  /* 0x00028000ff047b82 */ /* 0x000e620000000a00 */
[----:B------:R-:W-:-:S04]  /*0df0*/  IMAD.U32 R3, RZ, RZ, UR47 ;  /* 0x0000002fff037e24 */ /* 0x000fc8000f8e00ff */
[----:B-1----:R-:W-:-:S05]  /*0e00*/  IMAD.WIDE R4, R3, 0x4, R4 ;  /* 0x0000000403047825 */ /* 0x002fca00078e0204 */
[----:B0-----:R-:W2:Y:S04]  /*0e10*/  LDG.E R18, desc[UR52][R4.64] ;  /* 0x0000003404127981 */ /* 0x001ea8000c1e1900 */
[----:B------:R-:W2:Y:S02]  /*0e20*/  LDG.E R3, desc[UR52][R4.64+0x4] ;  /* 0x0000043404037981 */ /* 0x000ea4000c1e1900 */
[----:B--2---:R-:W-:-:S07]  /*0e30*/  IMAD.IADD R18, R3, 0x1, -R18 ;  /* 0x0000000103127824 */ /* 0x004fce00078e0a12 */
.L_x_1060:
[----:B------:R-:W-:Y:S01]  /*0e40*/  UMOV UR39, UR47 ;  /* 0x0000002f00277c82 */ /* 0x000fe20008000000 */
[----:B------:R-:W-:Y:S01]  /*0e50*/  IMAD R17, R0, R17, RZ ;  /* 0x0000001100117224 */ /* 0x000fe200078e02ff */
[----:B------:R-:W-:Y:S06]  /*0e60*/  @!P2 BRA `(.L_x_1061) ;  /* 0x000000000018a947 */ /* 0x000fec0003800000 */
[----:B------:R-:W-:Y:S02]  /*0e70*/  ULDC.64 UR8, c[0x0][0xa20] ;  /* 0x0002880000087ab9 */ /* 0x000fe40000000a00 */
[----:B------:R-:W-:-:S06]  /*0e80*/  UIMAD.WIDE UR8, UR47, 0x4, UR8 ;  /* 0x000000042f0878a5 */ /* 0x000fcc000f8e0208 */
[----:B------:R-:W-:Y:S02]  /*0e90*/  IMAD.U32 R4, RZ, RZ, UR8 ;  /* 0x00000008ff047e24 */ /* 0x000fe4000f8e00ff */
[----:B------:R-:W-:-:S05]  /*0ea0*/  IMAD.U32 R5, RZ, RZ, UR9 ;  /* 0x00000009ff057e24 */ /* 0x000fca000f8e00ff */
[----:B------:R1:W5:Y:S01]  /*0eb0*/  LDG.E R17, desc[UR52][R4.64] ;  /* 0x0000003404117981 */ /* 0x000362000c1e1900 */
[----:B------:R-:W-:Y:S05]  /*0ec0*/  BRA `(.L_x_1062) ;  /* 0x0000000000287947 */ /* 0x000fea0003800000 */
.L_x_1061:
[----:B------:R-:W-:Y:S02]  /*0ed0*/  ULDC.64 UR8, c[0x0][0xa08] ;  /* 0x0002820000087ab9 */ /* 0x000fe40000000a00 */
[----:B------:R-:W-:-:S04]  /*0ee0*/  ISETP.NE.U32.AND P0, PT, RZ, UR8, PT ;  /* 0x00000008ff007c0c */ /* 0x000fc8000bf05070 */
[----:B------:R-:W-:-:S13]  /*0ef0*/  ISETP.NE.AND.EX P0, PT, RZ, UR9, PT, P0 ;  /* 0x00000009ff007c0c */ /* 0x000fda000bf05300 */
[----:B------:R-:W-:Y:S05]  /*0f00*/  @!P0 BRA `(.L_x_1062) ;  /* 0x0000000000188947 */ /* 0x000fea0003800000 */
[----:B------:R-:W1:Y:S01]  /*0f10*/  LDC.64 R4, c[0x0][0xa08] ;  /* 0x00028200ff047b82 */ /* 0x000e620000000a00 */
[----:B------:R-:W-:-:S04]  /*0f20*/  IMAD.U32 R3, RZ, RZ, UR47 ;  /* 0x0000002fff037e24 */ /* 0x000fc8000f8e00ff */
[----:B-1----:R-:W-:-:S05]  /*0f30*/  IMAD.WIDE R4, R3, 0x4, R4 ;  /* 0x0000000403047825 */ /* 0x002fca00078e0204 */
[----:B------:R-:W2:Y:S04]  /*0f40*/  LDG.E R17, desc[UR52][R4.64] ;  /* 0x0000003404117981 */ /* 0x000ea8000c1e1900 */
[----:B------:R-:W2:Y:S02]  /*0f50*/  LDG.E R0, desc[UR52][R4.64+0x4] ;  /* 0x0000043404007981 */ /* 0x000ea4000c1e1900 */
[----:B--2---:R-:W-:-:S07]  /*0f60*/  IMAD.IADD R17, R0, 0x1, -R17 ;  /* 0x0000000100117824 */ /* 0x004fce00078e0a11 */
.L_x_1062:
[----:B------:R-:W-:Y:S01]  /*0f70*/  ULDC UR4, c[0x0][0x448] ;  /* 0x0001120000047ab9 */ /* 0x000fe20000000800 */
[----:B-----5:R-:W-:Y:S01]  /*0f80*/  IMAD.IADD R17, R17, 0x1, -R8 ;  /* 0x0000000111117824 */ /* 0x020fe200078e0a08 */
[----:B------:R-:W-:Y:S02]  /*0f90*/  UISETP.NE.AND UP0, UPT, UR4, 0x1, UPT ;  /* 0x000000010400788c */ /* 0x000fe4000bf05270 */
[----:B------:R-:W-:Y:S02]  /*0fa0*/  UIMAD UR40, UR6, 0xc0, URZ ;  /* 0x000000c0062878a4 */ /* 0x000fe4000f8e023f */
[----:B0-----:R-:W-:Y:S01]  /*0fb0*/  IADD3 R0, R17, 0x1, -R18 ;  /* 0x0000000111007810 */ /* 0x001fe20007ffe812 */
[----:B------:R-:W-:Y:S01]  /*0fc0*/  ULDC.64 UR6, c[0x0][0x9e0] ;  /* 0x0002780000067ab9 */ /* 0x000fe20000000a00 */
[----:B------:R-:W-:Y:S02]  /*0fd0*/  UIADD3 UR4, UR40, 0xbf, URZ ;  /* 0x000000bf28047890 */ /* 0x000fe4000fffe03f */
[----:B------:R-:W-:Y:S01]  /*0fe0*/  R2UR UR10, R0 ;  /* 0x00000000000a72ca */ /* 0x000fe200000e0000 */
[----:B------:R-:W-:-:S02]  /*0ff0*/  UP2UR UR49, UPR, URZ, 0x1 ;  /* 0x000000013f317883 */ /* 0x000fc40008000000 */
[----:B------:R-:W-:Y:S01]  /*1000*/  @UP0 ULDC UR8, c[0x0][0x44c] ;  /* 0x0001130000080ab9 */ /* 0x000fe20000000800 */
[----:B------:R-:W-:Y:S01]  /*1010*/  @UP0 ULDC UR11, c[0x0][0x450] ;  /* 0x00011400000b0ab9 */ /* 0x000fe20000000800 */
[----:B------:R-:W-:-:S04]  /*1020*/  UIMAD.WIDE.U32 UR8, UR4, UR8, URZ ;  /* 0x00000008040872a5 */ /* 0x000fc8000f8e003f */
[----:B------:R-:W-:Y:S02]  /*1030*/  @UP0 USHF.R.U32.HI UR4, URZ, UR11, UR9 ;  /* 0x0000000b3f040299 */ /* 0x000fe40008011609 */
[----:B------:R-:W-:Y:S02]  /*1040*/  UISETP.GE.AND UP0, UPT, UR7, 0x1, UPT ;  /* 0x000000010700788c */ /* 0x000fe4000bf06270 */
[----:B------:R-:W-:Y:S02]  /*1050*/  UIADD3 UR8, UR10, UR4, URZ ;  /* 0x000000040a087290 */ /* 0x000fe4000fffe03f */
[----:B------:R-:W-:Y:S02]  /*1060*/  UP2UR UR48, UPR, URZ, 0x1 ;  /* 0x000000013f307883 */ /* 0x000fe40008000000 */
[----:B------:R-:W-:Y:S01]  /*1070*/  PLOP3.LUT P0, PT, PT, PT, UP0, 0x40, 0x0 ;  /* 0x000000000000781c */ /* 0x000fe20003f0e808 */
[----:B------:R-:W-:-:S06]  /*1080*/  UIADD3 UR6, UR8, UR6, URZ ;  /* 0x0000000608067290 */ /* 0x000fcc000fffe03f */
[----:B------:R-:W-:-:S06]  /*1090*/  IMAD.U32 R0, RZ, RZ, UR6 ;  /* 0x00000006ff007e24 */ /* 0x000fcc000f8e00ff */
[----:B------:R-:W-:Y:S05]  /*10a0*/  @P0 BRA `(.L_x_1063) ;  /* 0x0000000000400947 */ /* 0x000fea0003800000 */
        /* <DEDUP_REMOVED lines=10> */
.L_x_1064:
[----:B------:R-:W-:-:S11]  /*1150*/  UISETP.NE.AND UP0, UPT, UR7, 0x1, UPT ;  /* 0x000000010700788c */ /* 0x000fd6000bf05270 */
[----:B------:R-:W-:Y:S02]  /*1160*/  @UP0 ULDC.64 UR10, c[0x0][0x9e8] ;  /* 0x00027a00000a0ab9 */ /* 0x000fe40000000a00 */
[----:B------:R-:W-:-:S04]  /*1170*/  UIMAD.WIDE.U32 UR8, UR4, UR10, URZ ;  /* 0x0000000a040872a5 */ /* 0x000fc8000f8e003f */
[----:B------:R-:W-:-:S12]  /*1180*/  @UP0 USHF.R.U32.HI UR4, URZ, UR11, UR9 ;  /* 0x0000000b3f040299 */ /* 0x000fd80008011609 */
.L_x_1065:
[----:B------:R-:W-:-:S06]  /*1190*/  UIMAD UR4, UR4, UR7, UR7 ;  /* 0x00000007040472a4 */ /* 0x000fcc000f8e0207 */
[----:B------:R-:W-:-:S07]  /*11a0*/  VIMNMX R0, R0, UR4, PT ;  /* 0x0000000400007c48 */ /* 0x000fce000bfe0100 */
.L_x_1063:
[----:B------:R-:W-:Y:S01]  /*11b0*/  UISETP.NE.AND UP0, UPT, UR49, URZ, UPT ;  /* 0x0000003f3100728c */ /* 0x000fe2000bf05270 */
[C---:B------:R-:W-:Y:S01]  /*11c0*/  IMAD.IADD R105, R17.reuse, 0x1, -R18 ;  /* 0x0000000111697824 */ /* 0x040fe200078e0a12 */
[----:B------:R-:W-:Y:S01]  /*11d0*/  UMOV UR4, UR40 ;  /* 0x0000002800047c82 */ /* 0x000fe20008000000 */
[----:B------:R-:W-:Y:S02]  /*11e0*/  VIADD R3, R0, 0x9f ;  /* 0x0000009f00037836 */ /* 0x000fe40000000000 */
[----:B------:R-:W-:Y:S01]  /*11f0*/  VIADD R0, R17, 0x9f ;  /* 0x0000009f11007836 */ /* 0x000fe20000000000 */
[----:B------:R-:W-:Y:S01]  /*1200*/  R2UR UR6, R105 ;  /* 0x00000000690672ca */ /* 0x000fe200000e0000 */
[----:B-1----:R-:W-:-:S04]  /*1210*/  IMAD.HI R4, R3, 0x66666667, RZ ;  /* 0x6666666703047827 */ /* 0x002fc800078e02ff */
        /* <DEDUP_REMOVED lines=26> */
.L_x_1067:
[----:B------:R-:W-:-:S11]  /*13c0*/  UISETP.NE.AND UP0, UPT, UR7, 0x1, UPT ;  /* 0x000000010700788c */ /* 0x000fd6000bf05270 */
[----:B------:R-:W-:Y:S02]  /*13d0*/  @UP0 ULDC.64 UR10, c[0x0][0x9e8] ;  /* 0x00027a00000a0ab9 */ /* 0x000fe40000000a00 */
[----:B------:R-:W-:-:S04]  /*13e0*/  UIMAD.WIDE.U32 UR8, UR4, UR10, URZ ;  /* 0x0000000a040872a5 */ /* 0x000fc8000f8e003f */
[----:B------:R-:W-:-:S12]  /*13f0*/  @UP0 USHF.R.U32.HI UR4, URZ, UR11, UR9 ;  /* 0x0000000b3f040299 */ /* 0x000fd80008011609 */
.L_x_1068:
[----:B------:R-:W-:-:S04]  /*1400*/  UIMAD UR4, UR4, UR7, URZ ;  /* 0x00000007040472a4 */ /* 0x000fc8000f8e023f */
[----:B------:R-:W-:-:S04]  /*1410*/  UISETP.LT.AND UP0, UPT, UR6, UR4, UPT ;  /* 0x000000040600728c */ /* 0x000fc8000bf01270 */
[----:B------:R-:W-:-:S12]  /*1420*/  USEL UR6, UR6, UR4, !UP0 ;  /* 0x0000000406067287 */ /* 0x000fd8000c000000 */
.L_x_1066:
[----:B------:R-:W-:-:S04]  /*1430*/  UIMAD.WIDE UR6, UR6, 0x66666667, URZ ;  /* 0x66666667060678a5 */ /* 0x000fc8000f8e023f */
[----:B------:R-:W-:-:S04]  /*1440*/  USHF.R.U32.HI UR4, URZ, 0x1f, UR7 ;  /* 0x0000001f3f047899 */ /* 0x000fc80008011607 */
[----:B------:R-:W-:Y:S02]  /*1450*/  ULEA.HI.SX32 UR7, UR7, UR4, 0x1a ;  /* 0x0000000407077291 */ /* 0x000fe4000f8fd23f */
[----:B------:R-:W-:Y:S02]  /*1460*/  ULOP3.LUT UR4, UR5, 0xff000000, URZ, 0xc0, !UPT ;  /* 0xff00000005047892 */ /* 0x000fe4000f8ec03f */
[----:B------:R-:W-:Y:S02]  /*1470*/  UISETP.LT.AND UP0, UPT, URZ, UR7, UPT ;  /* 0x000000073f00728c */ /* 0x000fe4000bf01270 */
[----:B------:R-:W-:Y:S02]  /*1480*/  ULOP3.LUT UR5, UR5, 0xff0000, URZ, 0xc0, !UPT ;  /* 0x00ff000005057892 */ /* 0x000fe4000f8ec03f */
[----:B------:R-:W-:Y:S02]  /*1490*/  USEL UR43, URZ, UR7, !UP0 ;  /* 0x000000073f2b7287 */ /* 0x000fe4000c000000 */
[----:B------:R-:W-:-:S04]  /*14a0*/  USHF.R.U32.HI UR4, URZ, 0x8, UR4 ;  /* 0x000000083f047899 */ /* 0x000fc80008011604 */
[----:B------:R-:W-:Y:S01]  /*14b0*/  ISETP.GT.AND P0, PT, R104, UR43, PT ;  /* 0x0000002b68007c0c */ /* 0x000fe2000bf04270 */
[----:B------:R-:W-:-:S03]  /*14c0*/  ULEA.HI UR5, UR5, UR4, URZ, 0x10 ;  /* 0x0000000405057291 */ /* 0x000fc6000f8f803f */
[----:B------:R-:W-:Y:S01]  /*14d0*/  UMOV UR4, URZ ;  /* 0x0000003f00047c82 */ /* 0x000fe20008000000 */
[----:B------:R-:W-:Y:S02]  /*14e0*/  ULOP3.LUT UR41, UR5, 0xff, URZ, 0xc0, !UPT ;  /* 0x000000ff05297892 */ /* 0x000fe4000f8ec03f */
[----:B------:R-:W-:-:S06]  /*14f0*/  USHF.R.U32.HI UR42, URZ, 0x10, UR5 ;  /* 0x000000103f2a7899 */ /* 0x000fcc0008011605 */
[----:B------:R-:W-:Y:S06]  /*1500*/  @!P0 BRA `(.L_x_1069) ;  /* 0x0000000000988947 */ /* 0x000fec0003800000 */
[----:B------:R-:W-:Y:S01]  /*1510*/  UISETP.NE.AND UP0, UPT, UR42, URZ, UPT ;  /* 0x0000003f2a00728c */ /* 0x000fe2000bf05270 */
[----:B------:R-:W-:-:S03]  /*1520*/  ULDC UR4, c[0x0][0x9f0] ;  /* 0x00027c0000047ab9 */ /* 0x000fc60000000800 */
[----:B------:R-:W-:-:S03]  /*1530*/  USEL UR9, UR42, UR4, UP0 ;  /* 0x000000042a097287 */ /* 0x000fc60008000000 */
[----:B------:R-:W-:-:S03]  /*1540*/  UMOV UR4, URZ ;  /* 0x0000003f00047c82 */ /* 0x000fc60008000000 */
[----:B------:R-:W-:-:S05]  /*1550*/  IMAD.U32 R5, RZ, RZ, UR9 ;  /* 0x00000009ff057e24 */ /* 0x000fca000f8e00ff */
        /* <DEDUP_REMOVED lines=33> */
.L_x_1069:
[----:B------:R-:W-:Y:S02]  /*1770*/  UIMAD UR43, UR41, UR4, UR43 ;  /* 0x00000004292b72a4 */ /* 0x000fe4000f8e022b */
[----:B------:R-:W-:Y:S01]  /*1780*/  IMAD.U32 R3, RZ, RZ, UR4 ;  /* 0x00000004ff037e24 */ /* 0x000fe2000f8e00ff */
[----:B------:R-:W-:Y:S02]  /*1790*/  PLOP3.LUT P0, PT, PT, PT, PT, 0x80, 0x0 ;  /* 0x000000000000781c */ /* 0x000fe40003f0f070 */
[----:B------:R-:W-:Y:S02]  /*17a0*/  CS2R R28, SRZ ;  /* 0x00000000001c7805 */ /* 0x000fe4000001ff00 */
[----:B------:R-:W-:Y:S02]  /*17b0*/  CS2R R6, SRZ ;  /* 0x0000000000067805 */ /* 0x000fe4000001ff00 */
[----:B------:R-:W-:Y:S02]  /*17c0*/  CS2R R24, SRZ ;  /* 0x0000000000187805 */ /* 0x000fe4000001ff00 */
[----:B------:R-:W-:-:S02]  /*17d0*/  VIADDMNMX R104, R3, UR43, R104, PT ;  /* 0x0000002b03687c46 */ /* 0x000fc4000b800168 */
[----:B------:R-:W-:Y:S02]  /*17e0*/  CS2R R30, SRZ ;  /* 0x00000000001e7805 */ /* 0x000fe4000001ff00 */
[----:B------:R-:W-:Y:S02]  /*17f0*/  CS2R R26, SRZ ;  /* 0x00000000001a7805 */ /* 0x000fe4000001ff00 */
[----:B------:R-:W-:Y:S02]  /*1800*/  CS2R R36, SRZ ;  /* 0x0000000000247805 */ /* 0x000fe4000001ff00 */
[----:B------:R-:W-:Y:S02]  /*1810*/  ISETP.GT.AND P1, PT, R104, UR43, PT ;  /* 0x0000002b68007c0c */ /* 0x000fe4000bf24270 */
        /* <DEDUP_REMOVED lines=10> */
[----:B------:R-:W-:Y:S01]  /*18c0*/  CS2R R50, SRZ ;  /* 0x0000000000327805 */ /* 0x000fe2000001ff00 */
[----:B------:R-:W-:Y:S06]  /*18d0*/  @!P1 BRA `(.L_x_1070) ;  /* 0x0000011400f89947 */ /* 0x000fec0003800000 */
[----:B------:R-:W0:Y:S01]  /*18e0*/  SHFL.IDX PT, R0, R157, RZ, 0x1f ;  /* 0x00001fff9d007589 */ /* 0x000e2200000e0000 */
[----:B------:R-:W1:Y:S01]  /*18f0*/  S2UR UR44, SR_CgaCtaId ;  /* 0x00000000002c79c3 */ /* 0x000e620000008800 */
[----:B------:R-:W-:Y:S01]  /*1900*/  UMOV UR45, 0x400 ;  /* 0x00000400002d7882 */ /* 0x000fe20000000000 */
[----:B0-----:R-:W-:Y:S01]  /*1910*/  R2UR UR6, R0 ;  /* 0x00000000000672ca */ /* 0x001fe200000e0000 */
[----:B-1----:R-:W-:-:S12]  /*1920*/  ULEA UR45, UR44, UR45, 0x18 ;  /* 0x0000002d2c2d7291 */ /* 0x002fd8000f8ec03f */
        /* <DEDUP_REMOVED lines=26> */
.L_x_1071:
        /* <DEDUP_REMOVED lines=10> */
[----:B------:R-:W-:Y:S02]  /*1b70*/  @UP0 USHF.R.S32.HI UR10, URZ, 0x1f, UR47 ;  /* 0x0000001f3f0a0899 */ /* 0x000fe4000801142f */
[----:B------:R-:W-:Y:S01]  /*1b80*/  @UP1 USHF.R.S32.HI UR13, URZ, 0x1f, UR47 ;  /* 0x0000001f3f0d1899 */ /* 0x000fe2000801142f */
[----:B------:R-:W-:Y:S01]  /*1b90*/  @UP0 ULDC.64 UR14, c[0x0][0x9a8] ;  /* 0x00026a00000e0ab9 */ /* 0x000fe20000000a00 */
[----:B------:R-:W-:Y:S01]  /*1ba0*/  @UP1 ULDC.64 UR16, c[0x0][0x9b8] ;  /* 0x00026e0000101ab9 */ /* 0x000fe20000000a00 */
[----:B------:R-:W-:Y:S02]  /*1bb0*/  @UP0 UIMAD UR10, UR10, UR14, URZ ;  /* 0x0000000e0a0a02a4 */ /* 0x000fe4000f8e023f */
[----:B------:R-:W-:Y:S02]  /*1bc0*/  @UP1 UIMAD UR13, UR13, UR16, URZ ;  /* 0x000000100d0d12a4 */ /* 0x000fe4000f8e023f */
[----:B------:R-:W-:Y:S02]  /*1bd0*/  @UP0 UIMAD UR12, UR47, UR15, UR10 ;  /* 0x0000000f2f0c02a4 */ /* 0x000fe4000f8e020a */
[----:B------:R-:W-:-:S02]  /*1be0*/  @UP1 UIMAD UR13, UR47, UR17, UR13 ;  /* 0x000000112f0d12a4 */ /* 0x000fc4000f8e020d */
[----:B------:R-:W-:Y:S02]  /*1bf0*/  @UP0 UIMAD.WIDE.U32 UR8, UR47, UR14, URZ ;  /* 0x0000000e2f0802a5 */ /* 0x000fe4000f8e003f */
[----:B------:R-:W-:Y:S02]  /*1c00*/  @UP1 UIMAD.WIDE.U32 UR10, UR47, UR16, URZ ;  /* 0x000000102f0a12a5 */ /* 0x000fe4000f8e003f */
[----:B------:R-:W-:Y:S02]  /*1c10*/  @UP0 UIADD3 UR9, UR9, UR12, URZ ;  /* 0x0000000c09090290 */ /* 0x000fe4000fffe03f */
[----:B------:R-:W-:Y:S01]  /*1c20*/  @UP1 UIADD3 UR11, UR11, UR13, URZ ;  /* 0x0000000d0b0b1290 */ /* 0x000fe2000fffe03f */
[----:B------:R-:W-:Y:S02]  /*1c30*/  @UP1 ULDC.64 UR14, c[0x0][0x9c0] ;  /* 0x00027000000e1ab9 */ /* 0x000fe40000000a00 */
[----:B------:R-:W-:Y:S01]  /*1c40*/  @UP0 ULDC.64 UR12, c[0x0][0x9b0] ;  /* 0x00026c00000c0ab9 */ /* 0x000fe20000000a00 */
[----:B------:R-:W-:-:S02]  /*1c50*/  @UP1 UIMAD.WIDE.U32 UR10, UR38, UR14, UR10 ;  /* 0x0000000e260a12a5 */ /* 0x000fc4000f8e000a */
[----:B------:R-:W-:Y:S02]  /*1c60*/  @UP0 UIMAD.WIDE.U32 UR8, UR38, UR12, UR8 ;  /* 0x0000000c260802a5 */ /* 0x000fe4000f8e0008 */
[----:B------:R-:W-:Y:S02]  /*1c70*/  @UP1 ULEA UR4, UP3, UR10, UR4, 0x2 ;  /* 0x000000040a041291 */ /* 0x000fe4000f86103f */
[----:B------:R-:W-:Y:S02]  /*1c80*/  @UP0 UIMAD UR12, UR38, UR13, UR9 ;  /* 0x0000000d260c02a4 */ /* 0x000fe4000f8e0209 */
[----:B------:R-:W-:Y:S02]  /*1c90*/  @UP1 UIMAD UR9, UR38, UR15, UR11 ;  /* 0x0000000f260912a4 */ /* 0x000fe4000f8e020b */
[----:B------:R-:W-:Y:S01]  /*1ca0*/  @UP0 ULEA UR6, UP2, UR8, UR6, 0x2 ;  /* 0x0000000608060291 */ /* 0x000fe2000f84103f */
[----:B------:R-:W-:Y:S01]  /*1cb0*/  IMAD.U32 R6, RZ, RZ, UR4 ;  /* 0x00000004ff067e24 */ /* 0x000fe2000f8e00ff */
[----:B------:R-:W-:-:S02]  /*1cc0*/  @UP1 ULEA.HI.X UR5, UR10, UR5, UR9, 0x2, UP3 ;  /* 0x000000050a051291 */ /* 0x000fc400098f1409 */
[----:B------:R-:W-:Y:S02]  /*1cd0*/  @UP0 ULEA.HI.X UR7, UR8, UR7, UR12, 0x2, UP2 ;  /* 0x0000000708070291 */ /* 0x000fe400090f140c */
[----:B------:R-:W-:Y:S02]  /*1ce0*/  IMAD.U32 R4, RZ, RZ, UR6 ;  /* 0x00000006ff047e24 */ /* 0x000fe4000f8e00ff */
[----:B------:R-:W-:Y:S02]  /*1cf0*/  IMAD.U32 R7, RZ, RZ, UR5 ;  /* 0x00000005ff077e24 */ /* 0x000fe4000f8e00ff */
[----:B------:R-:W-:-:S03]  /*1d00*/  IMAD.U32 R5, RZ, RZ, UR7 ;  /* 0x00000007ff057e24 */ /* 0x000fc6000f8e00ff */
        /* <DEDUP_REMOVED lines=8> */
[----:B------:R-:W0:Y:S01]  /*1d90*/  SYNCS.PHASECHK.TRANS64.TRYWAIT P1, [UR45+0x13200], R8 ;  /* 0x01320008ff0075a7 */ /* 0x000e22000802016d */
[----:B------:R-:W-:-:S05]  /*1da0*/  IMAD.U32 R9, RZ, RZ, UR46 ;  /* 0x0000002eff097e24 */ /* 0x000fca000f8e00ff */
[----:B------:R-:W-:Y:S01]  /*1db0*/  ISETP.NE.AND P0, PT, R9, 0x3, PT ;  /* 0x000000030900780c */ /* 0x000fe20003f05270 */
[----:B--2---:R-:W-:-:S04]  /*1dc0*/  FMUL.FTZ R0, R3, R0 ;  /* 0x0000000003007220 */ /* 0x004fc80000410000 */
[----:B------:R-:W-:Y:S01]  /*1dd0*/  FMUL.FTZ R0, R0, UR4 ;  /* 0x0000000400007c20 */ /* 0x000fe20008410000 */
[----:B0-----:R-:W-:Y:S07]  /*1de0*/  @!P1 BRA `(.L_x_1072) ;  /* 0x000001b4004c9947 */ /* 0x001fee0003800000 */
.L_x_1268:
[----:B------:R-:W-:Y:S05]  /*1df0*/  @!P0 BRA `(.L_x_1073) ;  /* 0x0000000000048947 */ /* 0x000fea0003800000 */
[----:B------:R-:W-:Y:S01]  /*1e00*/  BPT.TRAP 0x1 ;  /* 0x000000040000795c */ /* 0x000fe20000300000 */
.L_x_1073:
[----:B------:R-:W-:Y:S02]  /*1e10*/  IMAD.U32 R106, RZ, RZ, UR50 ;  /* 0x00000032ff6a7e24 */ /* 0x000fe4000f8e00ff */
[----:B0-----:R-:W-:-:S03]  /*1e20*/  IMAD.U32 R3, RZ, RZ, UR51 ;  /* 0x00000033ff037e24 */ /* 0x001fc6000f8e00ff */
[----:B------:R-:W-:Y:S02]  /*1e30*/  LEA R106, R106, UR45, 0x3 ;  /* 0x0000002d6a6a7c11 */ /* 0x000fe4000f8e18ff */
[----:B------:R-:W-:-:S04]  /*1e40*/  SHF.L.U32 R3, R3, 0x1f, RZ ;  /* 0x0000001f03037819 */ /* 0x000fc800000006ff */
[----:B------:R0:W1:Y:S01]  /*1e50*/  SYNCS.PHASECHK.TRANS64.TRYWAIT P1, [R106+URZ+0x13230], R3 ;  /* 0x013230036a0075a7 */ /* 0x000062000802017f */
[----:B------:R-:W-:Y:S05]  /*1e60*/  @!P0 BRA `(.L_x_1074) ;  /* 0x0000000000048947 */ /* 0x000fea0003800000 */
[----:B------:R-:W-:Y:S01]  /*1e70*/  BPT.TRAP 0x1 ;  /* 0x000000040000795c */ /* 0x000fe20000300000 */
.L_x_1074:
[----:B-1----:R-:W-:Y:S05]  /*1e80*/  @P1 BRA `(.L_x_1075) ;  /* 0x0000000000081947 */ /* 0x002fea0003800000 */
[----:B------:R-:W1:Y:S02]  /*1e90*/  SYNCS.PHASECHK.TRANS64.TRYWAIT P1, [R106+URZ+0x13230], R3 ;  /* 0x013230036a0075a7 */ /* 0x000e64000802017f */
[----:B-1----:R-:W-:Y:S05]  /*1ea0*/  @!P1 BRA `(.L_x_1076) ;  /* 0x000001b400349947 */ /* 0x002fea0003800000 */
.L_x_1075:
[----:B------:R-:W-:-:S04]  /*1eb0*/  UIADD3 UR4, UR45, 0xe000, URZ ;  /* 0x0000e0002d047890 */ /* 0x000fc8000fffe03f */
[----:B------:R-:W-:-:S04]  /*1ec0*/  USHF.R.U32.HI UR4, URZ, 0x4, UR4 ;  /* 0x000000043f047899 */ /* 0x000fc80008011604 */
[----:B------:R-:W-:-:S06]  /*1ed0*/  ULOP3.LUT UR4, UR4, 0x3fff, URZ, 0xc0, !UPT ;  /* 0x00003fff04047892 */ /* 0x000fcc000f8ec03f */
[----:B------:R-:W-:Y:S01]  /*1ee0*/  IMAD.U32 R10, RZ, RZ, UR4 ;  /* 0x00000004ff0a7e24 */ /* 0x000fe2000f8e00ff */
[----:B------:R-:W-:Y:S05]  /*1ef0*/  WARPSYNC.ALL ;  /* 0x0000000000007948 */ /* 0x000fea0003800000 */
[----:B------:R-:W-:-:S04]  /*1f00*/  LOP3.LUT R10, R10, 0x10000, RZ, 0xfc, !PT ;  /* 0x000100000a0a7812 */ /* 0x000fc800078efcff */
[----:B------:R-:W-:Y:S01]  /*1f10*/  R2UR UR12, R10 ;  /* 0x000000000a0c72ca */ /* 0x000fe200000e0000 */
[----:B------:R-:W-:Y:S01]  /*1f20*/  ULOP3.LUT UR54, UR54, 0x10000, URZ, 0xfc, !UPT ;  /* 0x0001000036367892 */ /* 0x000fe2000f8efc3f */
[----:B------:R-:W-:Y:S01]  /*1f30*/  WARPGROUP.ARRIVE ;  /* 0x00000000000079c5 */ /* 0x000fe20000000000 */
[----:B------:R-:W-:Y:S01]  /*1f40*/  UMOV UR9, 0x80000020 ;  /* 0x8000002000097882 */ /* 0x000fe20000000000 */
[----:B------:R-:W-:Y:S01]  /*1f50*/  UMOV UR11, 0x80000020 ;  /* 0x80000020000b7882 */ /* 0x000fe20000000000 */
[----:B------:R-:W-:-:S03]  /*1f60*/  UMOV UR7, 0x80000020 ;  /* 0x8000002000077882 */ /* 0x000fc60000000000 */
[----:B------:R-:W-:-:S05]  /*1f70*/  UMOV UR8, UR54 ;  /* 0x0000003600087c82 */ /* 0x000fca0008000000 */
        /* <DEDUP_REMOVED lines=60> */
.L_x_1077:
[----:B------:R-:W-:Y:S01]  /*2340*/  UISETP.NE.AND UP1, UPT, UR49, URZ, UPT ;  /* 0x0000003f3100728c */ /* 0x000fe2000bf25270 */
[C---:B------:R-:W-:Y:S01]  /*2350*/  FMUL.FTZ R4, R0.reuse, R91 ;  /* 0x0000005b00047220 */ /* 0x040fe20000410000 */
[C---:B------:R-:W-:Y:S01]  /*2360*/  FMUL.FTZ R91, R0.reuse, R101 ;  /* 0x00000065005b7220 */ /* 0x040fe20000410000 */
[----:B------:R-:W-:Y:S01]  /*2370*/  FMUL.FTZ R101, R0, R45 ;  /* 0x0000002d00657220 */ /* 0x000fe20000410000 */
[----:B------:R-:W-:Y:S01]  /*2380*/  R2UR UR6, R106 ;  /* 0x000000006a0672ca */ /* 0x000fe200000e0000 */
[----:B------:R-:W-:Y:S01]  /*2390*/  FMUL.FTZ R45, R0, R51 ;  /* 0x00000033002d7220 */ /* 0x000fe20000410000 */
[----:B------:R-:W-:Y:S01]  /*23a0*/  PLOP3.LUT P1, PT, PT, PT, UP1, 0x80, 0x0 ;  /* 0x000000000000781c */ /* 0x000fe20003f2f018 */
[----:B01----:R-:W-:Y:S01]  /*23b0*/  VIADD R106, R22, UR40 ;  /* 0x00000028166a7c36 */ /* 0x003fe20008000000 */
[----:B------:R-:W-:Y:S01]  /*23c0*/  PLOP3.LUT P2, PT, PT, PT, UP1, 0x80, 0x0 ;  /* 0x000000000000781c */ /* 0x000fe20003f4f018 */
[C---:B------:R-:W-:Y:S01]  /*23d0*/  FMUL.FTZ R51, R0.reuse, R24 ;  /* 0x0000001800337220 */ /* 0x040fe20000410000 */
[C---:B------:R-:W-:Y:S01]  /*23e0*/  FMUL.FTZ R24, R0.reuse, R26 ;  /* 0x0000001a00187220 */ /* 0x040fe20000410000 */
[----:B------:R-:W-:Y:S01]  /*23f0*/  @UP1 ULDC UR7, c[0x0][0x44c] ;  /* 0x0001130000071ab9 */ /* 0x000fe20000000800 */
[C---:B------:R-:W-:Y:S01]  /*2400*/  FMUL.FTZ R26, R0.reuse, R30 ;  /* 0x0000001e001a7220 */ /* 0x040fe20000410000 */
[C---:B------:R-:W-:Y:S01]  /*2410*/  FMUL.FTZ R6, R0.reuse, R94 ;  /* 0x0000005e00067220 */ /* 0x040fe20000410000 */
[C---:B------:R-:W-:Y:S01]  /*2420*/  FMUL.FTZ R11, R0.reuse, R102 ;  /* 0x00000066000b7220 */ /* 0x040fe20000410000 */
[C---:B------:R-:W-:Y:S01]  /*2430*/  FMUL.FTZ R94, R0.reuse, R72 ;  /* 0x00000048005e7220 */ /* 0x040fe20000410000 */
[C---:B------:R-:W-:Y:S01]  /*2440*/  FMUL.FTZ R102, R0.reuse, R25 ;  /* 0x0000001900667220 */ /* 0x040fe20000410000 */
[C---:B------:R-:W-:Y:S01]  /*2450*/  FMUL.FTZ R72, R0.reuse, R79 ;  /* 0x0000004f00487220 */ /* 0x040fe20000410000 */
        /* <DEDUP_REMOVED lines=8> */
[C---:B------:R-:W-:Y:S01]  /*24e0*/  FMUL.FTZ R27, R0.reuse, R31 ;  /* 0x0000001f001b7220 */ /* 0x040fe20000410000 */
[----:B------:R-:W-:Y:S01]  /*24f0*/  UIADD3 UR6, UR6, 0x13240, URZ ;  /* 0x0001324006067890 */ /* 0x000fe2000fffe03f */
[C---:B------:R-:W-:Y:S01]  /*2500*/  FMUL.FTZ R88, R0.reuse, R92 ;  /* 0x0000005c00587220 */ /* 0x040fe20000410000 */
[----:B------:R-:W0:Y:S01]  /*2510*/  SHFL.IDX PT, R36, R106, RZ, 0x1c1f ;  /* 0x001c1fff6a247589 */ /* 0x000e2200000e0000 */
[C---:B------:R-:W-:Y:S01]  /*2520*/  FMUL.FTZ R13, R0.reuse, R93 ;  /* 0x0000005d000d7220 */ /* 0x040fe20000410000 */
[C---:B------:R-:W-:Y:S01]  /*2530*/  FMUL.FTZ R90, R0.reuse, R96 ;  /* 0x00000060005a7220 */ /* 0x040fe20000410000 */
[C---:B------:R-:W-:Y:S01]  /*2540*/  FMUL.FTZ R15, R0.reuse, R74 ;  /* 0x0000004a000f7220 */ /* 0x040fe20000410000 */
[----:B------:R-:W-:Y:S01]  /*2550*/  FMUL.FTZ R80, R0, R81 ;  /* 0x0000005100507220 */ /* 0x000fe20000410000 */
[----:B------:R-:W-:-:S02]  /*2560*/  IMAD.MOV.U32 R31, RZ, RZ, -0xa0 ;  /* 0xffffff60ff1f7424 */ /* 0x000fc400078e00ff */
        /* <DEDUP_REMOVED lines=28> */
[----:B------:R-:W-:Y:S01]  /*2730*/  UPRMT UR6, UR44, 0x654, UR6 ;  /* 0x000006542c067896 */ /* 0x000fe20008000006 */
        /* <DEDUP_REMOVED lines=11> */
[----:B------:R-:W-:-:S02]  /*27f0*/  IMAD R34, R104, R31, 0xa1 ;  /* 0x000000a168227424 */ /* 0x000fc400078e021f */
        /* <DEDUP_REMOVED lines=19> */
[----:B------:R-:W-:Y:S01]  /*2930*/  PLOP3.LUT P1, PT, PT, PT, UP0, 0x40, 0x0 ;  /* 0x000000000000781c */ /* 0x000fe20003f2e808 */
[----:B------:R-:W1:Y:S01]  /*2940*/  MUFU.TANH R5, R5 ;  /* 0x0000000500057308 */ /* 0x000e620000002400 */
[----:B------:R-:W-:Y:S01]  /*2950*/  IADD3 R33, R17, R34, -R19 ;  /* 0x0000002211217210 */ /* 0x000fe20007ffe813 */
[----:B------:R-:W-:Y:S01]  /*2960*/  ULDC UR22, c[0x0][0x9dc] ;  /* 0x0002770000167ab9 */ /* 0x000fe20000000800 */
[----:B------:R-:W-:Y:S01]  /*2970*/  SYNCS.ARRIVE.TRANS64.RED.A1T0 RZ, [UR6], RZ ;  /* 0x000000ffffff79a7 */ /* 0x000fe20008100406 */
[----:B------:R-:W-:Y:S01]  /*2980*/  ULOP3.LUT UR6, URZ, UR22, URZ, 0x33, !UPT ;  /* 0x000000163f067292 */ /* 0x000fe2000f8e333f */
[----:B------:R-:W-:Y:S01]  /*2990*/  IMAD R32, R104, -0xa0, R17 ;  /* 0xffffff6068207824 */ /* 0x000fe200078e0211 */
[----:B------:R-:W-:Y:S01]  /*29a0*/  ULDC UR11, c[0x0][0x9e0] ;  /* 0x00027800000b7ab9 */ /* 0x000fe20000000800 */
[----:B------:R-:W-:Y:S01]  /*29b0*/  IMAD.IADD R33, R33, 0x1, -R18 ;  /* 0x0000000121217824 */ /* 0x000fe200078e0a12 */
[----:B------:R-:W2:Y:S01]  /*29c0*/  MUFU.TANH R12, R12 ;  /* 0x0000000c000c7308 */ /* 0x000ea20000002400 */
[----:B------:R-:W-:Y:S01]  /*29d0*/  VIADD R118, R34, 0xffffffff ;  /* 0xffffffff22767836 */ /* 0x000fe20000000000 */
[----:B------:R-:W-:Y:S01]  /*29e0*/  IADD3 R115, -R19, 0xa0, R32 ;  /* 0x000000a013737810 */ /* 0x000fe20007ffe120 */
[----:B------:R-:W-:-:S02]  /*29f0*/  VIADD R116, R33, UR11 ;  /* 0x0000000b21747c36 */ /* 0x000fc40008000000 */
[----:B------:R-:W-:Y:S02]  /*2a00*/  VIADD R117, R33, UR6 ;  /* 0x0000000621757c36 */ /* 0x000fe40008000000 */
[----:B------:R-:W-:Y:S01]  /*2a10*/  IMAD.IADD R110, R118, 0x1, -R19 ;  /* 0x00000001766e7824 */ /* 0x000fe200078e0a13 */
[----:B------:R-:W3:Y:S01]  /*2a20*/  MUFU.TANH R3, R3 ;  /* 0x0000000300037308 */ /* 0x000ee20000002400 */
[----:B0-----:R-:W-:Y:S01]  /*2a30*/  VIADDMNMX R113, R36, R116, R115, PT ;  /* 0x0000007424717246 */ /* 0x001fe20003800173 */
[----:B------:R-:W-:-:S06]  /*2a40*/  IMAD.IADD R114, R117, 0x1, R36 ;  /* 0x0000000175727824 */ /* 0x000fcc00078e0224 */
[----:B------:R-:W0:Y:S08]  /*2a50*/  MUFU.TANH R4, R4 ;  /* 0x0000000400047308 */ /* 0x000e300000002400 */
        /* <DEDUP_REMOVED lines=77> */
[----:B------:R-:W-:Y:S01]  /*2f30*/  IADD3 R35, -R18, R17, R36 ;  /* 0x0000001112237210 */ /* 0x000fe20007ffe124 */
        /* <DEDUP_REMOVED lines=12> */
.L_x_1080:
[----:B------:R-:W-:Y:S02]  /*3000*/  ULDC UR6, c[0x0][0x9e4] ;  /* 0x0002790000067ab9 */ /* 0x000fe40000000800 */
[----:B------:R-:W-:-:S05]  /*3010*/  IMAD.U32 R34, RZ, RZ, UR6 ;  /* 0x00000006ff227e24 */ /* 0x000fca000f8e00ff */
[----:B------:R-:W-:-:S13]  /*3020*/  ISETP.NE.AND P1, PT, R34, 0x1, PT ;  /* 0x000000012200780c */ /* 0x000fda0003f25270 */
[----:B------:R-:W1:Y:S02]  /*3030*/  @P1 LDC.64 R32, c[0x0][0x9e8] ;  /* 0x00027a00ff201b82 */ /* 0x000e640000000a00 */
[----:B-1----:R-:W-:-:S05]  /*3040*/  @P1 IMAD.HI.U32 R32, R35, R32, RZ ;  /* 0x0000002023201227 */ /* 0x002fca00078e00ff */
[----:B------:R-:W-:-:S07]  /*3050*/  @P1 SHF.R.U32.HI R35, RZ, R33, R32 ;  /* 0x00000021ff231219 */ /* 0x000fce0000011620 */
.L_x_1081:
[----:B------:R-:W-:Y:S05]  /*3060*/  BSYNC B0 ;  /* 0x0000000000007941 */ /* 0x000fea0003800000 */
.L_x_1079:
[----:B------:R-:W-:-:S05]  /*3070*/  IMAD R35, R35, R34, R110 ;  /* 0x0000002223237224 */ /* 0x000fca00078e026e */
[----:B------:R-:W-:Y:S02]  /*3080*/  VIADDMNMX R113, R35, R34, R113, PT ;  /* 0x0000002223717246 */ /* 0x000fe40003800171 */
[----:B------:R-:W-:-:S07]  /*3090*/  VIMNMX R114, R114, R35, !PT ;  /* 0x0000002372727248 */ /* 0x000fce0007fe0100 */
.L_x_1078:
[C---:B------:R-:W-:Y:S01]  /*30a0*/  ISETP.GE.AND P2, PT, R118.reuse, 0x9, PT ;  /* 0x000000097600780c */ /* 0x040fe20003f46270 */
[----:B------:R-:W1:Y:S01]  /*30b0*/  SHFL.IDX PT, R106, R106, 0x1, 0x1c1f ;  /* 0x003c1f006a6a7f89 */ /* 0x000e6200000e0000 */
[C---:B------:R-:W-:Y:S01]  /*30c0*/  ISETP.GE.AND P1, PT, R118.reuse, 0x2, PT ;  /* 0x000000027600780c */ /* 0x040fe20003f26270 */
[----:B------:R-:W-:Y:S01]  /*30d0*/  UISETP.NE.AND UP0, UPT, UR48, URZ, UPT ;  /* 0x0000003f3000728c */ /* 0x000fe2000bf05270 */
        /* <DEDUP_REMOVED lines=41> */
[----:B------:R-:W-:Y:S02]  /*3370*/  ISETP.GT.AND P2, PT, R114, 0x20, !P3 ;  /* 0x000000207200780c */ /* 0x000fe40005f44270 */
[----:B-1----:R-:W-:Y:S02]  /*3380*/  VIADDMNMX R92, R106, R116, R115, PT ;  /* 0x000000746a5c7246 */ /* 0x002fe40003800173 */
[----:B------:R-:W-:Y:S02]  /*3390*/  ISETP.LT.OR P2, PT, R113, 0x21, P2 ;  /* 0x000000217100780c */ /* 0x000fe40001741670 */
[----:B------:R-:W-:Y:S02]  /*33a0*/  @P3 LOP3.LUT R16, R16, 0x40000000, RZ, 0xfc, !PT ;  /* 0x4000000010103812 */ /* 0x000fe400078efcff */
[----:B------:R-:W-:-:S02]  /*33b0*/  ISETP.GE.AND P3, PT, R118, 0x22, PT ;  /* 0x000000227600780c */ /* 0x000fc40003f66270 */
[----:B------:R-:W-:Y:S02]  /*33c0*/  LOP3.LUT R16, R16, 0xdfffffff, RZ, 0xc0, !PT ;  /* 0xdfffffff10107812 */ /* 0x000fe400078ec0ff */
[----:B------:R-:W-:Y:S02]  /*33d0*/  FSEL R70, R94, -INF , !P2 ;  /* 0xff8000005e467808 */ /* 0x000fe40005000000 */
[----:B------:R-:W-:-:S04]  /*33e0*/  ISETP.GT.AND P2, PT, R114, 0x21, !P3 ;  /* 0x000000217200780c */ /* 0x000fc80005f44270 */
[----:B------:R-:W-:-:S03]  /*33f0*/  ISETP.LT.OR P2, PT, R113, 0x22, P2 ;  /* 0x000000227100780c */ /* 0x000fc60001741670 */
[----:B------:R-:W-:Y:S02]  /*3400*/  @P3 LOP3.LUT R16, R16, 0x20000000, RZ, 0xfc, !PT ;  /* 0x2000000010103812 */ /* 0x000fe400078efcff */
[----:B------:R-:W-:Y:S02]  /*3410*/  ISETP.GE.AND P3, PT, R118, 0x29, PT ;  /* 0x000000297600780c */ /* 0x000fe40003f66270 */
[----:B------:R-:W-:Y:S02]  /*3420*/  LOP3.LUT R16, R16, 0xefffffff, RZ, 0xc0, !PT ;  /* 0xefffffff10107812 */ /* 0x000fe400078ec0ff */
[----:B------:R-:W-:Y:S01]  /*3430*/  FSEL R71, R93, -INF , !P2 ;  /* 0xff8000005d477808 */ /* 0x000fe20005000000 */
[----:B------:R-:W-:Y:S01]  /*3440*/  IMAD.IADD R93, R117, 0x1, R106 ;  /* 0x00000001755d7824 */ /* 0x000fe200078e026a */
        /* <DEDUP_REMOVED lines=190> */
.L_x_1084:
[----:B------:R-:W-:Y:S02]  /*4030*/  ULDC UR6, c[0x0][0x9e4] ;  /* 0x0002790000067ab9 */ /* 0x000fe40000000800 */
[----:B------:R-:W-:-:S05]  /*4040*/  IMAD.U32 R94, RZ, RZ, UR6 ;  /* 0x00000006ff5e7e24 */ /* 0x000fca000f8e00ff */
[----:B------:R-:W-:-:S13]  /*4050*/  ISETP.NE.AND P6, PT, R94, 0x1, PT ;  /* 0x000000015e00780c */ /* 0x000fda0003fc5270 */
[----:B------:R-:W0:Y:S02]  /*4060*/  @P6 LDC.64 R12, c[0x0][0x9e8] ;  /* 0x00027a00ff0c6b82 */ /* 0x000e240000000a00 */
[----:B0-----:R-:W-:-:S05]  /*4070*/  @P6 IMAD.HI.U32 R12, R5, R12, RZ ;  /* 0x0000000c050c6227 */ /* 0x001fca00078e00ff */
[----:B------:R-:W-:-:S07]  /*4080*/  @P6 SHF.R.U32.HI R5, RZ, R13, R12 ;  /* 0x0000000dff056219 */ /* 0x000fce000001160c */
.L_x_1085:
[----:B------:R-:W-:Y:S05]  /*4090*/  BSYNC B0 ;  /* 0x0000000000007941 */ /* 0x000fea0003800000 */
.L_x_1083:
[----:B------:R-:W-:-:S05]  /*40a0*/  IMAD R5, R5, R94, R110 ;  /* 0x0000005e05057224 */ /* 0x000fca00078e026e */
[----:B------:R-:W-:Y:S02]  /*40b0*/  VIADDMNMX R92, R5, R94, R92, PT ;  /* 0x0000005e055c7246 */ /* 0x000fe4000380015c */
[----:B------:R-:W-:-:S07]  /*40c0*/  VIMNMX R93, R93, R5, !PT ;  /* 0x000000055d5d7248 */ /* 0x000fce0007fe0100 */
.L_x_1082:
        /* <DEDUP_REMOVED lines=8> */
[----:B------:R-:W-:Y:S01]  /*4150*/  FSEL R12, R4, -INF , !P1 ;  /* 0xff800000040c7808 */ /* 0x000fe20004800000 */
[----:B------:R-:W-:Y:S01]  /*4160*/  UMOV UR10, UR40 ;  /* 0x00000028000a7c82 */ /* 0x000fe20008000000 */
        /* <DEDUP_REMOVED lines=96> */
[C---:B------:R-:W-:Y:S01]  /*4770*/  ISETP.GT.AND P2, PT, R93.reuse, 0x89, !P2 ;  /* 0x000000895d00780c */ /* 0x040fe20005744270 */
        /* <DEDUP_REMOVED lines=13> */
[C---:B------:R-:W-:Y:S02]  /*4850*/  ISETP.GT.AND P1, PT, R93.reuse, 0x41, !P1 ;  /* 0x000000415d00780c */ /* 0x040fe40004f24270 */
        /* <DEDUP_REMOVED lines=20> */
[----:B------:R-:W-:-:S01]  /*49a0*/  FFMA.FTZ R96, R5, R96, -8 ;  /* 0xc100000005607423 */ /* 0x000fc20000010060 */
        /* <DEDUP_REMOVED lines=62> */
[----:B------:R-:W-:-:S01]  /*4d90*/  FFMA.FTZ R13, R88, UR20, -R96 ;  /* 0x00000014580d7c23 */ /* 0x000fc20008010860 */
[----:B------:R-:W-:Y:S01]  /*4da0*/  ISETP.LT.OR P1, PT, R92, 0x1, P1 ;  /* 0x000000015c00780c */ /* 0x000fe20000f21670 */
[----:B------:R-:W-:-:S01]  /*4db0*/  FFMA.FTZ R88, R67, UR20, -R96 ;  /* 0x0000001443587c23 */ /* 0x000fc20008010860 */
[--C-:B------:R-:W-:Y:S01]  /*4dc0*/  FFMA.FTZ R67, R90, UR20, -R96.reuse ;  /* 0x000000145a437c23 */ /* 0x100fe20008010860 */
[----:B------:R-:W-:-:S01]  /*4dd0*/  FFMA.FTZ R90, R89, UR20, -R96 ;  /* 0x00000014595a7c23 */ /* 0x000fc20008010860 */
[----:B------:R-:W-:Y:S01]  /*4de0*/  FSEL R97, R3, -INF , !P1 ;  /* 0xff80000003617808 */ /* 0x000fe20004800000 */
[----:B------:R-:W-:-:S01]  /*4df0*/  FFMA.FTZ R94, R91, UR20, -R96 ;  /* 0x000000145b5e7c23 */ /* 0x000fc20008010860 */
[----:B------:R-:W-:Y:S01]  /*4e00*/  LOP3.LUT P1, RZ, R2, 0x2, RZ, 0xc0, !PT ;  /* 0x0000000202ff7812 */ /* 0x000fe2000782c0ff */
[----:B------:R-:W-:-:S01]  /*4e10*/  FFMA.FTZ R91, R37, UR20, -R96 ;  /* 0x00000014255b7c23 */ /* 0x000fc20008010860 */
[----:B------:R-:W-:Y:S01]  /*4e20*/  FMNMX.FTZ R89, R97, R12, !PT ;  /* 0x0000000c61597209 */ /* 0x000fe20007810000 */
[----:B------:R-:W-:-:S01]  /*4e30*/  FFMA.FTZ R3, R95, UR20, -R96 ;  /* 0x000000145f037c23 */ /* 0x000fc20008010860 */
[----:B------:R-:W-:Y:S01]  /*4e40*/  ISETP.GT.AND P1, PT, R93, 0x88, !P1 ;  /* 0x000000885d00780c */ /* 0x000fe20004f24270 */
[----:B------:R-:W-:-:S01]  /*4e50*/  FFMA.FTZ R66, R66, UR20, -R96 ;  /* 0x0000001442427c23 */ /* 0x000fc20008010860 */
[----:B------:R-:W-:Y:S01]  /*4e60*/  FMNMX.FTZ R4, R6, R89, !PT ;  /* 0x0000005906047209 */ /* 0x000fe20007810000 */
[----:B------:R-:W-:Y:S01]  /*4e70*/  MUFU.EX2 R13, R13 ;  /* 0x0000000d000d7308 */ /* 0x000fe20000000800 */
[----:B------:R-:W-:Y:S01]  /*4e80*/  ISETP.LT.OR P1, PT, R92, 0x89, P1 ;  /* 0x000000895c00780c */ /* 0x000fe20000f21670 */
[--C-:B------:R-:W-:Y:S01]  /*4e90*/  FFMA.FTZ R68, R68, UR20, -R96.reuse ;  /* 0x0000001444447c23 */ /* 0x100fe20008010860 */
[----:B------:R-:W-:Y:S01]  /*4ea0*/  FMNMX.FTZ R89, R7, R4, !PT ;  /* 0x0000000407597209 */ /* 0x000fe20007810000 */
[--C-:B------:R-:W-:Y:S01]  /*4eb0*/  FFMA.FTZ R69, R69, UR20, -R96.reuse ;  /* 0x0000001445457c23 */ /* 0x100fe20008010860 */
[----:B------:R-:W-:Y:S01]  /*4ec0*/  FSEL R26, R26, -INF , !P1 ;  /* 0xff8000001a1a7808 */ /* 0x000fe20004800000 */
[--C-:B------:R-:W-:Y:S01]  /*4ed0*/  FFMA.FTZ R70, R70, UR20, -R96.reuse ;  /* 0x0000001446467c23 */ /* 0x100fe20008010860 */
[----:B------:R-:W-:Y:S01]  /*4ee0*/  FMNMX.FTZ R4, R8, R89, !PT ;  /* 0x0000005908047209 */ /* 0x000fe20007810000 */
[----:B------:R-:W-:Y:S01]  /*4ef0*/  MUFU.EX2 R3, R3 ;  /* 0x0000000300037308 */ /* 0x000fe20000000800 */
[----:B------:R-:W-:Y:S01]  /*4f00*/  ISETP.GT.AND P6, PT, R93, 0x99, !P6 ;  /* 0x000000995d00780c */ /* 0x000fe200077c4270 */
[--C-:B------:R-:W-:Y:S01]  /*4f10*/  FFMA.FTZ R93, R55, UR20, -R96.reuse ;  /* 0x00000014375d7c23 */ /* 0x100fe20008010860 */
[----:B------:R-:W-:Y:S01]  /*4f20*/  FMNMX.FTZ R4, R9, R4, !PT ;  /* 0x0000000409047209 */ /* 0x000fe20007810000 */
[--C-:B------:R-:W-:Y:S01]  /*4f30*/  FFMA.FTZ R55, R54, UR20, -R96.reuse ;  /* 0x0000001436377c23 */ /* 0x100fe20008010860 */
[----:B------:R-:W-:Y:S01]  /*4f40*/  ISETP.LT.OR P6, PT, R92, 0x9a, P6 ;  /* 0x0000009a5c00780c */ /* 0x000fe200037c1670 */
[--C-:B------:R-:W-:Y:S01]  /*4f50*/  FFMA.FTZ R71, R71, UR20, -R96.reuse ;  /* 0x0000001447477c23 */ /* 0x100fe20008010860 */
[----:B------:R-:W-:Y:S01]  /*4f60*/  FMNMX.FTZ R89, R11, R4, !PT ;  /* 0x000000040b597209 */ /* 0x000fe20007810000 */
[----:B------:R-:W-:Y:S01]  /*4f70*/  MUFU.EX2 R66, R66 ;  /* 0x0000004200427308 */ /* 0x000fe20000000800 */
[----:B------:R-:W-:Y:S01]  /*4f80*/  FSEL R31, R31, -INF , !P6 ;  /* 0xff8000001f1f7808 */ /* 0x000fe20007000000 */
[--C-:B------:R-:W-:Y:S01]  /*4f90*/  FFMA.FTZ R77, R77, UR20, -R96.reuse ;  /* 0x000000144d4d7c23 */ /* 0x100fe20008010860 */
        /* <DEDUP_REMOVED lines=39> */
[----:B0-----:R-:W-:-:S02]  /*5210*/  F2FP.SATFINITE.E4M3.F32.PACK_AB_MERGE_C R152, R88, R13, RZ ;  /* 0x0000000d5898723e */ /* 0x001fc400048070ff */
[----:B------:R-:W-:Y:S02]  /*5220*/  FMNMX.FTZ R89, R57, R4, !PT ;  /* 0x0000000439597209 */ /* 0x000fe40007810000 */
[----:B------:R-:W-:Y:S02]  /*5230*/  F2FP.SATFINITE.E4M3.F32.PACK_AB_MERGE_C R152, R66, R3, R152 ;  /* 0x000000034298723e */ /* 0x000fe40004807098 */
        /* <DEDUP_REMOVED lines=38> */
[----:B------:R-:W-:-:S03]  /*54a0*/  F2FP.SATFINITE.E4M3.F32.PACK_AB_MERGE_C R150, R80, R79, R150 ;  /* 0x0000004f5096723e */ /* 0x000fc60004807096 */
[----:B------:R-:W0:Y:S01]  /*54b0*/  SHFL.BFLY PT, R89, R4, 0x2, 0x1f ;  /* 0x0c401f0004597f89 */ /* 0x000e2200000e0000 */
[----:B------:R-:W-:Y:S08]  /*54c0*/  MUFU.EX2 R37, R93 ;  /* 0x0000005d00257308 */ /* 0x000ff00000000800 */
[----:B------:R-:W-:Y:S08]  /*54d0*/  MUFU.EX2 R85, R85 ;  /* 0x0000005500557308 */ /* 0x000ff00000000800 */
[----:B------:R-:W1:Y:S01]  /*54e0*/  MUFU.EX2 R86, R86 ;  /* 0x0000005600567308 */ /* 0x000e620000000800 */
[----:B0-----:R-:W-:-:S07]  /*54f0*/  FMNMX.FTZ R89, R4, R89, !PT ;  /* 0x0000005904597209 */ /* 0x001fce0007810000 */
[----:B------:R-:W-:Y:S01]  /*5500*/  MUFU.EX2 R65, R65 ;  /* 0x0000004100417308 */ /* 0x000fe20000000800 */
[----:B------:R-:W0:Y:S07]  /*5510*/  SHFL.BFLY PT, R4, R89, 0x1, 0x1f ;  /* 0x0c201f0059047f89 */ /* 0x000e2e00000e0000 */
[----:B------:R-:W2:Y:S01]  /*5520*/  MUFU.EX2 R64, R64 ;  /* 0x0000004000407308 */ /* 0x000ea20000000800 */
[----:B-1----:R-:W-:-:S04]  /*5530*/  F2FP.SATFINITE.E4M3.F32.PACK_AB_MERGE_C R144, R86, R85, RZ ;  /* 0x000000555690723e */ /* 0x002fc800048070ff */
[----:B------:R-:W-:-:S03]  /*5540*/  F2FP.SATFINITE.E4M3.F32.PACK_AB_MERGE_C R144, R84, R83, R144 ;  /* 0x000000535490723e */ /* 0x000fc60004807090 */
[----:B------:R-:W-:Y:S08]  /*5550*/  MUFU.EX2 R36, R36 ;  /* 0x0000002400247308 */ /* 0x000ff00000000800 */
[----:B------:R-:W-:Y:S01]  /*5560*/  MUFU.EX2 R87, R87 ;  /* 0x0000005700577308 */ /* 0x000fe20000000800 */
[----:B--2---:R-:W-:Y:S02]  /*5570*/  F2FP.SATFINITE.E4M3.F32.PACK_AB_MERGE_C R146, R64, R65, RZ ;  /* 0x000000414092723e */ /* 0x004fe400048070ff */
[----:B0-----:R-:W-:Y:S01]  /*5580*/  FMNMX.FTZ R4, R89, R4, !PT ;  /* 0x0000000459047209 */ /* 0x001fe20007810000 */
[----:B------:R-:W-:-:S03]  /*5590*/  IMAD.U32 R89, RZ, RZ, UR20 ;  /* 0x00000014ff597e24 */ /* 0x000fc6000f8e00ff */
[C---:B------:R-:W-:Y:S01]  /*55a0*/  FSETP.NEU.FTZ.AND P1, PT, R4.reuse, -INF , PT ;  /* 0xff8000000400780b */ /* 0x040fe20003f3d000 */
[----:B------:R-:W-:-:S01]  /*55b0*/  FFMA.FTZ R54, R4, R89, -8 ;  /* 0xc100000004367423 */ /* 0x000fc20000010059 */
[----:B------:R-:W-:Y:S01]  /*55c0*/  FFMA.FTZ R89, R33, UR20, -R96 ;  /* 0x0000001421597c23 */ /* 0x000fe20008010860 */
[----:B------:R-:W-:Y:S03]  /*55d0*/  MUFU.EX2 R94, R94 ;  /* 0x0000005e005e7308 */ /* 0x000fe60000000800 */
[----:B------:R-:W-:Y:S02]  /*55e0*/  FSEL R33, R54, RZ, P1 ;  /* 0x000000ff36217208 */ /* 0x000fe40000800000 */
[----:B------:R-:W-:-:S03]  /*55f0*/  PLOP3.LUT P1, PT, PT, PT, UP0, 0x40, 0x0 ;  /* 0x000000000000781c */ /* 0x000fc60003f2e808 */
        /* <DEDUP_REMOVED lines=11> */
[----:B------:R-:W-:-:S01]  /*56b0*/  FADD.FTZ R76, R3, R66 ;  /* 0x00000042034c7221 */ /* 0x000fc20000010000 */
[--C-:B------:R-:W-:Y:S01]  /*56c0*/  FFMA.FTZ R75, R59, UR20, -R33.reuse ;  /* 0x000000143b4b7c23 */ /* 0x100fe20008010821 */
[----:B------:R-:W-:-:S01]  /*56d0*/  FFMA.FTZ R6, R6, UR20, -R33 ;  /* 0x0000001406067c23 */ /* 0x000fc20008010821 */
[--C-:B------:R-:W-:Y:S01]  /*56e0*/  FFMA.FTZ R59, R60, UR20, -R33.reuse ;  /* 0x000000143c3b7c23 */ /* 0x100fe20008010821 */
[----:B------:R-:W-:-:S01]  /*56f0*/  FFMA.FTZ R60, R61, UR20, -R33 ;  /* 0x000000143d3c7c23 */ /* 0x000fc20008010821 */
[----:B------:R-:W-:Y:S01]  /*5700*/  MUFU.EX2 R54, R54 ;  /* 0x0000003600367308 */ /* 0x000fe20000000800 */
[----:B------:R-:W-:-:S01]  /*5710*/  FADD.FTZ R61, R13, R76 ;  /* 0x0000004c0d3d7221 */ /* 0x000fc20000010000 */
[--C-:B------:R-:W-:Y:S01]  /*5720*/  FFMA.FTZ R7, R7, UR20, -R33.reuse ;  /* 0x0000001407077c23 */ /* 0x100fe20008010821 */
[----:B------:R-:W-:-:S01]  /*5730*/  FFMA.FTZ R8, R8, UR20, -R33 ;  /* 0x0000001408087c23 */ /* 0x000fc20008010821 */
[----:B------:R-:W-:Y:S01]  /*5740*/  FFMA.FTZ R9, R9, UR20, -R33 ;  /* 0x0000001409097c23 */ /* 0x000fe20008010821 */
[----:B------:R-:W-:-:S01]  /*5750*/  FADD.FTZ R76, R88, R61 ;  /* 0x0000003d584c7221 */ /* 0x000fc20000010000 */
[--C-:B------:R-:W-:Y:S01]  /*5760*/  FFMA.FTZ R11, R11, UR20, -R33.reuse ;  /* 0x000000140b0b7c23 */ /* 0x100fe20008010821 */
[----:B------:R-:W-:-:S01]  /*5770*/  FFMA.FTZ R61, R62, UR20, -R33 ;  /* 0x000000143e3d7c23 */ /* 0x000fc20008010821 */
[----:B------:R-:W0:Y:S01]  /*5780*/  MUFU.EX2 R91, R91 ;  /* 0x0000005b005b7308 */ /* 0x000e220000000800 */
[----:B------:R-:W-:-:S01]  /*5790*/  FADD.FTZ R95, R67, R76 ;  /* 0x0000004c435f7221 */ /* 0x000fc20000010000 */
[--C-:B------:R-:W-:Y:S01]  /*57a0*/  FFMA.FTZ R62, R63, UR20, -R33.reuse ;  /* 0x000000143f3e7c23 */ /* 0x100fe20008010821 */
[----:B------:R-:W-:-:S01]  /*57b0*/  FFMA.FTZ R66, R43, UR20, -R33 ;  /* 0x000000142b427c23 */ /* 0x000fc20008010821 */
[----:B------:R-:W-:Y:S01]  /*57c0*/  FFMA.FTZ R56, R56, UR20, -R33 ;  /* 0x0000001438387c23 */ /* 0x000fe20008010821 */
[----:B------:R-:W-:-:S01]  /*57d0*/  FADD.FTZ R95, R90, R95 ;  /* 0x0000005f5a5f7221 */ /* 0x000fc20000010000 */
[--C-:B------:R-:W-:Y:S01]  /*57e0*/  FFMA.FTZ R57, R57, UR20, -R33.reuse ;  /* 0x0000001439397c23 */ /* 0x100fe20008010821 */
[----:B------:R-:W-:-:S01]  /*57f0*/  FFMA.FTZ R58, R58, UR20, -R33 ;  /* 0x000000143a3a7c23 */ /* 0x000fc20008010821 */
[----:B------:R-:W1:Y:S01]  /*5800*/  MUFU.EX2 R6, R6 ;  /* 0x0000000600067308 */ /* 0x000e620000000800 */
[----:B------:R-:W-:-:S01]  /*5810*/  FADD.FTZ R76, R68, R95 ;  /* 0x0000005f444c7221 */ /* 0x000fc20000010000 */
[--C-:B------:R-:W-:Y:S01]  /*5820*/  FFMA.FTZ R40, R40, UR20, -R33.reuse ;  /* 0x0000001428287c23 */ /* 0x100fe20008010821 */
[----:B------:R-:W-:-:S01]  /*5830*/  FFMA.FTZ R46, R46, UR20, -R33 ;  /* 0x000000142e2e7c23 */ /* 0x000fc20008010821 */
[----:B------:R-:W-:Y:S01]  /*5840*/  FFMA.FTZ R47, R47, UR20, -R33 ;  /* 0x000000142f2f7c23 */ /* 0x000fe20008010821 */
[----:B------:R-:W-:-:S01]  /*5850*/  FADD.FTZ R95, R69, R76 ;  /* 0x0000004c455f7221 */ /* 0x000fc20000010000 */
[--C-:B------:R-:W-:Y:S01]  /*5860*/  FFMA.FTZ R24, R24, UR20, -R33.reuse ;  /* 0x0000001418187c23 */ /* 0x100fe20008010821 */
[----:B------:R-:W-:-:S01]  /*5870*/  FFMA.FTZ R25, R25, UR20, -R33 ;  /* 0x0000001419197c23 */ /* 0x000fc20008010821 */
[----:B------:R-:W2:Y:S01]  /*5880*/  MUFU.EX2 R7, R7 ;  /* 0x0000000700077308 */ /* 0x000ea20000000800 */
[----:B0-----:R-:W-:-:S01]  /*5890*/  FADD.FTZ R63, R54, R91 ;  /* 0x0000005b363f7221 */ /* 0x001fc20000010000 */
[----:B------:R-:W-:Y:S01]  /*58a0*/  FADD.FTZ R96, R70, R95 ;  /* 0x0000005f46607221 */ /* 0x000fe20000010000 */
[----:B------:R-:W-:-:S01]  /*58b0*/  FFMA.FTZ R26, R26, UR20, -R33 ;  /* 0x000000141a1a7c23 */ /* 0x000fc20008010821 */
[--C-:B------:R-:W-:Y:S01]  /*58c0*/  FFMA.FTZ R27, R27, UR20, -R33.reuse ;  /* 0x000000141b1b7c23 */ /* 0x100fe20008010821 */
[----:B------:R-:W-:-:S01]  /*58d0*/  FFMA.FTZ R28, R28, UR20, -R33 ;  /* 0x000000141c1c7c23 */ /* 0x000fc20008010821 */
[----:B------:R-:W-:Y:S01]  /*58e0*/  FADD.FTZ R96, R71, R96 ;  /* 0x0000006047607221 */ /* 0x000fe20000010000 */
[----:B------:R-:W-:-:S01]  /*58f0*/  FFMA.FTZ R29, R29, UR20, -R33 ;  /* 0x000000141d1d7c23 */ /* 0x000fc20008010821 */
[----:B------:R-:W0:Y:S01]  /*5900*/  MUFU.EX2 R8, R8 ;  /* 0x0000000800087308 */ /* 0x000e220000000800 */
[----:B-1----:R-:W-:-:S01]  /*5910*/  FADD.FTZ R76, R6, R63 ;  /* 0x0000003f064c7221 */ /* 0x002fc20000010000 */
[----:B------:R-:W-:Y:S01]  /*5920*/  FFMA.FTZ R63, R41, UR20, -R33 ;  /* 0x00000014293f7c23 */ /* 0x000fe20008010821 */
[----:B------:R-:W-:-:S01]  /*5930*/  FADD.FTZ R41, R77, R96 ;  /* 0x000000604d297221 */ /* 0x000fc20000010000 */
[--C-:B------:R-:W-:Y:S01]  /*5940*/  FFMA.FTZ R30, R30, UR20, -R33.reuse ;  /* 0x000000141e1e7c23 */ /* 0x100fe20008010821 */
[----:B------:R-:W-:-:S01]  /*5950*/  FFMA.FTZ R31, R31, UR20, -R33 ;  /* 0x000000141f1f7c23 */ /* 0x000fc20008010821 */
[----:B------:R-:W-:Y:S01]  /*5960*/  F2FP.SATFINITE.E4M3.F32.PACK_AB_MERGE_C R146, R94, R87, R146 ;  /* 0x000000575e92723e */ /* 0x000fe20004807092 */
[----:B------:R-:W-:-:S01]  /*5970*/  FADD.FTZ R68, R78, R41 ;  /* 0x000000294e447221 */ /* 0x000fc20000010000 */
[----:B------:R-:W1:Y:S01]  /*5980*/  MUFU.EX2 R9, R9 ;  /* 0x0000000900097308 */ /* 0x000e620000000800 */
[----:B--2---:R-:W-:-:S01]  /*5990*/  FADD.FTZ R95, R7, R76 ;  /* 0x0000004c075f7221 */ /* 0x004fc20000010000 */
[----:B------:R-:W-:Y:S01]  /*59a0*/  FFMA.FTZ R41, R42, UR20, -R33 ;  /* 0x000000142a297c23 */ /* 0x000fe20008010821 */
[----:B------:R-:W-:-:S04]  /*59b0*/  FADD.FTZ R77, R79, R68 ;  /* 0x000000444f4d7221 */ /* 0x000fc80000010000 */
[----:B------:R-:W-:Y:S01]  /*59c0*/  FADD.FTZ R68, R80, R77 ;  /* 0x0000004d50447221 */ /* 0x000fe20000010000 */
[----:B------:R-:W2:Y:S01]  /*59d0*/  MUFU.EX2 R11, R11 ;  /* 0x0000000b000b7308 */ /* 0x000ea20000000800 */
[----:B0-----:R-:W-:-:S02]  /*59e0*/  FADD.FTZ R76, R8, R95 ;  /* 0x0000005f084c7221 */ /* 0x001fc40000010000 */
[----:B------:R-:W-:-:S04]  /*59f0*/  FADD.FTZ R3, R81, R68 ;  /* 0x0000004451037221 */ /* 0x000fc80000010000 */
[----:B------:R-:W-:Y:S01]  /*5a00*/  FADD.FTZ R82, R82, R3 ;  /* 0x0000000352527221 */ /* 0x000fe20000010000 */
[----:B------:R-:W0:Y:S01]  /*5a10*/  MUFU.EX2 R12, R12 ;  /* 0x0000000c000c7308 */ /* 0x000e220000000800 */
[----:B-1----:R-:W-:-:S01]  /*5a20*/  FADD.FTZ R76, R9, R76 ;  /* 0x0000004c094c7221 */ /* 0x002fc20000010000 */
[----:B------:R-:W-:-:S06]  /*5a30*/  FFMA.FTZ R3, R44, UR20, -R33 ;  /* 0x000000142c037c23 */ /* 0x000fcc0008010821 */
[----:B------:R-:W1:Y:S01]  /*5a40*/  MUFU.EX2 R14, R14 ;  /* 0x0000000e000e7308 */ /* 0x000e620000000800 */
[----:B--2---:R-:W-:-:S07]  /*5a50*/  FADD.FTZ R69, R11, R76 ;  /* 0x0000004c0b457221 */ /* 0x004fce0000010000 */
[----:B------:R-:W2:Y:S01]  /*5a60*/  MUFU.EX2 R15, R15 ;  /* 0x0000000f000f7308 */ /* 0x000ea20000000800 */
[----:B0-----:R-:W-:-:S01]  /*5a70*/  FADD.FTZ R69, R12, R69 ;  /* 0x000000450c457221 */ /* 0x001fc20000010000 */
[----:B------:R-:W-:-:S04]  /*5a80*/  F2FP.SATFINITE.E4M3.F32.PACK_AB_MERGE_C R11, R12, R11, RZ ;  /* 0x0000000b0c0b723e */ /* 0x000fc800048070ff */
[----:B------:R-:W-:Y:S02]  /*5a90*/  F2FP.SATFINITE.E4M3.F32.PACK_AB_MERGE_C R155, R9, R8, R11 ;  /* 0x00000008099b723e */ /* 0x000fe4000480700b */
[----:B------:R-:W0:Y:S01]  /*5aa0*/  MUFU.EX2 R20, R20 ;  /* 0x0000001400147308 */ /* 0x000e220000000800 */
[----:B-1----:R-:W-:-:S07]  /*5ab0*/  FADD.FTZ R42, R14, R69 ;  /* 0x000000450e2a7221 */ /* 0x002fce0000010000 */
[----:B------:R-:W1:Y:S01]  /*5ac0*/  MUFU.EX2 R93, R93 ;  /* 0x0000005d005d7308 */ /* 0x000e620000000800 */
[----:B--2---:R-:W-:-:S07]  /*5ad0*/  FADD.FTZ R43, R15, R42 ;  /* 0x0000002a0f2b7221 */ /* 0x004fce0000010000 */
[----:B------:R-:W2:Y:S01]  /*5ae0*/  MUFU.EX2 R21, R21 ;  /* 0x0000001500157308 */ /* 0x000ea20000000800 */
[----:B0-----:R-:W-:-:S01]  /*5af0*/  FADD.FTZ R42, R20, R43 ;  /* 0x0000002b142a7221 */ /* 0x001fc20000010000 */
[----:B------:R-:W-:-:S04]  /*5b00*/  FADD.FTZ R43, R83, R82 ;  /* 0x00000052532b7221 */ /* 0x000fc80000010000 */
[----:B------:R-:W-:Y:S02]  /*5b10*/  FADD.FTZ R68, R84, R43 ;  /* 0x0000002b54447221 */ /* 0x000fe40000010000 */
[----:B------:R-:W0:Y:S01]  /*5b20*/  MUFU.EX2 R72, R72 ;  /* 0x0000004800487308 */ /* 0x000e220000000800 */
[----:B-1----:R-:W-:-:S01]  /*5b30*/  FADD.FTZ R44, R93, R42 ;  /* 0x0000002a5d2c7221 */ /* 0x002fc20000010000 */
[----:B------:R-:W-:Y:S01]  /*5b40*/  FADD.FTZ R85, R85, R68 ;  /* 0x0000004455557221 */ /* 0x000fe20000010000 */
[----:B------:R-:W-:-:S01]  /*5b50*/  FFMA.FTZ R42, R45, UR20, -R33 ;  /* 0x000000142d2a7c23 */ /* 0x000fc20008010821 */
[----:B------:R-:W-:Y:S02]  /*5b60*/  F2FP.SATFINITE.E4M3.F32.PACK_AB_MERGE_C R33, R7, R6, RZ ;  /* 0x000000060721723e */ /* 0x000fe400048070ff */
[----:B------:R-:W-:-:S01]  /*5b70*/  FADD.FTZ R86, R86, R85 ;  /* 0x0000005556567221 */ /* 0x000fc20000010000 */
[----:B------:R-:W-:Y:S01]  /*5b80*/  F2FP.SATFINITE.E4M3.F32.PACK_AB_MERGE_C R6, R36, R37, RZ ;  /* 0x000000252406723e */ /* 0x000fe200048070ff */
[----:B------:R-:W1:Y:S01]  /*5b90*/  MUFU.EX2 R73, R73 ;  /* 0x0000004900497308 */ /* 0x000e620000000800 */
[----:B--2---:R-:W-:-:S01]  /*5ba0*/  FADD.FTZ R43, R21, R44 ;  /* 0x0000002c152b7221 */ /* 0x004fc20000010000 */
[----:B------:R-:W-:Y:S01]  /*5bb0*/  FADD.FTZ R45, R87, R86 ;  /* 0x00000056572d7221 */ /* 0x000fe20000010000 */
[----:B------:R-:W-:-:S02]  /*5bc0*/  F2FP.SATFINITE.E4M3.F32.PACK_AB_MERGE_C R20, R93, R20, RZ ;  /* 0x000000145d14723e */ /* 0x000fc400048070ff */
[----:B------:R-:W-:Y:S01]  /*5bd0*/  F2FP.SATFINITE.E4M3.F32.PACK_AB_MERGE_C R153, R91, R54, R33 ;  /* 0x000000365b99723e */ /* 0x000fe20004807021 */
[----:B------:R-:W-:-:S01]  /*5be0*/  FADD.FTZ R94, R94, R45 ;  /* 0x0000002d5e5e7221 */ /* 0x000fc20000010000 */
[----:B------:R-:W-:Y:S01]  /*5bf0*/  F2FP.SATFINITE.E4M3.F32.PACK_AB_MERGE_C R149, R15, R14, R20 ;  /* 0x0000000e0f95723e */ /* 0x000fe20004807014 */
[----:B------:R-:W2:Y:S01]  /*5c00*/  MUFU.EX2 R74, R74 ;  /* 0x0000004a004a7308 */ /* 0x000ea20000000800 */
[----:B0-----:R-:W-:-:S01]  /*5c10*/  FADD.FTZ R44, R72, R43 ;  /* 0x0000002b482c7221 */ /* 0x001fc20000010000 */
[----:B------:R-:W-:-:S04]  /*5c20*/  FADD.FTZ R65, R65, R94 ;  /* 0x0000005e41417221 */ /* 0x000fc80000010000 */
[----:B------:R-:W-:Y:S02]  /*5c30*/  FADD.FTZ R64, R64, R65 ;  /* 0x0000004140407221 */ /* 0x000fe40000010000 */
[----:B------:R-:W0:Y:S01]  /*5c40*/  MUFU.EX2 R56, R56 ;  /* 0x0000003800387308 */ /* 0x000e220000000800 */
[----:B-1----:R-:W-:-:S07]  /*5c50*/  FADD.FTZ R43, R73, R44 ;  /* 0x0000002c492b7221 */ /* 0x002fce0000010000 */
[----:B------:R-:W1:Y:S01]  /*5c60*/  MUFU.EX2 R57, R57 ;  /* 0x0000003900397308 */ /* 0x000e620000000800 */
[----:B--2---:R-:W-:-:S01]  /*5c70*/  FADD.FTZ R43, R74, R43 ;  /* 0x0000002b4a2b7221 */ /* 0x004fc20000010000 */
[----:B------:R-:W-:-:S04]  /*5c80*/  F2FP.SATFINITE.E4M3.F32.PACK_AB_MERGE_C R73, R74, R73, RZ ;  /* 0x000000494a49723e */ /* 0x000fc800048070ff */
[----:B------:R-:W-:Y:S02]  /*5c90*/  F2FP.SATFINITE.E4M3.F32.PACK_AB_MERGE_C R151, R72, R21, R73 ;  /* 0x000000154897723e */ /* 0x000fe40004807049 */
        /* <DEDUP_REMOVED lines=13> */
[----:B--2---:R-:W-:Y:S01]  /*5d70*/  F2FP.SATFINITE.E4M3.F32.PACK_AB_MERGE_C R140, R92, R35, R6 ;  /* 0x000000235c8c723e */ /* 0x004fe20004807006 */
[----:B------:R-:W-:-:S04]  /*5d80*/  FADD.FTZ R35, R35, R64 ;  /* 0x0000004023237221 */ /* 0x000fc80000010000 */
[----:B------:R-:W-:Y:S02]  /*5d90*/  FADD.FTZ R92, R92, R35 ;  /* 0x000000235c5c7221 */ /* 0x000fe40000010000 */
        /* <DEDUP_REMOVED lines=12> */
[----:B------:R-:W-:Y:S01]  /*5e60*/  MUFU.EX2 R53, R53 ;  /* 0x0000003500357308 */ /* 0x000fe20000000800 */
[----:B-1----:R-:W-:-:S07]  /*5e70*/  FADD.FTZ R6, R13, R6 ;  /* 0x000000060d067221 */ /* 0x002fce0000010000 */
[----:B------:R-:W0:Y:S01]  /*5e80*/  MUFU.EX2 R52, R52 ;  /* 0x0000003400347308 */ /* 0x000e220000000800 */
[----:B--2---:R-:W-:-:S07]  /*5e90*/  FADD.FTZ R7, R41, R6 ;  /* 0x0000000629077221 */ /* 0x004fce0000010000 */
        /* <DEDUP_REMOVED lines=8> */
[----:B------:R-:W-:Y:S01]  /*5f20*/  MUFU.EX2 R50, R50 ;  /* 0x0000003200327308 */ /* 0x000fe20000000800 */
[----:B0-----:R-:W-:Y:S01]  /*5f30*/  F2FP.SATFINITE.E4M3.F32.PACK_AB_MERGE_C R142, R55, R38, R12 ;  /* 0x00000026378e723e */ /* 0x001fe2000480700c */
[----:B------:R-:W-:-:S04]  /*5f40*/  FADD.FTZ R38, R38, R37 ;  /* 0x0000002526267221 */ /* 0x000fc80000010000 */
[----:B------:R-:W-:Y:S02]  /*5f50*/  FADD.FTZ R38, R55, R38 ;  /* 0x0000002637267221 */ /* 0x000fe40000010000 */
[----:B------:R-:W0:Y:S01]  /*5f60*/  MUFU.EX2 R49, R49 ;  /* 0x0000003100317308 */ /* 0x000e220000000800 */
[----:B-1----:R-:W-:-:S01]  /*5f70*/  FADD.FTZ R7, R3, R66 ;  /* 0x0000004203077221 */ /* 0x002fc20000010000 */
[----:B------:R-:W-:-:S04]  /*5f80*/  FADD.FTZ R53, R53, R38 ;  /* 0x0000002635357221 */ /* 0x000fc80000010000 */
[----:B------:R-:W-:Y:S02]  /*5f90*/  FADD.FTZ R53, R52, R53 ;  /* 0x0000003534357221 */ /* 0x000fe40000010000 */
[----:B------:R-:W1:Y:S08]  /*5fa0*/  MUFU.EX2 R42, R42 ;  /* 0x0000002a002a7308 */ /* 0x000e700000000800 */
[----:B------:R-:W-:Y:S01]  /*5fb0*/  MUFU.EX2 R34, R34 ;  /* 0x0000002200227308 */ /* 0x000fe20000000800 */
[----:B0-----:R-:W-:-:S07]  /*5fc0*/  F2FP.SATFINITE.E4M3.F32.PACK_AB_MERGE_C R6, R49, R50, RZ ;  /* 0x000000323106723e */ /* 0x001fce00048070ff */
[----:B------:R-:W0:Y:S01]  /*5fd0*/  MUFU.EX2 R51, R51 ;  /* 0x0000003300337308 */ /* 0x000e220000000800 */
[----:B-1----:R-:W-:-:S07]  /*5fe0*/  FADD.FTZ R7, R42, R7 ;  /* 0x000000072a077221 */ /* 0x002fce0000010000 */
[----:B------:R-:W1:Y:S08]  /*5ff0*/  MUFU.EX2 R46, R46 ;  /* 0x0000002e002e7308 */ /* 0x000e700000000800 */
[----:B------:R-:W2:Y:S01]  /*6000*/  MUFU.EX2 R47, R47 ;  /* 0x0000002f002f7308 */ /* 0x000ea20000000800 */
[----:B0-----:R-:W-:Y:S01]  /*6010*/  F2FP.SATFINITE.E4M3.F32.PACK_AB_MERGE_C R136, R51, R34, R6 ;  /* 0x000000223388723e */ /* 0x001fe20004807006 */
[----:B------:R-:W-:-:S04]  /*6020*/  FADD.FTZ R34, R34, R53 ;  /* 0x0000003522227221 */ /* 0x000fc80000010000 */
[----:B------:R-:W-:Y:S02]  /*6030*/  FADD.FTZ R51, R51, R34 ;  /* 0x0000002233337221 */ /* 0x000fe40000010000 */
[----:B------:R-:W0:Y:S01]  /*6040*/  MUFU.EX2 R24, R24 ;  /* 0x0000001800187308 */ /* 0x000e220000000800 */
[----:B-1----:R-:W-:-:S01]  /*6050*/  FADD.FTZ R6, R46, R7 ;  /* 0x000000072e067221 */ /* 0x002fc20000010000 */
[----:B------:R-:W-:-:S04]  /*6060*/  FADD.FTZ R50, R50, R51 ;  /* 0x0000003332327221 */ /* 0x000fc80000010000 */
[----:B------:R-:W-:Y:S02]  /*6070*/  FADD.FTZ R49, R49, R50 ;  /* 0x0000003231317221 */ /* 0x000fe40000010000 */
[----:B------:R-:W1:Y:S01]  /*6080*/  MUFU.EX2 R25, R25 ;  /* 0x0000001900197308 */ /* 0x000e620000000800 */
[C---:B--2---:R-:W-:Y:S01]  /*6090*/  F2FP.SATFINITE.E4M3.F32.PACK_AB_MERGE_C R46, R47.reuse, R46, RZ ;  /* 0x0000002e2f2e723e */ /* 0x044fe200048070ff */
[----:B------:R-:W-:-:S03]  /*60a0*/  FADD.FTZ R47, R47, R6 ;  /* 0x000000062f2f7221 */ /* 0x000fc60000010000 */
[----:B------:R-:W-:-:S03]  /*60b0*/  F2FP.SATFINITE.E4M3.F32.PACK_AB_MERGE_C R143, R42, R3, R46 ;  /* 0x000000032a8f723e */ /* 0x000fc6000480702e */
        /* <DEDUP_REMOVED lines=19> */
[----:B-1----:R-:W-:-:S01]  /*61f0*/  FADD.FTZ R6, R28, R27 ;  /* 0x0000001b1c067221 */ /* 0x002fc20000010000 */
[----:B------:R-:W-:-:S06]  /*6200*/  FADD.FTZ R32, R32, R39 ;  /* 0x0000002720207221 */ /* 0x000fcc0000010000 */
[----:B------:R-:W1:Y:S01]  /*6210*/  MUFU.EX2 R31, R31 ;  /* 0x0000001f001f7308 */ /* 0x000e620000000800 */
[----:B--2---:R-:W-:-:S04]  /*6220*/  FADD.FTZ R3, R29, R6 ;  /* 0x000000061d037221 */ /* 0x004fc80000010000 */
[----:B0-----:R-:W-:Y:S01]  /*6230*/  FADD.FTZ R6, R30, R3 ;  /* 0x000000031e067221 */ /* 0x001fe20000010000 */
[----:B------:R-:W-:Y:S01]  /*6240*/  VIADD R3, R104, 0xfffffffe ;  /* 0xfffffffe68037836 */ /* 0x000fe20000000000 */
[C---:B-1----:R-:W-:Y:S02]  /*6250*/  F2FP.SATFINITE.E4M3.F32.PACK_AB_MERGE_C R7, R31.reuse, R30, RZ ;  /* 0x0000001e1f07723e */ /* 0x042fe400048070ff */
[----:B------:R-:W-:-:S02]  /*6260*/  FADD.FTZ R6, R31, R6 ;  /* 0x000000061f067221 */ /* 0x000fc40000010000 */
[----:B------:R-:W-:Y:S01]  /*6270*/  F2FP.SATFINITE.E4M3.F32.PACK_AB_MERGE_C R139, R29, R28, R7 ;  /* 0x0000001c1d8b723e */ /* 0x000fe20004807007 */
[----:B------:R-:W-:-:S01]  /*6280*/  FADD.FTZ R7, R89, R32 ;  /* 0x0000002059077221 */ /* 0x000fc20000010000 */
        /* <DEDUP_REMOVED lines=12> */
.L_x_1087:
[----:B------:R-:W-:Y:S02]  /*6350*/  ULDC UR12, c[0x0][0x9e4] ;  /* 0x00027900000c7ab9 */ /* 0x000fe40000000800 */
[----:B------:R-:W-:-:S11]  /*6360*/  UISETP.NE.AND UP0, UPT, UR12, 0x1, UPT ;  /* 0x000000010c00788c */ /* 0x000fd6000bf05270 */
[----:B------:R-:W-:Y:S02]  /*6370*/  @UP0 ULDC.64 UR14, c[0x0][0x9e8] ;  /* 0x00027a00000e0ab9 */ /* 0x000fe40000000a00 */
[----:B------:R-:W-:-:S04]  /*6380*/  UIMAD.WIDE.U32 UR6, UR11, UR14, URZ ;  /* 0x0000000e0b0672a5 */ /* 0x000fc8000f8e003f */
[----:B------:R-:W-:-:S12]  /*6390*/  @UP0 USHF.R.U32.HI UR11, URZ, UR15, UR7 ;  /* 0x0000000f3f0b0299 */ /* 0x000fd80008011607 */
.L_x_1088:
[----:B------:R-:W-:-:S04]  /*63a0*/  UIMAD UR11, UR11, UR12, UR12 ;  /* 0x0000000c0b0b72a4 */ /* 0x000fc8000f8e020c */
[----:B------:R-:W-:-:S04]  /*63b0*/  UISETP.LT.AND UP0, UPT, UR10, UR11, UPT ;  /* 0x0000000b0a00728c */ /* 0x000fc8000bf01270 */
[----:B------:R-:W-:-:S12]  /*63c0*/  USEL UR10, UR10, UR11, UP0 ;  /* 0x0000000b0a0a7287 */ /* 0x000fd80008000000 */
.L_x_1086:
[----:B------:R-:W-:Y:S01]  /*63d0*/  UIMAD.WIDE UR6, UR10, 0x66666667, URZ ;  /* 0x666666670a0678a5 */ /* 0x000fe2000f8e023f */
[----:B------:R-:W-:Y:S02]  /*63e0*/  CS2R R24, SRZ ;  /* 0x0000000000187805 */ /* 0x000fe4000001ff00 */
        /* <DEDUP_REMOVED lines=8> */
[----:B------:R-:W-:Y:S02]  /*6470*/  CS2R R38, SRZ ;  /* 0x0000000000267805 */ /* 0x000fe4000001ff00 */
[----:B------:R-:W-:Y:S01]  /*6480*/  CS2R R40, SRZ ;  /* 0x0000000000287805 */ /* 0x000fe2000001ff00 */
[----:B------:R-:W-:Y:S01]  /*6490*/  UISETP.LT.AND UP0, UPT, UR43, UR6, UPT ;  /* 0x000000062b00728c */ /* 0x000fe2000bf01270 */
[----:B------:R-:W-:Y:S02]  /*64a0*/  CS2R R42, SRZ ;  /* 0x00000000002a7805 */ /* 0x000fe4000001ff00 */
[----:B------:R-:W-:Y:S02]  /*64b0*/  CS2R R44, SRZ ;  /* 0x00000000002c7805 */ /* 0x000fe4000001ff00 */
[----:B------:R-:W-:Y:S01]  /*64c0*/  CS2R R46, SRZ ;  /* 0x00000000002e7805 */ /* 0x000fe2000001ff00 */
[----:B------:R-:W-:Y:S01]  /*64d0*/  USEL UR27, UR43, UR6, !UP0 ;  /* 0x000000062b1b7287 */ /* 0x000fe2000c000000 */
[----:B------:R-:W-:-:S02]  /*64e0*/  CS2R R48, SRZ ;  /* 0x0000000000307805 */ /* 0x000fc4000001ff00 */
[----:B------:R-:W-:Y:S02]  /*64f0*/  CS2R R50, SRZ ;  /* 0x0000000000327805 */ /* 0x000fe4000001ff00 */
[----:B------:R-:W-:Y:S02]  /*6500*/  CS2R R52, SRZ ;  /* 0x0000000000347805 */ /* 0x000fe4000001ff00 */
[----:B------:R-:W-:Y:S02]  /*6510*/  CS2R R54, SRZ ;  /* 0x0000000000367805 */ /* 0x000fe4000001ff00 */
[----:B------:R-:W-:-:S13]  /*6520*/  ISETP.GE.AND P1, PT, R3, UR27, PT ;  /* 0x0000001b03007c0c */ /* 0x000fda000bf26270 */
[----:B------:R-:W-:Y:S05]  /*6530*/  @!P1 BRA `(.L_x_1089) ;  /* 0x0000004800989947 */ /* 0x000fea0003800000 */
        /* <DEDUP_REMOVED lines=16> */
[----:B------:R-:W-:Y:S01]  /*6640*/  ULDC UR21, c[0x0][0x9e4] ;  /* 0x0002790000157ab9 */ /* 0x000fe20000000800 */
[----:B------:R-:W-:Y:S01]  /*6650*/  ULDC UR22, c[0x0][0x9dc] ;  /* 0x0002770000167ab9 */ /* 0x000fe20000000800 */
[----:B------:R-:W-:Y:S01]  /*6660*/  ULDC UR20, c[0x0][0x988] ;  /* 0x0002620000147ab9 */ /* 0x000fe20000000800 */
[----:B------:R-:W-:-:S05]  /*6670*/  ULDC UR23, c[0x0][0x9e0] ;  /* 0x0002780000177ab9 */ /* 0x000fca0000000800 */
.L_x_1108:
[----:B------:R-:W-:-:S04]  /*6680*/  UIADD3 UR26, UR50, 0x1, URZ ;  /* 0x00000001321a7890 */ /* 0x000fc8000fffe03f */
[----:B------:R-:W-:-:S04]  /*6690*/  UISETP.NE.AND UP0, UPT, UR26, 0x2, UPT ;  /* 0x000000021a00788c */ /* 0x000fc8000bf05270 */
[----:B------:R-:W-:Y:S02]  /*66a0*/  USEL UR25, URZ, 0x1, UP0 ;  /* 0x000000013f197887 */ /* 0x000fe40008000000 */
[----:B------:R-:W-:Y:S02]  /*66b0*/  USEL UR26, UR26, URZ, UP0 ;  /* 0x0000003f1a1a7287 */ /* 0x000fe40008000000 */
[----:B------:R-:W-:Y:S01]  /*66c0*/  ULOP3.LUT UR25, UR51, UR25, URZ, 0x3c, !UPT ;  /* 0x0000001933197292 */ /* 0x000fe2000f8e3c3f */
[----:B------:R-:W-:Y:S11]  /*66d0*/  @!P0 BRA `(.L_x_1090) ;  /* 0x0000000000048947 */ /* 0x000ff60003800000 */
[----:B------:R-:W-:Y:S01]  /*66e0*/  BPT.TRAP 0x1 ;  /* 0x000000040000795c */ /* 0x000fe20000300000 */
.L_x_1090:
[----:B------:R-:W-:Y:S01]  /*66f0*/  ULEA UR24, UR26, UR45, 0x3 ;  /* 0x0000002d1a187291 */ /* 0x000fe2000f8e183f */
[----:B------:R-:W-:-:S05]  /*6700*/  IMAD.U32 R8, RZ, RZ, UR25 ;  /* 0x00000019ff087e24 */ /* 0x000fca000f8e00ff */
[----:B------:R-:W-:-:S04]  /*6710*/  SHF.L.U32 R8, R8, 0x1f, RZ ;  /* 0x0000001f08087819 */ /* 0x000fc800000006ff */
[----:B------:R0:W1:Y:S01]  /*6720*/  SYNCS.PHASECHK.TRANS64.TRYWAIT P1, [UR24+0x13230], R8 ;  /* 0x01323008ff0075a7 */ /* 0x0000620008020158 */
[----:B------:R-:W-:Y:S05]  /*6730*/  @!P0 BRA `(.L_x_1091) ;  /* 0x0000000000048947 */ /* 0x000fea0003800000 */
[----:B------:R-:W-:Y:S01]  /*6740*/  BPT.TRAP 0x1 ;  /* 0x000000040000795c */ /* 0x000fe20000300000 */
.L_x_1091:
[----:B-1----:R-:W-:Y:S05]  /*6750*/  @P1 BRA `(.L_x_1092) ;  /* 0x0000000000081947 */ /* 0x002fea0003800000 */
[----:B------:R-:W1:Y:S02]  /*6760*/  SYNCS.PHASECHK.TRANS64.TRYWAIT P1, [UR24+0x13230], R8 ;  /* 0x01323008ff0075a7 */ /* 0x000e640008020158 */
[----:B-1----:R-:W-:Y:S05]  /*6770*/  @!P1 BRA `(.L_x_1093) ;  /* 0x0000016c00149947 */ /* 0x002fea0003800000 */
.L_x_1092:
        /* <DEDUP_REMOVED lines=64> */
.L_x_1094:
[----:B------:R-:W-:Y:S01]  /*6b80*/  ULEA UR11, UR50, UR45, 0x3 ;  /* 0x0000002d320b7291 */ /* 0x000fe2000f8e183f */
[----:B01----:R-:W-:-:S05]  /*6b90*/  IMAD.U32 R8, RZ, RZ, UR51 ;  /* 0x00000033ff087e24 */ /* 0x003fca000f8e00ff */
[----:B------:R-:W-:-:S04]  /*6ba0*/  SHF.L.U32 R8, R8, 0x1f, RZ ;  /* 0x0000001f08087819 */ /* 0x000fc800000006ff */
[----:B------:R0:W1:Y:S01]  /*6bb0*/  SYNCS.PHASECHK.TRANS64.TRYWAIT P1, [UR11+0x13250], R8 ;  /* 0x01325008ff0075a7 */ /* 0x000062000802014b */
[----:B------:R-:W-:Y:S05]  /*6bc0*/  @!P0 BRA `(.L_x_1095) ;  /* 0x0000000000048947 */ /* 0x000fea0003800000 */
[----:B------:R-:W-:Y:S01]  /*6bd0*/  BPT.TRAP 0x1 ;  /* 0x000000040000795c */ /* 0x000fe20000300000 */
.L_x_1095:
[----:B-1----:R-:W-:Y:S05]  /*6be0*/  @P1 BRA `(.L_x_1096) ;  /* 0x0000000000081947 */ /* 0x002fea0003800000 */
[----:B------:R-:W1:Y:S02]  /*6bf0*/  SYNCS.PHASECHK.TRANS64.TRYWAIT P1, [UR11+0x13250], R8 ;  /* 0x01325008ff0075a7 */ /* 0x000e64000802014b */
[----:B-1----:R-:W-:Y:S05]  /*6c00*/  @!P1 BRA `(.L_x_1097) ;  /* 0x0000016800089947 */ /* 0x002fea0003800000 */
.L_x_1096:
        /* <DEDUP_REMOVED lines=32> */
.L_x_1098:
        /* <DEDUP_REMOVED lines=10> */
[----:B------:R-:W-:Y:S01]  /*6eb0*/  FMUL.FTZ R74, R0, R78 ;  /* 0x0000004e004a7220 */ /* 0x000fe20000410000 */
[----:B------:R-:W-:-:S02]  /*6ec0*/  VIADD R132, R22, UR40 ;  /* 0x0000002816847c36 */ /* 0x000fc40008000000 */
[C---:B------:R-:W-:Y:S01]  /*6ed0*/  FMUL.FTZ R78, R0.reuse, R82 ;  /* 0x00000052004e7220 */ /* 0x040fe20000410000 */
[C---:B------:R-:W-:Y:S01]  /*6ee0*/  FMUL.FTZ R82, R0.reuse, R86 ;  /* 0x0000005600527220 */ /* 0x040fe20000410000 */
[----:B------:R-:W-:Y:S01]  /*6ef0*/  @UP1 ULDC UR6, c[0x0][0x44c] ;  /* 0x0001130000061ab9 */ /* 0x000fe20000000800 */
[C---:B------:R-:W-:Y:S01]  /*6f00*/  FMUL.FTZ R86, R0.reuse, R56 ;  /* 0x0000003800567220 */ /* 0x040fe20000410000 */
[C---:B------:R-:W-:Y:S01]  /*6f10*/  FMUL.FTZ R21, R0.reuse, R128 ;  /* 0x0000008000157220 */ /* 0x040fe20000410000 */
[C---:B------:R-:W-:Y:S01]  /*6f20*/  FMUL.FTZ R128, R0.reuse, R101 ;  /* 0x0000006500807220 */ /* 0x040fe20000410000 */
[----:B01----:R-:W-:Y:S01]  /*6f30*/  FMUL.FTZ R8, R0, R120 ;  /* 0x0000007800087220 */ /* 0x003fe20000410000 */
        /* <DEDUP_REMOVED lines=8> */
[C---:B------:R-:W-:Y:S01]  /*6fc0*/  FMUL.FTZ R129, R0.reuse, R60 ;  /* 0x0000003c00817220 */ /* 0x040fe20000410000 */
[----:B------:R-:W-:Y:S01]  /*6fd0*/  UISETP.NE.AND UP0, UPT, UR48, URZ, UPT ;  /* 0x0000003f3000728c */ /* 0x000fe2000bf05270 */
[----:B------:R-:W0:Y:S01]  /*6fe0*/  SHFL.IDX PT, R136, R132, RZ, 0x1c1f ;  /* 0x001c1fff84887589 */ /* 0x000e2200000e0000 */
        /* <DEDUP_REMOVED lines=59> */
[----:B------:R-:W-:-:S02]  /*73a0*/  IMAD R70, R3, -0xa0, RZ ;  /* 0xffffff6003467824 */ /* 0x000fc400078e02ff */
[----:B------:R-:W-:Y:S01]  /*73b0*/  FMUL.FTZ R68, R0, R71 ;  /* 0x0000004700447220 */ /* 0x000fe20000410000 */
[----:B------:R-:W-:Y:S01]  /*73c0*/  UIADD3 UR24, UR24, 0x13240, URZ ;  /* 0x0001324018187890 */ /* 0x000fe2000fffe03f */
[----:B------:R-:W-:Y:S01]  /*73d0*/  PLOP3.LUT P1, PT, PT, PT, UP0, 0x40, 0x0 ;  /* 0x000000000000781c */ /* 0x000fe20003f2e808 */
[----:B------:R-:W1:Y:S01]  /*73e0*/  MUFU.TANH R8, R8 ;  /* 0x0000000800087308 */ /* 0x000e620000002400 */
[----:B------:R-:W-:Y:S01]  /*73f0*/  IADD3 R56, -R19, 0x1, R70 ;  /* 0x0000000113387810 */ /* 0x000fe20007ffe146 */
[----:B------:R-:W-:Y:S01]  /*7400*/  UPRMT UR24, UR44, 0x654, UR24 ;  /* 0x000006542c187896 */ /* 0x000fe20008000018 */
[----:B------:R-:W-:Y:S01]  /*7410*/  IMAD.IADD R67, R70, 0x1, -R19 ;  /* 0x0000000146437824 */ /* 0x000fe200078e0a13 */
[----:B------:R-:W-:Y:S01]  /*7420*/  ULOP3.LUT UR6, URZ, UR22, URZ, 0x33, !UPT ;  /* 0x000000163f067292 */ /* 0x000fe2000f8e333f */
[----:B------:R-:W-:-:S03]  /*7430*/  IADD3 R56, -R18, R56, R17 ;  /* 0x0000003812387210 */ /* 0x000fc60007ffe111 */
[----:B------:R-:W2:Y:S02]  /*7440*/  MUFU.TANH R9, R9 ;  /* 0x0000000900097308 */ /* 0x000ea40000002400 */
[C---:B------:R-:W-:Y:S01]  /*7450*/  VIADD R135, R56.reuse, UR23 ;  /* 0x0000001738877c36 */ /* 0x040fe20008000000 */
[----:B------:R-:W-:Y:S01]  /*7460*/  SYNCS.ARRIVE.TRANS64.RED.A1T0 RZ, [UR24], RZ ;  /* 0x000000ffffff79a7 */ /* 0x000fe20008100418 */
[----:B------:R-:W-:Y:S02]  /*7470*/  VIADD R134, R56, UR6 ;  /* 0x0000000638867c36 */ /* 0x000fe40008000000 */
[--C-:B0-----:R-:W-:Y:S02]  /*7480*/  IMAD.IADD R133, R135, 0x1, R136.reuse ;  /* 0x0000000187857824 */ /* 0x101fe400078e0288 */
        /* <DEDUP_REMOVED lines=92> */
.L_x_1101:
[----:B------:R-:W-:-:S05]  /*7a50*/  IMAD.U32 R138, RZ, RZ, UR21 ;  /* 0x00000015ff8a7e24 */ /* 0x000fca000f8e00ff */
[----:B------:R-:W-:-:S13]  /*7a60*/  ISETP.NE.AND P1, PT, R138, 0x1, PT ;  /* 0x000000018a00780c */ /* 0x000fda0003f25270 */
[----:B------:R-:W1:Y:S02]  /*7a70*/  @P1 LDC.64 R56, c[0x0][0x9e8] ;  /* 0x00027a00ff381b82 */ /* 0x000e640000000a00 */
[----:B-1----:R-:W-:-:S05]  /*7a80*/  @P1 IMAD.HI.U32 R56, R136, R56, RZ ;  /* 0x0000003888381227 */ /* 0x002fca00078e00ff */
[----:B------:R-:W-:-:S07]  /*7a90*/  @P1 SHF.R.U32.HI R136, RZ, R57, R56 ;  /* 0x00000039ff881219 */ /* 0x000fce0000011638 */
.L_x_1102:
[----:B------:R-:W-:Y:S05]  /*7aa0*/  BSYNC B0 ;  /* 0x0000000000007941 */ /* 0x000fea0003800000 */
.L_x_1100:
[----:B------:R-:W-:-:S05]  /*7ab0*/  IMAD R136, R136, R138, R67 ;  /* 0x0000008a88887224 */ /* 0x000fca00078e0243 */
[----:B------:R-:W-:Y:S02]  /*7ac0*/  VIADDMNMX R133, R136, R138, R133, PT ;  /* 0x0000008a88857246 */ /* 0x000fe40003800185 */
[----:B------:R-:W-:-:S07]  /*7ad0*/  VIMNMX R71, R71, R136, !PT ;  /* 0x0000008847477248 */ /* 0x000fce0007fe0100 */
.L_x_1099:
        /* <DEDUP_REMOVED lines=8> */
[----:B------:R-:W-:Y:S02]  /*7b60*/  ISETP.LT.OR P3, PT, R133, 0x2, P3 ;  /* 0x000000028500780c */ /* 0x000fe40001f61670 */
[----:B------:R-:W-:Y:S02]  /*7b70*/  @P2 LOP3.LUT R16, R16, 0x2, RZ, 0xfc, !PT ;  /* 0x0000000210102812 */ /* 0x000fe400078efcff */
[----:B------:R-:W-:Y:S02]  /*7b80*/  ISETP.GT.AND P2, PT, R71, 0x8, !P2 ;  /* 0x000000084700780c */ /* 0x000fe40005744270 */
[----:B------:R-:W-:Y:S02]  /*7b90*/  LOP3.LUT R16, R16, 0xfffffffb, RZ, 0xc0, !PT ;  /* 0xfffffffb10107812 */ /* 0x000fe400078ec0ff */
[----:B------:R-:W-:Y:S02]  /*7ba0*/  ISETP.LT.OR P2, PT, R133, 0x9, P2 ;  /* 0x000000098500780c */ /* 0x000fe40001741670 */
[----:B------:R-:W-:-:S02]  /*7bb0*/  FSEL R56, R9, -INF , !P3 ;  /* 0xff80000009387808 */ /* 0x000fc40005800000 */
[----:B------:R-:W-:Y:S01]  /*7bc0*/  @P5 LOP3.LUT R16, R16, 0x4, RZ, 0xfc, !PT ;  /* 0x0000000410105812 */ /* 0x000fe200078efcff */
[--C-:B-1----:R-:W-:Y:S01]  /*7bd0*/  IMAD.IADD R135, R135, 0x1, R57.reuse ;  /* 0x0000000187877824 */ /* 0x102fe200078e0239 */
[----:B------:R-:W-:Y:S01]  /*7be0*/  ISETP.GT.AND P3, PT, R71, 0x9, !P5 ;  /* 0x000000094700780c */ /* 0x000fe20006f64270 */
[----:B------:R-:W-:Y:S01]  /*7bf0*/  IMAD.IADD R134, R134, 0x1, R57 ;  /* 0x0000000186867824 */ /* 0x000fe200078e0239 */
        /* <DEDUP_REMOVED lines=230> */
.L_x_1105:
[----:B------:R-:W-:-:S05]  /*8a60*/  IMAD.U32 R70, RZ, RZ, UR21 ;  /* 0x00000015ff467e24 */ /* 0x000fca000f8e00ff */
[----:B------:R-:W-:-:S13]  /*8a70*/  ISETP.NE.AND P6, PT, R70, 0x1, PT ;  /* 0x000000014600780c */ /* 0x000fda0003fc5270 */
[----:B------:R-:W0:Y:S02]  /*8a80*/  @P6 LDC.64 R8, c[0x0][0x9e8] ;  /* 0x00027a00ff086b82 */ /* 0x000e240000000a00 */
[----:B0-----:R-:W-:-:S05]  /*8a90*/  @P6 IMAD.HI.U32 R8, R57, R8, RZ ;  /* 0x0000000839086227 */ /* 0x001fca00078e00ff */
[----:B------:R-:W-:-:S07]  /*8aa0*/  @P6 SHF.R.U32.HI R57, RZ, R9, R8 ;  /* 0x00000009ff396219 */ /* 0x000fce0000011608 */
.L_x_1106:
[----:B------:R-:W-:Y:S05]  /*8ab0*/  BSYNC B0 ;  /* 0x0000000000007941 */ /* 0x000fea0003800000 */
.L_x_1104:
[----:B------:R-:W-:-:S05]  /*8ac0*/  IMAD R57, R57, R70, R67 ;  /* 0x0000004639397224 */ /* 0x000fca00078e0243 */
[----:B------:R-:W-:Y:S02]  /*8ad0*/  VIADDMNMX R135, R57, R70, R135, PT ;  /* 0x0000004639877246 */ /* 0x000fe40003800187 */
[----:B------:R-:W-:-:S07]  /*8ae0*/  VIMNMX R134, R134, R57, !PT ;  /* 0x0000003986867248 */ /* 0x000fce0007fe0100 */
.L_x_1103:
        /* <DEDUP_REMOVED lines=111> */
[C---:B------:R-:W-:Y:S02]  /*91e0*/  ISETP.LT.OR P3, PT, R135.reuse, 0x91, P3 ;  /* 0x000000918700780c */ /* 0x040fe40001f61670 */
[C---:B------:R-:W-:Y:S02]  /*91f0*/  ISETP.GT.AND P1, PT, R134.reuse, 0x41, !P1 ;  /* 0x000000418600780c */ /* 0x040fe40004f24270 */
[----:B------:R-:W-:Y:S02]  /*9200*/  ISETP.GT.AND P5, PT, R134, 0x98, !P5 ;  /* 0x000000988600780c */ /* 0x000fe40006fa4270 */
        /* <DEDUP_REMOVED lines=78> */
[----:B------:R-:W-:Y:S02]  /*96f0*/  ISETP.GT.AND P1, PT, R134, RZ, !P6 ;  /* 0x000000ff8600720c */ /* 0x000fe40007724270 */
[----:B------:R-:W-:Y:S02]  /*9700*/  LOP3.LUT P6, RZ, R2, 0x4, RZ, 0xc0, !PT ;  /* 0x0000000402ff7812 */ /* 0x000fe400078cc0ff */
[----:B------:R-:W-:Y:S02]  /*9710*/  ISETP.LT.OR P1, PT, R135, 0x1, P1 ;  /* 0x000000018700780c */ /* 0x000fe40000f21670 */
[----:B------:R-:W-:Y:S02]  /*9720*/  ISETP.GT.AND P6, PT, R134, 0x99, !P6 ;  /* 0x000000998600780c */ /* 0x000fe400077c4270 */
[----:B------:R-:W-:-:S02]  /*9730*/  FSEL R11, R11, -INF , !P1 ;  /* 0xff8000000b0b7808 */ /* 0x000fc40004800000 */
[----:B------:R-:W-:Y:S02]  /*9740*/  FSETP.NEU.FTZ.AND P1, PT, R8, -INF , PT ;  /* 0xff8000000800780b */ /* 0x000fe40003f3d000 */
[----:B------:R-:W-:Y:S02]  /*9750*/  ISETP.LT.OR P6, PT, R135, 0x9a, P6 ;  /* 0x0000009a8700780c */ /* 0x000fe400037c1670 */
[----:B------:R-:W-:-:S05]  /*9760*/  FSEL R9, R67, RZ, P1 ;  /* 0x000000ff43097208 */ /* 0x000fca0000800000 */
        /* <DEDUP_REMOVED lines=46> */
[----:B------:R-:W-:Y:S03]  /*9a50*/  MUFU.EX2 R70, R70 ;  /* 0x0000004600467308 */ /* 0x000fe60000000800 */
[----:B------:R-:W-:Y:S01]  /*9a60*/  FMNMX.FTZ R116, R114, R123, !PT ;  /* 0x0000007b72747209 */ /* 0x000fe20007810000 */
[----:B------:R-:W-:-:S03]  /*9a70*/  FFMA.FTZ R123, R117, UR20, -R9 ;  /* 0x00000014757b7c23 */ /* 0x000fc60008010809 */
[----:B------:R-:W-:Y:S01]  /*9a80*/  FMNMX.FTZ R117, R115, R116, !PT ;  /* 0x0000007473757209 */ /* 0x000fe20007810000 */
[----:B------:R-:W-:Y:S03]  /*9a90*/  MUFU.EX2 R57, R57 ;  /* 0x0000003900397308 */ /* 0x000fe60000000800 */
[----:B------:R-:W-:-:S04]  /*9aa0*/  FMNMX.FTZ R124, R118, R117, !PT ;  /* 0x00000075767c7209 */ /* 0x000fc80007810000 */
[----:B------:R-:W-:Y:S01]  /*9ab0*/  FMNMX.FTZ R117, R119, R124, !PT ;  /* 0x0000007c77757209 */ /* 0x000fe20007810000 */
[----:B------:R0:W-:Y:S03]  /*9ac0*/  MUFU.EX2 R116, R123 ;  /* 0x0000007b00747308 */ /* 0x0001e60000000800 */
        /* <DEDUP_REMOVED lines=15> */
[----:B------:R-:W-:Y:S01]  /*9bc0*/  FMNMX.FTZ R124, R74, R117, !PT ;  /* 0x000000754a7c7209 */ /* 0x000fe20007810000 */
[--C-:B------:R-:W-:Y:S01]  /*9bd0*/  FFMA.FTZ R117, R127, UR20, -R9.reuse ;  /* 0x000000147f757c23 */ /* 0x100fe20008010809 */
[----:B------:R-:W-:-:S02]  /*9be0*/  FFMA.FTZ R127, R128, UR20, -R9 ;  /* 0x00000014807f7c23 */ /* 0x000fc40008010809 */
[----:B0-----:R-:W-:Y:S01]  /*9bf0*/  FMNMX.FTZ R123, R75, R124, !PT ;  /* 0x0000007c4b7b7209 */ /* 0x001fe20007810000 */
[----:B------:R-:W-:Y:S03]  /*9c00*/  MUFU.EX2 R120, R120 ;  /* 0x0000007800787308 */ /* 0x000fe60000000800 */
[----:B------:R-:W-:-:S04]  /*9c10*/  FMNMX.FTZ R124, R78, R123, !PT ;  /* 0x0000007b4e7c7209 */ /* 0x000fc80007810000 */
[----:B------:R-:W-:Y:S01]  /*9c20*/  FMNMX.FTZ R123, R79, R124, !PT ;  /* 0x0000007c4f7b7209 */ /* 0x000fe20007810000 */
[----:B------:R-:W-:Y:S03]  /*9c30*/  MUFU.EX2 R71, R71 ;  /* 0x0000004700477308 */ /* 0x000fe60000000800 */
[----:B------:R-:W-:-:S04]  /*9c40*/  FMNMX.FTZ R128, R82, R123, !PT ;  /* 0x0000007b52807209 */ /* 0x000fc80007810000 */
[----:B------:R-:W-:Y:S01]  /*9c50*/  FMNMX.FTZ R123, R83, R128, !PT ;  /* 0x00000080537b7209 */ /* 0x000fe20007810000 */
[----:B------:R0:W-:Y:S03]  /*9c60*/  MUFU.EX2 R124, R127 ;  /* 0x0000007f007c7308 */ /* 0x0001e60000000800 */
[----:B------:R-:W-:-:S04]  /*9c70*/  FMNMX.FTZ R128, R58, R123, !PT ;  /* 0x0000007b3a807209 */ /* 0x000fc80007810000 */
[----:B------:R-:W-:Y:S01]  /*9c80*/  FMNMX.FTZ R123, R59, R128, !PT ;  /* 0x000000803b7b7209 */ /* 0x000fe20007810000 */
[----:B------:R-:W-:Y:S01]  /*9c90*/  MUFU.EX2 R104, R104 ;  /* 0x0000006800687308 */ /* 0x000fe20000000800 */
[----:B0-----:R-:W-:-:S01]  /*9ca0*/  FFMA.FTZ R127, R103, UR20, -R9 ;  /* 0x00000014677f7c23 */ /* 0x001fc20008010809 */
[----:B------:R-:W-:Y:S02]  /*9cb0*/  FSEL R103, R61, -INF , !P2 ;  /* 0xff8000003d677808 */ /* 0x000fe40005000000 */
        /* <DEDUP_REMOVED lines=10> */
[----:B------:R0:W-:Y:S04]  /*9d60*/  MUFU.EX2 R68, R127 ;  /* 0x0000007f00447308 */ /* 0x0001e80000000800 */
[----:B------:R-:W1:Y:S04]  /*9d70*/  SHFL.BFLY PT, R123, R128, 0x2, 0x1f ;  /* 0x0c401f00807b7f89 */ /* 0x000e6800000e0000 */
[----:B------:R-:W-:Y:S01]  /*9d80*/  MUFU.EX2 R109, R133 ;  /* 0x00000085006d7308 */ /* 0x000fe20000000800 */
[----:B0-----:R-:W-:-:S01]  /*9d90*/  FFMA.FTZ R127, R131, UR20, -R9 ;  /* 0x00000014837f7c23 */ /* 0x001fc20008010809 */
[----:B------:R-:W-:-:S06]  /*9da0*/  FFMA.FTZ R131, R69, UR20, -R9 ;  /* 0x0000001445837c23 */ /* 0x000fcc0008010809 */
[----:B------:R-:W-:Y:S08]  /*9db0*/  MUFU.EX2 R112, R136 ;  /* 0x0000008800707308 */ /* 0x000ff00000000800 */
[----:B------:R-:W-:Y:S01]  /*9dc0*/  MUFU.EX2 R113, R113 ;  /* 0x0000007100717308 */ /* 0x000fe20000000800 */
[----:B-1----:R-:W-:Y:S01]  /*9dd0*/  FMNMX.FTZ R132, R128, R123, !PT ;  /* 0x0000007b80847209 */ /* 0x002fe20007810000 */
[--C-:B------:R-:W-:Y:S01]  /*9de0*/  FFMA.FTZ R123, R129, UR20, -R9.reuse ;  /* 0x00000014817b7c23 */ /* 0x100fe20008010809 */
[----:B------:R-:W-:-:S01]  /*9df0*/  FFMA.FTZ R128, R130, UR20, -R9 ;  /* 0x0000001482807c23 */ /* 0x000fc20008010809 */
[----:B------:R-:W-:-:S04]  /*9e00*/  FSEL R130, R8, RZ, P1 ;  /* 0x000000ff08827208 */ /* 0x000fc80000800000 */
[----:B------:R-:W-:Y:S01]  /*9e10*/  MUFU.EX2 R88, R88 ;  /* 0x0000005800587308 */ /* 0x000fe20000000800 */
[----:B------:R-:W0:Y:S01]  /*9e20*/  SHFL.BFLY PT, R129, R132, 0x1, 0x1f ;  /* 0x0c201f0084817f89 */ /* 0x000e2200000e0000 */
[----:B------:R-:W-:-:S06]  /*9e30*/  FADD.FTZ R5, -R130, R5 ;  /* 0x0000000582057221 */ /* 0x000fcc0000010100 */
[----:B------:R-:W-:Y:S01]  /*9e40*/  MUFU.EX2 R130, R131 ;  /* 0x0000008300827308 */ /* 0x000fe20000000800 */
[----:B------:R-:W-:-:S07]  /*9e50*/  FMUL.FTZ R5, R5, UR20 ;  /* 0x0000001405057c20 */ /* 0x000fce0008410000 */
[----:B------:R-:W1:Y:S08]  /*9e60*/  MUFU.EX2 R5, R5 ;  /* 0x0000000500057308 */ /* 0x000e700000000800 */
[----:B------:R-:W-:Y:S01]  /*9e70*/  MUFU.EX2 R89, R89 ;  /* 0x0000005900597308 */ /* 0x000fe20000000800 */
[----:B0-----:R-:W-:Y:S01]  /*9e80*/  FMNMX.FTZ R9, R132, R129, !PT ;  /* 0x0000008184097209 */ /* 0x001fe20007810000 */
[----:B------:R-:W-:-:S03]  /*9e90*/  IMAD.U32 R132, RZ, RZ, UR20 ;  /* 0x00000014ff847e24 */ /* 0x000fc6000f8e00ff */
[C---:B------:R-:W-:Y:S01]  /*9ea0*/  FSETP.NEU.FTZ.AND P1, PT, R9.reuse, -INF , PT ;  /* 0xff8000000900780b */ /* 0x040fe20003f3d000 */
[----:B------:R-:W-:-:S02]  /*9eb0*/  FFMA.FTZ R69, R9, R132, -8 ;  /* 0xc100000009457423 */ /* 0x000fc40000010084 */
[----:B------:R-:W-:Y:S01]  /*9ec0*/  MUFU.EX2 R92, R92 ;  /* 0x0000005c005c7308 */ /* 0x000fe20000000800 */
[----:B------:R-:W-:Y:S01]  /*9ed0*/  FSEL R129, R9, RZ, P1 ;  /* 0x000000ff09817208 */ /* 0x000fe20000800000 */
[----:B-1----:R-:W-:Y:S01]  /*9ee0*/  FFMA.FTZ R132, R5, R7, R70 ;  /* 0x0000000705847223 */ /* 0x002fe20000010046 */
[----:B------:R-:W-:-:S03]  /*9ef0*/  FSEL R69, R69, RZ, P1 ;  /* 0x000000ff45457208 */ /* 0x000fc60000800000 */
[----:B------:R-:W-:Y:S01]  /*9f00*/  FADD.FTZ R129, -R129, R4 ;  /* 0x0000000481817221 */ /* 0x000fe20000010100 */
[----:B------:R-:W-:-:S01]  /*9f10*/  FADD.FTZ R132, R57, R132 ;  /* 0x0000008439847221 */ /* 0x000fc20000010000 */
[--C-:B------:R-:W-:Y:S01]  /*9f20*/  FFMA.FTZ R131, R94, UR20, -R69.reuse ;  /* 0x000000145e837c23 */ /* 0x100fe20008010845 */
[----:B------:R-:W-:-:S01]  /*9f30*/  FFMA.FTZ R11, R11, UR20, -R69 ;  /* 0x000000140b0b7c23 */ /* 0x000fc20008010845 */
[----:B------:R-:W-:Y:S01]  /*9f40*/  FMUL.FTZ R94, R129, UR20 ;  /* 0x00000014815e7c20 */ /* 0x000fe20008410000 */
[----:B------:R-:W-:-:S01]  /*9f50*/  FFMA.FTZ R12, R12, UR20, -R69 ;  /* 0x000000140c0c7c23 */ /* 0x000fc20008010845 */
[--C-:B------:R-:W-:Y:S01]  /*9f60*/  FFMA.FTZ R15, R15, UR20, -R69.reuse ;  /* 0x000000140f0f7c23 */ /* 0x100fe20008010845 */
[----:B------:R-:W-:-:S01]  /*9f70*/  FFMA.FTZ R20, R20, UR20, -R69 ;  /* 0x0000001414147c23 */ /* 0x000fc20008010845 */
[--C-:B------:R-:W-:Y:S01]  /*9f80*/  FFMA.FTZ R121, R121, UR20, -R69.reuse ;  /* 0x0000001479797c23 */ /* 0x100fe20008010845 */
        /* <DEDUP_REMOVED lines=25> */
[----:B0-----:R-:W-:-:S01]  /*a120*/  FFMA.FTZ R7, R94, R6, R11 ;  /* 0x000000065e077223 */ /* 0x001fc2000001000b */
        /* <DEDUP_REMOVED lines=12> */
[--C-:B------:R-:W-:Y:S01]  /*a1f0*/  FFMA.FTZ R62, R62, UR20, -R69.reuse ;  /* 0x000000143e3e7c23 */ /* 0x100fe20008010845 */
[----:B------:R-:W-:-:S01]  /*a200*/  FFMA.FTZ R66, R66, UR20, -R69 ;  /* 0x0000001442427c23 */ /* 0x000fc20008010845 */
        /* <DEDUP_REMOVED lines=13> */
[----:B--2---:R-:W-:-:S07]  /*a2e0*/  FADD.FTZ R132, R122, R129 ;  /* 0x000000817a847221 */ /* 0x004fce0000010000 */
[----:B------:R-:W2:Y:S01]  /*a2f0*/  MUFU.EX2 R106, R106 ;  /* 0x0000006a006a7308 */ /* 0x000ea20000000800 */
[----:B0-----:R-:W-:-:S01]  /*a300*/  FADD.FTZ R129, R125, R132 ;  /* 0x000000847d817221 */ /* 0x001fc20000010000 */
[----:B------:R-:W-:-:S06]  /*a310*/  FADD.FTZ R132, R104, R7 ;  /* 0x0000000768847221 */ /* 0x000fcc0000010000 */
[----:B------:R-:W0:Y:S01]  /*a320*/  MUFU.EX2 R107, R107 ;  /* 0x0000006b006b7308 */ /* 0x000e220000000800 */
[----:B-1----:R-:W-:-:S07]  /*a330*/  FADD.FTZ R129, R126, R129 ;  /* 0x000000817e817221 */ /* 0x002fce0000010000 */
        /* <DEDUP_REMOVED lines=106> */
[----:B--2---:R-:W-:-:S01]  /*a9e0*/  FADD.FTZ R77, R127, R6 ;  /* 0x000000067f4d7221 */ /* 0x004fc20000010000 */
[----:B0-----:R-:W-:-:S03]  /*a9f0*/  FADD.FTZ R6, R66, R7 ;  /* 0x0000000742067221 */ /* 0x001fc60000010000 */
[----:B------:R-:W-:Y:S01]  /*aa00*/  FADD.FTZ R7, R130, R77 ;  /* 0x0000004d82077221 */ /* 0x000fe20000010000 */
[----:B-1----:R-:W-:-:S01]  /*aa10*/  FADD.FTZ R6, R69, R6 ;  /* 0x0000000645067221 */ /* 0x002fc20000010000 */
[----:B------:R-:W-:Y:S06]  /*aa20*/  @!P0 BRA `(.L_x_1107) ;  /* 0x0000000000048947 */ /* 0x000fec0003800000 */
[----:B------:R-:W-:Y:S01]  /*aa30*/  BPT.TRAP 0x1 ;  /* 0x000000040000795c */ /* 0x000fe20000300000 */
.L_x_1107:
        /* <DEDUP_REMOVED lines=86> */
.L_x_1089:
[----:B------:R-:W-:Y:S01]  /*afa0*/  UISETP.NE.AND UP1, UPT, UR49, URZ, UPT ;  /* 0x0000003f3100728c */ /* 0x000fe2000bf25270 */
[----:B------:R-:W-:Y:S01]  /*afb0*/  IADD3 R8, R17, 0x1, -R18 ;  /* 0x0000000111087810 */ /* 0x000fe20007ffe812 */
[----:B------:R-:W-:Y:S02]  /*afc0*/  UISETP.NE.AND UP0, UPT, UR48, URZ, UPT ;  /* 0x0000003f3000728c */ /* 0x000fe4000bf05270 */
[----:B------:R-:W-:Y:S01]  /*afd0*/  UIADD3 UR10, UR40, 0xbf, URZ ;  /* 0x000000bf280a7890 */ /* 0x000fe2000fffe03f */
[----:B------:R-:W-:-:S03]  /*afe0*/  R2UR UR11, R8 ;  /* 0x00000000080b72ca */ /* 0x000fc600000e0000 */
[----:B------:R-:W-:-:S03]  /*aff0*/  PLOP3.LUT P1, PT, PT, PT, UP0, 0x40, 0x0 ;  /* 0x000000000000781c */ /* 0x000fc60003f2e808 */
[----:B------:R-:W-:Y:S01]  /*b000*/  @UP1 ULDC UR6, c[0x0][0x44c] ;  /* 0x0001130000061ab9 */ /* 0x000fe20000000800 */
[----:B------:R-:W-:Y:S01]  /*b010*/  @UP1 ULDC UR12, c[0x0][0x450] ;  /* 0x00011400000c1ab9 */ /* 0x000fe20000000800 */
[----:B------:R-:W-:-:S04]  /*b020*/  UIMAD.WIDE.U32 UR6, UR10, UR6, URZ ;  /* 0x000000060a0672a5 */ /* 0x000fc8000f8e003f */
[----:B------:R-:W-:-:S04]  /*b030*/  @UP1 USHF.R.U32.HI UR10, URZ, UR12, UR7 ;  /* 0x0000000c3f0a1299 */ /* 0x000fc80008011607 */
[----:B------:R-:W-:-:S04]  /*b040*/  UIADD3 UR10, UR11, UR10, URZ ;  /* 0x0000000a0b0a7290 */ /* 0x000fc8000fffe03f */
        /* <DEDUP_REMOVED lines=13> */
.L_x_1110:
[----:B------:R-:W-:Y:S02]  /*b120*/  ULDC UR11, c[0x0][0x9e4] ;  /* 0x00027900000b7ab9 */ /* 0x000fe40000000800 */
[----:B------:R-:W-:-:S11]  /*b130*/  UISETP.NE.AND UP0, UPT, UR11, 0x1, UPT ;  /* 0x000000010b00788c */ /* 0x000fd6000bf05270 */
[----:B------:R-:W-:Y:S02]  /*b140*/  @UP0 ULDC.64 UR12, c[0x0][0x9e8] ;  /* 0x00027a00000c0ab9 */ /* 0x000fe40000000a00 */
[----:B------:R-:W-:-:S04]  /*b150*/  UIMAD.WIDE.U32 UR6, UR10, UR12, URZ ;  /* 0x0000000c0a0672a5 */ /* 0x000fc8000f8e003f */
[----:B------:R-:W-:-:S12]  /*b160*/  @UP0 USHF.R.U32.HI UR10, URZ, UR13, UR7 ;  /* 0x0000000d3f0a0299 */ /* 0x000fd80008011607 */
.L_x_1111:
[----:B------:R-:W-:-:S04]  /*b170*/  UIMAD UR10, UR10, UR11, URZ ;  /* 0x0000000b0a0a72a4 */ /* 0x000fc8000f8e023f */
[----:B------:R-:W-:-:S04]  /*b180*/  UISETP.LT.AND UP0, UPT, UR22, UR10, UPT ;  /* 0x0000000a1600728c */ /* 0x000fc8000bf01270 */
[----:B------:R-:W-:-:S12]  /*b190*/  USEL UR22, UR22, UR10, !UP0 ;  /* 0x0000000a16167287 */ /* 0x000fd8000c000000 */
.L_x_1109:
        /* <DEDUP_REMOVED lines=13> */
.L_x_1123:
[----:B------:R-:W-:-:S04]  /*b270*/  UISETP.NE.AND UP0, UPT, UR23, 0x1, UPT ;  /* 0x000000011700788c */ /* 0x000fc8000bf05270 */
[----:B------:R-:W-:-:S04]  /*b280*/  USEL UR51, URZ, 0x1, UP0 ;  /* 0x000000013f337887 */ /* 0x000fc80008000000 */
[----:B------:R-:W-:Y:S01]  /*b290*/  ULOP3.LUT UR51, UR24, UR51, URZ, 0x3c, !UPT ;  /* 0x0000003318337292 */ /* 0x000fe2000f8e3c3f */
[----:B------:R-:W-:Y:S11]  /*b2a0*/  @!P0 BRA `(.L_x_1113) ;  /* 0x0000000000048947 */ /* 0x000ff60003800000 */
[----:B------:R-:W-:Y:S01]  /*b2b0*/  BPT.TRAP 0x1 ;  /* 0x000000040000795c */ /* 0x000fe20000300000 */
.L_x_1113:
        /* <DEDUP_REMOVED lines=9> */
.L_x_1114:
[----:B-1----:R-:W-:Y:S05]  /*b350*/  @P1 BRA `(.L_x_1115) ;  /* 0x0000000000081947 */ /* 0x002fea0003800000 */
[----:B------:R-:W1:Y:S02]  /*b360*/  SYNCS.PHASECHK.TRANS64.TRYWAIT P1, [UR21+0x13230], R4 ;  /* 0x01323004ff0075a7 */ /* 0x000e640008020155 */
[----:B-1----:R-:W-:Y:S05]  /*b370*/  @!P1 BRA `(.L_x_1116) ;  /* 0x0000012000449947 */ /* 0x002fea0003800000 */
.L_x_1115:
        /* <DEDUP_REMOVED lines=64> */
.L_x_1117:
[----:B------:R-:W-:Y:S01]  /*b780*/  ULEA UR11, UR23, UR45, 0x3 ;  /* 0x0000002d170b7291 */ /* 0x000fe2000f8e183f */
[----:B01----:R-:W-:-:S05]  /*b790*/  IMAD.U32 R4, RZ, RZ, UR24 ;  /* 0x00000018ff047e24 */ /* 0x003fca000f8e00ff */
[----:B------:R-:W-:-:S04]  /*b7a0*/  SHF.L.U32 R4, R4, 0x1f, RZ ;  /* 0x0000001f04047819 */ /* 0x000fc800000006ff */
[----:B------:R0:W1:Y:S01]  /*b7b0*/  SYNCS.PHASECHK.TRANS64.TRYWAIT P1, [UR11+0x13250], R4 ;  /* 0x01325004ff0075a7 */ /* 0x000062000802014b */
[----:B------:R-:W-:Y:S05]  /*b7c0*/  @!P0 BRA `(.L_x_1118) ;  /* 0x0000000000048947 */ /* 0x000fea0003800000 */
[----:B------:R-:W-:Y:S01]  /*b7d0*/  BPT.TRAP 0x1 ;  /* 0x000000040000795c */ /* 0x000fe20000300000 */
.L_x_1118:
[----:B-1----:R-:W-:Y:S05]  /*b7e0*/  @P1 BRA `(.L_x_1119) ;  /* 0x0000000000081947 */ /* 0x002fea0003800000 */
[----:B------:R-:W1:Y:S02]  /*b7f0*/  SYNCS.PHASECHK.TRANS64.TRYWAIT P1, [UR11+0x13250], R4 ;  /* 0x01325004ff0075a7 */ /* 0x000e64000802014b */
[----:B-1----:R-:W-:Y:S05]  /*b800*/  @!P1 BRA `(.L_x_1120) ;  /* 0x0000011c00389947 */ /* 0x002fea0003800000 */
.L_x_1119:
        /* <DEDUP_REMOVED lines=32> */
.L_x_1121:
        /* <DEDUP_REMOVED lines=100> */
[----:B------:R-:W-:Y:S01]  /*c050*/  FMUL.FTZ R140, R0, R71 ;  /* 0x00000047008c7220 */ /* 0x000fe20000410000 */
[----:B------:R-:W-:Y:S01]  /*c060*/  IMAD.U32 R62, RZ, RZ, UR20 ;  /* 0x00000014ff3e7e24 */ /* 0x000fe2000f8e00ff */
[----:B------:R-:W1:Y:S01]  /*c070*/  MUFU.TANH R125, R125 ;  /* 0x0000007d007d7308 */ /* 0x000e620000002400 */
[----:B0-----:R-:W-:Y:S01]  /*c080*/  FMNMX.FTZ R4, R122, R5, !PT ;  /* 0x000000057a047209 */ /* 0x001fe20007810000 */
[----:B------:R-:W-:-:S04]  /*c090*/  UIADD3 UR21, UR21, 0x13240, URZ ;  /* 0x0001324015157890 */ /* 0x000fc8000fffe03f */
[----:B------:R-:W-:Y:S02]  /*c0a0*/  UPRMT UR21, UR44, 0x654, UR21 ;  /* 0x000006542c157896 */ /* 0x000fe40008000015 */
[----:B------:R-:W0:Y:S01]  /*c0b0*/  MUFU.TANH R127, R127 ;  /* 0x0000007f007f7308 */ /* 0x000e220000002400 */
[----:B--2---:R-:W-:Y:S01]  /*c0c0*/  FMNMX.FTZ R56, R124, R131, !PT ;  /* 0x000000837c387209 */ /* 0x004fe20007810000 */
[----:B------:R-:W-:-:S05]  /*c0d0*/  FMUL.FTZ R131, R0, R58 ;  /* 0x0000003a00837220 */ /* 0x000fca0000410000 */
[----:B------:R-:W-:Y:S01]  /*c0e0*/  SYNCS.ARRIVE.TRANS64.RED.A1T0 RZ, [UR21], RZ ;  /* 0x000000ffffff79a7 */ /* 0x000fe20008100415 */
[----:B------:R-:W2:Y:S01]  /*c0f0*/  MUFU.TANH R126, R126 ;  /* 0x0000007e007e7308 */ /* 0x000ea20000002400 */
[----:B-1----:R-:W-:-:S07]  /*c100*/  FMNMX.FTZ R5, R125, R4, !PT ;  /* 0x000000047d057209 */ /* 0x002fce0007810000 */
[----:B------:R-:W1:Y:S01]  /*c110*/  MUFU.TANH R128, R128 ;  /* 0x0000008000807308 */ /* 0x000e620000002400 */
[----:B0-----:R-:W-:-:S07]  /*c120*/  FMNMX.FTZ R57, R127, R56, !PT ;  /* 0x000000387f397209 */ /* 0x001fce0007810000 */
[----:B------:R-:W0:Y:S01]  /*c130*/  MUFU.TANH R104, R104 ;  /* 0x0000006800687308 */ /* 0x000e220000002400 */
[----:B--2---:R-:W-:-:S07]  /*c140*/  FMNMX.FTZ R5, R126, R5, !PT ;  /* 0x000000057e057209 */ /* 0x004fce0007810000 */
        /* <DEDUP_REMOVED lines=125> */
[----:B--2---:R-:W-:Y:S02]  /*c920*/  FMNMX.FTZ R5, R139, R4, !PT ;  /* 0x000000048b057209 */ /* 0x004fe40007810000 */
[----:B-1----:R-:W-:Y:S02]  /*c930*/  FMNMX.FTZ R56, R69, R56, !PT ;  /* 0x0000003845387209 */ /* 0x002fe40007810000 */
[----:B0-----:R-:W-:-:S03]  /*c940*/  FMNMX.FTZ R57, R140, R5, !PT ;  /* 0x000000058c397209 */ /* 0x001fc60007810000 */
[----:B------:R-:W0:Y:S04]  /*c950*/  SHFL.BFLY PT, R5, R56, 0x2, 0x1f ;  /* 0x0c401f0038057f89 */ /* 0x000e2800000e0000 */
[----:B------:R-:W1:Y:S01]  /*c960*/  SHFL.BFLY PT, R4, R57, 0x2, 0x1f ;  /* 0x0c401f0039047f89 */ /* 0x000e6200000e0000 */
[----:B0-----:R-:W-:Y:S02]  /*c970*/  FMNMX.FTZ R58, R56, R5, !PT ;  /* 0x00000005383a7209 */ /* 0x001fe40007810000 */
[----:B-1----:R-:W-:-:S03]  /*c980*/  FMNMX.FTZ R59, R57, R4, !PT ;  /* 0x00000004393b7209 */ /* 0x002fc60007810000 */
[----:B------:R-:W0:Y:S04]  /*c990*/  SHFL.BFLY PT, R5, R58, 0x1, 0x1f ;  /* 0x0c201f003a057f89 */ /* 0x000e2800000e0000 */
[----:B------:R-:W1:Y:S01]  /*c9a0*/  SHFL.BFLY PT, R4, R59, 0x1, 0x1f ;  /* 0x0c201f003b047f89 */ /* 0x000e6200000e0000 */
[----:B0-----:R-:W-:Y:S02]  /*c9b0*/  FMNMX.FTZ R5, R58, R5, !PT ;  /* 0x000000053a057209 */ /* 0x001fe40007810000 */
[----:B-1----:R-:W-:-:S03]  /*c9c0*/  FMNMX.FTZ R4, R59, R4, !PT ;  /* 0x000000043b047209 */ /* 0x002fc60007810000 */
[C---:B------:R-:W-:Y:S01]  /*c9d0*/  FADD.FTZ R8, -R5.reuse, R8 ;  /* 0x0000000805087221 */ /* 0x040fe20000010100 */
[----:B------:R-:W-:-:S03]  /*c9e0*/  FFMA.FTZ R141, R5, R62, -8 ;  /* 0xc1000000058d7423 */ /* 0x000fc6000001003e */
[----:B------:R-:W-:Y:S01]  /*c9f0*/  FMUL.FTZ R61, R8, UR20 ;  /* 0x00000014083d7c20 */ /* 0x000fe20008410000 */
[----:B------:R-:W-:-:S01]  /*ca00*/  FADD.FTZ R8, -R4, R9 ;  /* 0x0000000904087221 */ /* 0x000fc20000010100 */
[--C-:B------:R-:W-:Y:S01]  /*ca10*/  FFMA.FTZ R142, R15, UR20, -R141.reuse ;  /* 0x000000140f8e7c23 */ /* 0x100fe2000801088d */
[----:B------:R-:W-:-:S01]  /*ca20*/  FFMA.FTZ R15, R122, UR20, -R141 ;  /* 0x000000147a0f7c23 */ /* 0x000fc2000801088d */
[--C-:B------:R-:W-:Y:S01]  /*ca30*/  FFMA.FTZ R122, R126, UR20, -R141.reuse ;  /* 0x000000147e7a7c23 */ /* 0x100fe2000801088d */
[----:B------:R-:W-:Y:S01]  /*ca40*/  FMUL.FTZ R9, R8, UR20 ;  /* 0x0000001408097c20 */ /* 0x000fe20008410000 */
[--C-:B------:R-:W-:Y:S01]  /*ca50*/  FFMA.FTZ R8, R11, UR20, -R141.reuse ;  /* 0x000000140b087c23 */ /* 0x100fe2000801088d */
[----:B------:R-:W-:-:S01]  /*ca60*/  FFMA.FTZ R11, R12, UR20, -R141 ;  /* 0x000000140c0b7c23 */ /* 0x000fc2000801088d */
[--C-:B------:R-:W-:Y:S01]  /*ca70*/  FFMA.FTZ R12, R121, UR20, -R141.reuse ;  /* 0x00000014790c7c23 */ /* 0x100fe2000801088d */
[----:B------:R-:W-:-:S01]  /*ca80*/  FFMA.FTZ R121, R125, UR20, -R141 ;  /* 0x000000147d797c23 */ /* 0x000fc2000801088d */
[----:B------:R-:W-:Y:S01]  /*ca90*/  IMAD.U32 R125, RZ, RZ, UR20 ;  /* 0x00000014ff7d7e24 */ /* 0x000fe2000f8e00ff */
[----:B------:R-:W-:Y:S01]  /*caa0*/  MUFU.EX2 R61, R61 ;  /* 0x0000003d003d7308 */ /* 0x000fe20000000800 */
[----:B------:R-:W-:-:S01]  /*cab0*/  FFMA.FTZ R66, R72, UR20, -R141 ;  /* 0x0000001448427c23 */ /* 0x000fc2000801088d */
[----:B------:R-:W-:Y:S01]  /*cac0*/  FFMA.FTZ R143, R20, UR20, -R141 ;  /* 0x00000014148f7c23 */ /* 0x000fe2000801088d */
[----:B------:R-:W-:-:S01]  /*cad0*/  FFMA.FTZ R125, R4, R125, -8 ;  /* 0xc1000000047d7423 */ /* 0x000fc2000001007d */
[--C-:B------:R-:W-:Y:S01]  /*cae0*/  FFMA.FTZ R72, R129, UR20, -R141.reuse ;  /* 0x0000001481487c23 */ /* 0x100fe2000801088d */
[----:B------:R-:W-:-:S01]  /*caf0*/  FFMA.FTZ R56, R112, UR20, -R141 ;  /* 0x0000001470387c23 */ /* 0x000fc2000801088d */
[----:B------:R-:W-:Y:S01]  /*cb00*/  FFMA.FTZ R58, R88, UR20, -R141 ;  /* 0x00000014583a7c23 */ /* 0x000fe2000801088d */
[----:B------:R-:W-:-:S01]  /*cb10*/  FFMA.FTZ R14, R14, UR20, -R125 ;  /* 0x000000140e0e7c23 */ /* 0x000fc2000801087d */
[--C-:B------:R-:W-:Y:S01]  /*cb20*/  FFMA.FTZ R13, R13, UR20, -R125.reuse ;  /* 0x000000140d0d7c23 */ /* 0x100fe2000801087d */
        /* <DEDUP_REMOVED lines=20> */
[--C-:B------:R-:W-:Y:S01]  /*cc70*/  FFMA.FTZ R108, R116, UR20, -R141.reuse ;  /* 0x00000014746c7c23 */ /* 0x100fe2000801088d */
[----:B------:R-:W-:-:S01]  /*cc80*/  FFMA.FTZ R116, R68, UR20, -R141 ;  /* 0x0000001444747c23 */ /* 0x000fc2000801088d */
[----:B------:R-:W-:Y:S01]  /*cc90*/  FFMA.FTZ R57, R105, UR20, -R141 ;  /* 0x0000001469397c23 */ /* 0x000fe2000801088d */
[----:B------:R-:W-:-:S01]  /*cca0*/  FFMA.FTZ R68, R106, UR20, -R125 ;  /* 0x000000146a447c23 */ /* 0x000fc2000801087d */
[----:B------:R-:W0:Y:S01]  /*ccb0*/  MUFU.EX2 R11, R11 ;  /* 0x0000000b000b7308 */ /* 0x000e220000000800 */
[----:B------:R-:W-:-:S01]  /*ccc0*/  FFMA.FTZ R105, R109, UR20, -R141 ;  /* 0x000000146d697c23 */ /* 0x000fc2000801088d */
[--C-:B------:R-:W-:Y:S01]  /*ccd0*/  FFMA.FTZ R109, R117, UR20, -R141.reuse ;  /* 0x00000014756d7c23 */ /* 0x100fe2000801088d */
[----:B------:R-:W-:-:S01]  /*cce0*/  FFMA.FTZ R117, R69, UR20, -R141 ;  /* 0x0000001445757c23 */ /* 0x000fc2000801088d */
[----:B------:R-:W-:Y:S01]  /*ccf0*/  FFMA.FTZ R69, R107, UR20, -R125 ;  /* 0x000000146b457c23 */ /* 0x000fe2000801087d */
[----:B------:R-:W-:-:S01]  /*cd00*/  FFMA.FTZ R63, R89, UR20, -R141 ;  /* 0x00000014593f7c23 */ /* 0x000fc2000801088d */
[----:B------:R-:W-:Y:S01]  /*cd10*/  FFMA.FTZ R89, R93, UR20, -R141 ;  /* 0x000000145d597c23 */ /* 0x000fe2000801088d */
[----:B------:R-:W-:-:S01]  /*cd20*/  FFMA.FTZ R106, R110, UR20, -R125 ;  /* 0x000000146e6a7c23 */ /* 0x000fc2000801087d */
[----:B------:R-:W2:Y:S01]  /*cd30*/  MUFU.EX2 R13, R13 ;  /* 0x0000000d000d7308 */ /* 0x000ea20000000800 */
[----:B-1----:R-:W-:-:S01]  /*cd40*/  FFMA.FTZ R6, R9, R6, R14 ;  /* 0x0000000609067223 */ /* 0x002fc2000001000e */
[--C-:B------:R-:W-:Y:S01]  /*cd50*/  FFMA.FTZ R93, R101, UR20, -R141.reuse ;  /* 0x00000014655d7c23 */ /* 0x100fe2000801088d */
[----:B------:R-:W-:-:S01]  /*cd60*/  FFMA.FTZ R101, R85, UR20, -R141 ;  /* 0x0000001455657c23 */ /* 0x000fc2000801088d */
[--C-:B------:R-:W-:Y:S01]  /*cd70*/  FFMA.FTZ R85, R91, UR20, -R125.reuse ;  /* 0x000000145b557c23 */ /* 0x100fe2000801087d */
[----:B------:R-:W-:-:S01]  /*cd80*/  FFMA.FTZ R107, R111, UR20, -R125 ;  /* 0x000000146f6b7c23 */ /* 0x000fc2000801087d */
[--C-:B------:R-:W-:Y:S01]  /*cd90*/  FFMA.FTZ R91, R99, UR20, -R125.reuse ;  /* 0x00000014635b7c23 */ /* 0x100fe2000801087d */
        /* <DEDUP_REMOVED lines=21> */
[--C-:B------:R-:W-:Y:S01]  /*cef0*/  FFMA.FTZ R75, R75, UR20, -R125.reuse ;  /* 0x000000144b4b7c23 */ /* 0x100fe2000801087d */
[----:B------:R-:W-:-:S01]  /*cf00*/  FFMA.FTZ R102, R86, UR20, -R125 ;  /* 0x0000001456667c23 */ /* 0x000fc2000801087d */
[--C-:B------:R-:W-:Y:S01]  /*cf10*/  FFMA.FTZ R97, R77, UR20, -R141.reuse ;  /* 0x000000144d617c23 */ /* 0x100fe2000801088d */
        /* <DEDUP_REMOVED lines=132> */
[--C-:B------:R-:W-:Y:S01]  /*d760*/  FFMA.FTZ R118, R139, UR20, -R125.reuse ;  /* 0x000000148b767c23 */ /* 0x100fe2000801087d */
[----:B------:R-:W-:-:S05]  /*d770*/  FFMA.FTZ R125, R140, UR20, -R125 ;  /* 0x000000148c7d7c23 */ /* 0x000fca000801087d */
        /* <DEDUP_REMOVED lines=32> */
.L_x_1122:
        /* <DEDUP_REMOVED lines=10> */
[-C--:B------:R-:W-:Y:S01]  /*da20*/  FMUL.FTZ R27, R27, R9.reuse ;  /* 0x000000091b1b7220 */ /* 0x080fe20000410000 */
[----:B------:R-:W-:Y:S01]  /*da30*/  F2FP.SATFINITE.E4M3.F32.PACK_AB_MERGE_C R104, R105, R104, RZ ;  /* 0x000000686968723e */ /* 0x000fe200048070ff */
[-C--:B------:R-:W-:Y:S01]  /*da40*/  FMUL.FTZ R30, R30, R9.reuse ;  /* 0x000000091e1e7220 */ /* 0x080fe20000410000 */
[----:B------:R-:W-:Y:S01]  /*da50*/  F2FP.SATFINITE.E4M3.F32.PACK_AB_MERGE_C R106, R107, R106, RZ ;  /* 0x0000006a6b6a723e */ /* 0x000fe200048070ff */
[----:B------:R-:W-:Y:S01]  /*da60*/  SYNCS.ARRIVE.TRANS64.RED.A1T0 RZ, [UR6], RZ ;  /* 0x000000ffffff79a7 */ /* 0x000fe20008100406 */
        /* <DEDUP_REMOVED lines=67> */
.L_x_1112:
[----:B------:R-:W-:-:S13]  /*dea0*/  ISETP.GE.AND P1, PT, R3, UR43, PT ;  /* 0x0000002b03007c0c */ /* 0x000fda000bf26270 */
[----:B------:R-:W-:Y:S05]  /*deb0*/  @!P1 BRA `(.L_x_1124) ;  /* 0x00000048005c9947 */ /* 0x000fea0003800000 */
[----:B------:R-:W-:Y:S01]  /*dec0*/  ULDC UR21, c[0x0][0x9e4] ;  /* 0x0002790000157ab9 */ /* 0x000fe20000000800 */
[----:B------:R-:W-:Y:S01]  /*ded0*/  ULDC UR23, c[0x0][0x9dc] ;  /* 0x0002770000177ab9 */ /* 0x000fe20000000800 */
[----:B------:R-:W-:Y:S01]  /*dee0*/  ULDC UR20, c[0x0][0x988] ;  /* 0x0002620000147ab9 */ /* 0x000fe20000000800 */
[----:B------:R-:W-:-:S05]  /*def0*/  ULDC UR22, c[0x0][0x9e0] ;  /* 0x0002780000167ab9 */ /* 0x000fca0000000800 */
.L_x_1143:
[----:B------:R-:W-:-:S04]  /*df00*/  UIADD3 UR25, UR50, 0x1, URZ ;  /* 0x0000000132197890 */ /* 0x000fc8000fffe03f */
[----:B------:R-:W-:-:S04]  /*df10*/  UISETP.NE.AND UP0, UPT, UR25, 0x2, UPT ;  /* 0x000000021900788c */ /* 0x000fc8000bf05270 */
[----:B------:R-:W-:Y:S02]  /*df20*/  USEL UR24, URZ, 0x1, UP0 ;  /* 0x000000013f187887 */ /* 0x000fe40008000000 */
[----:B------:R-:W-:Y:S02]  /*df30*/  USEL UR25, UR25, URZ, UP0 ;  /* 0x0000003f19197287 */ /* 0x000fe40008000000 */
[----:B------:R-:W-:Y:S01]  /*df40*/  ULOP3.LUT UR24, UR51, UR24, URZ, 0x3c, !UPT ;  /* 0x0000001833187292 */ /* 0x000fe2000f8e3c3f */
[----:B------:R-:W-:Y:S11]  /*df50*/  @!P0 BRA `(.L_x_1125) ;  /* 0x0000000000048947 */ /* 0x000ff60003800000 */
[----:B------:R-:W-:Y:S01]  /*df60*/  BPT.TRAP 0x1 ;  /* 0x000000040000795c */ /* 0x000fe20000300000 */
.L_x_1125:
[----:B------:R-:W-:Y:S01]  /*df70*/  ULEA UR6, UR25, UR45, 0x3 ;  /* 0x0000002d19067291 */ /* 0x000fe2000f8e183f */
[----:B------:R-:W-:-:S05]  /*df80*/  IMAD.U32 R8, RZ, RZ, UR24 ;  /* 0x00000018ff087e24 */ /* 0x000fca000f8e00ff */
[----:B------:R-:W-:-:S04]  /*df90*/  SHF.L.U32 R8, R8, 0x1f, RZ ;  /* 0x0000001f08087819 */ /* 0x000fc800000006ff */
[----:B------:R0:W1:Y:S01]  /*dfa0*/  SYNCS.PHASECHK.TRANS64.TRYWAIT P1, [UR6+0x13230], R8 ;  /* 0x01323008ff0075a7 */ /* 0x0000620008020146 */
[----:B------:R-:W-:Y:S05]  /*dfb0*/  @!P0 BRA `(.L_x_1126) ;  /* 0x0000000000048947 */ /* 0x000fea0003800000 */
[----:B------:R-:W-:Y:S01]  /*dfc0*/  BPT.TRAP 0x1 ;  /* 0x000000040000795c */ /* 0x000fe20000300000 */
.L_x_1126:
[----:B-1----:R-:W-:Y:S05]  /*dfd0*/  @P1 BRA `(.L_x_1127) ;  /* 0x0000000000081947 */ /* 0x002fea0003800000 */
[----:B------:R-:W1:Y:S02]  /*dfe0*/  SYNCS.PHASECHK.TRANS64.TRYWAIT P1, [UR6+0x13230], R8 ;  /* 0x01323008ff0075a7 */ /* 0x000e640008020146 */
[----:B-1----:R-:W-:Y:S05]  /*dff0*/  @!P1 BRA `(.L_x_1128) ;  /* 0x000000f400549947 */ /* 0x002fea0003800000 */
.L_x_1127:
        /* <DEDUP_REMOVED lines=64> */
.L_x_1129:
[----:B------:R-:W-:Y:S01]  /*e400*/  ULEA UR11, UR50, UR45, 0x3 ;  /* 0x0000002d320b7291 */ /* 0x000fe2000f8e183f */
[----:B01----:R-:W-:-:S05]  /*e410*/  IMAD.U32 R8, RZ, RZ, UR51 ;  /* 0x00000033ff087e24 */ /* 0x003fca000f8e00ff */
[----:B------:R-:W-:-:S04]  /*e420*/  SHF.L.U32 R8, R8, 0x1f, RZ ;  /* 0x0000001f08087819 */ /* 0x000fc800000006ff */
[----:B------:R0:W1:Y:S01]  /*e430*/  SYNCS.PHASECHK.TRANS64.TRYWAIT P1, [UR11+0x13250], R8 ;  /* 0x01325008ff0075a7 */ /* 0x000062000802014b */
[----:B------:R-:W-:Y:S05]  /*e440*/  @!P0 BRA `(.L_x_1130) ;  /* 0x0000000000048947 */ /* 0x000fea0003800000 */
[----:B------:R-:W-:Y:S01]  /*e450*/  BPT.TRAP 0x1 ;  /* 0x000000040000795c */ /* 0x000fe20000300000 */
.L_x_1130:
[----:B-1----:R-:W-:Y:S05]  /*e460*/  @P1 BRA `(.L_x_1131) ;  /* 0x0000000000081947 */ /* 0x002fea0003800000 */
[----:B------:R-:W1:Y:S02]  /*e470*/  SYNCS.PHASECHK.TRANS64.TRYWAIT P1, [UR11+0x13250], R8 ;  /* 0x01325008ff0075a7 */ /* 0x000e64000802014b */
[----:B-1----:R-:W-:Y:S05]  /*e480*/  @!P1 BRA `(.L_x_1132) ;  /* 0x000000f000489947 */ /* 0x002fea0003800000 */
.L_x_1131:
        /* <DEDUP_REMOVED lines=32> */
.L_x_1133:
        /* <DEDUP_REMOVED lines=16> */
[----:B------:R-:W-:Y:S01]  /*e790*/  ULEA UR6, UR25, UR45, 0x3 ;  /* 0x0000002d19067291 */ /* 0x000fe2000f8e183f */
[C---:B------:R-:W-:Y:S01]  /*e7a0*/  FMUL.FTZ R21, R0.reuse, R128 ;  /* 0x0000008000157220 */ /* 0x040fe20000410000 */
[----:B------:R-:W-:Y:S01]  /*e7b0*/  FMUL.FTZ R128, R0, R101 ;  /* 0x0000006500807220 */ /* 0x000fe20000410000 */
[----:B------:R-:W-:Y:S01]  /*e7c0*/  @P1 IMAD.HI.U32 R56, R132, UR7, RZ ;  /* 0x0000000784381c27 */ /* 0x000fe2000f8e00ff */
[----:B------:R-:W-:-:S03]  /*e7d0*/  @UP1 ULDC UR7, c[0x0][0x450] ;  /* 0x0001140000071ab9 */ /* 0x000fc60000000800 */
[C---:B01----:R-:W-:Y:S01]  /*e7e0*/  FMUL.FTZ R8, R0.reuse, R120 ;  /* 0x0000007800087220 */ /* 0x043fe20000410000 */
[C---:B------:R-:W-:Y:S01]  /*e7f0*/  FMUL.FTZ R101, R0.reuse, R103 ;  /* 0x0000006700657220 */ /* 0x040fe20000410000 */
[----:B------:R-:W-:Y:S01]  /*e800*/  UIADD3 UR6, UR6, 0x13240, URZ ;  /* 0x0001324006067890 */ /* 0x000fe2000fffe03f */
[----:B------:R-:W-:Y:S01]  /*e810*/  @P2 SHF.R.U32.HI R132, RZ, UR7, R56 ;  /* 0x00000007ff842c19 */ /* 0x000fe20008011638 */
[C---:B------:R-:W-:Y:S01]  /*e820*/  FMUL.FTZ R120, R0.reuse, R129 ;  /* 0x0000008100787220 */ /* 0x040fe20000410000 */
[C---:B------:R-:W-:Y:S01]  /*e830*/  FMUL.FTZ R103, R0.reuse, R73 ;  /* 0x0000004900677220 */ /* 0x040fe20000410000 */
[C---:B------:R-:W-:Y:S01]  /*e840*/  FMUL.FTZ R9, R0.reuse, R121 ;  /* 0x0000007900097220 */ /* 0x040fe20000410000 */
[C---:B------:R-:W-:Y:S01]  /*e850*/  FMUL.FTZ R73, R0.reuse, R75 ;  /* 0x0000004b00497220 */ /* 0x040fe20000410000 */
[----:B------:R-:W0:Y:S01]  /*e860*/  SHFL.IDX PT, R136, R132, RZ, 0x1c1f ;  /* 0x001c1fff84887589 */ /* 0x000e2200000e0000 */
        /* <DEDUP_REMOVED lines=64> */
[----:B------:R-:W-:Y:S01]  /*ec70*/  PLOP3.LUT P1, PT, PT, PT, UP0, 0x40, 0x0 ;  /* 0x000000000000781c */ /* 0x000fe20003f2e808 */
[----:B------:R-:W1:Y:S01]  /*ec80*/  MUFU.TANH R8, R8 ;  /* 0x0000000800087308 */ /* 0x000e620000002400 */
[----:B------:R-:W-:Y:S01]  /*ec90*/  SYNCS.ARRIVE.TRANS64.RED.A1T0 RZ, [UR6], RZ ;  /* 0x000000ffffff79a7 */ /* 0x000fe20008100406 */
[----:B------:R-:W-:Y:S01]  /*eca0*/  IADD3 R56, -R19, 0x1, R70 ;  /* 0x0000000113387810 */ /* 0x000fe20007ffe146 */
[----:B------:R-:W-:Y:S01]  /*ecb0*/  ULOP3.LUT UR6, URZ, UR23, URZ, 0x33, !UPT ;  /* 0x000000173f067292 */ /* 0x000fe2000f8e333f */
[----:B------:R-:W-:Y:S02]  /*ecc0*/  IMAD.IADD R67, R70, 0x1, -R19 ;  /* 0x0000000146437824 */ /* 0x000fe400078e0a13 */
[----:B------:R-:W-:Y:S02]  /*ecd0*/  IADD3 R56, -R18, R56, R17 ;  /* 0x0000003812387210 */ /* 0x000fe40007ffe111 */
[----:B------:R-:W2:Y:S03]  /*ece0*/  MUFU.TANH R9, R9 ;  /* 0x0000000900097308 */ /* 0x000ea60000002400 */
[----:B------:R-:W-:-:S02]  /*ecf0*/  VIADD R135, R56, UR22 ;  /* 0x0000001638877c36 */ /* 0x000fc40008000000 */
[----:B------:R-:W-:Y:S02]  /*ed00*/  VIADD R134, R56, UR6 ;  /* 0x0000000638867c36 */ /* 0x000fe40008000000 */
[--C-:B0-----:R-:W-:Y:S01]  /*ed10*/  IMAD.IADD R133, R135, 0x1, R136.reuse ;  /* 0x0000000187857824 */ /* 0x101fe200078e0288 */
        /* <DEDUP_REMOVED lines=92> */
.L_x_1136:
[----:B------:R-:W-:-:S05]  /*f2e0*/  IMAD.U32 R138, RZ, RZ, UR21 ;  /* 0x00000015ff8a7e24 */ /* 0x000fca000f8e00ff */
[----:B------:R-:W-:-:S13]  /*f2f0*/  ISETP.NE.AND P1, PT, R138, 0x1, PT ;  /* 0x000000018a00780c */ /* 0x000fda0003f25270 */
[----:B------:R-:W1:Y:S02]  /*f300*/  @P1 LDC.64 R56, c[0x0][0x9e8] ;  /* 0x00027a00ff381b82 */ /* 0x000e640000000a00 */
[----:B-1----:R-:W-:-:S05]  /*f310*/  @P1 IMAD.HI.U32 R56, R136, R56, RZ ;  /* 0x0000003888381227 */ /* 0x002fca00078e00ff */
[----:B------:R-:W-:-:S07]  /*f320*/  @P1 SHF.R.U32.HI R136, RZ, R57, R56 ;  /* 0x00000039ff881219 */ /* 0x000fce0000011638 */
.L_x_1137:
[----:B------:R-:W-:Y:S05]  /*f330*/  BSYNC B0 ;  /* 0x0000000000007941 */ /* 0x000fea0003800000 */
.L_x_1135:
[----:B------:R-:W-:-:S05]  /*f340*/  IMAD R136, R136, R138, R67 ;  /* 0x0000008a88887224 */ /* 0x000fca00078e0243 */
[----:B------:R-:W-:Y:S02]  /*f350*/  VIADDMNMX R133, R136, R138, R133, PT ;  /* 0x0000008a88857246 */ /* 0x000fe40003800185 */
[----:B------:R-:W-:-:S07]  /*f360*/  VIMNMX R71, R71, R136, !PT ;  /* 0x0000008847477248 */ /* 0x000fce0007fe0100 */
.L_x_1134:
        /* <DEDUP_REMOVED lines=248> */
.L_x_1140:
[----:B------:R-:W-:-:S05]  /*102f0*/  IMAD.U32 R70, RZ, RZ, UR21 ;  /* 0x00000015ff467e24 */ /* 0x000fca000f8e00ff */
[----:B------:R-:W-:-:S13]  /*10300*/  ISETP.NE.AND P6, PT, R70, 0x1, PT ;  /* 0x000000014600780c */ /* 0x000fda0003fc5270 */
[----:B------:R-:W0:Y:S02]  /*10310*/  @P6 LDC.64 R8, c[0x0][0x9e8] ;  /* 0x00027a00ff086b82 */ /* 0x000e240000000a00 */
[----:B0-----:R-:W-:-:S05]  /*10320*/  @P6 IMAD.HI.U32 R8, R57, R8, RZ ;  /* 0x0000000839086227 */ /* 0x001fca00078e00ff */
[----:B------:R-:W-:-:S07]  /*10330*/  @P6 SHF.R.U32.HI R57, RZ, R9, R8 ;  /* 0x00000009ff396219 */ /* 0x000fce0000011608 */
.L_x_1141:
[----:B------:R-:W-:Y:S05]  /*10340*/  BSYNC B0 ;  /* 0x0000000000007941 */ /* 0x000fea0003800000 */
.L_x_1139:
[----:B------:R-:W-:-:S05]  /*10350*/  IMAD R57, R57, R70, R67 ;  /* 0x0000004639397224 */ /* 0x000fca00078e0243 */
[----:B------:R-:W-:Y:S02]  /*10360*/  VIADDMNMX R135, R57, R70, R135, PT ;  /* 0x0000004639877246 */ /* 0x000fe40003800187 */
[----:B------:R-:W-:-:S07]  /*10370*/  VIMNMX R134, R134, R57, !PT ;  /* 0x0000003986867248 */ /* 0x000fce0007fe0100 */
.L_x_1138:
        /* <DEDUP_REMOVED lines=501> */
.L_x_1142:
        /* <DEDUP_REMOVED lines=86> */
.L_x_1124:
[----:B------:R-:W-:Y:S06]  /*12830*/  BAR.ARV 0x8, 0x200 ;  /* 0x0208000000007b1d */ /* 0x000fec0000002000 */
[----:B------:R-:W-:Y:S05]  /*12840*/  @!P0 BRA `(.L_x_1144) ;  /* 0x0000000000048947 */ /* 0x000fea0003800000 */
[----:B------:R-:W-:Y:S01]  /*12850*/  BPT.TRAP 0x1 ;  /* 0x000000040000795c */ /* 0x000fe20000300000 */
.L_x_1144:
[----:B------:R-:W-:Y:S01]  /*12860*/  ULEA UR14, UR50, UR45, 0x3 ;  /* 0x0000002d320e7291 */ /* 0x000fe2000f8e183f */
[----:B------:R-:W-:-:S05]  /*12870*/  IMAD.U32 R0, RZ, RZ, UR51 ;  /* 0x00000033ff007e24 */ /* 0x000fca000f8e00ff */
[----:B------:R-:W-:-:S04]  /*12880*/  SHF.L.U32 R0, R0, 0x1f, RZ ;  /* 0x0000001f00007819 */ /* 0x000fc800000006ff */
[----:B------:R0:W1:Y:S01]  /*12890*/  SYNCS.PHASECHK.TRANS64.TRYWAIT P1, [UR14+0x13250], R0 ;  /* 0x01325000ff0075a7 */ /* 0x000062000802014e */
[----:B------:R-:W-:Y:S05]  /*128a0*/  @!P0 BRA `(.L_x_1145) ;  /* 0x0000000000048947 */ /* 0x000fea0003800000 */
[----:B------:R-:W-:Y:S01]  /*128b0*/  BPT.TRAP 0x1 ;  /* 0x000000040000795c */ /* 0x000fe20000300000 */
.L_x_1145:
[----:B-1----:R-:W-:Y:S05]  /*128c0*/  @P1 BRA `(.L_x_1146) ;  /* 0x0000000000081947 */ /* 0x002fea0003800000 */
[----:B------:R-:W1:Y:S02]  /*128d0*/  SYNCS.PHASECHK.TRANS64.TRYWAIT P1, [UR14+0x13250], R0 ;  /* 0x01325000ff0075a7 */ /* 0x000e64000802014e */
[----:B-1----:R-:W-:Y:S05]  /*128e0*/  @!P1 BRA `(.L_x_1147) ;  /* 0x000000ac00489947 */ /* 0x002fea0003800000 */
.L_x_1146:
[----:B------:R-:W-:Y:S01]  /*128f0*/  ULDC.64 UR4, c[0x0][0x9a0] ;  /* 0x0002680000047ab9 */ /* 0x000fe20000000a00 */
[----:B------:R-:W-:Y:S01]  /*12900*/  UIADD3 UR45, UR45, 0x1000, URZ ;  /* 0x000010002d2d7890 */ /* 0x000fe2000fffe03f */
[----:B------:R-:W-:Y:S01]  /*12910*/  WARPGROUP.ARRIVE ;  /* 0x00000000000079c5 */ /* 0x000fe20000000000 */
[----:B------:R-:W-:Y:S01]  /*12920*/  UISETP.NE.U32.AND UP0, UPT, UR4, URZ, UPT ;  /* 0x0000003f0400728c */ /* 0x000fe2000bf05070 */
[----:B01----:R-:W-:Y:S01]  /*12930*/  IMAD.MOV.U32 R0, RZ, RZ, 0x3f800000 ;  /* 0x3f800000ff007424 */ /* 0x003fe200078e00ff */
[----:B------:R-:W-:Y:S02]  /*12940*/  USHF.R.U32.HI UR45, URZ, 0x4, UR45 ;  /* 0x000000043f2d7899 */ /* 0x000fe4000801162d */
[----:B------:R-:W-:Y:S02]  /*12950*/  UISETP.NE.AND.EX UP0, UPT, UR5, URZ, UPT, UP0 ;  /* 0x0000003f0500728c */ /* 0x000fe4000bf05300 */
[----:B------:R-:W-:Y:S01]  /*12960*/  ULOP3.LUT UR45, UR45, 0x3fff, URZ, 0xc0, !UPT ;  /* 0x00003fff2d2d7892 */ /* 0x000fe2000f8ec03f */
[----:B------:R-:W-:-:S03]  /*12970*/  UMOV UR7, 0xc0000010 ;  /* 0xc000001000077882 */ /* 0x000fc60000000000 */
[----:B------:R-:W-:-:S05]  /*12980*/  PLOP3.LUT P1, PT, PT, PT, UP0, 0x80, 0x0 ;  /* 0x000000000000781c */ /* 0x000fca0003f2f008 */
[----:B------:R-:W-:Y:S01]  /*12990*/  @UP0 USHF.R.S32.HI UR6, URZ, 0x1f, UR47 ;  /* 0x0000001f3f060899 */ /* 0x000fe2000801142f */
[----:B------:R-:W-:Y:S01]  /*129a0*/  @UP0 ULDC.64 UR10, c[0x0][0x9c8] ;  /* 0x00027200000a0ab9 */ /* 0x000fe20000000a00 */
[----:B------:R-:W-:Y:S02]  /*129b0*/  @UP0 ULDC.64 UR12, c[0x0][0x9d0] ;  /* 0x00027400000c0ab9 */ /* 0x000fe40000000a00 */
[----:B------:R-:W-:Y:S02]  /*129c0*/  @UP0 UIMAD UR6, UR6, UR10, URZ ;  /* 0x0000000a060602a4 */ /* 0x000fe4000f8e023f */
[----:B------:R-:W-:Y:S02]  /*129d0*/  @UP0 UIMAD.WIDE.U32 UR8, UR47, UR10, URZ ;  /* 0x0000000a2f0802a5 */ /* 0x000fe4000f8e003f */
[----:B------:R-:W-:Y:S02]  /*129e0*/  ULOP3.LUT UR10, UR45, 0x10000, URZ, 0xfc, !UPT ;  /* 0x000100002d0a7892 */ /* 0x000fe4000f8efc3f */
[----:B------:R-:W-:-:S02]  /*129f0*/  @UP0 UIMAD UR6, UR47, UR11, UR6 ;  /* 0x0000000b2f0602a4 */ /* 0x000fc4000f8e0206 */
[----:B------:R-:W-:Y:S02]  /*12a00*/  UIMAD UR10, UR50, 0x280, UR10 ;  /* 0x00000280320a78a4 */ /* 0x000fe4000f8e020a */
[----:B------:R-:W-:-:S05]  /*12a10*/  @UP0 UIADD3 UR9, UR9, UR6, URZ ;  /* 0x0000000609090290 */ /* 0x000fca000fffe03f */
[----:B------:R-:W-:Y:S02]  /*12a20*/  UMOV UR6, UR10 ;  /* 0x0000000a00067c82 */ /* 0x000fe40008000000 */
[----:B------:R-:W-:Y:S01]  /*12a30*/  QGMMA.64x64x32.F32.E4M3.E4M3 R24, R152, gdesc[UR4], R24, gsb0 ;  /* 0x00e0000498187df3 */ /* 0x000fe20008000818 */
[----:B------:R-:W-:-:S04]  /*12a40*/  @UP0 UIMAD.WIDE.U32 UR6, UR38, UR12, UR8 ;  /* 0x0000000c260602a5 */ /* 0x000fc8000f8e0008 */
[----:B------:R-:W-:Y:S02]  /*12a50*/  @UP0 UIMAD UR7, UR38, UR13, UR7 ;  /* 0x0000000d260702a4 */ /* 0x000fe4000f8e0207 */
[----:B------:R-:W-:-:S04]  /*12a60*/  @UP0 ULEA UR4, UP1, UR6, UR4, 0x2 ;  /* 0x0000000406040291 */ /* 0x000fc8000f82103f */
[----:B------:R-:W-:Y:S02]  /*12a70*/  @UP0 ULEA.HI.X UR5, UR6, UR5, UR7, 0x2, UP1 ;  /* 0x0000000506050291 */ /* 0x000fe400088f1407 */
[----:B------:R-:W-:-:S04]  /*12a80*/  IMAD.U32 R8, RZ, RZ, UR4 ;  /* 0x00000004ff087e24 */ /* 0x000fc8000f8e00ff */
[----:B------:R-:W-:Y:S01]  /*12a90*/  IMAD.U32 R9, RZ, RZ, UR5 ;  /* 0x00000005ff097e24 */ /* 0x000fe2000f8e00ff */
        /* <DEDUP_REMOVED lines=14> */
[----:B0-----:R-:W0:Y:S01]  /*12b80*/  SHFL.BFLY PT, R9, R6, 0x2, 0x1f ;  /* 0x0c401f0006097f89 */ /* 0x001e2200000e0000 */
[----:B------:R-:W-:Y:S02]  /*12b90*/  WARPGROUP.DEPBAR.LE gsb0, 0x0 ;  /* 0x00008000000079c5 */ /* 0x000fe40000010000 */
[----:B------:R-:W-:-:S06]  /*12ba0*/  WARPGROUP.ARRIVE ;  /* 0x00000000000079c5 */ /* 0x000fcc0000000000 */
[----:B------:R-:W-:Y:S01]  /*12bb0*/  QGMMA.64x64x32.F32.E4M3.E4M3 R24, R140, gdesc[UR4], R24, gsb0 ;  /* 0x00e000048c187df3 */ /* 0x000fe20008000818 */
[----:B-1----:R-:W-:-:S01]  /*12bc0*/  FADD.FTZ R10, R10, R7 ;  /* 0x000000070a0a7221 */ /* 0x002fc20000010000 */
[----:B------:R-:W-:Y:S01]  /*12bd0*/  UIADD3 UR10, UR10, 0x200, URZ ;  /* 0x000002000a0a7890 */ /* 0x000fe2000fffe03f */
[----:B0-----:R-:W-:-:S01]  /*12be0*/  FADD.FTZ R9, R9, R6 ;  /* 0x0000000609097221 */ /* 0x001fc20000010000 */
[----:B------:R-:W-:Y:S02]  /*12bf0*/  UMOV UR11, 0xc0000010 ;  /* 0xc0000010000b7882 */ /* 0x000fe40000000000 */
[----:B------:R-:W0:Y:S04]  /*12c00*/  SHFL.BFLY PT, R3, R10, 0x1, 0x1f ;  /* 0x0c201f000a037f89 */ /* 0x000e2800000e0000 */
[----:B------:R-:W1:Y:S01]  /*12c10*/  SHFL.BFLY PT, R8, R9, 0x1, 0x1f ;  /* 0x0c201f0009087f89 */ /* 0x000e6200000e0000 */
[----:B0-----:R-:W-:-:S01]  /*12c20*/  FADD.FTZ R12, R10, R3 ;  /* 0x000000030a0c7221 */ /* 0x001fc20000010000 */
        /* <DEDUP_REMOVED lines=31> */
.L_x_1148:
        /* <DEDUP_REMOVED lines=42> */
.L_x_1070:
[----:B------:R-:W0:Y:S01]  /*130c0*/  S2R R3, SR_CgaCtaId ;  /* 0x0000000000037919 */ /* 0x000e220000008800 */
[----:B------:R-:W-:Y:S01]  /*130d0*/  MOV R4, 0x400 ;  /* 0x0000040000047802 */ /* 0x000fe20000000f00 */
[----:B------:R-:W-:Y:S01]  /*130e0*/  UISETP.NE.AND UP0, UPT, UR42, URZ, UPT ;  /* 0x0000003f2a00728c */ /* 0x000fe2000bf05270 */
[----:B------:R-:W-:Y:S01]  /*130f0*/  SHF.R.S32.HI R13, RZ, 0x1f, R156 ;  /* 0x0000001fff0d7819 */ /* 0x000fe2000001149c */
[----:B------:R-:W-:Y:S03]  /*13100*/  BAR.SYNC.DEFER_BLOCKING 0x5, 0x200 ;  /* 0x0148000000007b1d */ /* 0x000fe60000010000 */
[----:B------:R-:W-:-:S03]  /*13110*/  LEA.HI R5, R13, R156, RZ, 0x3 ;  /* 0x0000009c0d057211 */ /* 0x000fc600078f18ff */
[----:B------:R-:W-:Y:S03]  /*13120*/  BSSY B0, `(.L_x_1149) ;  /* 0x00002b0000007945 */ /* 0x000fe60003800000 */
[----:B------:R-:W-:Y:S01]  /*13130*/  @!UP0 ULDC UR42, c[0x0][0xad4] ;  /* 0x0002b500002a8ab9 */ /* 0x000fe20000000800 */
[----:B0-----:R-:W-:Y:S02]  /*13140*/  LEA R4, R3, R4, 0x18 ;  /* 0x0000000403047211 */ /* 0x001fe400078ec0ff */
[----:B------:R-:W-:Y:S02]  /*13150*/  LOP3.LUT R3, R5, 0xfffffff8, RZ, 0xc0, !PT ;  /* 0xfffffff805037812 */ /* 0x000fe400078ec0ff */
[----:B------:R-:W-:Y:S01]  /*13160*/  SHF.R.S32.HI R5, RZ, 0x3, R5 ;  /* 0x00000003ff057819 */ /* 0x000fe20000011405 */
[----:B------:R-:W0:Y:S02]  /*13170*/  LDS.128 R8, [R4+0x132d0] ;  /* 0x0132d00004087984 */ /* 0x000e240000000c00 */
[----:B0-----:R-:W-:Y:S01]  /*13180*/  IMAD.IADD R8, R156, 0x1, -R3 ;  /* 0x000000019c087824 */ /* 0x001fe200078e0a03 */
[----:B------:R-:W-:-:S02]  /*13190*/  R2UR UR6, R9 ;  /* 0x00000000090672ca */ /* 0x000fc400000e0000 */
[----:B------:R-:W-:Y:S01]  /*131a0*/  R2UR UR5, R10 ;  /* 0x000000000a0572ca */ /* 0x000fe200000e0000 */
[----:B------:R-:W-:Y:S01]  /*131b0*/  IMAD.SHL.U32 R0, R8, 0x8, RZ ;  /* 0x0000000808007824 */ /* 0x000fe200078e00ff */
[----:B------:R-:W-:-:S04]  /*131c0*/  R2UR UR47, R11 ;  /* 0x000000000b2f72ca */ /* 0x000fc800000e0000 */
[----:B------:R-:W-:Y:S01]  /*131d0*/  SHF.R.S32.HI R3, RZ, 0x1f, R0 ;  /* 0x0000001fff037819 */ /* 0x000fe20000011400 */
[----:B------:R-:W-:Y:S06]  /*131e0*/  BAR.ARV 0x4, 0x200 ;  /* 0x0108000000007b1d */ /* 0x000fec0000002000 */
[----:B------:R-:W-:Y:S05]  /*131f0*/  @P0 BRA `(.L_x_1150) ;  /* 0x0000001c00dc0947 */ /* 0x000fea0003800000 */
[----:B------:R-:W0:Y:S01]  /*13200*/  S2R R12, SR_TID.X ;  /* 0x00000000000c7919 */ /* 0x000e220000002100 */
[----:B------:R-:W-:Y:S01]  /*13210*/  ULDC.64 UR8, c[0x4][0x38] ;  /* 0x01000e0000087ab9 */ /* 0x000fe20000000a00 */
[----:B------:R-:W-:Y:S01]  /*13220*/  ULDC.64 UR10, c[0x0][0xc00] ;  /* 0x00030000000a7ab9 */ /* 0x000fe20000000a00 */
[----:B0-----:R-:W-:-:S05]  /*13230*/  IMAD.SHL.U32 R9, R12, 0x4, RZ ;  /* 0x000000040c097824 */ /* 0x001fca00078e00ff */
[----:B------:R-:W-:Y:S01]  /*13240*/  LOP3.LUT R9, R9, 0xc, RZ, 0xc0, !PT ;  /* 0x0000000c09097812 */ /* 0x000fe200078ec0ff */
[----:B------:R-:W-:Y:S03]  /*13250*/  BAR.SYNC.DEFER_BLOCKING 0x1, 0x180 ;  /* 0x0046000000007b1d */ /* 0x000fe60000010000 */
[----:B------:R-:W-:-:S05]  /*13260*/  IADD3 R10, P0, R9, UR8, RZ ;  /* 0x00000008090a7c10 */ /* 0x000fca000ff1e0ff */
[----:B------:R-:W-:Y:S01]  /*13270*/  IMAD.X R11, RZ, RZ, UR9, P0 ;  /* 0x00000009ff0b7e24 */ /* 0x000fe200080e06ff */
[----:B------:R-:W-:-:S04]  /*13280*/  ULDC.64 UR8, c[0x0][0xc00] ;  /* 0x0003000000087ab9 */ /* 0x000fc80000000a00 */
[----:B------:R0:W2:Y:S01]  /*13290*/  LDG.E.CONSTANT R17, desc[UR52][R10.64] ;  /* 0x000000340a117981 */ /* 0x0000a2000c1e9900 */
[----:B------:R-:W-:Y:S01]  /*132a0*/  LOP3.LUT P0, R9, R12, 0x3, RZ, 0xc0, !PT ;  /* 0x000000030c097812 */ /* 0x000fe2000780c0ff */
[----:B------:R-:W-:Y:S01]  /*132b0*/  UIMAD.WIDE UR8, UR39, 0x4, UR8 ;  /* 0x00000004270878a5 */ /* 0x000fe2000f8e0208 */
[-C--:B------:R-:W-:Y:S02]  /*132c0*/  LEA.HI R12, R13, R156.reuse, RZ, 0x4 ;  /* 0x0000009c0d0c7211 */ /* 0x080fe400078f20ff */
[----:B------:R-:W-:Y:S02]  /*132d0*/  ISETP.EQ.OR P0, PT, R9, 0x3, !P0 ;  /* 0x000000030900780c */ /* 0x000fe40004702670 */
[----:B------:R-:W1:Y:S01]  /*132e0*/  S2R R9, SR_SWINHI ;  /* 0x0000000000097919 */ /* 0x000e620000002f00 */
[----:B------:R-:W-:Y:S01]  /*132f0*/  LEA.HI R13, R13, R156, RZ, 0x5 ;  /* 0x0000009c0d0d7211 */ /* 0x000fe200078f28ff */
[----:B------:R-:W-:Y:S01]  /*13300*/  IMAD.U32 R68, RZ, RZ, UR8 ;  /* 0x00000008ff447e24 */ /* 0x000fe2000f8e00ff */
[----:B------:R-:W-:-:S02]  /*13310*/  SHF.R.S32.HI R15, RZ, 0x4, R12 ;  /* 0x00000004ff0f7819 */ /* 0x000fc4000001140c */
[C---:B0-----:R-:W-:Y:S01]  /*13320*/  LOP3.LUT R11, R12.reuse, 0x3fffff0, RZ, 0xc0, !PT ;  /* 0x03fffff00c0b7812 */ /* 0x041fe200078ec0ff */
[----:B------:R-:W-:Y:S01]  /*13330*/  IMAD.SHL.U32 R13, R13, 0x20, RZ ;  /* 0x000000200d0d7824 */ /* 0x000fe200078e00ff */
[----:B------:R-:W-:Y:S02]  /*13340*/  LEA.HI R12, R12, R15, RZ, 0x1 ;  /* 0x0000000f0c0c7211 */ /* 0x000fe400078f08ff */
[----:B------:R-:W-:Y:S01]  /*13350*/  SEL R62, R36, R37, P0 ;  /* 0x00000025243e7207 */ /* 0x000fe20000000000 */
[----:B------:R-:W-:Y:S01]  /*13360*/  IMAD.IADD R11, R156, 0x1, -R11 ;  /* 0x000000019c0b7824 */ /* 0x000fe200078e0a0b */
[----:B------:R-:W-:Y:S02]  /*13370*/  LOP3.LUT R10, R13, 0xfffffc00, RZ, 0xc0, !PT ;  /* 0xfffffc000d0a7812 */ /* 0x000fe400078ec0ff */
[----:B------:R-:W-:Y:S02]  /*13380*/  LOP3.LUT R12, R12, 0x1ffffffe, RZ, 0xc0, !PT ;  /* 0x1ffffffe0c0c7812 */ /* 0x000fe400078ec0ff */
[----:B------:R-:W-:Y:S01]  /*13390*/  SEL R77, R37, R36, P0 ;  /* 0x00000024254d7207 */ /* 0x000fe20000000000 */
[----:B------:R-:W-:Y:S01]  /*133a0*/  IMAD R11, R11, 0x40, R10 ;  /* 0x000000400b0b7824 */ /* 0x000fe200078e020a */
[----:B------:R-:W-:Y:S01]  /*133b0*/  SEL R36, R26, R27, P0 ;  /* 0x0000001b1a247207 */ /* 0x000fe20000000000 */
[----:B------:R-:W-:Y:S01]  /*133c0*/  IMAD.IADD R12, R15, 0x1, -R12 ;  /* 0x000000010f0c7824 */ /* 0x000fe200078e0a0c */
[----:B------:R-:W-:-:S02]  /*133d0*/  SEL R63, R27, R26, P0 ;  /* 0x0000001a1b3f7207 */ /* 0x000fc40000000000 */
[----:B------:R-:W-:Y:S01]  /*133e0*/  SEL R64, R24, R25, P0 ;  /* 0x0000001918407207 */ /* 0x000fe20000000000 */
[----:B------:R-:W-:Y:S01]  /*133f0*/  IMAD R13, R12, 0x8, R11 ;  /* 0x000000080c0d7824 */ /* 0x000fe200078e020b */
[----:B------:R-:W-:Y:S02]  /*13400*/  SEL R79, R25, R24, P0 ;  /* 0x00000018194f7207 */ /* 0x000fe40000000000 */
[----:B------:R-:W-:Y:S02]  /*13410*/  SEL R66, R28, R29, P0 ;  /* 0x0000001d1c427207 */ /* 0x000fe40000000000 */
[----:B------:R-:W-:Y:S02]  /*13420*/  SEL R81, R29, R28, P0 ;  /* 0x0000001c1d517207 */ /* 0x000fe40000000000 */
[----:B------:R-:W-:Y:S02]  /*13430*/  SEL R60, R32, R33, P0 ;  /* 0x00000021203c7207 */ /* 0x000fe40000000000 */
[----:B------:R-:W-:-:S02]  /*13440*/  SEL R75, R33, R32, P0 ;  /* 0x00000020214b7207 */ /* 0x000fc40000000000 */
[----:B------:R-:W-:Y:S02]  /*13450*/  MOV R10, R4 ;  /* 0x00000004000a7202 */ /* 0x000fe40000000f00 */
[----:B-1----:R-:W-:Y:S02]  /*13460*/  MOV R11, R9 ;  /* 0x00000009000b7202 */ /* 0x002fe40000000f00 */
[----:B------:R-:W-:Y:S02]  /*13470*/  SEL R28, R40, R41, P0 ;  /* 0x00000029281c7207 */ /* 0x000fe40000000000 */
[----:B------:R-:W-:Y:S01]  /*13480*/  SEL R29, R41, R40, P0 ;  /* 0x00000028291d7207 */ /* 0x000fe20000000000 */
[----:B------:R-:W-:Y:S01]  /*13490*/  IMAD.WIDE R12, R13, 0x2, R10 ;  /* 0x000000020d0c7825 */ /* 0x000fe200078e020a */
[----:B------:R-:W-:Y:S02]  /*134a0*/  SEL R58, R44, R45, P0 ;  /* 0x0000002d2c3a7207 */ /* 0x000fe40000000000 */
[----:B------:R-:W-:-:S02]  /*134b0*/  SEL R69, R45, R44, P0 ;  /* 0x0000002c2d457207 */ /* 0x000fc40000000000 */
[C---:B------:R-:W-:Y:S02]  /*134c0*/  LOP3.LUT R9, R12.reuse, 0x380, RZ, 0xc0, !PT ;  /* 0x000003800c097812 */ /* 0x040fe400078ec0ff */
[C---:B------:R-:W-:Y:S02]  /*134d0*/  IADD3 R18, P2, R12.reuse, 0x40, RZ ;  /* 0x000000400c127810 */ /* 0x040fe40007f5e0ff */
[C---:B------:R-:W-:Y:S02]  /*134e0*/  IADD3 R27, P1, R12.reuse, 0x60, RZ ;  /* 0x000000600c1b7810 */ /* 0x040fe40007f3e0ff */
[----:B------:R-:W-:Y:S01]  /*134f0*/  IADD3 R25, P3, R12, 0x20, RZ ;  /* 0x000000200c197810 */ /* 0x000fe20007f7e0ff */
[--C-:B------:R-:W-:Y:S01]  /*13500*/  IMAD.X R21, RZ, RZ, R13.reuse, P2 ;  /* 0x000000ffff157224 */ /* 0x100fe200010e060d */
[----:B------:R-:W-:Y:S01]  /*13510*/  SHF.R.U64 R9, R9, 0x3, RZ ;  /* 0x0000000309097819 */ /* 0x000fe200000012ff */
[----:B------:R-:W-:Y:S01]  /*13520*/  IMAD.X R15, RZ, RZ, R13, P1 ;  /* 0x000000ffff0f7224 */ /* 0x000fe200008e060d */
[----:B------:R-:W-:-:S02]  /*13530*/  LOP3.LUT R14, R18, 0x380, RZ, 0xc0, !PT ;  /* 0x00000380120e7812 */ /* 0x000fc400078ec0ff */
[----:B------:R-:W-:Y:S02]  /*13540*/  LOP3.LUT R20, R27, 0x380, RZ, 0xc0, !PT ;  /* 0x000003801b147812 */ /* 0x000fe400078ec0ff */
[----:B------:R-:W-:Y:S02]  /*13550*/  LOP3.LUT R24, R25, 0x380, RZ, 0xc0, !PT ;  /* 0x0000038019187812 */ /* 0x000fe400078ec0ff */
[----:B------:R-:W-:Y:S02]  /*13560*/  LOP3.LUT R12, R9, R12, RZ, 0x3c, !PT ;  /* 0x0000000c090c7212 */ /* 0x000fe400078e3cff */
[----:B------:R-:W-:Y:S02]  /*13570*/  SHF.R.U64 R9, R14, 0x3, RZ ;  /* 0x000000030e097819 */ /* 0x000fe400000012ff */
[----:B------:R-:W-:Y:S02]  /*13580*/  SHF.R.U64 R14, R20, 0x3, RZ ;  /* 0x00000003140e7819 */ /* 0x000fe400000012ff */
[----:B------:R-:W-:-:S02]  /*13590*/  SHF.R.U64 R24, R24, 0x3, RZ ;  /* 0x0000000318187819 */ /* 0x000fc400000012ff */
[----:B------:R-:W-:Y:S02]  /*135a0*/  LOP3.LUT R20, R9, R18, RZ, 0x3c, !PT ;  /* 0x0000001209147212 */ /* 0x000fe400078e3cff */
[----:B------:R-:W-:Y:S02]  /*135b0*/  LOP3.LUT R14, R14, R27, RZ, 0x3c, !PT ;  /* 0x0000001b0e0e7212 */ /* 0x000fe400078e3cff */
[----:B------:R-:W-:Y:S01]  /*135c0*/  LOP3.LUT R24, R24, R25, RZ, 0x3c, !PT ;  /* 0x0000001918187212 */ /* 0x000fe200078e3cff */
[----:B------:R-:W-:Y:S01]  /*135d0*/  IMAD.X R25, RZ, RZ, R13, P3 ;  /* 0x000000ffff197224 */ /* 0x000fe200018e060d */
[----:B------:R-:W-:Y:S02]  /*135e0*/  MOV R70, R14 ;  /* 0x0000000e00467202 */ /* 0x000fe40000000f00 */
[----:B------:R-:W-:Y:S02]  /*135f0*/  SEL R40, R48, R49, P0 ;  /* 0x0000003130287207 */ /* 0x000fe40000000000 */
[----:B------:R-:W-:-:S02]  /*13600*/  SEL R41, R49, R48, P0 ;  /* 0x0000003031297207 */ /* 0x000fc40000000000 */
[----:B------:R-:W-:Y:S02]  /*13610*/  SEL R32, R52, R53, P0 ;  /* 0x0000003534207207 */ /* 0x000fe40000000000 */
[----:B------:R-:W-:Y:S02]  /*13620*/  SEL R44, R34, R35, P0 ;  /* 0x00000023222c7207 */ /* 0x000fe40000000000 */
[----:B------:R-:W-:Y:S02]  /*13630*/  MOV R71, R20 ;  /* 0x0000001400477202 */ /* 0x000fe40000000f00 */
[----:B------:R-:W-:Y:S02]  /*13640*/  SEL R67, R53, R52, P0 ;  /* 0x0000003435437207 */ /* 0x000fe40000000000 */
[----:B------:R-:W-:Y:S02]  /*13650*/  MOV R72, R24 ;  /* 0x0000001800487202 */ /* 0x000fe40000000f00 */
        /* <DEDUP_REMOVED lines=13> */
[----:B------:R-:W-:Y:S02]  /*13730*/  MOV R73, R12 ;  /* 0x0000000c00497202 */ /* 0x000fe40000000f00 */
[----:B--2---:R-:W-:Y:S01]  /*13740*/  LOP3.LUT R18, R17, 0x2, RZ, 0x3c, !PT ;  /* 0x0000000211127812 */ /* 0x004fe200078e3cff */
[----:B------:R-:W-:Y:S04]  /*13750*/  SHFL.IDX PT, R14, R64, R17, 0x1c1f ;  /* 0x001c1f11400e7589 */ /* 0x000fe800000e0000 */
[----:B------:R-:W0:Y:S04]  /*13760*/  SHFL.IDX PT, R15, R79, R18, 0x1c1f ;  /* 0x001c1f124f0f7589 */ /* 0x000e2800000e0000 */
[----:B------:R-:W-:Y:S04]  /*13770*/  SHFL.IDX PT, R9, R66, R17, 0x1c1f ;  /* 0x001c1f1142097589 */ /* 0x000fe800000e0000 */
[----:B------:R-:W1:Y:S04]  /*13780*/  SHFL.IDX PT, R20, R81, R18, 0x1c1f ;  /* 0x001c1f1251147589 */ /* 0x000e6800000e0000 */
[----:B------:R-:W-:Y:S04]  /*13790*/  SHFL.IDX PT, R24, R60, R17, 0x1c1f ;  /* 0x001c1f113c187589 */ /* 0x000fe800000e0000 */
[----:B------:R-:W2:Y:S04]  /*137a0*/  SHFL.IDX PT, R21, R75, R18, 0x1c1f ;  /* 0x001c1f124b157589 */ /* 0x000ea800000e0000 */
[----:B------:R-:W-:Y:S04]  /*137b0*/  SHFL.IDX PT, R25, R62, R17, 0x1c1f ;  /* 0x001c1f113e197589 */ /* 0x000fe800000e0000 */
[----:B------:R-:W-:Y:S01]  /*137c0*/  SHFL.IDX PT, R28, R28, R17, 0x1c1f ;  /* 0x001c1f111c1c7589 */ /* 0x000fe200000e0000 */
[----:B0-----:R-:W-:-:S02]  /*137d0*/  SEL R12, R14, R15, P0 ;  /* 0x0000000f0e0c7207 */ /* 0x001fc40000000000 */
[----:B------:R-:W-:Y:S01]  /*137e0*/  SEL R14, R15, R14, P0 ;  /* 0x0000000e0f0e7207 */ /* 0x000fe20000000000 */
[----:B------:R-:W0:Y:S04]  /*137f0*/  SHFL.IDX PT, R26, R77, R18, 0x1c1f ;  /* 0x001c1f124d1a7589 */ /* 0x000e2800000e0000 */
[----:B------:R-:W-:Y:S01]  /*13800*/  SHFL.IDX PT, R29, R29, R18, 0x1c1f ;  /* 0x001c1f121d1d7589 */ /* 0x000fe200000e0000 */
[----:B-1----:R-:W-:Y:S02]  /*13810*/  SEL R13, R9, R20, P0 ;  /* 0x00000014090d7207 */ /* 0x002fe40000000000 */
[----:B------:R-:W-:Y:S01]  /*13820*/  SEL R15, R20, R9, P0 ;  /* 0x00000009140f7207 */ /* 0x000fe20000000000 */
[----:B------:R-:W-:Y:S01]  /*13830*/  SHFL.IDX PT, R40, R40, R17, 0x1c1f ;  /* 0x001c1f1128287589 */ /* 0x000fe200000e0000 */
[----:B------:R-:W-:-:S02]  /*13840*/  F2FP.BF16.F32.PACK_AB R64, R13, R12 ;  /* 0x0000000c0d40723e */ /* 0x000fc400000010ff */
[----:B------:R-:W-:Y:S01]  /*13850*/  F2FP.BF16.F32.PACK_AB R66, R15, R14 ;  /* 0x0000000e0f42723e */ /* 0x000fe200000010ff */
[----:B------:R-:W-:Y:S01]  /*13860*/  SHFL.IDX PT, R33, R32, R17, 0x1c1f ;  /* 0x001c1f1120217589 */ /* 0x000fe200000e0000 */
[----:B--2---:R-:W-:Y:S02]  /*13870*/  SEL R20, R24, R21, P0 ;  /* 0x0000001518147207 */ /* 0x004fe40000000000 */
[----:B------:R-:W-:Y:S01]  /*13880*/  SEL R24, R21, R24, P0 ;  /* 0x0000001815187207 */ /* 0x000fe20000000000 */
[----:B------:R-:W-:Y:S04]  /*13890*/  SHFL.IDX PT, R45, R44, R17, 0x1c1f ;  /* 0x001c1f112c2d7589 */ /* 0x000fe800000e0000 */
[----:B------:R-:W-:Y:S04]  /*138a0*/  SHFL.IDX PT, R41, R41, R18, 0x1c1f ;  /* 0x001c1f1229297589 */ /* 0x000fe800000e0000 */
[----:B------:R-:W-:Y:S01]  /*138b0*/  SHFL.IDX PT, R27, R58, R17, 0x1c1f ;  /* 0x001c1f113a1b7589 */ /* 0x000fe200000e0000 */
[----:B0-----:R-:W-:-:S02]  /*138c0*/  SEL R21, R25, R26, P0 ;  /* 0x0000001a19157207 */ /* 0x001fc40000000000 */
[----:B------:R-:W-:Y:S01]  /*138d0*/  SEL R25, R26, R25, P0 ;  /* 0x000000191a197207 */ /* 0x000fe20000000000 */
[----:B------:R-:W-:Y:S04]  /*138e0*/  SHFL.IDX PT, R39, R36, R17, 0x1c1f ;  /* 0x001c1f1124277589 */ /* 0x000fe800000e0000 */
[----:B------:R0:W-:Y:S04]  /*138f0*/  SHFL.IDX PT, R32, R69, R18, 0x1c1f ;  /* 0x001c1f1245207589 */ /* 0x0001e800000e0000 */
[----:B------:R-:W1:Y:S04]  /*13900*/  SHFL.IDX PT, R44, R63, R18, 0x1c1f ;  /* 0x001c1f123f2c7589 */ /* 0x000e6800000e0000 */
[----:B------:R-:W-:Y:S01]  /*13910*/  SHFL.IDX PT, R37, R52, R17, 0x1c1f ;  /* 0x001c1f1134257589 */ /* 0x000fe200000e0000 */
[----:B0-----:R-:W-:-:S03]  /*13920*/  IMAD.U32 R69, RZ, RZ, UR9 ;  /* 0x00000009ff457e24 */ /* 0x001fc6000f8e00ff */
[----:B------:R-:W-:Y:S04]  /*13930*/  SHFL.IDX PT, R43, R48, R17, 0x1c1f ;  /* 0x001c1f11302b7589 */ /* 0x000fe800000e0000 */
[----:B------:R-:W-:Y:S04]  /*13940*/  SHFL.IDX PT, R36, R67, R18, 0x1c1f ;  /* 0x001c1f1243247589 */ /* 0x000fe800000e0000 */
[----:B------:R-:W0:Y:S04]  /*13950*/  SHFL.IDX PT, R42, R65, R18, 0x1c1f ;  /* 0x001c1f12412a7589 */ /* 0x000e2800000e0000 */
[----:B------:R-:W-:Y:S04]  /*13960*/  SHFL.IDX PT, R46, R61, R18, 0x1c1f ;  /* 0x001c1f123d2e7589 */ /* 0x000fe800000e0000 */
[----:B------:R-:W2:Y:S01]  /*13970*/  SHFL.IDX PT, R48, R59, R18, 0x1c1f ;  /* 0x001c1f123b307589 */ /* 0x000ea200000e0000 */
[----:B-1----:R-:W-:-:S03]  /*13980*/  SEL R26, R44, R39, P0 ;  /* 0x000000272c1a7207 */ /* 0x002fc60000000000 */
[----:B------:R1:W-:Y:S04]  /*13990*/  SHFL.IDX PT, R49, R38, R17, 0x1c1f ;  /* 0x001c1f1126317589 */ /* 0x0003e800000e0000 */
[----:B------:R-:W-:Y:S04]  /*139a0*/  SHFL.IDX PT, R47, R56, R17, 0x1c1f ;  /* 0x001c1f11382f7589 */ /* 0x000fe800000e0000 */
[----:B------:R-:W-:Y:S01]  /*139b0*/  SHFL.IDX PT, R50, R57, R18, 0x1c1f ;  /* 0x001c1f1239327589 */ /* 0x000fe200000e0000 */
[----:B-1----:R-:W-:-:S03]  /*139c0*/  SEL R38, R39, R44, P0 ;  /* 0x0000002c27267207 */ /* 0x002fc60000000000 */
[----:B------:R1:W3:Y:S01]  /*139d0*/  SHFL.IDX PT, R52, R31, R18, 0x1c1f ;  /* 0x001c1f121f347589 */ /* 0x0002e200000e0000 */
[----:B0-----:R-:W-:-:S03]  /*139e0*/  SEL R39, R37, R42, P0 ;  /* 0x0000002a25277207 */ /* 0x001fc60000000000 */
[----:B------:R0:W-:Y:S01]  /*139f0*/  SHFL.IDX PT, R51, R34, R17, 0x1c1f ;  /* 0x001c1f1122337589 */ /* 0x0001e200000e0000 */
[----:B------:R-:W-:-:S03]  /*13a00*/  F2FP.BF16.F32.PACK_AB R65, R39, R38 ;  /* 0x000000262741723e */ /* 0x000fc600000010ff */
[----:B------:R4:W-:Y:S01]  /*13a10*/  SHFL.IDX PT, R53, R30, R17, 0x1c1f ;  /* 0x001c1f111e357589 */ /* 0x0009e200000e0000 */
[----:B-1----:R-:W-:-:S03]  /*13a20*/  SEL R31, R27, R32, P0 ;  /* 0x000000201b1f7207 */ /* 0x002fc60000000000 */
[----:B------:R-:W-:Y:S01]  /*13a30*/  SHFL.IDX PT, R54, R55, R18, 0x1c1f ;  /* 0x001c1f1237367589 */ /* 0x000fe200000e0000 */
[----:B0-----:R-:W-:-:S03]  /*13a40*/  SEL R34, R40, R41, P0 ;  /* 0x0000002928227207 */ /* 0x001fc60000000000 */
[----:B------:R0:W1:Y:S01]  /*13a50*/  SHFL.IDX PT, R56, R35, R18, 0x1c1f ;  /* 0x001c1f1223387589 */ /* 0x00006200000e0000 */
[----:B------:R-:W-:Y:S02]  /*13a60*/  SEL R40, R41, R40, P0 ;  /* 0x0000002829287207 */ /* 0x000fe40000000000 */
[----:B----4-:R-:W-:Y:S02]  /*13a70*/  SEL R30, R28, R29, P0 ;  /* 0x0000001d1c1e7207 */ /* 0x010fe40000000000 */
[----:B------:R-:W-:Y:S02]  /*13a80*/  SEL R28, R29, R28, P0 ;  /* 0x0000001c1d1c7207 */ /* 0x000fe40000000000 */
[----:B------:R-:W-:Y:S02]  /*13a90*/  SEL R29, R32, R27, P0 ;  /* 0x0000001b201d7207 */ /* 0x000fe40000000000 */
[----:B------:R-:W-:Y:S02]  /*13aa0*/  SEL R41, R36, R33, P0 ;  /* 0x0000002124297207 */ /* 0x000fe40000000000 */
[----:B0-----:R-:W-:-:S02]  /*13ab0*/  SEL R35, R33, R36, P0 ;  /* 0x0000002421237207 */ /* 0x001fc40000000000 */
[----:B------:R-:W-:Y:S02]  /*13ac0*/  SEL R27, R42, R37, P0 ;  /* 0x000000252a1b7207 */ /* 0x000fe40000000000 */
[----:B--2---:R-:W-:Y:S02]  /*13ad0*/  SEL R32, R45, R48, P0 ;  /* 0x000000302d207207 */ /* 0x004fe40000000000 */
[----:B------:R-:W-:Y:S02]  /*13ae0*/  SEL R36, R48, R45, P0 ;  /* 0x0000002d30247207 */ /* 0x000fe40000000000 */
[----:B------:R-:W-:Y:S02]  /*13af0*/  SEL R33, R43, R46, P0 ;  /* 0x0000002e2b217207 */ /* 0x000fe40000000000 */
[----:B------:R-:W-:Y:S02]  /*13b00*/  SEL R37, R46, R43, P0 ;  /* 0x0000002b2e257207 */ /* 0x000fe40000000000 */
[----:B---3--:R-:W-:-:S02]  /*13b10*/  SEL R42, R49, R52, P0 ;  /* 0x00000034312a7207 */ /* 0x008fc40000000000 */
[----:B------:R-:W-:Y:S02]  /*13b20*/  SEL R44, R52, R49, P0 ;  /* 0x00000031342c7207 */ /* 0x000fe40000000000 */
[----:B------:R-:W-:Y:S02]  /*13b30*/  SEL R43, R47, R50, P0 ;  /* 0x000000322f2b7207 */ /* 0x000fe40000000000 */
[----:B------:R-:W-:Y:S02]  /*13b40*/  SEL R45, R50, R47, P0 ;  /* 0x0000002f322d7207 */ /* 0x000fe40000000000 */
[----:B-1----:R-:W-:Y:S02]  /*13b50*/  SEL R46, R53, R56, P0 ;  /* 0x00000038352e7207 */ /* 0x002fe40000000000 */
[----:B------:R-:W-:Y:S02]  /*13b60*/  SEL R48, R56, R53, P0 ;  /* 0x0000003538307207 */ /* 0x000fe40000000000 */
[----:B------:R-:W-:-:S02]  /*13b70*/  SEL R47, R51, R54, P0 ;  /* 0x00000036332f7207 */ /* 0x000fc40000000000 */
[----:B------:R-:W-:Y:S02]  /*13b80*/  SEL R49, R54, R51, P0 ;  /* 0x0000003336317207 */ /* 0x000fe40000000000 */
[----:B------:R-:W-:Y:S01]  /*13b90*/  F2FP.BF16.F32.PACK_AB R67, R27, R26 ;  /* 0x0000001a1b43723e */ /* 0x000fe200000010ff */
[----:B------:R-:W0:Y:S01]  /*13ba0*/  LDC.64 R50, c[0x0][0xc08] ;  /* 0x00030200ff327b82 */ /* 0x000e220000000a00 */
[----:B------:R-:W-:Y:S02]  /*13bb0*/  F2FP.BF16.F32.PACK_AB R52, R21, R20 ;  /* 0x000000141534723e */ /* 0x000fe400000010ff */
[----:B------:R-:W-:Y:S01]  /*13bc0*/  F2FP.BF16.F32.PACK_AB R54, R25, R24 ;  /* 0x000000181936723e */ /* 0x000fe200000010ff */
[----:B------:R-:W-:Y:S01]  /*13bd0*/  STSM.16.M88.4 [R73], R64 ;  /* 0x0000004049007844 */ /* 0x000fe20000000200 */
[----:B------:R-:W-:Y:S02]  /*13be0*/  F2FP.BF16.F32.PACK_AB R55, R37, R36 ;  /* 0x000000242537723e */ /* 0x000fe400000010ff */
[----:B------:R-:W-:-:S02]  /*13bf0*/  F2FP.BF16.F32.PACK_AB R53, R33, R32 ;  /* 0x000000202135723e */ /* 0x000fc400000010ff */
[----:B------:R-:W-:Y:S02]  /*13c00*/  F2FP.BF16.F32.PACK_AB R56, R31, R30 ;  /* 0x0000001e1f38723e */ /* 0x000fe400000010ff */
[----:B------:R-:W-:Y:S01]  /*13c10*/  F2FP.BF16.F32.PACK_AB R58, R29, R28 ;  /* 0x0000001c1d3a723e */ /* 0x000fe200000010ff */
[----:B------:R1:W-:Y:S01]  /*13c20*/  STSM.16.M88.4 [R72], R52 ;  /* 0x0000003448007844 */ /* 0x0003e20000000200 */
[----:B------:R-:W-:Y:S02]  /*13c30*/  F2FP.BF16.F32.PACK_AB R59, R45, R44 ;  /* 0x0000002c2d3b723e */ /* 0x000fe400000010ff */
[----:B------:R-:W-:Y:S02]  /*13c40*/  F2FP.BF16.F32.PACK_AB R57, R43, R42 ;  /* 0x0000002a2b39723e */ /* 0x000fe400000010ff */
[----:B------:R-:W-:Y:S02]  /*13c50*/  F2FP.BF16.F32.PACK_AB R61, R47, R46 ;  /* 0x0000002e2f3d723e */ /* 0x000fe400000010ff */
[----:B------:R-:W-:Y:S01]  /*13c60*/  F2FP.BF16.F32.PACK_AB R62, R41, R40 ;  /* 0x00000028293e723e */ /* 0x000fe200000010ff */
[----:B------:R2:W-:Y:S01]  /*13c70*/  STSM.16.M88.4 [R71], R56 ;  /* 0x0000003847007844 */ /* 0x0005e20000000200 */
[----:B------:R-:W-:-:S02]  /*13c80*/  F2FP.BF16.F32.PACK_AB R63, R49, R48 ;  /* 0x00000030313f723e */ /* 0x000fc400000010ff */
[----:B------:R-:W-:Y:S02]  /*13c90*/  F2FP.BF16.F32.PACK_AB R60, R35, R34 ;  /* 0x00000022233c723e */ /* 0x000fe400000010ff */
[----:B------:R-:W-:-:S03]  /*13ca0*/  ISETP.NE.U32.AND P0, PT, RZ, UR10, PT ;  /* 0x0000000aff007c0c */ /* 0x000fc6000bf05070 */
[----:B------:R3:W-:Y:S01]  /*13cb0*/  STSM.16.M88.4 [R70], R60 ;  /* 0x0000003c46007844 */ /* 0x0007e20000000200 */
[----:B------:R-:W-:Y:S01]  /*13cc0*/  ISETP.NE.AND.EX P0, PT, RZ, UR11, PT, P0 ;  /* 0x0000000bff007c0c */ /* 0x000fe2000bf05300 */
[----:B-1----:R-:W1:Y:S08]  /*13cd0*/  LDC R54, c[0x0][0xbe8] ;  /* 0x0002fa00ff367b82 */ /* 0x002e700000000800 */
[----:B------:R-:W-:Y:S06]  /*13ce0*/  BAR.SYNC.DEFER_BLOCKING 0x1, 0x180 ;  /* 0x0046000000007b1d */ /* 0x000fec0000010000 */
[----:B------:R-:W4:Y:S01]  /*13cf0*/  @P0 LDG.E R17, desc[UR52][R68.64] ;  /* 0x0000003444110981 */ /* 0x000f22000c1e1900 */
[----:B0-----:R-:W-:-:S02]  /*13d00*/  ISETP.NE.U32.AND P1, PT, R50, RZ, PT ;  /* 0x000000ff3200720c */ /* 0x001fc40003f25070 */
[----:B------:R-:W-:-:S11]  /*13d10*/  R2UR UR4, R51 ;  /* 0x00000000330472ca */ /* 0x000fd600000e0000 */
[----:B------:R-:W-:Y:S01]  /*13d20*/  VOTEU.ANY UP0, P1 ;  /* 0x00000000003f7886 */ /* 0x000fe20000800100 */
[----:B-1----:R-:W-:Y:S01]  /*13d30*/  ISETP.NE.AND P1, PT, R54, 0x1, PT ;  /* 0x000000013600780c */ /* 0x002fe20003f25270 */
[----:B------:R-:W-:Y:S02]  /*13d40*/  UISETP.NE.AND.EX UP0, UPT, UR4, URZ, UPT, UP0 ;  /* 0x0000003f0400728c */ /* 0x000fe4000bf05300 */
[----:B------:R-:W-:Y:S01]  /*13d50*/  UISETP.GT.AND UP1, UPT, UR42, 0x1, UPT ;  /* 0x000000012a00788c */ /* 0x000fe2000bf24270 */
[----:B------:R-:W-:Y:S01]  /*13d60*/  UMOV UR18, 0x9b8 ;  /* 0x000009b800127882 */ /* 0x000fe20000000000 */
[----:B------:R-:W-:Y:S02]  /*13d70*/  ULDC UR4, c[0x0][0xa88] ;  /* 0x0002a20000047ab9 */ /* 0x000fe40000000800 */
[----:B------:R-:W-:Y:S01]  /*13d80*/  USEL UR18, UR18, 0x978, UP1 ;  /* 0x0000097812127887 */ /* 0x000fe20008800000 */
[----:B------:R-:W-:Y:S01]  /*13d90*/  PLOP3.LUT P4, PT, PT, PT, UP0, 0x80, 0x0 ;  /* 0x000000000000781c */ /* 0x000fe20003f8f008 */
[----:B------:R-:W-:-:S03]  /*13da0*/  IMAD.U32 R9, RZ, RZ, UR4 ;  /* 0x00000004ff097e24 */ /* 0x000fc6000f8e00ff */
[----:B------:R-:W-:Y:S01]  /*13db0*/  @UP0 ULDC.64 UR8, c[0x0][0xc08] ;  /* 0x0003020000080ab9 */ /* 0x000fe20000000a00 */
[----:B------:R-:W0:Y:S01]  /*13dc0*/  @P1 LDC R18, c[0x0][0xbec] ;  /* 0x0002fb00ff121b82 */ /* 0x000e220000000800 */
[----:B------:R-:W-:-:S07]  /*13dd0*/  @UP0 UIMAD.WIDE UR8, UR39, 0x4, UR8 ;  /* 0x00000004270808a5 */ /* 0x000fce000f8e0208 */
[----:B------:R-:W1:Y:S01]  /*13de0*/  @P1 LDC R53, c[0x0][0xbf0] ;  /* 0x0002fc00ff351b82 */ /* 0x000e620000000800 */
[----:B------:R-:W-:Y:S01]  /*13df0*/  UISETP.NE.U32.AND UP0, UPT, UR10, URZ, UPT ;  /* 0x0000003f0a00728c */ /* 0x000fe2000bf05070 */
[----:B------:R-:W-:Y:S01]  /*13e00*/  IMAD.U32 R50, RZ, RZ, UR8 ;  /* 0x00000008ff327e24 */ /* 0x000fe2000f8e00ff */
[----:B------:R-:W-:Y:S01]  /*13e10*/  ULDC.64 UR12, c[0x0][UR18+0x218] ;  /* 0x00008600120c7abb */ /* 0x000fe20008000a00 */
[----:B------:R-:W-:Y:S01]  /*13e20*/  IMAD.U32 R51, RZ, RZ, UR9 ;  /* 0x00000009ff337e24 */ /* 0x000fe2000f8e00ff */
[----:B------:R-:W-:Y:S02]  /*13e30*/  UISETP.NE.AND.EX UP0, UPT, UR11, URZ, UPT, UP0 ;  /* 0x0000003f0b00728c */ /* 0x000fe4000bf05300 */
[----:B------:R-:W-:Y:S01]  /*13e40*/  USEL UR16, UR41, URZ, UP1 ;  /* 0x0000003f29107287 */ /* 0x000fe20008800000 */
[----:B--2---:R-:W-:Y:S01]  /*13e50*/  VIADD R57, R22, UR40 ;  /* 0x0000002816397c36 */ /* 0x004fe20008000000 */
[----:B------:R-:W-:Y:S01]  /*13e60*/  UMOV UR4, URZ ;  /* 0x0000003f00047c82 */ /* 0x000fe20008000000 */
[----:B------:R-:W-:Y:S01]  /*13e70*/  UIMAD.WIDE.U32 UR8, UR12, UR38, URZ ;  /* 0x000000260c0872a5 */ /* 0x000fe2000f8e003f */
[----:B------:R2:W5:Y:S01]  /*13e80*/  @P4 LDG.E R9, desc[UR52][R50.64] ;  /* 0x0000003432094981 */ /* 0x000562000c1e1900 */
[----:B------:R-:W-:Y:S01]  /*13e90*/  ULDC.64 UR14, c[0x0][UR18+0x228] ;  /* 0x00008a00120e7abb */ /* 0x000fe20008000a00 */
[----:B------:R-:W-:-:S02]  /*13ea0*/  UIMAD UR12, UR13, UR38, URZ ;  /* 0x000000260d0c72a4 */ /* 0x000fc4000f8e023f */
[----:B------:R-:W-:Y:S01]  /*13eb0*/  USHF.R.S32.HI UR17, URZ, 0x1f, UR39 ;  /* 0x0000001f3f117899 */ /* 0x000fe20008011427 */
[----:B0-----:R-:W-:Y:S01]  /*13ec0*/  @P1 IMAD.HI.U32 R18, R57, R18, RZ ;  /* 0x0000001239121227 */ /* 0x001fe200078e00ff */
[----:B------:R-:W-:Y:S02]  /*13ed0*/  USEL UR7, UR39, URZ, !UP0 ;  /* 0x0000003f27077287 */ /* 0x000fe4000c000000 */
[----:B------:R-:W-:Y:S01]  /*13ee0*/  UIMAD.WIDE.U32 UR20, UR14, UR16, URZ ;  /* 0x000000100e1472a5 */ /* 0x000fe2000f8e003f */
[----:B------:R-:W-:Y:S01]  /*13ef0*/  ULDC.64 UR10, c[0x0][UR18+0x220] ;  /* 0x00008800120a7abb */ /* 0x000fe20008000a00 */
[----:B------:R-:W-:Y:S02]  /*13f00*/  UIMAD UR14, UR15, UR16, URZ ;  /* 0x000000100f0e72a4 */ /* 0x000fe4000f8e023f */
[----:B------:R-:W-:Y:S02]  /*13f10*/  UIADD3 UR15, UR9, UR12, URZ ;  /* 0x0000000c090f7290 */ /* 0x000fe4000fffe03f */
[----:B--2---:R-:W-:Y:S01]  /*13f20*/  IMAD.U32 R50, RZ, RZ, UR20 ;  /* 0x00000014ff327e24 */ /* 0x004fe2000f8e00ff */
[----:B------:R-:W-:Y:S01]  /*13f30*/  USEL UR17, UR17, URZ, !UP0 ;  /* 0x0000003f11117287 */ /* 0x000fe2000c000000 */
[----:B------:R-:W-:Y:S01]  /*13f40*/  IMAD.U32 R51, RZ, RZ, UR21 ;  /* 0x00000015ff337e24 */ /* 0x000fe2000f8e00ff */
[----:B------:R-:W-:-:S02]  /*13f50*/  UIMAD UR9, UR11, UR7, URZ ;  /* 0x000000070b0972a4 */ /* 0x000fc4000f8e023f */
[----:B------:R-:W-:Y:S02]  /*13f60*/  UIMAD.WIDE.U32 UR12, UR10, UR7, URZ ;  /* 0x000000070a0c72a5 */ /* 0x000fe4000f8e003f */
[----:B------:R-:W-:Y:S02]  /*13f70*/  UIMAD UR9, UR10, UR17, UR9 ;  /* 0x000000110a0972a4 */ /* 0x000fe4000f8e0209 */
[----:B------:R-:W-:Y:S02]  /*13f80*/  UIADD3 UR14, UR21, UR14, URZ ;  /* 0x0000000e150e7290 */ /* 0x000fe4000fffe03f */
[----:B------:R-:W-:-:S04]  /*13f90*/  UIADD3 UR9, UR13, UR9, URZ ;  /* 0x000000090d097290 */ /* 0x000fc8000fffe03f */
[----:B------:R-:W-:Y:S01]  /*13fa0*/  IMAD.U32 R51, RZ, RZ, UR14 ;  /* 0x0000000eff337e24 */ /* 0x000fe2000f8e00ff */
[----:B----4-:R-:W-:Y:S01]  /*13fb0*/  @P0 R2UR UR4, R17 ;  /* 0x00000000110402ca */ /* 0x010fe200000e0000 */
[----:B------:R-:W-:Y:S01]  /*13fc0*/  IMAD.MOV.U32 R17, RZ, RZ, R57 ;  /* 0x000000ffff117224 */ /* 0x000fe200078e0039 */
[----:B-1----:R-:W-:-:S04]  /*13fd0*/  @P1 SHF.R.U32.HI R17, RZ, R53, R18 ;  /* 0x00000035ff111219 */ /* 0x002fc80000011612 */
[--C-:B------:R-:W-:Y:S01]  /*13fe0*/  SHF.R.S32.HI R18, RZ, 0x1f, R17.reuse ;  /* 0x0000001fff127819 */ /* 0x100fe20000011411 */
[----:B------:R-:W-:-:S04]  /*13ff0*/  IMAD.MOV R53, RZ, RZ, -R17 ;  /* 0x000000ffff357224 */ /* 0x000fc800078e0a11 */
[----:B------:R-:W-:Y:S02]  /*14000*/  IMAD R53, R54, R53, R57 ;  /* 0x0000003536357224 */ /* 0x000fe400078e0239 */
[----:B------:R-:W-:Y:S02]  /*14010*/  UIADD3 UR8, UP0, UP2, UR12, UR8, UR4 ;  /* 0x000000080c087290 */ /* 0x000fe4000fa1e004 */
[----:B------:R-:W-:Y:S01]  /*14020*/  USHF.R.S32.HI UR11, URZ, 0x1f, UR4 ;  /* 0x0000001f3f0b7899 */ /* 0x000fe20008011404 */
[----:B------:R-:W-:Y:S01]  /*14030*/  ULDC.64 UR12, c[0x0][0xba8] ;  /* 0x0002ea00000c7ab9 */ /* 0x000fe20000000a00 */
[----:B------:R-:W-:Y:S02]  /*14040*/  @!UP1 ULDC UR12, c[0x0][0xb50] ;  /* 0x0002d400000c9ab9 */ /* 0x000fe40000000800 */
[----:B------:R-:W-:Y:S01]  /*14050*/  UIADD3.X UR10, UR9, UR15, UR11, UP0, UP2 ;  /* 0x0000000f090a7290 */ /* 0x000fe200087e440b */
[----:B------:R-:W-:Y:S01]  /*14060*/  IADD3 R50, P2, P3, R17, UR8, R50 ;  /* 0x0000000811327c10 */ /* 0x000fe2000fb5e032 */
[----:B------:R-:W-:Y:S01]  /*14070*/  @!UP1 ULDC UR13, c[0x0][0xb54] ;  /* 0x0002d500000d9ab9 */ /* 0x000fe20000000800 */
[----:B------:R-:W-:Y:S01]  /*14080*/  ULDC.64 UR8, c[0x0][UR18+0x210] ;  /* 0x0000840012087abb */ /* 0x000fe20008000a00 */
[----:B------:R-:W-:Y:S01]  /*14090*/  SHF.R.S32.HI R17, RZ, 0x1f, R53 ;  /* 0x0000001fff117819 */ /* 0x000fe20000011435 */
[----:B------:R-:W-:Y:S01]  /*140a0*/  IMAD R52, R53, UR9, RZ ;  /* 0x0000000935347c24 */ /* 0x000fe2000f8e02ff */
[----:B------:R-:W-:-:S03]  /*140b0*/  IADD3.X R51, R18, UR10, R51, P2, P3 ;  /* 0x0000000a12337c10 */ /* 0x000fc600097e6433 */
[----:B------:R-:W-:Y:S02]  /*140c0*/  IMAD R17, R17, UR8, R52 ;  /* 0x0000000811117c24 */ /* 0x000fe4000f8e0234 */
[----:B------:R-:W-:-:S04]  /*140d0*/  IMAD.WIDE.U32 R50, R53, UR8, R50 ;  /* 0x0000000835327c25 */ /* 0x000fc8000f8e0032 */
[----:B------:R-:W-:Y:S01]  /*140e0*/  IMAD.IADD R17, R51, 0x1, R17 ;  /* 0x0000000133117824 */ /* 0x000fe200078e0211 */
[----:B------:R-:W-:-:S04]  /*140f0*/  LEA R18, P2, R50, UR12, 0x2 ;  /* 0x0000000c32127c11 */ /* 0x000fc8000f8410ff */
[----:B------:R-:W-:Y:S01]  /*14100*/  LEA.HI.X R17, R50, UR13, R17, 0x2, P2 ;  /* 0x0000000d32117c11 */ /* 0x000fe200090f1411 */
[----:B---3--:R-:W-:Y:S08]  /*14110*/  @P4 BRA `(.L_x_1151) ;  /* 0x0000000000104947 */ /* 0x008ff00003800000 */
[----:B------:R-:W-:Y:S05]  /*14120*/  @!P0 BRA `(.L_x_1151) ;  /* 0x00000000000c8947 */ /* 0x000fea0003800000 */
[----:B------:R-:W2:Y:S04]  /*14130*/  LDG.E R50, desc[UR52][R68.64] ;  /* 0x0000003444327981 */ /* 0x000ea8000c1e1900 */
[----:B-----5:R-:W2:Y:S02]  /*14140*/  LDG.E R9, desc[UR52][R68.64+0x4] ;  /* 0x0000043444097981 */ /* 0x020ea4000c1e1900 */
[----:B--2---:R-:W-:-:S07]  /*14150*/  IMAD.IADD R9, R9, 0x1, -R50 ;  /* 0x0000000109097824 */ /* 0x004fce00078e0a32 */
.L_x_1151:
[----:B------:R-:W2:Y:S01]  /*14160*/  LDL R55, [R1] ;  /* 0x0000000001377983 */ /* 0x000ea20000100800 */
[----:B-----5:R-:W-:Y:S01]  /*14170*/  IMAD R56, R9, R54, RZ ;  /* 0x0000003609387224 */ /* 0x020fe200078e02ff */
[----:B------:R-:W-:Y:S02]  /*14180*/  LOP3.LUT P0, RZ, R23, 0x3, RZ, 0xc0, !PT ;  /* 0x0000000317ff7812 */ /* 0x000fe4000780c0ff */
[----:B------:R-:W-:Y:S01]  /*14190*/  SHFL.IDX PT, R50, R18, RZ, 0x1c1f ;  /* 0x001c1fff12327589 */ /* 0x000fe200000e0000 */
[----:B------:R-:W-:-:S03]  /*141a0*/  PLOP3.LUT P3, PT, PT, PT, UP1, 0x80, 0x0 ;  /* 0x000000000000781c */ /* 0x000fc60003f6f018 */
[----:B------:R-:W0:Y:S04]  /*141b0*/  SHFL.IDX PT, R51, R17, RZ, 0x1c1f ;  /* 0x001c1fff11337589 */ /* 0x000e2800000e0000 */
[----:B------:R-:W-:Y:S04]  /*141c0*/  SHFL.IDX PT, R52, R18, 0x1, 0x1c1f ;  /* 0x003c1f0012347f89 */ /* 0x000fe800000e0000 */
[----:B------:R-:W1:Y:S01]  /*141d0*/  SHFL.IDX PT, R53, R17, 0x1, 0x1c1f ;  /* 0x003c1f0011357f89 */ /* 0x000e6200000e0000 */
[----:B--2---:R-:W-:-:S04]  /*141e0*/  VIADD R55, R55, UR40 ;  /* 0x0000002837377c36 */ /* 0x004fc80008000000 */
[C---:B------:R-:W-:Y:S01]  /*141f0*/  VIADD R9, R55.reuse, 0x8 ;  /* 0x0000000837097836 */ /* 0x040fe20000000000 */
[----:B------:R-:W-:-:S04]  /*14200*/  ISETP.GE.OR P2, PT, R55, R56, P0 ;  /* 0x000000383700720c */ /* 0x000fc80000746670 */
[----:B------:R-:W-:-:S09]  /*14210*/  ISETP.GE.OR P0, PT, R9, R56, P0 ;  /* 0x000000380900720c */ /* 0x000fd20000706670 */
[----:B0-----:R0:W-:Y:S01]  /*14220*/  @!P2 ST.E desc[UR52][R50.64], R6 ;  /* 0x000000063200a985 */ /* 0x0011e2000c101934 */
[----:B------:R-:W-:-:S03]  /*14230*/  ISETP.GE.AND P2, PT, R55, R56, PT ;  /* 0x000000383700720c */ /* 0x000fc60003f46270 */
[----:B-1----:R0:W-:Y:S01]  /*14240*/  @!P0 ST.E desc[UR52][R52.64], R7 ;  /* 0x0000000734008985 */ /* 0x0021e2000c101934 */
[----:B------:R-:W-:Y:S01]  /*14250*/  ISETP.GE.AND P0, PT, R9, R56, PT ;  /* 0x000000380900720c */ /* 0x000fe20003f06270 */
[----:B------:R-:W-:-:S12]  /*14260*/  @P3 BRA `(.L_x_1152) ;  /* 0x0000000400ac3947 */ /* 0x000fd80003800000 */
[----:B0-----:R-:W-:Y:S01]  /*14270*/  IMAD R7, R5, 0x40, R0 ;  /* 0x0000004005077824 */ /* 0x001fe200078e0200 */
[----:B------:R-:W-:-:S03]  /*14280*/  ULDC.64 UR12, c[0x0][0xaa0] ;  /* 0x0002a800000c7ab9 */ /* 0x000fc60000000a00 */
        /* <DEDUP_REMOVED lines=15> */
[----:B------:R-:W2:Y:S04]  /*14380*/  LD.E.128 R12, desc[UR52][R12.64] ;  /* 0x000000340c0c7980 */ /* 0x000ea8000c101d00 */
[----:B------:R-:W3:Y:S04]  /*14390*/  LD.E.128 R24, desc[UR52][R24.64] ;  /* 0x0000003418187980 */ /* 0x000ee8000c101d00 */
[----:B------:R-:W4:Y:S01]  /*143a0*/  LD.E.128 R32, desc[UR52][R32.64] ;  /* 0x0000003420207980 */ /* 0x000f22000c101d00 */
[----:B------:R-:W-:-:S04]  /*143b0*/  IADD3 R7, P0, R10, 0x4800, RZ ;  /* 0x000048000a077810 */ /* 0x000fc80007f1e0ff */
[----:B------:R-:W-:Y:S01]  /*143c0*/  LOP3.LUT R6, R7, 0x380, RZ, 0xc0, !PT ;  /* 0x0000038007067812 */ /* 0x000fe200078ec0ff */
[----:B------:R-:W-:Y:S01]  /*143d0*/  IMAD.X R29, RZ, RZ, R11, P0 ;  /* 0x000000ffff1d7224 */ /* 0x000fe200000e060b */
[----:B------:R-:W-:Y:S01]  /*143e0*/  UIMAD UR10, UR11, UR12, URZ ;  /* 0x0000000c0b0a72a4 */ /* 0x000fe2000f8e023f */
[----:B------:R-:W0:Y:S01]  /*143f0*/  @P1 LDC R11, c[0x0][0xbf0] ;  /* 0x0002fc00ff0b1b82 */ /* 0x000e220000000800 */
[----:B------:R-:W-:-:S04]  /*14400*/  SHF.R.U64 R6, R6, 0x3, RZ ;  /* 0x0000000306067819 */ /* 0x000fc800000012ff */
[----:B------:R-:W-:-:S03]  /*14410*/  LOP3.LUT R28, R6, R7, RZ, 0x3c, !PT ;  /* 0x00000007061c7212 */ /* 0x000fc600078e3cff */
[----:B------:R-:W1:Y:S01]  /*14420*/  @P1 LDC R7, c[0x0][0xbec] ;  /* 0x0002fb00ff071b82 */ /* 0x000e620000000800 */
[----:B------:R-:W-:Y:S02]  /*14430*/  UIMAD UR10, UR4, UR13, UR10 ;  /* 0x0000000d040a72a4 */ /* 0x000fe4000f8e020a */
[----:B------:R-:W-:Y:S01]  /*14440*/  UIMAD.WIDE.U32 UR8, UR4, UR12, URZ ;  /* 0x0000000c040872a5 */ /* 0x000fe2000f8e003f */
[----:B------:R-:W-:Y:S01]  /*14450*/  IMAD R8, R8, 0x30, R5 ;  /* 0x0000003008087824 */ /* 0x000fe200078e0205 */
[----:B------:R-:W5:Y:S01]  /*14460*/  LD.E.128 R28, desc[UR52][R28.64] ;  /* 0x000000341c1c7980 */ /* 0x000f62000c101d00 */
[----:B------:R-:W-:Y:S01]  /*14470*/  USHF.R.S32.HI UR4, URZ, 0x1f, UR7 ;  /* 0x0000001f3f047899 */ /* 0x000fe20008011407 */
[----:B------:R-:W-:Y:S01]  /*14480*/  VIADD R21, R5, UR40 ;  /* 0x0000002805157c36 */ /* 0x000fe20008000000 */
[----:B------:R-:W-:Y:S01]  /*14490*/  UIADD3 UR9, UR9, UR10, URZ ;  /* 0x0000000a09097290 */ /* 0x000fe2000fffe03f */
[----:B------:R-:W-:Y:S01]  /*144a0*/  VIADD R10, R8, UR40 ;  /* 0x00000028080a7c36 */ /* 0x000fe20008000000 */
[----:B------:R-:W-:Y:S01]  /*144b0*/  @!PT LDS RZ, [RZ] ;  /* 0x00000000fffff984 */ /* 0x000fe20000000800 */
[----:B------:R-:W-:Y:S01]  /*144c0*/  @!PT LDS RZ, [RZ] ;  /* 0x00000000fffff984 */ /* 0x000fe20000000800 */
[----:B------:R-:W-:Y:S01]  /*144d0*/  @!PT LDS RZ, [RZ] ;  /* 0x00000000fffff984 */ /* 0x000fe20000000800 */
[----:B------:R-:W-:Y:S01]  /*144e0*/  @!PT LDS RZ, [RZ] ;  /* 0x00000000fffff984 */ /* 0x000fe20000000800 */
[----:B------:R0:W-:Y:S06]  /*144f0*/  MEMBAR.ALL.CTA ;  /* 0x0000000000007992 */ /* 0x0001ec0000008000 */
[----:B0-----:R-:W0:Y:S01]  /*14500*/  FENCE.VIEW.ASYNC.S ;  /* 0x00000000000073c6 */ /* 0x001e220000000000 */
[----:B------:R-:W-:Y:S01]  /*14510*/  ULDC.64 UR10, c[0x0][0xae8] ;  /* 0x0002ba00000a7ab9 */ /* 0x000fe20000000a00 */
[----:B------:R-:W-:Y:S01]  /*14520*/  VIADD R5, R21, 0x30 ;  /* 0x0000003015057836 */ /* 0x000fe20000000000 */
[----:B------:R-:W-:Y:S01]  /*14530*/  UIMAD.WIDE.U32 UR8, UR38, UR10, UR8 ;  /* 0x0000000a260872a5 */ /* 0x000fe2000f8e0008 */
[----:B------:R-:W-:-:S03]  /*14540*/  IMAD.MOV.U32 R9, RZ, RZ, R10 ;  /* 0x000000ffff097224 */ /* 0x000fc600078e000a */
[----:B------:R-:W-:-:S03]  /*14550*/  UIMAD UR9, UR38, UR11, UR9 ;  /* 0x0000000b260972a4 */ /* 0x000fc6000f8e0209 */
[----:B------:R-:W-:Y:S02]  /*14560*/  ULDC.64 UR10, c[0x0][0xaf0] ;  /* 0x0002bc00000a7ab9 */ /* 0x000fe40000000a00 */
[----:B------:R-:W-:Y:S01]  /*14570*/  UIMAD UR4, UR4, UR10, URZ ;  /* 0x0000000a040472a4 */ /* 0x000fe2000f8e023f */
[----:B-1----:R-:W-:Y:S01]  /*14580*/  @P1 IMAD.HI.U32 R6, R10, R7, RZ ;  /* 0x000000070a061227 */ /* 0x002fe200078e00ff */
[----:B------:R-:W-:Y:S02]  /*14590*/  UIMAD.WIDE.U32 UR8, UR7, UR10, UR8 ;  /* 0x0000000a070872a5 */ /* 0x000fe4000f8e0008 */
[----:B------:R-:W-:Y:S02]  /*145a0*/  UIMAD UR4, UR7, UR11, UR4 ;  /* 0x0000000b070472a4 */ /* 0x000fe4000f8e0204 */
[----:B------:R-:W-:Y:S01]  /*145b0*/  @P1 SHF.R.U32.HI R9, RZ, R11, R6 ;  /* 0x0000000bff091219 */ /* 0x000fe20000011606 */
[----:B------:R-:W-:Y:S01]  /*145c0*/  ULDC.64 UR10, c[0x0][0xae0] ;  /* 0x0002b800000a7ab9 */ /* 0x000fe20000000a00 */
[----:B------:R-:W-:-:S02]  /*145d0*/  UIADD3 UR4, UR9, UR4, URZ ;  /* 0x0000000409047290 */ /* 0x000fc4000fffe03f */
[----:B------:R-:W-:Y:S01]  /*145e0*/  IMAD.U32 R7, RZ, RZ, UR9 ;  /* 0x00000009ff077e24 */ /* 0x000fe2000f8e00ff */
[--C-:B------:R-:W-:Y:S01]  /*145f0*/  SHF.R.S32.HI R8, RZ, 0x1f, R9.reuse ;  /* 0x0000001fff087819 */ /* 0x100fe20000011409 */
[----:B------:R-:W-:Y:S02]  /*14600*/  IMAD.MOV R11, RZ, RZ, -R9 ;  /* 0x000000ffff0b7224 */ /* 0x000fe400078e0a09 */
[----:B------:R-:W-:Y:S01]  /*14610*/  IMAD.U32 R6, RZ, RZ, UR8 ;  /* 0x00000008ff067e24 */ /* 0x000fe2000f8e00ff */
[----:B------:R-:W-:Y:S01]  /*14620*/  ULDC.64 UR8, c[0x0][0xad8] ;  /* 0x0002b60000087ab9 */ /* 0x000fe20000000a00 */
[----:B------:R-:W-:Y:S02]  /*14630*/  IMAD R8, R8, UR10, RZ ;  /* 0x0000000a08087c24 */ /* 0x000fe4000f8e02ff */
[----:B------:R-:W-:Y:S02]  /*14640*/  IMAD R11, R54, R11, R10 ;  /* 0x0000000b360b7224 */ /* 0x000fe400078e020a */
[----:B------:R-:W-:Y:S01]  /*14650*/  IMAD.U32 R7, RZ, RZ, UR4 ;  /* 0x00000004ff077e24 */ /* 0x000fe2000f8e00ff */
[----:B------:R-:W-:Y:S01]  /*14660*/  ULDC UR4, c[0x0][0xac8] ;  /* 0x0002b20000047ab9 */ /* 0x000fe20000000800 */
[C---:B------:R-:W-:Y:S01]  /*14670*/  IMAD R17, R9.reuse, UR11, R8 ;  /* 0x0000000b09117c24 */ /* 0x040fe2000f8e0208 */
[----:B------:R-:W-:Y:S01]  /*14680*/  SHF.R.S32.HI R8, RZ, 0x1f, R11 ;  /* 0x0000001fff087819 */ /* 0x000fe2000001140b */
[----:B------:R-:W-:-:S04]  /*14690*/  IMAD.WIDE.U32 R6, R9, UR10, R6 ;  /* 0x0000000a09067c25 */ /* 0x000fc8000f8e0006 */
[----:B------:R-:W-:Y:S02]  /*146a0*/  IMAD.IADD R7, R7, 0x1, R17 ;  /* 0x0000000107077824 */ /* 0x000fe400078e0211 */
[----:B------:R-:W-:Y:S02]  /*146b0*/  IMAD R8, R8, UR8, RZ ;  /* 0x0000000808087c24 */ /* 0x000fe4000f8e02ff */
[----:B------:R-:W-:-:S04]  /*146c0*/  IMAD.WIDE.U32 R6, R11, UR8, R6 ;  /* 0x000000080b067c25 */ /* 0x000fc8000f8e0006 */
[----:B------:R-:W-:Y:S01]  /*146d0*/  IMAD R9, R11, UR9, R8 ;  /* 0x000000090b097c24 */ /* 0x000fe2000f8e0208 */
[----:B------:R-:W-:Y:S02]  /*146e0*/  ULDC.64 UR8, c[0x0][0xa80] ;  /* 0x0002a00000087ab9 */ /* 0x000fe40000000a00 */
[----:B------:R-:W-:Y:S01]  /*146f0*/  LEA R11, P0, R6, UR8, 0x1 ;  /* 0x00000008060b7c11 */ /* 0x000fe2000f8008ff */
[----:B------:R-:W-:-:S04]  /*14700*/  IMAD.IADD R7, R7, 0x1, R9 ;  /* 0x0000000107077824 */ /* 0x000fc800078e0209 */
[----:B0-----:R-:W0:Y:S01]  /*14710*/  SHFL.IDX PT, R37, R11, 0x1, 0x181f ;  /* 0x00381f000b257f89 */ /* 0x001e2200000e0000 */
[----:B------:R-:W-:Y:S01]  /*14720*/  LEA.HI.X R17, R6, UR9, R7, 0x1, P0 ;  /* 0x0000000906117c11 */ /* 0x000fe200080f0c07 */
[C---:B------:R-:W-:Y:S01]  /*14730*/  VIADD R6, R21.reuse, 0x60 ;  /* 0x0000006015067836 */ /* 0x040fe20000000000 */
[----:B------:R-:W-:Y:S01]  /*14740*/  ISETP.GE.AND P0, PT, R0, UR4, PT ;  /* 0x0000000400007c0c */ /* 0x000fe2000bf06270 */
[----:B------:R-:W1:Y:S03]  /*14750*/  SHFL.IDX PT, R7, R11, RZ, 0x181f ;  /* 0x00181fff0b077589 */ /* 0x000e6600000e0000 */
[-C--:B------:R-:W-:Y:S01]  /*14760*/  ISETP.GE.OR P1, PT, R21, R56.reuse, P0 ;  /* 0x000000381500720c */ /* 0x080fe20000726670 */
[----:B------:R-:W1:Y:S01]  /*14770*/  SHFL.IDX PT, R39, R11, 0x2, 0x181f ;  /* 0x00581f000b277f89 */ /* 0x000e6200000e0000 */
[-C--:B------:R-:W-:Y:S01]  /*14780*/  ISETP.GE.OR P2, PT, R5, R56.reuse, P0 ;  /* 0x000000380500720c */ /* 0x080fe20000746670 */
[----:B------:R-:W-:Y:S01]  /*14790*/  VIADD R5, R4, 0x13220 ;  /* 0x0001322004057836 */ /* 0x000fe20000000000 */
[----:B------:R-:W-:Y:S01]  /*147a0*/  ISETP.GE.OR P3, PT, R6, R56, P0 ;  /* 0x000000380600720c */ /* 0x000fe20000766670 */
[----:B------:R-:W1:Y:S04]  /*147b0*/  SHFL.IDX PT, R9, R17, RZ, 0x181f ;  /* 0x00181fff11097589 */ /* 0x000e6800000e0000 */
[----:B------:R-:W1:Y:S04]  /*147c0*/  SHFL.IDX PT, R10, R17, 0x1, 0x181f ;  /* 0x00381f00110a7f89 */ /* 0x000e6800000e0000 */
[----:B------:R-:W1:Y:S02]  /*147d0*/  SHFL.IDX PT, R18, R17, 0x2, 0x181f ;  /* 0x00581f0011127f89 */ /* 0x000e6400000e0000 */
[----:B0-----:R-:W-:-:S02]  /*147e0*/  @!P2 LEA R6, P5, R0, R37, 0x1 ;  /* 0x000000250006a211 */ /* 0x001fc400078a08ff */
[----:B------:R-:W0:Y:S01]  /*147f0*/  SHFL.IDX PT, R11, R11, 0x3, 0x181f ;  /* 0x00781f000b0b7f89 */ /* 0x000e2200000e0000 */
[----:B-1----:R-:W-:-:S03]  /*14800*/  @!P1 LEA R4, P4, R0, R7, 0x1 ;  /* 0x0000000700049211 */ /* 0x002fc600078808ff */
[----:B------:R-:W1:Y:S01]  /*14810*/  SHFL.IDX PT, R17, R17, 0x3, 0x181f ;  /* 0x00781f0011117f89 */ /* 0x000e6200000e0000 */
[----:B------:R-:W-:Y:S02]  /*14820*/  PRMT R7, RZ, 0x654, R5 ;  /* 0x00000654ff077816 */ /* 0x000fe40000000005 */
[C---:B------:R-:W-:Y:S02]  /*14830*/  @!P3 LEA R8, P6, R0.reuse, R39, 0x1 ;  /* 0x000000270008b211 */ /* 0x040fe400078c08ff */
[----:B------:R0:W-:Y:S01]  /*14840*/  SYNCS.ARRIVE.TRANS64.RED.A1T0 RZ, [R7+URZ], RZ ;  /* 0x000000ff07ff79a7 */ /* 0x0001e2000810043f */
[C-C-:B------:R-:W-:Y:S02]  /*14850*/  @!P1 LEA.HI.X R5, R0.reuse, R9, R3.reuse, 0x1, P4 ;  /* 0x0000000900059211 */ /* 0x140fe400020f0c03 */
[C-C-:B0-----:R-:W-:Y:S01]  /*14860*/  @!P2 LEA.HI.X R7, R0.reuse, R10, R3.reuse, 0x1, P5 ;  /* 0x0000000a0007a211 */ /* 0x141fe200028f0c03 */
[----:B------:R-:W-:Y:S01]  /*14870*/  VIADD R10, R21, 0x90 ;  /* 0x00000090150a7836 */ /* 0x000fe20000000000 */
[----:B------:R-:W-:-:S04]  /*14880*/  @!P3 LEA.HI.X R9, R0, R18, R3, 0x1, P6 ;  /* 0x000000120009b211 */ /* 0x000fc800030f0c03 */
[----:B------:R-:W-:Y:S01]  /*14890*/  ISETP.GE.OR P0, PT, R10, R56, P0 ;  /* 0x000000380a00720c */ /* 0x000fe20000706670 */
[----:B--2---:R0:W-:Y:S04]  /*148a0*/  @!P1 ST.E.128 desc[UR52][R4.64], R12 ;  /* 0x0000000c04009985 */ /* 0x0041e8000c101d34 */
[----:B---3--:R0:W-:Y:S04]  /*148b0*/  @!P2 ST.E.128 desc[UR52][R6.64], R24 ;  /* 0x000000180600a985 */ /* 0x0081e8000c101d34 */
[----:B----4-:R0:W-:Y:S04]  /*148c0*/  @!P3 ST.E.128 desc[UR52][R8.64], R32 ;  /* 0x000000200800b985 */ /* 0x0101e8000c101d34 */
[----:B-1----:R-:W-:Y:S05]  /*148d0*/  @P0 BRA `(.L_x_1153) ;  /* 0x0000001000d00947 */ /* 0x002fea0003800000 */
[----:B0-----:R-:W-:-:S04]  /*148e0*/  LEA R4, P0, R0, R11, 0x1 ;  /* 0x0000000b00047211 */ /* 0x001fc800078008ff */
[----:B------:R-:W-:-:S05]  /*148f0*/  LEA.HI.X R5, R0, R17, R3, 0x1, P0 ;  /* 0x0000001100057211 */ /* 0x000fca00000f0c03 */
[----:B-----5:R0:W-:Y:S01]  /*14900*/  ST.E.128 desc[UR52][R4.64], R28 ;  /* 0x0000001c04007985 */ /* 0x0201e2000c101d34 */
[----:B------:R-:W-:Y:S05]  /*14910*/  BRA `(.L_x_1153) ;  /* 0x0000001000c07947 */ /* 0x000fea0003800000 */
.L_x_1152:
[----:B------:R-:W-:Y:S01]  /*14920*/  ULDC.64 UR12, c[0x0][0xb08] ;  /* 0x0002c200000c7ab9 */ /* 0x000fe20000000a00 */
[----:B------:R-:W1:Y:S01]  /*14930*/  @P1 LDC R0, c[0x0][0xbec] ;  /* 0x0002fb00ff001b82 */ /* 0x000e620000000800 */
[----:B------:R-:W-:Y:S01]  /*14940*/  UIMAD UR10, UR11, UR12, URZ ;  /* 0x0000000c0b0a72a4 */ /* 0x000fe2000f8e023f */
[----:B------:R-:W-:Y:S01]  /*14950*/  IMAD.MOV.U32 R3, RZ, RZ, R57 ;  /* 0x000000ffff037224 */ /* 0x000fe200078e0039 */
[----:B------:R-:W-:Y:S01]  /*14960*/  UIMAD.WIDE.U32 UR8, UR4, UR12, URZ ;  /* 0x0000000c040872a5 */ /* 0x000fe2000f8e003f */
[----:B------:R-:W-:Y:S01]  /*14970*/  VIADD R8, R4, 0x13220 ;  /* 0x0001322004087836 */ /* 0x000fe20000000000 */
[----:B------:R-:W-:Y:S01]  /*14980*/  UIMAD UR10, UR4, UR13, UR10 ;  /* 0x0000000d040a72a4 */ /* 0x000fe2000f8e020a */
[C---:B------:R-:W-:Y:S01]  /*14990*/  VIADD R17, R19.reuse, 0x10 ;  /* 0x0000001013117836 */ /* 0x040fe20000000000 */
[----:B------:R-:W-:Y:S01]  /*149a0*/  USHF.R.S32.HI UR4, URZ, 0x1f, UR7 ;  /* 0x0000001f3f047899 */ /* 0x000fe20008011407 */
[----:B------:R-:W2:Y:S01]  /*149b0*/  @P1 LDC R5, c[0x0][0xbf0] ;  /* 0x0002fc00ff051b82 */ /* 0x000ea20000000800 */
[----:B------:R-:W-:Y:S01]  /*149c0*/  UIADD3 UR9, UR9, UR10, URZ ;  /* 0x0000000a09097290 */ /* 0x000fe2000fffe03f */
[----:B------:R-:W-:Y:S01]  /*149d0*/  PRMT R8, RZ, 0x654, R8 ;  /* 0x00000654ff087816 */ /* 0x000fe20000000008 */
[C---:B------:R-:W-:Y:S01]  /*149e0*/  VIADD R55, R19.reuse, 0x18 ;  /* 0x0000001813377836 */ /* 0x040fe20000000000 */
[----:B------:R-:W-:Y:S01]  /*149f0*/  ULDC.64 UR10, c[0x0][0xb38] ;  /* 0x0002ce00000a7ab9 */ /* 0x000fe20000000a00 */
[C---:B------:R-:W-:Y:S01]  /*14a00*/  VIADD R59, R19.reuse, 0x28 ;  /* 0x00000028133b7836 */ /* 0x040fe20000000000 */
[----:B------:R-:W-:Y:S01]  /*14a10*/  UIMAD.WIDE.U32 UR8, UR38, UR10, UR8 ;  /* 0x0000000a260872a5 */ /* 0x000fe2000f8e0008 */
[C---:B------:R-:W-:Y:S01]  /*14a20*/  VIADD R61, R19.reuse, 0x30 ;  /* 0x00000030133d7836 */ /* 0x040fe20000000000 */
[----:B------:R3:W-:Y:S01]  /*14a30*/  SYNCS.ARRIVE.TRANS64.RED.A1T0 RZ, [R8+URZ], RZ ;  /* 0x000000ff08ff79a7 */ /* 0x0007e2000810043f */
[C---:B------:R-:W-:Y:S01]  /*14a40*/  VIADD R63, R19.reuse, 0x38 ;  /* 0x00000038133f7836 */ /* 0x040fe20000000000 */
[----:B------:R-:W-:Y:S01]  /*14a50*/  UIMAD UR9, UR38, UR11, UR9 ;  /* 0x0000000b260972a4 */ /* 0x000fe2000f8e0209 */
[----:B------:R-:W-:Y:S01]  /*14a60*/  VIADD R65, R19, 0x8 ;  /* 0x0000000813417836 */ /* 0x000fe20000000000 */
[----:B------:R-:W-:Y:S01]  /*14a70*/  BSSY B1, `(.L_x_1154) ;  /* 0x000004a000017945 */ /* 0x000fe20003800000 */
[----:B------:R-:W-:Y:S01]  /*14a80*/  ULDC.64 UR10, c[0x0][0xb40] ;  /* 0x0002d000000a7ab9 */ /* 0x000fe20000000a00 */
[----:B------:R-:W-:Y:S01]  /*14a90*/  SHF.R.S32.HI R18, RZ, 0x1f, R55 ;  /* 0x0000001fff127819 */ /* 0x000fe20000011437 */
[----:B------:R-:W-:Y:S01]  /*14aa0*/  UIMAD UR4, UR4, UR10, URZ ;  /* 0x0000000a040472a4 */ /* 0x000fe2000f8e023f */
[----:B-1----:R-:W-:Y:S01]  /*14ab0*/  @P1 IMAD.HI.U32 R0, R57, R0, RZ ;  /* 0x0000000039001227 */ /* 0x002fe200078e00ff */
[----:B------:R-:W-:Y:S01]  /*14ac0*/  UIMAD.WIDE.U32 UR8, UR7, UR10, UR8 ;  /* 0x0000000a070872a5 */ /* 0x000fe2000f8e0008 */
[----:B------:R-:W-:Y:S01]  /*14ad0*/  SHF.R.S32.HI R56, RZ, 0x1f, R59 ;  /* 0x0000001fff387819 */ /* 0x000fe2000001143b */
[----:B------:R-:W-:Y:S01]  /*14ae0*/  UIMAD UR4, UR7, UR11, UR4 ;  /* 0x0000000b070472a4 */ /* 0x000fe2000f8e0204 */
[----:B------:R-:W-:-:S02]  /*14af0*/  SHF.R.S32.HI R58, RZ, 0x1f, R61 ;  /* 0x0000001fff3a7819 */ /* 0x000fc4000001143d */
[----:B------:R-:W-:Y:S01]  /*14b00*/  ULDC.64 UR10, c[0x0][0xb48] ;  /* 0x0002d200000a7ab9 */ /* 0x000fe20000000a00 */
[----:B------:R-:W-:Y:S01]  /*14b10*/  UIADD3 UR9, UR9, UR4, URZ ;  /* 0x0000000409097290 */ /* 0x000fe2000fffe03f */
[----:B--2---:R-:W-:Y:S02]  /*14b20*/  @P1 SHF.R.U32.HI R3, RZ, R5, R0 ;  /* 0x00000005ff031219 */ /* 0x004fe40000011600 */
[----:B------:R-:W-:Y:S01]  /*14b30*/  SHF.R.S32.HI R60, RZ, 0x1f, R63 ;  /* 0x0000001fff3c7819 */ /* 0x000fe2000001143f */
[----:B------:R-:W-:Y:S01]  /*14b40*/  UIMAD.WIDE.U32 UR8, UR41, UR10, UR8 ;  /* 0x0000000a290872a5 */ /* 0x000fe2000f8e0008 */
[--C-:B------:R-:W-:Y:S01]  /*14b50*/  SHF.R.S32.HI R0, RZ, 0x1f, R3.reuse ;  /* 0x0000001fff007819 */ /* 0x100fe20000011403 */
[----:B------:R-:W-:Y:S01]  /*14b60*/  IMAD.MOV R5, RZ, RZ, -R3 ;  /* 0x000000ffff057224 */ /* 0x000fe200078e0a03 */
[----:B------:R-:W-:Y:S01]  /*14b70*/  SHF.R.S32.HI R62, RZ, 0x1f, R65 ;  /* 0x0000001fff3e7819 */ /* 0x000fe20000011441 */
[----:B------:R-:W-:Y:S01]  /*14b80*/  UIMAD UR41, UR41, UR11, UR9 ;  /* 0x0000000b292972a4 */ /* 0x000fe2000f8e0209 */
[----:B------:R-:W-:Y:S01]  /*14b90*/  SHF.R.S32.HI R64, RZ, 0x1f, R17 ;  /* 0x0000001fff407819 */ /* 0x000fe20000011411 */
[----:B------:R-:W-:Y:S01]  /*14ba0*/  IMAD R5, R54, R5, R57 ;  /* 0x0000000536057224 */ /* 0x000fe200078e0239 */
[----:B------:R-:W-:Y:S01]  /*14bb0*/  ULDC.64 UR10, c[0x0][0xb30] ;  /* 0x0002cc00000a7ab9 */ /* 0x000fe20000000a00 */
[----:B0-----:R-:W-:-:S02]  /*14bc0*/  IMAD.U32 R7, RZ, RZ, UR9 ;  /* 0x00000009ff077e24 */ /* 0x001fc4000f8e00ff */
        /* <DEDUP_REMOVED lines=12> */
[----:B------:R-:W-:Y:S01]  /*14c90*/  IMAD.IADD R3, R5, 0x1, R3 ;  /* 0x0000000105037824 */ /* 0x000fe200078e0203 */
[----:B------:R-:W-:Y:S01]  /*14ca0*/  LEA R0, P1, R4, UR8, 0x2 ;  /* 0x0000000804007c11 */ /* 0x000fe2000f8210ff */
[----:B------:R-:W-:-:S03]  /*14cb0*/  VIADD R57, R19, 0x20 ;  /* 0x0000002013397836 */ /* 0x000fc60000000000 */
[----:B------:R-:W-:Y:S01]  /*14cc0*/  LEA.HI.X R3, R4, UR9, R3, 0x2, P1 ;  /* 0x0000000904037c11 */ /* 0x000fe200088f1403 */
[----:B------:R3:W0:Y:S01]  /*14cd0*/  SHFL.IDX PT, R6, R0, RZ, 0x1c1f ;  /* 0x001c1fff00067589 */ /* 0x00062200000e0000 */
[----:B------:R-:W-:-:S03]  /*14ce0*/  SHF.R.S32.HI R54, RZ, 0x1f, R57 ;  /* 0x0000001fff367819 */ /* 0x000fc60000011439 */
[----:B------:R3:W1:Y:S01]  /*14cf0*/  SHFL.IDX PT, R7, R3, RZ, 0x1c1f ;  /* 0x001c1fff03077589 */ /* 0x00066200000e0000 */
[----:B------:R-:W-:Y:S05]  /*14d00*/  @P2 BRA `(.L_x_1155) ;  /* 0x0000000000802947 */ /* 0x000fea0003800000 */
[----:B------:R-:W-:Y:S02]  /*14d10*/  ULDC UR4, c[0x0][0xac8] ;  /* 0x0002b20000047ab9 */ /* 0x000fe40000000800 */
[----:B------:R-:W-:Y:S02]  /*14d20*/  ISETP.GE.AND P3, PT, R19, UR4, PT ;  /* 0x0000000413007c0c */ /* 0x000fe4000bf66270 */
[----:B------:R-:W-:Y:S02]  /*14d30*/  ISETP.GE.AND P1, PT, R65, UR4, PT ;  /* 0x0000000441007c0c */ /* 0x000fe4000bf26270 */
[----:B------:R-:W-:Y:S02]  /*14d40*/  ISETP.GE.AND P5, PT, R17, UR4, PT ;  /* 0x0000000411007c0c */ /* 0x000fe4000bfa6270 */
[----:B------:R-:W-:-:S07]  /*14d50*/  ISETP.GE.AND P4, PT, R55, UR4, PT ;  /* 0x0000000437007c0c */ /* 0x000fce000bf86270 */
[----:B01----:R-:W-:Y:S02]  /*14d60*/  @!P3 IMAD.WIDE R4, R19, 0x4, R6 ;  /* 0x000000041304b825 */ /* 0x003fe400078e0206 */
[-C--:B---3--:R-:W-:Y:S02]  /*14d70*/  @!P1 LEA R8, P6, R65, R6.reuse, 0x2 ;  /* 0x0000000641089211 */ /* 0x088fe400078c10ff */
        /* <DEDUP_REMOVED lines=17> */
[-C--:B-1----:R-:W-:Y:S02]  /*14e90*/  @!P6 LEA R8, P3, R61, R6.reuse, 0x2 ;  /* 0x000000063d08e211 */ /* 0x082fe400078610ff */
[----:B------:R-:W-:Y:S02]  /*14ea0*/  @!P5 LEA R6, P4, R63, R6, 0x2 ;  /* 0x000000063f06d211 */ /* 0x000fe400078810ff */
[-C--:B------:R-:W-:Y:S02]  /*14eb0*/  @!P2 LEA.HI.X R5, R59, R7.reuse, R56, 0x2, P1 ;  /* 0x000000073b05a211 */ /* 0x080fe400008f1438 */
[-C--:B------:R-:W-:Y:S02]  /*14ec0*/  @!P6 LEA.HI.X R9, R61, R7.reuse, R58, 0x2, P3 ;  /* 0x000000073d09e211 */ /* 0x080fe400018f143a */
[----:B------:R-:W-:Y:S01]  /*14ed0*/  @!P5 LEA.HI.X R7, R63, R7, R60, 0x2, P4 ;  /* 0x000000073f07d211 */ /* 0x000fe200020f143c */
[----:B------:R2:W-:Y:S04]  /*14ee0*/  @!P2 ST.E.64 desc[UR52][R4.64], R28 ;  /* 0x0000001c0400a985 */ /* 0x0005e8000c101b34 */
[----:B------:R2:W-:Y:S04]  /*14ef0*/  @!P6 ST.E.64 desc[UR52][R8.64], R34 ;  /* 0x000000220800e985 */ /* 0x0005e8000c101b34 */
[----:B------:R2:W-:Y:S02]  /*14f00*/  @!P5 ST.E.64 desc[UR52][R6.64], R40 ;  /* 0x000000280600d985 */ /* 0x0005e4000c101b34 */
.L_x_1155:
[----:B------:R-:W-:Y:S05]  /*14f10*/  BSYNC B1 ;  /* 0x0000000000017941 */ /* 0x000fea0003800000 */
.L_x_1154:
[----:B-12---:R1:W2:Y:S04]  /*14f20*/  SHFL.IDX PT, R7, R3, 0x1, 0x1c1f ;  /* 0x003c1f0003077f89 */ /* 0x0062a800000e0000 */
[----:B0-----:R1:W0:Y:S01]  /*14f30*/  SHFL.IDX PT, R6, R0, 0x1, 0x1c1f ;  /* 0x003c1f0000067f89 */ /* 0x00122200000e0000 */
[----:B------:R-:W-:Y:S05]  /*14f40*/  @P0 BRA `(.L_x_1153) ;  /* 0x0000000c00340947 */ /* 0x000fea0003800000 */
[----:B------:R-:W-:Y:S02]  /*14f50*/  ULDC UR4, c[0x0][0xac8] ;  /* 0x0002b20000047ab9 */ /* 0x000fe40000000800 */
[----:B------:R-:W-:Y:S02]  /*14f60*/  ISETP.GE.AND P0, PT, R19, UR4, PT ;  /* 0x0000000413007c0c */ /* 0x000fe4000bf06270 */
[----:B------:R-:W-:Y:S02]  /*14f70*/  ISETP.GE.AND P4, PT, R65, UR4, PT ;  /* 0x0000000441007c0c */ /* 0x000fe4000bf86270 */
[----:B------:R-:W-:Y:S02]  /*14f80*/  ISETP.GE.AND P3, PT, R17, UR4, PT ;  /* 0x0000000411007c0c */ /* 0x000fe4000bf66270 */
[----:B------:R-:W-:Y:S02]  /*14f90*/  ISETP.GE.AND P2, PT, R55, UR4, PT ;  /* 0x0000000437007c0c */ /* 0x000fe4000bf46270 */
[----:B------:R-:W-:-:S05]  /*14fa0*/  ISETP.GE.AND P1, PT, R57, UR4, PT ;  /* 0x0000000439007c0c */ /* 0x000fca000bf26270 */
[----:B0-2---:R-:W-:Y:S02]  /*14fb0*/  @!P0 IMAD.WIDE R4, R19, 0x4, R6 ;  /* 0x0000000413048825 */ /* 0x005fe400078e0206 */
[-C--:B---3--:R-:W-:Y:S02]  /*14fc0*/  @!P4 LEA R8, P5, R65, R6.reuse, 0x2 ;  /* 0x000000064108c211 */ /* 0x088fe400078a10ff */
[-C--:B------:R-:W-:Y:S01]  /*14fd0*/  @!P3 LEA R10, P6, R17, R6.reuse, 0x2 ;  /* 0x00000006110ab211 */ /* 0x080fe200078c10ff */
[----:B------:R0:W-:Y:S01]  /*14fe0*/  @!P0 ST.E.64 desc[UR52][R4.64], R38 ;  /* 0x0000002604008985 */ /* 0x0001e2000c101b34 */
[----:B------:R-:W-:Y:S02]  /*14ff0*/  ISETP.GE.AND P0, PT, R59, UR4, PT ;  /* 0x000000043b007c0c */ /* 0x000fe4000bf06270 */
[----:B------:R-:W-:Y:S02]  /*15000*/  @!P4 LEA.HI.X R9, R65, R7, R62, 0x2, P5 ;  /* 0x000000074109c211 */ /* 0x000fe400028f143e */
[----:B------:R-:W-:-:S02]  /*15010*/  @!P2 LEA R12, P5, R55, R6, 0x2 ;  /* 0x00000006370ca211 */ /* 0x000fc400078a10ff */
[-C--:B------:R-:W-:Y:S01]  /*15020*/  @!P3 LEA.HI.X R11, R17, R7.reuse, R64, 0x2, P6 ;  /* 0x00000007110bb211 */ /* 0x080fe200030f1440 */
[----:B------:R4:W-:Y:S01]  /*15030*/  @!P4 ST.E.64 desc[UR52][R8.64], R26 ;  /* 0x0000001a0800c985 */ /* 0x0009e2000c101b34 */
[----:B------:R-:W-:Y:S02]  /*15040*/  ISETP.GE.AND P6, PT, R61, UR4, PT ;  /* 0x000000043d007c0c */ /* 0x000fe4000bfc6270 */
[----:B------:R-:W-:Y:S01]  /*15050*/  @!P2 LEA.HI.X R13, R55, R7, R18, 0x2, P5 ;  /* 0x00000007370da211 */ /* 0x000fe200028f1412 */
[----:B------:R4:W-:Y:S01]  /*15060*/  @!P3 ST.E.64 desc[UR52][R10.64], R32 ;  /* 0x000000200a00b985 */ /* 0x0009e2000c101b34 */
[----:B------:R-:W-:-:S03]  /*15070*/  @!P1 LEA R14, P5, R57, R6, 0x2 ;  /* 0x00000006390e9211 */ /* 0x000fc600078a10ff */
[----:B------:R4:W-:Y:S01]  /*15080*/  @!P2 ST.E.64 desc[UR52][R12.64], R36 ;  /* 0x000000240c00a985 */ /* 0x0009e2000c101b34 */
[----:B------:R-:W-:Y:S02]  /*15090*/  @!P1 LEA.HI.X R15, R57, R7, R54, 0x2, P5 ;  /* 0x00000007390f9211 */ /* 0x000fe400028f1436 */
[----:B0-----:R-:W-:-:S03]  /*150a0*/  @!P0 LEA R4, P5, R59, R6, 0x2 ;  /* 0x000000063b048211 */ /* 0x001fc600078a10ff */
[----:B------:R4:W-:Y:S01]  /*150b0*/  @!P1 ST.E.64 desc[UR52][R14.64], R42 ;  /* 0x0000002a0e009985 */ /* 0x0009e2000c101b34 */
[----:B------:R-:W-:Y:S02]  /*150c0*/  @!P0 LEA.HI.X R5, R59, R7, R56, 0x2, P5 ;  /* 0x000000073b058211 */ /* 0x000fe400028f1438 */
[----:B------:R-:W-:-:S03]  /*150d0*/  @!P6 LEA R20, P5, R61, R6, 0x2 ;  /* 0x000000063d14e211 */ /* 0x000fc600078a10ff */
[----:B------:R4:W-:Y:S01]  /*150e0*/  @!P0 ST.E.64 desc[UR52][R4.64], R44 ;  /* 0x0000002c04008985 */ /* 0x0009e2000c101b34 */
[----:B------:R-:W-:Y:S02]  /*150f0*/  @!P6 LEA.HI.X R21, R61, R7, R58, 0x2, P5 ;  /* 0x000000073d15e211 */ /* 0x000fe400028f143a */
[----:B------:R-:W-:-:S03]  /*15100*/  ISETP.GE.AND P0, PT, R63, UR4, PT ;  /* 0x000000043f007c0c */ /* 0x000fc6000bf06270 */
[----:B------:R4:W-:Y:S10]  /*15110*/  @!P6 ST.E.64 desc[UR52][R20.64], R46 ;  /* 0x0000002e1400e985 */ /* 0x0009f4000c101b34 */
[----:B------:R-:W-:Y:S05]  /*15120*/  @P0 BRA `(.L_x_1153) ;  /* 0x0000000800bc0947 */ /* 0x000fea0003800000 */
[----:B----4-:R-:W-:-:S04]  /*15130*/  LEA R4, P0, R63, R6, 0x2 ;  /* 0x000000063f047211 */ /* 0x010fc800078010ff */
[----:B------:R-:W-:-:S05]  /*15140*/  LEA.HI.X R5, R63, R7, R60, 0x2, P0 ;  /* 0x000000073f057211 */ /* 0x000fca00000f143c */
[----:B------:R0:W-:Y:S01]  /*15150*/  ST.E.64 desc[UR52][R4.64], R48 ;  /* 0x0000003004007985 */ /* 0x0001e2000c101b34 */
[----:B------:R-:W-:Y:S05]  /*15160*/  BRA `(.L_x_1153) ;  /* 0x0000000800ac7947 */ /* 0x000fea0003800000 */
.L_x_1150:
[----:B------:R-:W0:Y:S01]  /*15170*/  LDC.64 R6, c[0x0][0xc00] ;  /* 0x00030000ff067b82 */ /* 0x000e220000000a00 */
[----:B------:R-:W-:Y:S01]  /*15180*/  ULDC.64 UR8, c[0x0][0xc00] ;  /* 0x0003000000087ab9 */ /* 0x000fe20000000a00 */
[----:B------:R-:W-:Y:S01]  /*15190*/  IMAD.MOV.U32 R9, RZ, RZ, RZ ;  /* 0x000000ffff097224 */ /* 0x000fe200078e00ff */
[----:B------:R-:W-:-:S05]  /*151a0*/  UIMAD.WIDE UR8, UR39, 0x4, UR8 ;  /* 0x00000004270878a5 */ /* 0x000fca000f8e0208 */
[----:B------:R-:W1:Y:S01]  /*151b0*/  LDC.64 R10, c[0x0][0xc08] ;  /* 0x00030200ff0a7b82 */ /* 0x000e620000000a00 */
[----:B0-----:R-:W-:Y:S01]  /*151c0*/  ISETP.NE.U32.AND P0, PT, R6, RZ, PT ;  /* 0x000000ff0600720c */ /* 0x001fe20003f05070 */
[----:B------:R-:W-:Y:S01]  /*151d0*/  IMAD.U32 R6, RZ, RZ, UR8 ;  /* 0x00000008ff067e24 */ /* 0x000fe2000f8e00ff */
[----:B------:R-:W-:Y:S01]  /*151e0*/  R2UR UR4, R7 ;  /* 0x00000000070472ca */ /* 0x000fe200000e0000 */
[----:B------:R-:W-:Y:S01]  /*151f0*/  IMAD.U32 R7, RZ, RZ, UR9 ;  /* 0x00000009ff077e24 */ /* 0x000fe2000f8e00ff */
[----:B-1----:R-:W-:-:S09]  /*15200*/  ISETP.NE.U32.AND P1, PT, R10, RZ, PT ;  /* 0x000000ff0a00720c */ /* 0x002fd20003f25070 */
[----:B------:R-:W-:Y:S02]  /*15210*/  VOTEU.ANY UP0, P0 ;  /* 0x00000000003f7886 */ /* 0x000fe40000000100 */
[----:B------:R-:W-:Y:S01]  /*15220*/  UISETP.NE.AND.EX UP0, UPT, UR4, URZ, UPT, UP0 ;  /* 0x0000003f0400728c */ /* 0x000fe2000bf05300 */
[----:B------:R-:W-:Y:S01]  /*15230*/  R2UR UR4, R11 ;  /* 0x000000000b0472ca */ /* 0x000fe200000e0000 */
[----:B------:R-:W-:-:S04]  /*15240*/  VOTEU.ANY UP1, P1 ;  /* 0x00000000003f7886 */ /* 0x000fc80000820100 */
[----:B------:R-:W-:-:S08]  /*15250*/  PLOP3.LUT P0, PT, PT, PT, UP0, 0x80, 0x0 ;  /* 0x000000000000781c */ /* 0x000fd00003f0f008 */
[----:B------:R-:W-:-:S06]  /*15260*/  UISETP.NE.AND.EX UP1, UPT, UR4, URZ, UPT, UP1 ;  /* 0x0000003f0400728c */ /* 0x000fcc000bf25310 */
[----:B------:R-:W-:Y:S01]  /*15270*/  PLOP3.LUT P1, PT, PT, PT, UP1, 0x80, 0x0 ;  /* 0x000000000000781c */ /* 0x000fe20003f2f018 */
[----:B------:R0:W5:Y:S01]  /*15280*/  @P0 LDG.E R9, desc[UR52][R6.64] ;  /* 0x0000003406090981 */ /* 0x000162000c1e1900 */
[----:B------:R-:W-:Y:S02]  /*15290*/  ULDC UR4, c[0x0][0xa88] ;  /* 0x0002a20000047ab9 */ /* 0x000fe40000000800 */
[----:B------:R-:W-:Y:S01]  /*152a0*/  IMAD.U32 R4, RZ, RZ, UR4 ;  /* 0x00000004ff047e24 */ /* 0x000fe2000f8e00ff */
[----:B------:R-:W-:Y:S02]  /*152b0*/  @UP1 ULDC.64 UR8, c[0x0][0xc08] ;  /* 0x0003020000081ab9 */ /* 0x000fe40000000a00 */
[----:B------:R-:W-:-:S06]  /*152c0*/  @UP1 UIMAD.WIDE UR8, UR39, 0x4, UR8 ;  /* 0x00000004270818a5 */ /* 0x000fcc000f8e0208 */
[----:B------:R-:W-:Y:S02]  /*152d0*/  IMAD.U32 R10, RZ, RZ, UR8 ;  /* 0x00000008ff0a7e24 */ /* 0x000fe4000f8e00ff */
[----:B------:R-:W-:-:S05]  /*152e0*/  IMAD.U32 R11, RZ, RZ, UR9 ;  /* 0x00000009ff0b7e24 */ /* 0x000fca000f8e00ff */
[----:B------:R0:W5:Y:S01]  /*152f0*/  @P1 LDG.E R4, desc[UR52][R10.64] ;  /* 0x000000340a041981 */ /* 0x000162000c1e1900 */
[----:B------:R-:W-:Y:S05]  /*15300*/  @P1 BRA `(.L_x_1156) ;  /* 0x0000000000101947 */ /* 0x000fea0003800000 */
[----:B------:R-:W-:Y:S05]  /*15310*/  @!P0 BRA `(.L_x_1156) ;  /* 0x00000000000c8947 */ /* 0x000fea0003800000 */
[----:B0-----:R-:W2:Y:S04]  /*15320*/  LDG.E R11, desc[UR52][R6.64] ;  /* 0x00000034060b7981 */ /* 0x001ea8000c1e1900 */
[----:B-----5:R-:W2:Y:S02]  /*15330*/  LDG.E R4, desc[UR52][R6.64+0x4] ;  /* 0x0000043406047981 */ /* 0x020ea4000c1e1900 */
[----:B--2---:R-:W-:-:S07]  /*15340*/  IMAD.IADD R4, R4, 0x1, -R11 ;  /* 0x0000000104047824 */ /* 0x004fce00078e0a0b */
.L_x_1156:
[----:B-----5:R-:W-:Y:S01]  /*15350*/  R2UR UR16, R9 ;  /* 0x00000000091072ca */ /* 0x020fe200000e0000 */
[----:B------:R-:W-:Y:S01]  /*15360*/  USHF.R.S32.HI UR7, URZ, 0x1f, UR39 ;  /* 0x0000001f3f077899 */ /* 0x000fe20008011427 */
[----:B------:R-:W-:Y:S01]  /*15370*/  ISETP.GT.AND P0, PT, R156, 0xbf, PT ;  /* 0x000000bf9c00780c */ /* 0x000fe20003f04270 */
[----:B------:R-:W-:Y:S01]  /*15380*/  USEL UR4, UR39, URZ, !UP0 ;  /* 0x0000003f27047287 */ /* 0x000fe2000c000000 */
[----:B------:R-:W-:Y:S01]  /*15390*/  BSSY B1, `(.L_x_1157) ;  /* 0x000003a000017945 */ /* 0x000fe20003800000 */
[----:B------:R-:W-:-:S08]  /*153a0*/  USEL UR7, UR7, URZ, !UP0 ;  /* 0x0000003f07077287 */ /* 0x000fd0000c000000 */
[----:B------:R-:W-:Y:S02]  /*153b0*/  USHF.R.S32.HI UR16, URZ, 0x1f, UR16 ;  /* 0x0000001f3f107899 */ /* 0x000fe40008011410 */
[----:B------:R-:W-:Y:S10]  /*153c0*/  @P0 BRA `(.L_x_1158) ;  /* 0x0000000000d80947 */ /* 0x000ff40003800000 */
[----:B0-----:R-:W0:Y:S01]  /*153d0*/  S2R R7, SR_TID.X ;  /* 0x0000000000077919 */ /* 0x001e220000002100 */
[----:B------:R-:W1:Y:S01]  /*153e0*/  LDC R13, c[0x0][0xbe8] ;  /* 0x0002fa00ff0d7b82 */ /* 0x000e620000000800 */
[----:B------:R-:W-:Y:S02]  /*153f0*/  IMAD.U32 R12, RZ, RZ, UR40 ;  /* 0x00000028ff0c7e24 */ /* 0x000fe4000f8e00ff */
[----:B-1----:R-:W-:-:S03]  /*15400*/  IMAD R6, R4, R13, RZ ;  /* 0x0000000d04067224 */ /* 0x002fc600078e02ff */
[----:B0-----:R-:W-:-:S04]  /*15410*/  IADD3 R12, R12, -0x80, R7 ;  /* 0xffffff800c0c7810 */ /* 0x001fc80007ffe007 */
[----:B------:R-:W-:-:S13]  /*15420*/  ISETP.GE.AND P0, PT, R12, R6, PT ;  /* 0x000000060c00720c */ /* 0x000fda0003f06270 */
[----:B------:R-:W-:Y:S05]  /*15430*/  @P0 BRA `(.L_x_1158) ;  /* 0x0000000000bc0947 */ /* 0x000fea0003800000 */
[----:B------:R-:W-:Y:S01]  /*15440*/  ISETP.NE.AND P0, PT, R13, 0x1, PT ;  /* 0x000000010d00780c */ /* 0x000fe20003f05270 */
[----:B------:R-:W-:Y:S01]  /*15450*/  UISETP.GT.AND UP0, UPT, UR42, 0x1, UPT ;  /* 0x000000012a00788c */ /* 0x000fe2000bf04270 */
[----:B------:R-:W-:Y:S01]  /*15460*/  IMAD.MOV.U32 R10, RZ, RZ, R12 ;  /* 0x000000ffff0a7224 */ /* 0x000fe200078e000c */
[----:B------:R-:W-:Y:S02]  /*15470*/  UMOV UR8, 0x9b8 ;  /* 0x000009b800087882 */ /* 0x000fe40000000000 */
[----:B------:R-:W-:Y:S02]  /*15480*/  USEL UR17, UR8, 0x978, UP0 ;  /* 0x0000097808117887 */ /* 0x000fe40008000000 */
[----:B------:R-:W-:-:S06]  /*15490*/  USEL UR19, UR41, URZ, UP0 ;  /* 0x0000003f29137287 */ /* 0x000fcc0008000000 */
[----:B------:R-:W0:Y:S04]  /*154a0*/  @P0 LDC R11, c[0x0][0xbec] ;  /* 0x0002fb00ff0b0b82 */ /* 0x000e280000000800 */
[----:B------:R-:W-:Y:S01]  /*154b0*/  ULDC.64 UR8, c[0x0][UR17+0x218] ;  /* 0x0000860011087abb */ /* 0x000fe20008000a00 */
[----:B------:R-:W-:Y:S01]  /*154c0*/  ULDC.64 UR10, c[0x0][UR17+0x220] ;  /* 0x00008800110a7abb */ /* 0x000fe20008000a00 */
[----:B------:R-:W-:Y:S02]  /*154d0*/  UIMAD.WIDE.U32 UR14, UR8, UR38, URZ ;  /* 0x00000026080e72a5 */ /* 0x000fe4000f8e003f */
[----:B------:R-:W1:Y:S01]  /*154e0*/  @P0 LDC R14, c[0x0][0xbf0] ;  /* 0x0002fc00ff0e0b82 */ /* 0x000e620000000800 */
[----:B------:R-:W-:Y:S02]  /*154f0*/  UIMAD UR18, UR9, UR38, URZ ;  /* 0x00000026091272a4 */ /* 0x000fe4000f8e023f */
[----:B------:R-:W-:Y:S01]  /*15500*/  UIMAD UR11, UR11, UR4, URZ ;  /* 0x000000040b0b72a4 */ /* 0x000fe2000f8e023f */
[----:B------:R-:W-:Y:S01]  /*15510*/  IMAD.U32 R6, RZ, RZ, UR14 ;  /* 0x0000000eff067e24 */ /* 0x000fe2000f8e00ff */
[----:B------:R-:W-:Y:S01]  /*15520*/  UIMAD.WIDE.U32 UR8, UR10, UR4, URZ ;  /* 0x000000040a0872a5 */ /* 0x000fe2000f8e003f */
[----:B------:R-:W-:Y:S01]  /*15530*/  IMAD.U32 R7, RZ, RZ, UR15 ;  /* 0x0000000fff077e24 */ /* 0x000fe2000f8e00ff */
[----:B------:R-:W-:-:S02]  /*15540*/  UIADD3 UR14, UR18, UR15, URZ ;  /* 0x0000000f120e7290 */ /* 0x000fc4000fffe03f */
[----:B------:R-:W-:Y:S01]  /*15550*/  UIMAD UR11, UR10, UR7, UR11 ;  /* 0x000000070a0b72a4 */ /* 0x000fe2000f8e020b */
[----:B------:R-:W-:-:S03]  /*15560*/  ULDC.64 UR12, c[0x0][UR17+0x228] ;  /* 0x00008a00110c7abb */ /* 0x000fc60008000a00 */
[----:B------:R-:W-:Y:S01]  /*15570*/  UIADD3 UR11, UR9, UR11, URZ ;  /* 0x0000000b090b7290 */ /* 0x000fe2000fffe03f */
[----:B------:R-:W-:Y:S01]  /*15580*/  IMAD.U32 R15, RZ, RZ, UR14 ;  /* 0x0000000eff0f7e24 */ /* 0x000fe2000f8e00ff */
[----:B------:R-:W-:Y:S01]  /*15590*/  UIMAD.WIDE.U32 UR20, UR12, UR19, URZ ;  /* 0x000000130c1472a5 */ /* 0x000fe2000f8e003f */
[----:B0-----:R-:W-:Y:S01]  /*155a0*/  @P0 IMAD.HI.U32 R11, R12, R11, RZ ;  /* 0x0000000b0c0b0227 */ /* 0x001fe200078e00ff */
[----:B------:R-:W-:-:S04]  /*155b0*/  UIMAD UR10, UR13, UR19, URZ ;  /* 0x000000130d0a72a4 */ /* 0x000fc8000f8e023f */
[----:B------:R-:W-:Y:S01]  /*155c0*/  UIADD3 UR10, UR10, UR21, URZ ;  /* 0x000000150a0a7290 */ /* 0x000fe2000fffe03f */
[----:B-1----:R-:W-:Y:S02]  /*155d0*/  @P0 SHF.R.U32.HI R10, RZ, R14, R11 ;  /* 0x0000000eff0a0219 */ /* 0x002fe4000001160b */
[----:B------:R-:W-:Y:S01]  /*155e0*/  IADD3 R7, P0, P1, R6, UR8, R9 ;  /* 0x0000000806077c10 */ /* 0x000fe2000f91e009 */
[----:B------:R-:W-:Y:S01]  /*155f0*/  IMAD.U32 R6, RZ, RZ, UR16 ;  /* 0x00000010ff067e24 */ /* 0x000fe2000f8e00ff */
[----:B------:R-:W-:Y:S01]  /*15600*/  ULDC.64 UR8, c[0x0][UR17+0x210] ;  /* 0x0000840011087abb */ /* 0x000fe20008000a00 */
[----:B------:R-:W-:-:S04]  /*15610*/  IMAD.MOV R11, RZ, RZ, -R10 ;  /* 0x000000ffff0b7224 */ /* 0x000fc800078e0a0a */
[----:B------:R-:W-:Y:S01]  /*15620*/  IMAD R11, R13, R11, R12 ;  /* 0x0000000b0d0b7224 */ /* 0x000fe200078e020c */
[----:B------:R-:W-:Y:S02]  /*15630*/  IADD3.X R12, R15, UR11, R6, P0, P1 ;  /* 0x0000000b0f0c7c10 */ /* 0x000fe400087e2406 */
[----:B------:R-:W-:Y:S01]  /*15640*/  IADD3 R6, P0, P1, R10, UR20, R7 ;  /* 0x000000140a067c10 */ /* 0x000fe2000f91e007 */
[----:B------:R-:W-:Y:S01]  /*15650*/  IMAD R13, R11, UR9, RZ ;  /* 0x000000090b0d7c24 */ /* 0x000fe2000f8e02ff */
[----:B------:R-:W-:Y:S02]  /*15660*/  SHF.R.S32.HI R7, RZ, 0x1f, R10 ;  /* 0x0000001fff077819 */ /* 0x000fe4000001140a */
[----:B------:R-:W-:Y:S02]  /*15670*/  SHF.R.S32.HI R10, RZ, 0x1f, R11 ;  /* 0x0000001fff0a7819 */ /* 0x000fe4000001140b */
[----:B------:R-:W-:Y:S01]  /*15680*/  IADD3.X R7, R7, UR10, R12, P0, P1 ;  /* 0x0000000a07077c10 */ /* 0x000fe200087e240c */
[----:B------:R-:W-:Y:S01]  /*15690*/  ULDC.64 UR10, c[0x0][0xba8] ;  /* 0x0002ea00000a7ab9 */ /* 0x000fe20000000a00 */
[----:B------:R-:W-:Y:S01]  /*156a0*/  @!UP0 ULDC UR10, c[0x0][0xb50] ;  /* 0x0002d400000a8ab9 */ /* 0x000fe20000000800 */
[----:B------:R-:W-:Y:S01]  /*156b0*/  IMAD R13, R10, UR8, R13 ;  /* 0x000000080a0d7c24 */ /* 0x000fe2000f8e020d */
[----:B------:R-:W-:Y:S01]  /*156c0*/  @!UP0 ULDC UR11, c[0x0][0xb54] ;  /* 0x0002d500000b8ab9 */ /* 0x000fe20000000800 */
[----:B------:R-:W-:-:S04]  /*156d0*/  IMAD.WIDE.U32 R6, R11, UR8, R6 ;  /* 0x000000080b067c25 */ /* 0x000fc8000f8e0006 */
[----:B------:R-:W-:Y:S01]  /*156e0*/  IMAD.IADD R7, R7, 0x1, R13 ;  /* 0x0000000107077824 */ /* 0x000fe200078e020d */
[----:B------:R-:W-:-:S04]  /*156f0*/  LEA R10, P0, R6, UR10, 0x2 ;  /* 0x0000000a060a7c11 */ /* 0x000fc8000f8010ff */
[----:B------:R-:W-:Y:S01]  /*15700*/  LEA.HI.X R11, R6, UR11, R7, 0x2, P0 ;  /* 0x0000000b060b7c11 */ /* 0x000fe200080f1407 */
[----:B------:R-:W-:-:S05]  /*15710*/  IMAD.MOV.U32 R7, RZ, RZ, -0x800000 ;  /* 0xff800000ff077424 */ /* 0x000fca00078e00ff */
[----:B------:R1:W-:Y:S03]  /*15720*/  STG.E desc[UR52][R10.64], R7 ;  /* 0x000000070a007986 */ /* 0x0003e6000c101934 */
.L_x_1158:
[----:B------:R-:W-:Y:S05]  /*15730*/  BSYNC B1 ;  /* 0x0000000000017941 */ /* 0x000fea0003800000 */
.L_x_1157:
[----:B------:R-:W-:-:S06]  /*15740*/  UISETP.GT.AND UP0, UPT, UR42, 0x1, UPT ;  /* 0x000000012a00788c */ /* 0x000fcc000bf04270 */
[----:B------:R-:W-:-:S13]  /*15750*/  PLOP3.LUT P0, PT, PT, PT, UP0, 0x80, 0x0 ;  /* 0x000000000000781c */ /* 0x000fda0003f0f008 */
[----:B------:R-:W-:Y:S05]  /*15760*/  @P0 BRA `(.L_x_1153) ;  /* 0x00000004002c0947 */ /* 0x000fea0003800000 */
[----:B------:R-:W2:Y:S01]  /*15770*/  LDC R15, c[0x0][0xbe8] ;  /* 0x0002fa00ff0f7b82 */ /* 0x000ea20000000800 */
[C---:B------:R-:W-:Y:S01]  /*15780*/  R2UR UR11, R9.reuse ;  /* 0x00000000090b72ca */ /* 0x040fe200000e0000 */
[----:B------:R-:W-:Y:S01]  /*15790*/  ULDC.64 UR12, c[0x0][0xaa0] ;  /* 0x0002a800000c7ab9 */ /* 0x000fe20000000a00 */
[----:B------:R-:W-:Y:S01]  /*157a0*/  R2UR UR8, R9 ;  /* 0x00000000090872ca */ /* 0x000fe200000e0000 */
[----:B------:R-:W-:Y:S01]  /*157b0*/  UIMAD UR10, UR16, UR12, URZ ;  /* 0x0000000c100a72a4 */ /* 0x000fe2000f8e023f */
[----:B------:R-:W-:-:S04]  /*157c0*/  IMAD R8, R8, 0x30, R5 ;  /* 0x0000003008087824 */ /* 0x000fc800078e0205 */
[----:B------:R-:W-:-:S04]  /*157d0*/  VIADD R8, R8, UR40 ;  /* 0x0000002808087c36 */ /* 0x000fc80008000000 */
[----:B------:R-:W-:Y:S01]  /*157e0*/  IMAD.MOV.U32 R9, RZ, RZ, R8 ;  /* 0x000000ffff097224 */ /* 0x000fe200078e0008 */
[----:B------:R-:W-:Y:S02]  /*157f0*/  UIMAD UR10, UR11, UR13, UR10 ;  /* 0x0000000d0b0a72a4 */ /* 0x000fe4000f8e020a */
[----:B------:R-:W-:-:S04]  /*15800*/  UIMAD.WIDE.U32 UR8, UR8, UR12, URZ ;  /* 0x0000000c080872a5 */ /* 0x000fc8000f8e003f */
[----:B------:R-:W-:-:S03]  /*15810*/  UIADD3 UR9, UR9, UR10, URZ ;  /* 0x0000000a09097290 */ /* 0x000fc6000fffe03f */
[----:B------:R-:W-:Y:S01]  /*15820*/  ULDC.64 UR10, c[0x0][0xae8] ;  /* 0x0002ba00000a7ab9 */ /* 0x000fe20000000a00 */
[----:B--2---:R-:W-:Y:S01]  /*15830*/  ISETP.NE.AND P0, PT, R15, 0x1, PT ;  /* 0x000000010f00780c */ /* 0x004fe20003f05270 */
[----:B------:R-:W-:Y:S01]  /*15840*/  UIMAD.WIDE.U32 UR8, UR38, UR10, UR8 ;  /* 0x0000000a260872a5 */ /* 0x000fe2000f8e0008 */
[----:B------:R-:W-:-:S03]  /*15850*/  IMAD R21, R4, R15, RZ ;  /* 0x0000000f04157224 */ /* 0x000fc600078e02ff */
[----:B------:R-:W-:-:S03]  /*15860*/  UIMAD UR9, UR38, UR11, UR9 ;  /* 0x0000000b260972a4 */ /* 0x000fc6000f8e0209 */
[----:B------:R-:W-:Y:S02]  /*15870*/  ULDC.64 UR10, c[0x0][0xaf0] ;  /* 0x0002bc00000a7ab9 */ /* 0x000fe40000000a00 */
[----:B------:R-:W-:Y:S02]  /*15880*/  UIMAD UR7, UR7, UR10, URZ ;  /* 0x0000000a070772a4 */ /* 0x000fe4000f8e023f */
[----:B------:R-:W-:Y:S01]  /*15890*/  UIMAD.WIDE.U32 UR8, UR4, UR10, UR8 ;  /* 0x0000000a040872a5 */ /* 0x000fe2000f8e0008 */
[----:B01----:R-:W0:Y:S01]  /*158a0*/  @P0 LDC R7, c[0x0][0xbec] ;  /* 0x0002fb00ff070b82 */ /* 0x003e220000000800 */
[----:B------:R-:W-:-:S03]  /*158b0*/  UIMAD UR7, UR4, UR11, UR7 ;  /* 0x0000000b040772a4 */ /* 0x000fc6000f8e0207 */
[----:B------:R-:W-:Y:S01]  /*158c0*/  ULDC.64 UR10, c[0x0][0xae0] ;  /* 0x0002b800000a7ab9 */ /* 0x000fe20000000a00 */
[----:B------:R-:W-:-:S03]  /*158d0*/  UIADD3 UR4, UR9, UR7, URZ ;  /* 0x0000000709047290 */ /* 0x000fc6000fffe03f */
        /* <DEDUP_REMOVED lines=21> */
[----:B------:R-:W-:-:S04]  /*15a30*/  LEA R8, P0, R6, UR8, 0x1 ;  /* 0x0000000806087c11 */ /* 0x000fc8000f8008ff */
[----:B------:R-:W-:Y:S01]  /*15a40*/  LEA.HI.X R10, R6, UR9, R7, 0x1, P0 ;  /* 0x00000009060a7c11 */ /* 0x000fe200080f0c07 */
[----:B------:R-:W0:Y:S01]  /*15a50*/  SHFL.IDX PT, R9, R8, RZ, 0x181f ;  /* 0x00181fff08097589 */ /* 0x000e2200000e0000 */
[----:B------:R-:W-:Y:S01]  /*15a60*/  VIADD R6, R5, UR40 ;  /* 0x0000002805067c36 */ /* 0x000fe20008000000 */
[----:B------:R-:W-:Y:S02]  /*15a70*/  ISETP.GE.AND P0, PT, R0, UR4, PT ;  /* 0x0000000400007c0c */ /* 0x000fe4000bf06270 */
[----:B------:R-:W1:Y:S01]  /*15a80*/  SHFL.IDX PT, R13, R8, 0x1, 0x181f ;  /* 0x00381f00080d7f89 */ /* 0x000e6200000e0000 */
[C---:B------:R-:W-:Y:S01]  /*15a90*/  VIADD R4, R6.reuse, 0x30 ;  /* 0x0000003006047836 */ /* 0x040fe20000000000 */
[CC--:B------:R-:W-:Y:S01]  /*15aa0*/  ISETP.GE.OR P3, PT, R6.reuse, R21.reuse, P0 ;  /* 0x000000150600720c */ /* 0x0c0fe20000766670 */
[C---:B------:R-:W-:Y:S01]  /*15ab0*/  VIADD R5, R6.reuse, 0x60 ;  /* 0x0000006006057836 */ /* 0x040fe20000000000 */
[----:B------:R-:W2:Y:S01]  /*15ac0*/  SHFL.IDX PT, R15, R8, 0x2, 0x181f ;  /* 0x00581f00080f7f89 */ /* 0x000ea200000e0000 */
[----:B------:R-:W-:Y:S01]  /*15ad0*/  VIADD R6, R6, 0x90 ;  /* 0x0000009006067836 */ /* 0x000fe20000000000 */
[----:B------:R-:W-:-:S02]  /*15ae0*/  ISETP.GE.OR P2, PT, R4, R21, P0 ;  /* 0x000000150400720c */ /* 0x000fc40000746670 */
[----:B------:R-:W3:Y:S01]  /*15af0*/  SHFL.IDX PT, R7, R10, RZ, 0x181f ;  /* 0x00181fff0a077589 */ /* 0x000ee200000e0000 */
[-C--:B------:R-:W-:Y:S02]  /*15b00*/  ISETP.GE.OR P1, PT, R5, R21.reuse, P0 ;  /* 0x000000150500720c */ /* 0x080fe40000726670 */
[----:B------:R-:W-:Y:S01]  /*15b10*/  ISETP.GE.OR P0, PT, R6, R21, P0 ;  /* 0x000000150600720c */ /* 0x000fe20000706670 */
[----:B------:R2:W4:Y:S04]  /*15b20*/  SHFL.IDX PT, R17, R8, 0x3, 0x181f ;  /* 0x00781f0008117f89 */ /* 0x00052800000e0000 */
[----:B------:R-:W5:Y:S04]  /*15b30*/  SHFL.IDX PT, R11, R10, 0x1, 0x181f ;  /* 0x00381f000a0b7f89 */ /* 0x000f6800000e0000 */
[----:B------:R-:W5:Y:S01]  /*15b40*/  SHFL.IDX PT, R12, R10, 0x2, 0x181f ;  /* 0x00581f000a0c7f89 */ /* 0x000f6200000e0000 */
[----:B0-----:R-:W-:-:S03]  /*15b50*/  @!P3 LEA R4, P6, R0, R9, 0x1 ;  /* 0x000000090004b211 */ /* 0x001fc600078c08ff */
[----:B------:R4:W0:Y:S01]  /*15b60*/  SHFL.IDX PT, R14, R10, 0x3, 0x181f ;  /* 0x00781f000a0e7f89 */ /* 0x00082200000e0000 */
[C---:B-1----:R-:W-:Y:S02]  /*15b70*/  @!P2 LEA R6, P5, R0.reuse, R13, 0x1 ;  /* 0x0000000d0006a211 */ /* 0x042fe400078a08ff */
[C---:B--2---:R-:W-:Y:S02]  /*15b80*/  @!P1 LEA R8, P4, R0.reuse, R15, 0x1 ;  /* 0x0000000f00089211 */ /* 0x044fe400078808ff */
[C---:B---3--:R-:W-:Y:S02]  /*15b90*/  @!P3 LEA.HI.X R5, R0.reuse, R7, R3, 0x1, P6 ;  /* 0x000000070005b211 */ /* 0x048fe400030f0c03 */
[----:B----4-:R-:W-:-:S03]  /*15ba0*/  @!P0 LEA R10, P6, R0, R17, 0x1 ;  /* 0x00000011000a8211 */ /* 0x010fc600078c08ff */
[----:B------:R1:W-:Y:S01]  /*15bb0*/  @!P3 ST.E.128 desc[UR52][R4.64], RZ ;  /* 0x000000ff0400b985 */ /* 0x0003e2000c101d34 */
[C-C-:B-----5:R-:W-:Y:S02]  /*15bc0*/  @!P2 LEA.HI.X R7, R0.reuse, R11, R3.reuse, 0x1, P5 ;  /* 0x0000000b0007a211 */ /* 0x160fe400028f0c03 */
[----:B------:R-:W-:-:S03]  /*15bd0*/  @!P1 LEA.HI.X R9, R0, R12, R3, 0x1, P4 ;  /* 0x0000000c00099211 */ /* 0x000fc600020f0c03 */
[----:B------:R1:W-:Y:S01]  /*15be0*/  @!P2 ST.E.128 desc[UR52][R6.64], RZ ;  /* 0x000000ff0600a985 */ /* 0x0003e2000c101d34 */
[----:B0-----:R-:W-:-:S03]  /*15bf0*/  @!P0 LEA.HI.X R11, R0, R14, R3, 0x1, P6 ;  /* 0x0000000e000b8211 */ /* 0x001fc600030f0c03 */
[----:B------:R1:W-:Y:S04]  /*15c00*/  @!P1 ST.E.128 desc[UR52][R8.64], RZ ;  /* 0x000000ff08009985 */ /* 0x0003e8000c101d34 */
[----:B------:R1:W-:Y:S02]  /*15c10*/  @!P0 ST.E.128 desc[UR52][R10.64], RZ ;  /* 0x000000ff0a008985 */ /* 0x0003e4000c101d34 */
.L_x_1153:
[----:B------:R-:W-:Y:S05]  /*15c20*/  BSYNC B0 ;  /* 0x0000000000007941 */ /* 0x000fea0003800000 */
.L_x_1149:
[----:B------:R-:W-:Y:S02]  /*15c30*/  ULDC UR4, c[0x0][0xc3c] ;  /* 0x00030f0000047ab9 */ /* 0x000fe40000000800 */
[----:B------:R-:W-:-:S06]  /*15c40*/  UISETP.GE.AND UP0, UPT, UR47, UR4, UPT ;  /* 0x000000042f00728c */ /* 0x000fcc000bf06270 */
[----:B------:R-:W-:-:S13]  /*15c50*/  PLOP3.LUT P0, PT, PT, PT, UP0, 0x80, 0x0 ;  /* 0x000000000000781c */ /* 0x000fda0003f0f008 */
[----:B------:R-:W-:Y:S05]  /*15c60*/  @!P0 BRA `(.L_x_1159) ;  /* 0xfffffeac00e48947 */ /* 0x000fea000383ffff */
[----:B------:R-:W-:Y:S05]  /*15c70*/  EXIT ;  /* 0x000000000000794d */ /* 0x000fea0003800000 */
.L_x_1058:
[----:B------:R-:W-:-:S08]  /*15c80*/  NOP ;  /* 0x0000000000007918 */ /* 0x000fd00000000000 */
[----:B------:R-:W0:-:S00]  /*15c90*/  USETMAXREG.DEALLOC.CTAPOOL 0x20 ;  /* 0x00000020000079c8 */ /* 0x000e0000080e0500 */
[----:B0-----:R-:W-:Y:S02]  /*15ca0*/  LOP3.LUT R0, R0, 0x3, RZ, 0xc0, !PT ;  /* 0x0000000300007812 */ /* 0x001fe400078ec0ff */
[----:B------:R-:W-:-:S04]  /*15cb0*/  LOP3.LUT R16, R16, 0xffffffdf, RZ, 0xc0, !PT ;  /* 0xffffffdf10107812 */ /* 0x000fc800078ec0ff */
[----:B------:R-:W0:Y:S02]  /*15cc0*/  SHFL.IDX PT, R0, R0, RZ, 0x1f ;  /* 0x00001fff00007589 */ /* 0x000e2400000e0000 */
[----:B0-----:R-:W-:-:S13]  /*15cd0*/  ISETP.NE.AND P0, PT, R0, RZ, PT ;  /* 0x000000ff0000720c */ /* 0x001fda0003f05270 */
[----:B------:R-:W-:Y:S01]  /*15ce0*/  @P0 BAR.SYNC.DEFER_BLOCKING 0x5, 0x200 ;  /* 0x0148000000000b1d */ /* 0x000fe20000010000 */
[----:B------:R-:W-:Y:S02]  /*15cf0*/  @P0 MOV R3, 0x400 ;  /* 0x0000040000030802 */ /* 0x000fe40000000f00 */
[----:B------:R-:W-:Y:S02]  /*15d00*/  @P0 LOP3.LUT R16, R16, 0x20, RZ, 0xfc, !PT ;  /* 0x0000002010100812 */ /* 0x000fe400078efcff */
        /* <DEDUP_REMOVED lines=10> */
[----:B------:R-:W-:Y:S02]  /*15db0*/  CS2R R6, SRZ ;  /* 0x0000000000067805 */ /* 0x000fe4000001ff00 */
        /* <DEDUP_REMOVED lines=38> */
[----:B------:R-:W-:Y:S01]  /*16020*/  IMAD.MOV.U32 R9, RZ, RZ, R10 ;  /* 0x000000ffff097224 */ /* 0x000fe200078e000a */
[----:B------:R-:W-:Y:S01]  /*16030*/  UMOV UR4, URZ ;  /* 0x0000003f00047c82 */ /* 0x000fe20008000000 */
[----:B------:R-:W-:-:S05]  /*16040*/  ULDC UR5, c[0x0][0xc3c] ;  /* 0x00030f0000057ab9 */ /* 0x000fca0000000800 */
.L_x_1163:
[----:B------:R-:W-:-:S04]  /*16050*/  UIADD3 UR4, UR4, 0x1f, URZ ;  /* 0x0000001f04047890 */ /* 0x000fc8000fffe03f */
[----:B------:R-:W-:-:S06]  /*16060*/  UISETP.GE.AND UP0, UPT, UR4, UR5, UPT ;  /* 0x000000050400728c */ /* 0x000fcc000bf06270 */
[----:B------:R-:W-:-:S13]  /*16070*/  PLOP3.LUT P6, PT, PT, PT, UP0, 0x40, 0x0 ;  /* 0x000000000000781c */ /* 0x000fda0003fce808 */
[----:B------:R-:W-:Y:S05]  /*16080*/  @!P6 BRA `(.L_x_1162) ;  /* 0x0000000800cce947 */ /* 0x000fea0003800000 */
[----:B------:R-:W-:-:S05]  /*16090*/  VIADD R7, R0, UR4 ;  /* 0x0000000400077c36 */ /* 0x000fca0008000000 */
[----:B------:R-:W-:-:S13]  /*160a0*/  ISETP.GE.OR P6, PT, R7, UR5, !P0 ;  /* 0x0000000507007c0c */ /* 0x000fda000c7c6670 */
[----:B------:R-:W0:Y:S08]  /*160b0*/  @!P6 LDC.64 R4, c[0x0][0xc80] ;  /* 0x00032000ff04eb82 */ /* 0x000e300000000a00 */
[----:B------:R-:W1:Y:S01]  /*160c0*/  @!P6 LDC.64 R2, c[0x0][0xc78] ;  /* 0x00031e00ff02eb82 */ /* 0x000e620000000a00 */
[----:B0-----:R-:W-:-:S04]  /*160d0*/  @!P6 IMAD.WIDE R4, R7, 0x4, R4 ;  /* 0x000000040704e825 */ /* 0x001fc800078e0204 */
[----:B-1----:R-:W-:Y:S01]  /*160e0*/  @!P6 IMAD.WIDE R2, R7, 0x4, R2 ;  /* 0x000000040702e825 */ /* 0x002fe200078e0202 */
[----:B------:R-:W-:-:S06]  /*160f0*/  CS2R R6, SRZ ;  /* 0x0000000000067805 */ /* 0x000fcc000001ff00 */
[----:B------:R0:W2:Y:S04]  /*16100*/  @!P6 LDG.E R6, desc[UR52][R4.64] ;  /* 0x000000340406e981 */ /* 0x0000a8000c1e1900 */
[----:B------:R-:W2:Y:S01]  /*16110*/  @!P6 LDG.E R7, desc[UR52][R2.64] ;  /* 0x000000340207e981 */ /* 0x000ea2000c1e1900 */
[----:B0-----:R-:W0:Y:S01]  /*16120*/  LDC R4, c[0x0][0xc38] ;  /* 0x00030e00ff047b82 */ /* 0x001e220000000800 */
[----:B--2---:R-:W-:-:S05]  /*16130*/  IMAD R13, R6, R7, RZ ;  /* 0x00000007060d7224 */ /* 0x004fca00078e02ff */
[----:B------:R-:W1:Y:S02]  /*16140*/  SHFL.UP PT, R10, R13, 0x1, RZ ;  /* 0x042000000d0a7989 */ /* 0x000e6400000e00ff */
[----:B-1----:R-:W-:-:S05]  /*16150*/  SEL R10, R10, RZ, P1 ;  /* 0x000000ff0a0a7207 */ /* 0x002fca0000800000 */
[----:B------:R-:W-:-:S05]  /*16160*/  IMAD.IADD R10, R13, 0x1, R10 ;  /* 0x000000010d0a7824 */ /* 0x000fca00078e020a */
        /* <DEDUP_REMOVED lines=12> */
[----:B------:R-:W0:Y:S02]  /*16230*/  SHFL.IDX PT, R13, R5, 0x1f, 0x1f ;  /* 0x03e01f00050d7f89 */ /* 0x000e2400000e0000 */
[----:B0-----:R-:W-:-:S04]  /*16240*/  IMAD R10, R13, R4, RZ ;  /* 0x000000040d0a7224 */ /* 0x001fc800078e02ff */
[----:B------:R-:W-:-:S05]  /*16250*/  IMAD.IADD R9, R10, 0x1, R9 ;  /* 0x000000010a097824 */ /* 0x000fca00078e0209 */
[----:B------:R-:W-:-:S13]  /*16260*/  ISETP.GT.AND P6, PT, R9, R8, PT ;  /* 0x000000080900720c */ /* 0x000fda0003fc4270 */
[----:B------:R-:W-:Y:S05]  /*16270*/  @!P6 BRA `(.L_x_1163) ;  /* 0xfffffffc0074e947 */ /* 0x000fea000383ffff */
.L_x_1161:
[----:B------:R-:W-:-:S04]  /*16280*/  IMAD.IADD R10, R9, 0x1, -R10 ;  /* 0x00000001090a7824 */ /* 0x000fc800078e0a0a */
[----:B------:R-:W-:-:S05]  /*16290*/  IMAD R3, R5, R4, R10 ;  /* 0x0000000405037224 */ /* 0x000fca00078e020a */
[----:B------:R-:W-:Y:S01]  /*162a0*/  ISETP.GT.AND P0, PT, R3, R8, PT ;  /* 0x000000080300720c */ /* 0x000fe20003f04270 */
[----:B------:R-:W-:-:S12]  /*162b0*/  IMAD.MOV.U32 R3, RZ, RZ, RZ ;  /* 0x000000ffff037224 */ /* 0x000fd800078e00ff */
[----:B------:R-:W-:Y:S02]  /*162c0*/  VOTEU.ANY UR6, UPT, !P0 ;  /* 0x0000000000067886 */ /* 0x000fe400040e0100 */
[----:B------:R-:W-:Y:S02]  /*162d0*/  UPOPC UR5, UR6 ;  /* 0x00000006000572bf */ /* 0x000fe40008000000 */
[----:B------:R-:W-:Y:S02]  /*162e0*/  ISETP.NE.AND P0, PT, RZ, UR6, PT ;  /* 0x00000006ff007c0c */ /* 0x000fe4000bf05270 */
[----:B------:R-:W-:Y:S02]  /*162f0*/  UIADD3 UR41, UR5, UR4, URZ ;  /* 0x0000000405297290 */ /* 0x000fe4000fffe03f */
[----:B------:R-:W-:Y:S02]  /*16300*/  IMAD.U32 R2, RZ, RZ, UR5 ;  /* 0x00000005ff027e24 */ /* 0x000fe4000f8e00ff */
[----:B------:R-:W-:-:S03]  /*16310*/  IMAD.U32 R9, RZ, RZ, UR5 ;  /* 0x00000005ff097e24 */ /* 0x000fc6000f8e00ff */
[----:B------:R-:W0:Y:S04]  /*16320*/  SHFL.IDX PT, R7, R7, R2, 0x1f ;  /* 0x00001f0207077589 */ /* 0x000e2800000e0000 */
[----:B------:R1:W2:Y:S01]  /*16330*/  SHFL.IDX PT, R6, R6, R9, 0x1f ;  /* 0x00001f0906067589 */ /* 0x0002a200000e0000 */
[----:B0-----:R-:W-:Y:S01]  /*16340*/  ISETP.NE.AND P1, PT, R7, 0x1, PT ;  /* 0x000000010700780c */ /* 0x001fe20003f25270 */
[----:B-1----:R-:W-:-:S12]  /*16350*/  @!P0 BRA `(.L_x_1164) ;  /* 0x00000000000c8947 */ /* 0x002fd80003800000 */
[----:B------:R-:W-:-:S06]  /*16360*/  UIADD3 UR4, UR5, -0x1, URZ ;  /* 0xffffffff05047890 */ /* 0x000fcc000fffe03f */
[----:B------:R-:W-:-:S05]  /*16370*/  IMAD.U32 R2, RZ, RZ, UR4 ;  /* 0x00000004ff027e24 */ /* 0x000fca000f8e00ff */
[----:B------:R0:W1:Y:S02]  /*16380*/  SHFL.IDX PT, R3, R5, R2, 0x1f ;  /* 0x00001f0205037589 */ /* 0x00006400000e0000 */
.L_x_1164:
[----:B01----:R-:W-:-:S04]  /*16390*/  IMAD R2, R3, R4, R10 ;  /* 0x0000000403027224 */ /* 0x003fc800078e020a */
[----:B------:R-:W-:Y:S01]  /*163a0*/  IMAD.IADD R5, R8, 0x1, -R2 ;  /* 0x0000000108057824 */ /* 0x000fe200078e0a02 */
[----:B------:R0:W-:Y:S01]  /*163b0*/  STL [R1+0x10], R2 ;  /* 0x0000100201007387 */ /* 0x0001e20000100800 */
[----:B------:R-:W-:Y:S05]  /*163c0*/  @!P1 BRA `(.L_x_1165) ;  /* 0x0000000000ec9947 */ /* 0x000fea0003800000 */
[-C--:B--2---:R-:W-:Y:S02]  /*163d0*/  IABS R8, R6.reuse ;  /* 0x0000000600087213 */ /* 0x084fe40000000000 */
[----:B------:R-:W-:Y:S02]  /*163e0*/  IABS R4, R7 ;  /* 0x0000000700047213 */ /* 0x000fe40000000000 */
[----:B------:R-:W1:Y:S01]  /*163f0*/  I2F.RP R9, R8 ;  /* 0x0000000800097306 */ /* 0x000e620000209400 */
[----:B------:R-:W-:Y:S02]  /*16400*/  IABS R10, R5 ;  /* 0x00000005000a7213 */ /* 0x000fe40000000000 */
[----:B------:R-:W-:-:S05]  /*16410*/  IABS R12, R6 ;  /* 0x00000006000c7213 */ /* 0x000fca0000000000 */
[----:B-1----:R-:W0:Y:S02]  /*16420*/  MUFU.RCP R9, R9 ;  /* 0x0000000900097308 */ /* 0x002e240000001000 */
[----:B0-----:R-:W-:-:S06]  /*16430*/  VIADD R2, R9, 0xffffffe ;  /* 0x0ffffffe09027836 */ /* 0x001fcc0000000000 */
[----:B------:R-:W0:Y:S08]  /*16440*/  I2F.RP R9, R4 ;  /* 0x0000000400097306 */ /* 0x000e300000209400 */
[----:B------:R1:W2:Y:S08]  /*16450*/  F2I.FTZ.U32.TRUNC.NTZ R3, R2 ;  /* 0x0000000200037305 */ /* 0x0002b0000021f000 */
[----:B0-----:R-:W0:Y:S01]  /*16460*/  MUFU.RCP R9, R9 ;  /* 0x0000000900097308 */ /* 0x001e220000001000 */
[----:B-1----:R-:W-:-:S02]  /*16470*/  IMAD.MOV.U32 R2, RZ, RZ, RZ ;  /* 0x000000ffff027224 */ /* 0x002fc400078e00ff */
[----:B--2---:R-:W-:-:S04]  /*16480*/  IMAD.MOV R11, RZ, RZ, -R3 ;  /* 0x000000ffff0b7224 */ /* 0x004fc800078e0a03 */
[----:B------:R-:W-:-:S04]  /*16490*/  IMAD R11, R11, R8, RZ ;  /* 0x000000080b0b7224 */ /* 0x000fc800078e02ff */
[----:B------:R-:W-:-:S04]  /*164a0*/  IMAD.HI.U32 R3, R3, R11, R2 ;  /* 0x0000000b03037227 */ /* 0x000fc800078e0002 */
[----:B------:R-:W-:Y:S02]  /*164b0*/  IMAD.MOV R11, RZ, RZ, -R12 ;  /* 0x000000ffff0b7224 */ /* 0x000fe400078e0a0c */
[----:B------:R-:W-:-:S04]  /*164c0*/  IMAD.HI.U32 R2, R3, R10, RZ ;  /* 0x0000000a03027227 */ /* 0x000fc800078e00ff */
[----:B------:R-:W-:Y:S02]  /*164d0*/  IMAD R3, R2, R11, R10 ;  /* 0x0000000b02037224 */ /* 0x000fe400078e020a */
[----:B0-----:R-:W-:-:S03]  /*164e0*/  VIADD R10, R9, 0xffffffe ;  /* 0x0ffffffe090a7836 */ /* 0x001fc60000000000 */
[----:B------:R-:W-:-:S13]  /*164f0*/  ISETP.GT.U32.AND P1, PT, R8, R3, PT ;  /* 0x000000030800720c */ /* 0x000fda0003f24070 */
[----:B------:R-:W-:Y:S02]  /*16500*/  @!P1 IMAD.IADD R3, R3, 0x1, -R8 ;  /* 0x0000000103039824 */ /* 0x000fe400078e0a08 */
[----:B------:R-:W-:Y:S01]  /*16510*/  @!P1 VIADD R2, R2, 0x1 ;  /* 0x0000000102029836 */ /* 0x000fe20000000000 */
[----:B------:R-:W-:Y:S02]  /*16520*/  ISETP.NE.AND P1, PT, R6, RZ, PT ;  /* 0x000000ff0600720c */ /* 0x000fe40003f25270 */
[----:B------:R-:W-:Y:S02]  /*16530*/  ISETP.GE.U32.AND P0, PT, R3, R8, PT ;  /* 0x000000080300720c */ /* 0x000fe40003f06070 */
[----:B------:R-:W-:Y:S01]  /*16540*/  LOP3.LUT R8, R5, R6, RZ, 0x3c, !PT ;  /* 0x0000000605087212 */ /* 0x000fe200078e3cff */
[----:B------:R-:W0:Y:S03]  /*16550*/  F2I.FTZ.U32.TRUNC.NTZ R3, R10 ;  /* 0x0000000a00037305 */ /* 0x000e26000021f000 */
[----:B------:R-:W-:-:S07]  /*16560*/  ISETP.GE.AND P2, PT, R8, RZ, PT ;  /* 0x000000ff0800720c */ /* 0x000fce0003f46270 */
[----:B------:R-:W-:-:S04]  /*16570*/  @P0 VIADD R2, R2, 0x1 ;  /* 0x0000000102020836 */ /* 0x000fc80000000000 */
[----:B------:R-:W-:Y:S01]  /*16580*/  IMAD.MOV.U32 R12, RZ, RZ, R2 ;  /* 0x000000ffff0c7224 */ /* 0x000fe200078e0002 */
[----:B------:R-:W-:Y:S01]  /*16590*/  IABS R2, R7 ;  /* 0x0000000700027213 */ /* 0x000fe20000000000 */
[----:B0-----:R-:W-:Y:S02]  /*165a0*/  IMAD.MOV R9, RZ, RZ, -R3 ;  /* 0x000000ffff097224 */ /* 0x001fe400078e0a03 */
        /* <DEDUP_REMOVED lines=11> */
[----:B------:R-:W-:-:S03]  /*16660*/  IMAD.MOV R8, RZ, RZ, -R12 ;  /* 0x000000ffff087224 */ /* 0x000fc600078e0a0c */
[----:B------:R-:W-:-:S13]  /*16670*/  ISETP.GT.U32.AND P1, PT, R4, R3, PT ;  /* 0x000000030400720c */ /* 0x000fda0003f24070 */
[----:B------:R-:W-:Y:S02]  /*16680*/  @!P1 IMAD.IADD R3, R3, 0x1, -R4 ;  /* 0x0000000103039824 */ /* 0x000fe400078e0a04 */
[----:B------:R-:W-:Y:S01]  /*16690*/  @!P1 VIADD R2, R2, 0x1 ;  /* 0x0000000102029836 */ /* 0x000fe20000000000 */
        /* <DEDUP_REMOVED lines=10> */
[----:B------:R-:W-:Y:S02]  /*16740*/  IMAD R2, R6, R8, R5 ;  /* 0x0000000806027224 */ /* 0x000fe400078e0205 */
[----:B------:R-:W-:-:S05]  /*16750*/  IMAD R3, R3, 0x10000, R4 ;  /* 0x0001000003037824 */ /* 0x000fca00078e0204 */
[----:B------:R0:W-:Y:S01]  /*16760*/  STL [R1+0x18], R3 ;  /* 0x0000180301007387 */ /* 0x0001e20000100800 */
[----:B------:R-:W-:Y:S05]  /*16770*/  BRA `(.L_x_1166) ;  /* 0x0000000400007947 */ /* 0x000fea0003800000 */
.L_x_1165:
[----:B------:R-:W-:Y:S02]  /*16780*/  ULDC.64 UR4, c[0x0][0xc90] ;  /* 0x0003240000047ab9 */ /* 0x000fe40000000a00 */
[----:B------:R-:W-:-:S06]  /*16790*/  UIMAD.WIDE UR4, UR41, 0x4, UR4 ;  /* 0x00000004290478a5 */ /* 0x000fcc000f8e0204 */
[----:B0-----:R-:W-:Y:S02]  /*167a0*/  IMAD.U32 R2, RZ, RZ, UR4 ;  /* 0x00000004ff027e24 */ /* 0x001fe4000f8e00ff */
[----:B------:R-:W-:-:S05]  /*167b0*/  IMAD.U32 R3, RZ, RZ, UR5 ;  /* 0x00000005ff037e24 */ /* 0x000fca000f8e00ff */
[----:B------:R0:W2:Y:S01]  /*167c0*/  LDG.E R7, desc[UR52][R2.64] ;  /* 0x0000003402077981 */ /* 0x0000a2000c1e1900 */
[----:B------:R-:W-:Y:S01]  /*167d0*/  IABS R13, R5 ;  /* 0x00000005000d7213 */ /* 0x000fe20000000000 */
[----:B0-----:R-:W-:Y:S02]  /*167e0*/  IMAD.MOV.U32 R2, RZ, RZ, RZ ;  /* 0x000000ffff027224 */ /* 0x001fe400078e00ff */
[----:B--2---:R-:W-:-:S05]  /*167f0*/  IMAD R8, R6, R7, RZ ;  /* 0x0000000706087224 */ /* 0x004fca00078e02ff */
[-C--:B------:R-:W-:Y:S02]  /*16800*/  IABS R12, R8.reuse ;  /* 0x00000008000c7213 */ /* 0x080fe40000000000 */
[----:B------:R-:W-:Y:S02]  /*16810*/  IABS R14, R8 ;  /* 0x00000008000e7213 */ /* 0x000fe40000000000 */
[----:B------:R-:W0:Y:S08]  /*16820*/  I2F.RP R9, R12 ;  /* 0x0000000c00097306 */ /* 0x000e300000209400 */
[----:B0-----:R-:W0:Y:S02]  /*16830*/  MUFU.RCP R9, R9 ;  /* 0x0000000900097308 */ /* 0x001e240000001000 */
[----:B0-----:R-:W-:-:S06]  /*16840*/  VIADD R10, R9, 0xffffffe ;  /* 0x0ffffffe090a7836 */ /* 0x001fcc0000000000 */
[----:B------:R-:W0:Y:S02]  /*16850*/  F2I.FTZ.U32.TRUNC.NTZ R3, R10 ;  /* 0x0000000a00037305 */ /* 0x000e24000021f000 */
[----:B0-----:R-:W-:-:S04]  /*16860*/  IMAD.MOV R11, RZ, RZ, -R3 ;  /* 0x000000ffff0b7224 */ /* 0x001fc800078e0a03 */
[----:B------:R-:W-:-:S04]  /*16870*/  IMAD R11, R11, R12, RZ ;  /* 0x0000000c0b0b7224 */ /* 0x000fc800078e02ff */
[----:B------:R-:W-:-:S04]  /*16880*/  IMAD.HI.U32 R2, R3, R11, R2 ;  /* 0x0000000b03027227 */ /* 0x000fc800078e0002 */
[----:B------:R-:W-:Y:S02]  /*16890*/  IMAD.MOV R3, RZ, RZ, -R14 ;  /* 0x000000ffff037224 */ /* 0x000fe400078e0a0e */
[----:B------:R-:W-:-:S04]  /*168a0*/  IMAD.HI.U32 R2, R2, R13, RZ ;  /* 0x0000000d02027227 */ /* 0x000fc800078e00ff */
[----:B------:R-:W-:-:S05]  /*168b0*/  IMAD R3, R2, R3, R13 ;  /* 0x0000000302037224 */ /* 0x000fca00078e020d */
        /* <DEDUP_REMOVED lines=10> */
[----:B------:R-:W-:Y:S02]  /*16960*/  IMAD R9, R7, R2, RZ ;  /* 0x0000000207097224 */ /* 0x000fe400078e02ff */
[----:B------:R-:W-:Y:S02]  /*16970*/  IMAD.MOV R2, RZ, RZ, -R2 ;  /* 0x000000ffff027224 */ /* 0x000fe400078e0a02 */
[----:B------:R-:W-:Y:S02]  /*16980*/  IMAD.MOV R3, RZ, RZ, -R9 ;  /* 0x000000ffff037224 */ /* 0x000fe400078e0a09 */
[----:B------:R-:W-:-:S03]  /*16990*/  IMAD R12, R8, R2, R5 ;  /* 0x00000002080c7224 */ /* 0x000fc600078e0205 */
[----:B------:R-:W-:Y:S02]  /*169a0*/  VIADDMNMX R4, R3, R4, R7, PT ;  /* 0x0000000403047246 */ /* 0x000fe40003800107 */
[----:B------:R-:W-:Y:S02]  /*169b0*/  IADD3 R9, R9, 0x1000000, R12 ;  /* 0x0100000009097810 */ /* 0x000fe40007ffe00c */
[-C--:B------:R-:W-:Y:S02]  /*169c0*/  IABS R7, R4.reuse ;  /* 0x0000000400077213 */ /* 0x080fe40000000000 */
[----:B------:R-:W-:Y:S02]  /*169d0*/  IABS R8, R4 ;  /* 0x0000000400087213 */ /* 0x000fe40000000000 */
[----:B------:R-:W0:Y:S03]  /*169e0*/  I2F.RP R10, R7 ;  /* 0x00000007000a7306 */ /* 0x000e260000209400 */
[----:B------:R-:W-:-:S05]  /*169f0*/  IMAD.MOV R8, RZ, RZ, -R8 ;  /* 0x000000ffff087224 */ /* 0x000fca00078e0a08 */
[----:B0-----:R-:W0:Y:S02]  /*16a00*/  MUFU.RCP R10, R10 ;  /* 0x0000000a000a7308 */ /* 0x001e240000001000 */
[----:B0-----:R-:W-:-:S06]  /*16a10*/  VIADD R3, R10, 0xffffffe ;  /* 0x0ffffffe0a037836 */ /* 0x001fcc0000000000 */
[----:B------:R-:W0:Y:S02]  /*16a20*/  F2I.FTZ.U32.TRUNC.NTZ R3, R3 ;  /* 0x0000000300037305 */ /* 0x000e24000021f000 */
[----:B0-----:R-:W-:-:S04]  /*16a30*/  IMAD.MOV R11, RZ, RZ, -R3 ;  /* 0x000000ffff0b7224 */ /* 0x001fc800078e0a03 */
[----:B------:R-:W-:Y:S01]  /*16a40*/  IMAD.MOV.U32 R2, RZ, RZ, R11 ;  /* 0x000000ffff027224 */ /* 0x000fe200078e000b */
[----:B------:R-:W-:-:S03]  /*16a50*/  IABS R11, R12 ;  /* 0x0000000c000b7213 */ /* 0x000fc60000000000 */
[----:B------:R-:W-:Y:S02]  /*16a60*/  IMAD R5, R2, R7, RZ ;  /* 0x0000000702057224 */ /* 0x000fe400078e02ff */
[----:B------:R-:W-:-:S04]  /*16a70*/  IMAD.MOV.U32 R2, RZ, RZ, RZ ;  /* 0x000000ffff027224 */ /* 0x000fc800078e00ff */
[----:B------:R-:W-:Y:S01]  /*16a80*/  IMAD.HI.U32 R2, R3, R5, R2 ;  /* 0x0000000503027227 */ /* 0x000fe200078e0002 */
[----:B------:R-:W-:-:S04]  /*16a90*/  LOP3.LUT R3, R12, R4, RZ, 0x3c, !PT ;  /* 0x000000040c037212 */ /* 0x000fc800078e3cff */
[----:B------:R-:W-:Y:S01]  /*16aa0*/  ISETP.GE.AND P2, PT, R3, RZ, PT ;  /* 0x000000ff0300720c */ /* 0x000fe20003f46270 */
[----:B------:R-:W-:-:S04]  /*16ab0*/  IMAD.HI.U32 R2, R2, R11, RZ ;  /* 0x0000000b02027227 */ /* 0x000fc800078e00ff */
[----:B------:R-:W-:Y:S02]  /*16ac0*/  IMAD R8, R2, R8, R11 ;  /* 0x0000000802087224 */ /* 0x000fe400078e020b */
[----:B------:R-:W-:-:S03]  /*16ad0*/  IMAD.MOV R3, RZ, RZ, -R4 ;  /* 0x000000ffff037224 */ /* 0x000fc600078e0a04 */
[----:B------:R-:W-:-:S13]  /*16ae0*/  ISETP.GT.U32.AND P1, PT, R7, R8, PT ;  /* 0x000000080700720c */ /* 0x000fda0003f24070 */
[----:B------:R-:W-:Y:S02]  /*16af0*/  @!P1 IMAD.IADD R8, R8, 0x1, -R7 ;  /* 0x0000000108089824 */ /* 0x000fe400078e0a07 */
[----:B------:R-:W-:Y:S01]  /*16b00*/  @!P1 VIADD R2, R2, 0x1 ;  /* 0x0000000102029836 */ /* 0x000fe20000000000 */
[----:B------:R-:W-:Y:S02]  /*16b10*/  ISETP.NE.AND P1, PT, R4, RZ, PT ;  /* 0x000000ff0400720c */ /* 0x000fe40003f25270 */
[----:B------:R-:W-:-:S13]  /*16b20*/  ISETP.GE.U32.AND P0, PT, R8, R7, PT ;  /* 0x000000070800720c */ /* 0x000fda0003f06070 */
[----:B------:R-:W-:-:S04]  /*16b30*/  @P0 VIADD R2, R2, 0x1 ;  /* 0x0000000102020836 */ /* 0x000fc80000000000 */
[----:B------:R-:W-:Y:S01]  /*16b40*/  @!P2 IMAD.MOV R2, RZ, RZ, -R2 ;  /* 0x000000ffff02a224 */ /* 0x000fe200078e0a02 */
[----:B------:R-:W-:-:S05]  /*16b50*/  @!P1 LOP3.LUT R2, RZ, R4, RZ, 0x33, !PT ;  /* 0x00000004ff029212 */ /* 0x000fca00078e33ff */
[----:B------:R-:W-:-:S05]  /*16b60*/  IMAD R3, R2, R3, R9 ;  /* 0x0000000302037224 */ /* 0x000fca00078e0209 */
[----:B------:R1:W-:Y:S02]  /*16b70*/  STL [R1+0x18], R3 ;  /* 0x0000180301007387 */ /* 0x0003e40000100800 */
.L_x_1166:
[----:B01----:R-:W-:-:S05]  /*16b80*/  LOP3.LUT R3, RZ, R2, RZ, 0x33, !PT ;  /* 0x00000002ff037212 */ /* 0x003fca00078e33ff */
[----:B------:R-:W-:-:S05]  /*16b90*/  IMAD.IADD R2, R6, 0x1, R3 ;  /* 0x0000000106027824 */ /* 0x000fca00078e0203 */
[----:B------:R0:W-:Y:S01]  /*16ba0*/  STL [R1+0x14], R2 ;  /* 0x0000140201007387 */ /* 0x0001e20000100800 */
[----:B------:R-:W-:Y:S05]  /*16bb0*/  BRA `(.L_x_1167) ;  /* 0x0000000000107947 */ /* 0x000fea0003800000 */
.L_x_1162:
[----:B------:R1:W-:Y:S01]  /*16bc0*/  STL [R1+0x10], R8 ;  /* 0x0000100801007387 */ /* 0x0003e20000100800 */
[----:B------:R-:W-:-:S03]  /*16bd0*/  ULDC UR41, c[0x0][0xc3c] ;  /* 0x00030f0000297ab9 */ /* 0x000fc60000000800 */
[----:B------:R1:W-:Y:S04]  /*16be0*/  STL [R1+0x14], RZ ;  /* 0x000014ff01007387 */ /* 0x0003e80000100800 */
[----:B------:R1:W-:Y:S02]  /*16bf0*/  STL [R1+0x18], RZ ;  /* 0x000018ff01007387 */ /* 0x0003e40000100800 */
.L_x_1167:
[----:B------:R-:W2:Y:S04]  /*16c00*/  LDL R4, [R1+0x10] ;  /* 0x0000100001047983 */ /* 0x000ea80000100800 */
[----:B------:R-:W2:Y:S04]  /*16c10*/  LDL R5, [R1+0x14] ;  /* 0x0000140001057983 */ /* 0x000ea80000100800 */
[----:B------:R-:W2:Y:S01]  /*16c20*/  LDL R6, [R1+0x18] ;  /* 0x0000180001067983 */ /* 0x000ea20000100800 */
[----:B------:R-:W-:Y:S01]  /*16c30*/  ISETP.NE.AND P0, PT, R0, RZ, PT ;  /* 0x000000ff0000720c */ /* 0x000fe20003f05270 */
[----:B0-----:R-:W-:-:S12]  /*16c40*/  IMAD.U32 R2, RZ, RZ, UR41 ;  /* 0x00000029ff027e24 */ /* 0x001fd8000f8e00ff */
[----:B------:R-:W0:Y:S01]  /*16c50*/  @!P0 S2R R3, SR_CgaCtaId ;  /* 0x0000000000038919 */ /* 0x000e220000008800 */
[----:B------:R-:W-:Y:S01]  /*16c60*/  @!P0 MOV R0, 0x400 ;  /* 0x0000040000008802 */ /* 0x000fe20000000f00 */
[----:B------:R-:W-:-:S03]  /*16c70*/  @!P0 IMAD.MOV.U32 R7, RZ, RZ, R2 ;  /* 0x000000ffff078224 */ /* 0x000fc600078e0002 */
[----:B0-----:R-:W-:-:S05]  /*16c80*/  @!P0 LEA R0, R3, R0, 0x18 ;  /* 0x0000000003008211 */ /* 0x001fca00078ec0ff */
[----:B--2---:R2:W-:Y:S01]  /*16c90*/  @!P0 STS.128 [R0+0x132d0], R4 ;  /* 0x0132d00400008388 */ /* 0x0045e20000000c00 */
[----:B------:R-:W-:Y:S06]  /*16ca0*/  BAR.ARV 0x5, 0x200 ;  /* 0x0148000000007b1d */ /* 0x000fec0000002000 */
.L_x_1160:
[----:B--2---:R-:W-:Y:S01]  /*16cb0*/  IMAD.MOV.U32 R0, RZ, RZ, 0x1 ;  /* 0x00000001ff007424 */ /* 0x004fe200078e00ff */
[----:B------:R-:W-:Y:S01]  /*16cc0*/  ULDC UR4, c[0x0][0xc3c] ;  /* 0x00030f0000047ab9 */ /* 0x000fe20000000800 */
[----:B------:R-:W-:Y:S01]  /*16cd0*/  IMAD.MOV.U32 R28, RZ, RZ, RZ ;  /* 0x000000ffff1c7224 */ /* 0x000fe200078e00ff */
[----:B------:R-:W-:Y:S02]  /*16ce0*/  UISETP.GE.AND UP0, UPT, UR41, UR4, UPT ;  /* 0x000000042900728c */ /* 0x000fe4000bf06270 */
[----:B------:R2:W-:Y:S04]  /*16cf0*/  STL [R1+0x4], R0 ;  /* 0x0000040001007387 */ /* 0x0005e80000100800 */
        /* <DEDUP_REMOVED lines=12> */
[----:B------:R-:W-:-:S02]  /*16dc0*/  IMAD.SHL.U32 R2, R10, 0x20, RZ ;  /* 0x000000200a027824 */ /* 0x000fc400078e00ff */
[C---:B------:R-:W-:Y:S01]  /*16dd0*/  IMAD.SHL.U32 R4, R10.reuse, 0x8, RZ ;  /* 0x000000080a047824 */ /* 0x040fe200078e00ff */
[----:B------:R-:W-:Y:S01]  /*16de0*/  LOP3.LUT R0, R3, 0x180, RZ, 0xc0, !PT ;  /* 0x0000018003007812 */ /* 0x000fe200078ec0ff */
[----:B------:R-:W-:Y:S01]  /*16df0*/  IMAD.SHL.U32 R9, R10, 0x4, RZ ;  /* 0x000000040a097824 */ /* 0x000fe200078e00ff */
[----:B------:R-:W-:Y:S01]  /*16e00*/  LOP3.LUT R6, R2, 0x80, RZ, 0xc0, !PT ;  /* 0x0000008002067812 */ /* 0x000fe200078ec0ff */
[----:B-1----:R-:W-:Y:S01]  /*16e10*/  IMAD.SHL.U32 R8, R10, 0x2, RZ ;  /* 0x000000020a087824 */ /* 0x002fe200078e00ff */
[----:B------:R-:W-:Y:S01]  /*16e20*/  LOP3.LUT R5, R0, 0x30, R5, 0xf8, !PT ;  /* 0x0000003000057812 */ /* 0x000fe200078ef805 */
[----:B------:R-:W-:Y:S01]  /*16e30*/  IMAD.SHL.U32 R0, R10, 0x10, RZ ;  /* 0x000000100a007824 */ /* 0x000fe200078e00ff */
[----:B------:R-:W-:Y:S02]  /*16e40*/  LOP3.LUT R6, R6, 0x10, R10, 0xf8, !PT ;  /* 0x0000001006067812 */ /* 0x000fe400078ef80a */
[----:B------:R-:W-:Y:S02]  /*16e50*/  LOP3.LUT R4, R5, 0x30, R4, 0x78, !PT ;  /* 0x0000003005047812 */ /* 0x000fe400078e7804 */
[----:B------:R-:W-:-:S02]  /*16e60*/  LOP3.LUT R7, R0, 0x600, RZ, 0xc0, !PT ;  /* 0x0000060000077812 */ /* 0x000fc400078ec0ff */
[----:B------:R-:W-:Y:S02]  /*16e70*/  LOP3.LUT R6, R6, 0x10, R9, 0x78, !PT ;  /* 0x0000001006067812 */ /* 0x000fe400078e7809 */
[--C-:B------:R-:W-:Y:S02]  /*16e80*/  LOP3.LUT R7, R7, 0x60, R2.reuse, 0xf8, !PT ;  /* 0x0000006007077812 */ /* 0x100fe400078ef802 */
        /* <DEDUP_REMOVED lines=11> */
[----:B------:R0:W-:Y:S01]  /*16f40*/  STL [R1+0x4], R6 ;  /* 0x0000040601007387 */ /* 0x0001e20000100800 */
        /* <DEDUP_REMOVED lines=9> */
.L_x_1250:
[----:B------:R-:W-:Y:S01]  /*16fe0*/  ULDC.64 UR4, c[0x0][0xa28] ;  /* 0x00028a0000047ab9 */ /* 0x000fe20000000a00 */
[----:B------:R-:W-:Y:S01]  /*16ff0*/  ULDC.64 UR6, c[0x0][0xa18] ;  /* 0x0002860000067ab9 */ /* 0x000fe20000000a00 */
[----:B------:R-:W-:Y:S02]  /*17000*/  UISETP.NE.U32.AND UP0, UPT, UR4, URZ, UPT ;  /* 0x0000003f0400728c */ /* 0x000fe4000bf05070 */
[----:B------:R-:W-:Y:S02]  /*17010*/  UISETP.NE.U32.AND UP2, UPT, UR6, URZ, UPT ;  /* 0x0000003f0600728c */ /* 0x000fe4000bf45070 */
[----:B------:R-:W-:Y:S02]  /*17020*/  UISETP.NE.AND.EX UP0, UPT, UR5, URZ, UPT, UP0 ;  /* 0x0000003f0500728c */ /* 0x000fe4000bf05300 */
[----:B------:R-:W-:Y:S01]  /*17030*/  UISETP.NE.AND.EX UP2, UPT, UR7, URZ, UPT, UP2 ;  /* 0x0000003f0700728c */ /* 0x000fe2000bf45320 */
[----:B------:R-:W-:Y:S02]  /*17040*/  ULDC.64 UR4, c[0x0][0xa00] ;  /* 0x0002800000047ab9 */ /* 0x000fe40000000a00 */
[----:B------:R-:W-:Y:S01]  /*17050*/  ULDC.64 UR6, c[0x0][0xa00] ;  /* 0x0002800000067ab9 */ /* 0x000fe20000000a00 */
[----:B------:R-:W-:Y:S01]  /*17060*/  UISETP.NE.U32.AND UP1, UPT, UR4, URZ, UPT ;  /* 0x0000003f0400728c */ /* 0x000fe2000bf25070 */
[----:B------:R-:W-:Y:S01]  /*17070*/  PLOP3.LUT P0, PT, PT, PT, UP0, 0x80, 0x0 ;  /* 0x000000000000781c */ /* 0x000fe20003f0f008 */
[----:B------:R-:W-:-:S02]  /*17080*/  UIMAD.WIDE UR6, UR41, 0x4, UR6 ;  /* 0x00000004290678a5 */ /* 0x000fc4000f8e0206 */
[----:B------:R-:W-:Y:S01]  /*17090*/  UISETP.NE.AND.EX UP3, UPT, UR5, URZ, UPT, UP1 ;  /* 0x0000003f0500728c */ /* 0x000fe2000bf65310 */
[----:B------:R-:W-:Y:S02]  /*170a0*/  UMOV UR36, URZ ;  /* 0x0000003f00247c82 */ /* 0x000fe40008000000 */
[----:B------:R-:W-:Y:S01]  /*170b0*/  @UP0 ULDC.64 UR4, c[0x0][0xa28] ;  /* 0x00028a0000040ab9 */ /* 0x000fe20000000a00 */
[----:B------:R-:W-:Y:S01]  /*170c0*/  ULDC.64 UR8, c[0x0][0xa20] ;  /* 0x0002880000087ab9 */ /* 0x000fe20000000a00 */
[----:B------:R-:W-:Y:S01]  /*170d0*/  @UP0 UIMAD.WIDE UR4, UR41, 0x4, UR4 ;  /* 0x00000004290408a5 */ /* 0x000fe2000f8e0204 */
[----:B------:R-:W-:Y:S01]  /*170e0*/  PLOP3.LUT P1, PT, PT, PT, UP3, 0x80, 0x0 ;  /* 0x000000000000781c */ /* 0x000fe20003f2f038 */
[----:B------:R-:W-:Y:S01]  /*170f0*/  ULDC UR38, c[0x0][0x2f0] ;  /* 0x0000bc0000267ab9 */ /* 0x000fe20000000800 */
[----:B------:R-:W-:Y:S01]  /*17100*/  PLOP3.LUT P2, PT, PT, PT, UP3, 0x80, 0x0 ;  /* 0x000000000000781c */ /* 0x000fe20003f4f038 */
[----:B------:R-:W-:Y:S01]  /*17110*/  UMOV UR40, URZ ;  /* 0x0000003f00287c82 */ /* 0x000fe20008000000 */
[----:B------:R-:W-:Y:S01]  /*17120*/  UP2UR UR48, UPR, URZ, 0x8 ;  /* 0x000000083f307883 */ /* 0x000fe20008000000 */
[----:B0-2---:R-:W-:-:S02]  /*17130*/  IMAD.U32 R2, RZ, RZ, UR4 ;  /* 0x00000004ff027e24 */ /* 0x005fc4000f8e00ff */
[----:B------:R-:W-:Y:S01]  /*17140*/  IMAD.U32 R3, RZ, RZ, UR5 ;  /* 0x00000005ff037e24 */ /* 0x000fe2000f8e00ff */
[----:B------:R-:W-:-:S04]  /*17150*/  @UP2 ULDC.64 UR4, c[0x0][0xa18] ;  /* 0x0002860000042ab9 */ /* 0x000fc80000000a00 */
[----:B------:R0:W2:Y:S01]  /*17160*/  @P0 LDG.E R0, desc[UR52][R2.64] ;  /* 0x0000003402000981 */ /* 0x0000a2000c1e1900 */
[----:B------:R-:W-:Y:S01]  /*17170*/  @UP2 UIMAD.WIDE UR4, UR41, 0x4, UR4 ;  /* 0x00000004290428a5 */ /* 0x000fe2000f8e0204 */
[----:B0-----:R-:W-:Y:S02]  /*17180*/  IMAD.U32 R2, RZ, RZ, UR6 ;  /* 0x00000006ff027e24 */ /* 0x001fe4000f8e00ff */
[----:B------:R-:W-:-:S05]  /*17190*/  IMAD.U32 R3, RZ, RZ, UR7 ;  /* 0x00000007ff037e24 */ /* 0x000fca000f8e00ff */
[----:B-1----:R0:W3:Y:S01]  /*171a0*/  @P1 LDG.E R4, desc[UR52][R2.64] ;  /* 0x0000003402041981 */ /* 0x0020e2000c1e1900 */
[----:B------:R-:W-:Y:S01]  /*171b0*/  PLOP3.LUT P1, PT, PT, PT, UP2, 0x80, 0x0 ;  /* 0x000000000000781c */ /* 0x000fe20003f2f028 */
[----:B0-----:R-:W-:Y:S02]  /*171c0*/  IMAD.U32 R2, RZ, RZ, UR4 ;  /* 0x00000004ff027e24 */ /* 0x001fe4000f8e00ff */
[----:B------:R-:W-:Y:S01]  /*171d0*/  IMAD.U32 R3, RZ, RZ, UR5 ;  /* 0x00000005ff037e24 */ /* 0x000fe2000f8e00ff */
[----:B------:R-:W-:-:S09]  /*171e0*/  ULDC.64 UR4, c[0x0][0x418] ;  /* 0x0001060000047ab9 */ /* 0x000fd20000000a00 */
[----:B------:R-:W4:Y:S01]  /*171f0*/  @P1 LDG.E R5, desc[UR52][R2.64] ;  /* 0x0000003402051981 */ /* 0x000f22000c1e1900 */
[----:B------:R-:W-:-:S03]  /*17200*/  UISETP.NE.U32.AND UP0, UPT, UR4, URZ, UPT ;  /* 0x0000003f0400728c */ /* 0x000fc6000bf05070 */
[----:B------:R-:W-:Y:S01]  /*17210*/  ULDC UR4, c[0x0][0x424] ;  /* 0x0001090000047ab9 */ /* 0x000fe20000000800 */
[----:B------:R-:W-:-:S04]  /*17220*/  UISETP.NE.AND.EX UP0, UPT, UR5, URZ, UPT, UP0 ;  /* 0x0000003f0500728c */ /* 0x000fc8000bf05300 */
[----:B------:R-:W-:-:S04]  /*17230*/  USEL UR4, UR4, 0x1, UP0 ;  /* 0x0000000104047887 */ /* 0x000fc80008000000 */
[----:B------:R-:W-:Y:S01]  /*17240*/  UIMAD UR38, UR4, UR38, URZ ;  /* 0x00000026042672a4 */ /* 0x000fe2000f8e023f */
[----:B--2---:R-:W-:Y:S02]  /*17250*/  @P0 R2UR UR36, R0 ;  /* 0x00000000002402ca */ /* 0x004fe400000e0000 */
[----:B------:R-:W-:-:S04]  /*17260*/  ISETP.NE.U32.AND P0, PT, RZ, UR8, PT ;  /* 0x00000008ff007c0c */ /* 0x000fc8000bf05070 */
[----:B------:R-:W-:Y:S02]  /*17270*/  ISETP.NE.AND.EX P0, PT, RZ, UR9, PT, P0 ;  /* 0x00000009ff007c0c */ /* 0x000fe4000bf05300 */
[----:B---3--:R-:W-:Y:S02]  /*17280*/  @P2 R2UR UR40, R4 ;  /* 0x00000000042822ca */ /* 0x008fe400000e0000 */
[----:B----4-:R-:W-:Y:S01]  /*17290*/  @P1 R2UR UR42, R5 ;  /* 0x00000000052a12ca */ /* 0x010fe200000e0000 */
[----:B-----5:R-:W-:-:S14]  /*172a0*/  @P1 BRA `(.L_x_1169) ;  /* 0x00000000002c1947 */ /* 0x020fdc0003800000 */
[----:B------:R-:W-:Y:S01]  /*172b0*/  UISETP.NE.AND UP0, UPT, UR48, URZ, UPT ;  /* 0x0000003f3000728c */ /* 0x000fe2000bf05270 */
[----:B------:R-:W-:-:S05]  /*172c0*/  ULDC UR42, c[0x0][0x288] ;  /* 0x0000a200002a7ab9 */ /* 0x000fca0000000800 */
[----:B------:R-:W-:-:S13]  /*172d0*/  PLOP3.LUT P1, PT, PT, PT, UP0, 0x40, 0x0 ;  /* 0x000000000000781c */ /* 0x000fda0003f2e808 */
[----:B------:R-:W-:Y:S05]  /*172e0*/  @P1 BRA `(.L_x_1169) ;  /* 0x00000000001c1947 */ /* 0x000fea0003800000 */
[----:B------:R-:W-:Y:S02]  /*172f0*/  IMAD.U32 R2, RZ, RZ, UR6 ;  /* 0x00000006ff027e24 */ /* 0x000fe4000f8e00ff */
[----:B------:R-:W-:-:S05]  /*17300*/  IMAD.U32 R3, RZ, RZ, UR7 ;  /* 0x00000007ff037e24 */ /* 0x000fca000f8e00ff */
[----:B------:R-:W2:Y:S04]  /*17310*/  LDG.E R0, desc[UR52][R2.64] ;  /* 0x0000003402007981 */ /* 0x000ea8000c1e1900 */
[----:B------:R-:W3:Y:S01]  /*17320*/  LDG.E R4, desc[UR52][R2.64+0x4] ;  /* 0x0000043402047981 */ /* 0x000ee2000c1e1900 */
[----:B--2---:R-:W-:Y:S02]  /*17330*/  R2UR UR4, R0 ;  /* 0x00000000000472ca */ /* 0x004fe400000e0000 */
[----:B---3--:R-:W-:-:S13]  /*17340*/  R2UR UR42, R4 ;  /* 0x00000000042a72ca */ /* 0x008fda00000e0000 */
[----:B------:R-:W-:-:S12]  /*17350*/  UIADD3 UR42, -UR4, UR42, URZ ;  /* 0x0000002a042a7290 */ /* 0x000fd8000fffe13f */
.L_x_1169:
[----:B------:R-:W-:Y:S05]  /*17360*/  @!P0 BRA `(.L_x_1170) ;  /* 0x00000000001c8947 */ /* 0x000fea0003800000 */
[----:B------:R-:W-:Y:S02]  /*17370*/  ULDC.64 UR4, c[0x0][0xa20] ;  /* 0x0002880000047ab9 */ /* 0x000fe40000000a00 */
[----:B------:R-:W-:-:S06]  /*17380*/  UIMAD.WIDE UR4, UR41, 0x4, UR4 ;  /* 0x00000004290478a5 */ /* 0x000fcc000f8e0204 */
[----:B------:R-:W-:Y:S02]  /*17390*/  IMAD.U32 R2, RZ, RZ, UR4 ;  /* 0x00000004ff027e24 */ /* 0x000fe4000f8e00ff */
[----:B------:R-:W-:-:S05]  /*173a0*/  IMAD.U32 R3, RZ, RZ, UR5 ;  /* 0x00000005ff037e24 */ /* 0x000fca000f8e00ff */
[----:B------:R-:W2:Y:S02]  /*173b0*/  LDG.E R2, desc[UR52][R2.64] ;  /* 0x0000003402027981 */ /* 0x000ea4000c1e1900 */
[----:B--2---:R-:W-:Y:S01]  /*173c0*/  R2UR UR38, R2 ;  /* 0x00000000022672ca */ /* 0x004fe200000e0000 */
[----:B------:R-:W-:-:S14]  /*173d0*/  BRA `(.L_x_1171) ;  /* 0x0000000000347947 */ /* 0x000fdc0003800000 */
.L_x_1170:
        /* <DEDUP_REMOVED lines=9> */
[----:B------:R-:W3:Y:S01]  /*17470*/  LDG.E R4, desc[UR52][R2.64+0x4] ;  /* 0x0000043402047981 */ /* 0x000ee2000c1e1900 */
[----:B--2---:R-:W-:Y:S02]  /*17480*/  R2UR UR38, R0 ;  /* 0x00000000002672ca */ /* 0x004fe400000e0000 */
[----:B---3--:R-:W-:-:S13]  /*17490*/  R2UR UR4, R4 ;  /* 0x00000000040472ca */ /* 0x008fda00000e0000 */
[----:B------:R-:W-:-:S12]  /*174a0*/  UIADD3 UR38, -UR38, UR4, URZ ;  /* 0x0000000426267290 */ /* 0x000fd8000fffe13f */
.L_x_1171:
[----:B------:R-:W2:Y:S01]  /*174b0*/  LDL.LU R0, [R1+0x14] ;  /* 0x0000140001007983 */ /* 0x000ea20000300800 */
[----:B------:R-:W-:Y:S01]  /*174c0*/  ULDC UR4, c[0x0][0x448] ;  /* 0x0001120000047ab9 */ /* 0x000fe20000000800 */
[----:B------:R-:W-:Y:S02]  /*174d0*/  UIADD3 UR38, -UR36, UR38, URZ ;  /* 0x0000002624267290 */ /* 0x000fe4000fffe13f */
[----:B------:R-:W-:Y:S02]  /*174e0*/  UISETP.NE.AND UP0, UPT, UR4, 0x1, UPT ;  /* 0x000000010400788c */ /* 0x000fe4000bf05270 */
[----:B------:R-:W-:Y:S02]  /*174f0*/  UIADD3 UR6, UR38, 0x1, -UR42 ;  /* 0x0000000126067890 */ /* 0x000fe4000fffe82a */
[----:B------:R-:W-:Y:S02]  /*17500*/  UP2UR UR49, UPR, URZ, 0x1 ;  /* 0x000000013f317883 */ /* 0x000fe40008000000 */
[----:B------:R-:W-:-:S02]  /*17510*/  PLOP3.LUT P0, PT, PT, PT, UP0, 0x80, 0x0 ;  /* 0x000000000000781c */ /* 0x000fc40003f0f008 */
[----:B------:R-:W-:-:S03]  /*17520*/  PLOP3.LUT P1, PT, PT, PT, UP0, 0x80, 0x0 ;  /* 0x000000000000781c */ /* 0x000fc60003f2f008 */
[----:B------:R-:W-:Y:S01]  /*17530*/  @UP0 ULDC UR4, c[0x0][0x44c] ;  /* 0x0001130000040ab9 */ /* 0x000fe20000000800 */
[----:B--2---:R-:W-:-:S04]  /*17540*/  IMAD R22, R0, 0xc0, RZ ;  /* 0x000000c000167824 */ /* 0x004fc800078e02ff */
[----:B------:R-:W-:-:S04]  /*17550*/  VIADD R0, R22, 0xbf ;  /* 0x000000bf16007836 */ /* 0x000fc80000000000 */
[----:B------:R-:W-:Y:S01]  /*17560*/  @P0 IMAD.HI.U32 R2, R0, UR4, RZ ;  /* 0x0000000400020c27 */ /* 0x000fe2000f8e00ff */
[----:B------:R-:W-:-:S04]  /*17570*/  @UP0 ULDC UR4, c[0x0][0x450] ;  /* 0x0001140000040ab9 */ /* 0x000fc80000000800 */
[----:B------:R-:W-:Y:S01]  /*17580*/  @P1 SHF.R.U32.HI R0, RZ, UR4, R2 ;  /* 0x00000004ff001c19 */ /* 0x000fe20008011602 */
[----:B------:R-:W-:Y:S02]  /*17590*/  ULDC.64 UR4, c[0x0][0x9e0] ;  /* 0x0002780000047ab9 */ /* 0x000fe40000000a00 */
[----:B------:R-:W-:Y:S01]  /*175a0*/  UISETP.GE.AND UP0, UPT, UR5, 0x1, UPT ;  /* 0x000000010500788c */ /* 0x000fe2000bf06270 */
[----:B------:R-:W-:-:S05]  /*175b0*/  R2UR UR7, R0 ;  /* 0x00000000000772ca */ /* 0x000fca00000e0000 */
[----:B------:R-:W-:-:S08]  /*175c0*/  PLOP3.LUT P1, PT, PT, PT, UP0, 0x80, 0x0 ;  /* 0x000000000000781c */ /* 0x000fd00003f2f008 */
[----:B------:R-:W-:-:S04]  /*175d0*/  UIADD3 UR6, UR6, UR7, URZ ;  /* 0x0000000706067290 */ /* 0x000fc8000fffe03f */
[----:B------:R-:W-:-:S06]  /*175e0*/  UIADD3 UR4, UR6, UR4, URZ ;  /* 0x0000000406047290 */ /* 0x000fcc000fffe03f */
[----:B------:R-:W-:Y:S01]  /*175f0*/  IMAD.U32 R0, RZ, RZ, UR4 ;  /* 0x00000004ff007e24 */ /* 0x000fe2000f8e00ff */
[----:B------:R-:W-:Y:S06]  /*17600*/  @!P1 BRA `(.L_x_1172) ;  /* 0x0000000000409947 */ /* 0x000fec0003800000 */
        /* <DEDUP_REMOVED lines=10> */
.L_x_1173:
[----:B------:R-:W-:-:S11]  /*176b0*/  UISETP.NE.AND UP0, UPT, UR5, 0x1, UPT ;  /* 0x000000010500788c */ /* 0x000fd6000bf05270 */
[----:B------:R-:W-:Y:S02]  /*176c0*/  @UP0 ULDC.64 UR8, c[0x0][0x9e8] ;  /* 0x00027a0000080ab9 */ /* 0x000fe40000000a00 */
[----:B------:R-:W-:-:S04]  /*176d0*/  UIMAD.WIDE.U32 UR6, UR4, UR8, URZ ;  /* 0x00000008040672a5 */ /* 0x000fc8000f8e003f */
[----:B------:R-:W-:-:S12]  /*176e0*/  @UP0 USHF.R.U32.HI UR4, URZ, UR9, UR7 ;  /* 0x000000093f040299 */ /* 0x000fd80008011607 */
.L_x_1174:
[----:B------:R-:W-:-:S06]  /*176f0*/  UIMAD UR4, UR4, UR5, UR5 ;  /* 0x00000005040472a4 */ /* 0x000fcc000f8e0205 */
[----:B------:R-:W-:-:S07]  /*17700*/  VIMNMX R0, R0, UR4, PT ;  /* 0x0000000400007c48 */ /* 0x000fce000bfe0100 */
.L_x_1172:
[----:B------:R-:W-:Y:S01]  /*17710*/  UISETP.NE.AND UP0, UPT, UR49, URZ, UPT ;  /* 0x0000003f3100728c */ /* 0x000fe2000bf05270 */
[----:B------:R-:W-:Y:S01]  /*17720*/  R2UR UR10, R22 ;  /* 0x00000000160a72ca */ /* 0x000fe200000e0000 */
[----:B------:R-:W-:Y:S01]  /*17730*/  UIADD3 UR6, UR38, 0x9f, URZ ;  /* 0x0000009f26067890 */ /* 0x000fe2000fffe03f */
[----:B------:R-:W-:-:S03]  /*17740*/  VIADD R0, R0, 0x9f ;  /* 0x0000009f00007836 */ /* 0x000fc60000000000 */
[----:B------:R-:W-:Y:S01]  /*17750*/  UIMAD.WIDE UR6, UR6, 0x66666667, URZ ;  /* 0x66666667060678a5 */ /* 0x000fe2000f8e023f */
[----:B------:R-:W-:-:S04]  /*17760*/  IMAD.HI R0, R0, 0x66666667, RZ ;  /* 0x6666666700007827 */ /* 0x000fc800078e02ff */
[----:B------:R-:W-:Y:S01]  /*17770*/  @UP0 ULDC UR8, c[0x0][0x44c] ;  /* 0x0001130000080ab9 */ /* 0x000fe20000000800 */
[----:B------:R-:W-:Y:S01]  /*17780*/  @UP0 ULDC UR4, c[0x0][0x450] ;  /* 0x0001140000040ab9 */ /* 0x000fe20000000800 */
[----:B------:R-:W-:Y:S01]  /*17790*/  SHF.R.U32.HI R3, RZ, 0x1f, R0 ;  /* 0x0000001fff037819 */ /* 0x000fe20000011600 */
[----:B------:R-:W-:-:S03]  /*177a0*/  UIMAD.WIDE.U32 UR8, UR10, UR8, URZ ;  /* 0x000000080a0872a5 */ /* 0x000fc6000f8e003f */
[----:B------:R-:W-:Y:S01]  /*177b0*/  LEA.HI.SX32 R0, R0, R3, 0x1a ;  /* 0x0000000300007211 */ /* 0x000fe200078fd2ff */
[----:B------:R-:W-:Y:S02]  /*177c0*/  @UP0 USHF.R.U32.HI UR10, URZ, UR4, UR9 ;  /* 0x000000043f0a0299 */ /* 0x000fe40008011609 */
[----:B------:R-:W-:Y:S02]  /*177d0*/  USHF.R.U32.HI UR4, URZ, 0x1f, UR7 ;  /* 0x0000001f3f047899 */ /* 0x000fe40008011607 */
[----:B------:R-:W-:Y:S02]  /*177e0*/  UIADD3 UR10, UR10, UR38, -UR42 ;  /* 0x000000260a0a7290 */ /* 0x000fe4000fffe82a */
[----:B------:R-:W-:Y:S01]  /*177f0*/  ULEA.HI.SX32 UR4, UR7, UR4, 0x1a ;  /* 0x0000000407047291 */ /* 0x000fe2000f8fd23f */
[----:B------:R-:W-:Y:S02]  /*17800*/  ULDC UR8, c[0x0][0x9dc] ;  /* 0x0002770000087ab9 */ /* 0x000fe40000000800 */
[----:B------:R-:W-:-:S03]  /*17810*/  UIADD3 UR8, UR10, -UR8, URZ ;  /* 0x800000080a087290 */ /* 0x000fc6000fffe03f */
[----:B------:R-:W-:Y:S01]  /*17820*/  VIMNMX R0, R0, UR4, PT ;  /* 0x0000000400007c48 */ /* 0x000fe2000bfe0100 */
[----:B------:R-:W-:Y:S08]  /*17830*/  @!P1 BRA `(.L_x_1175) ;  /* 0x0000000000449947 */ /* 0x000ff00003800000 */
        /* <DEDUP_REMOVED lines=10> */
.L_x_1176:
[----:B------:R-:W-:-:S11]  /*178e0*/  UISETP.NE.AND UP0, UPT, UR5, 0x1, UPT ;  /* 0x000000010500788c */ /* 0x000fd6000bf05270 */
[----:B------:R-:W-:Y:S02]  /*178f0*/  @UP0 ULDC.64 UR12, c[0x0][0x9e8] ;  /* 0x00027a00000c0ab9 */ /* 0x000fe40000000a00 */
[----:B------:R-:W-:-:S04]  /*17900*/  UIMAD.WIDE.U32 UR6, UR10, UR12, URZ ;  /* 0x0000000c0a0672a5 */ /* 0x000fc8000f8e003f */
[----:B------:R-:W-:-:S12]  /*17910*/  @UP0 USHF.R.U32.HI UR10, URZ, UR13, UR7 ;  /* 0x0000000d3f0a0299 */ /* 0x000fd80008011607 */
.L_x_1177:
[----:B------:R-:W-:-:S04]  /*17920*/  UIMAD UR5, UR10, UR5, URZ ;  /* 0x000000050a0572a4 */ /* 0x000fc8000f8e023f */
[----:B------:R-:W-:-:S04]  /*17930*/  UISETP.LT.AND UP0, UPT, UR8, UR5, UPT ;  /* 0x000000050800728c */ /* 0x000fc8000bf01270 */
[----:B------:R-:W-:-:S12]  /*17940*/  USEL UR8, UR8, UR5, !UP0 ;  /* 0x0000000508087287 */ /* 0x000fd8000c000000 */
.L_x_1175:
[----:B------:R-:W2:Y:S01]  /*17950*/  LDL R18, [R1+0x18] ;  /* 0x0000180001127983 */ /* 0x000ea20000100800 */
[----:B------:R-:W-:-:S04]  /*17960*/  UIMAD.WIDE UR4, UR8, 0x66666667, URZ ;  /* 0x66666667080478a5 */ /* 0x000fc8000f8e023f */
[----:B------:R-:W-:-:S04]  /*17970*/  USHF.R.U32.HI UR4, URZ, 0x1f, UR5 ;  /* 0x0000001f3f047899 */ /* 0x000fc80008011605 */
[----:B------:R-:W-:-:S04]  /*17980*/  ULEA.HI.SX32 UR6, UR5, UR4, 0x1a ;  /* 0x0000000405067291 */ /* 0x000fc8000f8fd23f */
[----:B------:R-:W-:-:S04]  /*17990*/  UISETP.LT.AND UP0, UPT, URZ, UR6, UPT ;  /* 0x000000063f00728c */ /* 0x000fc8000bf01270 */
[----:B------:R-:W-:-:S06]  /*179a0*/  USEL UR11, URZ, UR6, !UP0 ;  /* 0x000000063f0b7287 */ /* 0x000fcc000c000000 */
[----:B------:R-:W-:Y:S02]  /*179b0*/  ISETP.GT.AND P0, PT, R0, UR11, PT ;  /* 0x0000000b00007c0c */ /* 0x000fe4000bf04270 */
[----:B--2---:R-:W-:-:S13]  /*179c0*/  R2UR UR7, R18 ;  /* 0x00000000120772ca */ /* 0x004fda00000e0000 */
[----:B------:R-:W-:Y:S02]  /*179d0*/  ULOP3.LUT UR5, UR7, 0xff000000, URZ, 0xc0, !UPT ;  /* 0xff00000007057892 */ /* 0x000fe4000f8ec03f */
[----:B------:R-:W-:Y:S02]  /*179e0*/  ULOP3.LUT UR4, UR7, 0xff0000, URZ, 0xc0, !UPT ;  /* 0x00ff000007047892 */ /* 0x000fe4000f8ec03f */
[----:B------:R-:W-:-:S04]  /*179f0*/  USHF.R.U32.HI UR5, URZ, 0x8, UR5 ;  /* 0x000000083f057899 */ /* 0x000fc80008011605 */
[----:B------:R-:W-:-:S03]  /*17a00*/  ULEA.HI UR5, UR4, UR5, URZ, 0x10 ;  /* 0x0000000504057291 */ /* 0x000fc6000f8f803f */
[----:B------:R-:W-:Y:S01]  /*17a10*/  UMOV UR4, URZ ;  /* 0x0000003f00047c82 */ /* 0x000fe20008000000 */
[----:B------:R-:W-:Y:S01]  /*17a20*/  ULOP3.LUT UR43, UR5, 0xff, URZ, 0xc0, !UPT ;  /* 0x000000ff052b7892 */ /* 0x000fe2000f8ec03f */
[----:B------:R-:W-:Y:S11]  /*17a30*/  @!P0 BRA `(.L_x_1178) ;  /* 0x0000000000908947 */ /* 0x000ff60003800000 */
[----:B------:R-:W-:Y:S01]  /*17a40*/  USHF.R.U32.HI UR6, URZ, 0x10, UR5 ;  /* 0x000000103f067899 */ /* 0x000fe20008011605 */
[----:B------:R-:W-:-:S03]  /*17a50*/  UMOV UR4, URZ ;  /* 0x0000003f00047c82 */ /* 0x000fc60008000000 */
[----:B------:R-:W-:-:S11]  /*17a60*/  UISETP.NE.AND UP0, UPT, UR6, URZ, UPT ;  /* 0x0000003f0600728c */ /* 0x000fd6000bf05270 */
[----:B------:R-:W-:Y:S02]  /*17a70*/  @!UP0 ULDC UR6, c[0x0][0x9f0] ;  /* 0x00027c0000068ab9 */ /* 0x000fe40000000800 */
[----:B------:R-:W-:Y:S01]  /*17a80*/  IABS R2, UR6 ;  /* 0x0000000600027c13 */ /* 0x000fe20008000000 */
[----:B------:R-:W-:-:S03]  /*17a90*/  IMAD.U32 R5, RZ, RZ, UR6 ;  /* 0x00000006ff057e24 */ /* 0x000fc6000f8e00ff */
[----:B------:R-:W-:Y:S02]  /*17aa0*/  R2UR UR12, R2 ;  /* 0x00000000020c72ca */ /* 0x000fe400000e0000 */
[----:B------:R-:W-:-:S04]  /*17ab0*/  IADD3 R2, R5, -0x1, R0 ;  /* 0xffffffff05027810 */ /* 0x000fc80007ffe000 */
[----:B------:R-:W-:Y:S02]  /*17ac0*/  R2UR UR7, R2 ;  /* 0x00000000020772ca */ /* 0x000fe400000e0000 */
[----:B------:R-:W-:-:S05]  /*17ad0*/  IABS R2, UR6 ;  /* 0x0000000600027c13 */ /* 0x000fca0008000000 */
[----:B------:R-:W0:Y:S06]  /*17ae0*/  I2F.RP R3, UR12 ;  /* 0x0000000c00037d06 */ /* 0x000e2c0008209400 */
[----:B------:R-:W-:Y:S02]  /*17af0*/  UIADD3 UR7, -UR11, UR7, URZ ;  /* 0x000000070b077290 */ /* 0x000fe4000fffe13f */
[----:B0-----:R-:W0:Y:S02]  /*17b00*/  MUFU.RCP R3, R3 ;  /* 0x0000000300037308 */ /* 0x001e240000001000 */
[----:B0-----:R-:W-:-:S02]  /*17b10*/  VIADD R4, R3, 0xffffffe ;  /* 0x0ffffffe03047836 */ /* 0x001fc40000000000 */
[----:B------:R-:W-:Y:S01]  /*17b20*/  IMAD.MOV R3, RZ, RZ, -R2 ;  /* 0x000000ffff037224 */ /* 0x000fe200078e0a02 */
[----:B------:R-:W-:Y:S01]  /*17b30*/  IABS R2, UR7 ;  /* 0x0000000700027c13 */ /* 0x000fe20008000000 */
[----:B------:R-:W-:Y:S02]  /*17b40*/  ULOP3.LUT UR7, UR7, UR6, URZ, 0x3c, !UPT ;  /* 0x0000000607077292 */ /* 0x000fe4000f8e3c3f */
[----:B------:R-:W0:Y:S01]  /*17b50*/  F2I.FTZ.U32.TRUNC.NTZ R4, R4 ;  /* 0x0000000400047305 */ /* 0x000e22000021f000 */
[----:B------:R-:W-:Y:S02]  /*17b60*/  R2UR UR9, R2 ;  /* 0x00000000020972ca */ /* 0x000fe400000e0000 */
[----:B------:R-:W-:Y:S02]  /*17b70*/  R2UR UR10, R3 ;  /* 0x00000000030a72ca */ /* 0x000fe400000e0000 */
[----:B0-----:R-:W-:-:S13]  /*17b80*/  R2UR UR5, R4 ;  /* 0x00000000040572ca */ /* 0x001fda00000e0000 */
[----:B------:R-:W-:-:S04]  /*17b90*/  UIADD3 UR8, URZ, -UR5, URZ ;  /* 0x800000053f087290 */ /* 0x000fc8000fffe03f */
[----:B------:R-:W-:-:S04]  /*17ba0*/  UIMAD UR8, UR8, UR12, URZ ;  /* 0x0000000c080872a4 */ /* 0x000fc8000f8e023f */
[----:B------:R-:W-:-:S04]  /*17bb0*/  UIMAD.WIDE.U32 UR4, UR5, UR8, UR4 ;  /* 0x00000008050472a5 */ /* 0x000fc8000f8e0004 */
[----:B------:R-:W-:-:S04]  /*17bc0*/  UIMAD.WIDE.U32 UR4, UR5, UR9, URZ ;  /* 0x00000009050472a5 */ /* 0x000fc8000f8e003f */
        /* <DEDUP_REMOVED lines=11> */
.L_x_1178:
[----:B------:R-:W-:Y:S01]  /*17c80*/  UIMAD UR43, UR43, UR4, UR11 ;  /* 0x000000042b2b72a4 */ /* 0x000fe2000f8e020b */
[----:B------:R-:W-:Y:S05]  /*17c90*/  BSSY B7, `(.L_x_1179) ;  /* 0x0000413000077945 */ /* 0x000fea0003800000 */
[----:B------:R-:W-:-:S05]  /*17ca0*/  IMAD.U32 R3, RZ, RZ, UR43 ;  /* 0x0000002bff037e24 */ /* 0x000fca000f8e00ff */
[----:B------:R-:W-:-:S04]  /*17cb0*/  VIADDMNMX R0, R3, UR4, R0, PT ;  /* 0x0000000403007c46 */ /* 0x000fc8000b800100 */
[----:B------:R-:W-:-:S13]  /*17cc0*/  R2UR UR50, R0 ;  /* 0x00000000003272ca */ /* 0x000fda00000e0000 */
[----:B------:R-:W-:-:S06]  /*17cd0*/  UISETP.GT.AND UP0, UPT, UR50, UR43, UPT ;  /* 0x0000002b3200728c */ /* 0x000fcc000bf04270 */
[----:B------:R-:W-:-:S13]  /*17ce0*/  PLOP3.LUT P0, PT, PT, PT, UP0, 0x80, 0x0 ;  /* 0x000000000000781c */ /* 0x000fda0003f0f008 */
[----:B------:R-:W-:Y:S05]  /*17cf0*/  @P0 BRA `(.L_x_1180) ;  /* 0x0000000000480947 */ /* 0x000fea0003800000 */
        /* <DEDUP_REMOVED lines=16> */
[----:B------:R1:W-:Y:S01]  /*17e00*/  STL [R1+0x10], R0 ;  /* 0x0000100001007387 */ /* 0x0003e20000100800 */
[----:B------:R-:W-:Y:S05]  /*17e10*/  BRA `(.L_x_1181) ;  /* 0x0000003c00e87947 */ /* 0x000fea0003800000 */
.L_x_1180:
        /* <DEDUP_REMOVED lines=19> */
[----:B0-----:R-:W-:Y:S05]  /*17f50*/  CALL.ABS.NOINC R2 ;  /* 0x0000000002007343 */ /* 0x001fea0003c00000 */
.L_x_1183:
[----:B------:R-:W-:Y:S05]  /*17f60*/  BSYNC B6 ;  /* 0x0000000000067941 */ /* 0x000fea0003800000 */
.L_x_1182:
[----:B------:R-:W-:Y:S01]  /*17f70*/  VIADD R0, R17, 0x6000 ;  /* 0x0000600011007836 */ /* 0x000fe20000000000 */
[----:B------:R-:W-:Y:S01]  /*17f80*/  LOP3.LUT R16, R16, 0xfffffffe, RZ, 0xc0, !PT ;  /* 0xfffffffe10107812 */ /* 0x000fe200078ec0ff */
[----:B------:R-:W-:Y:S03]  /*17f90*/  BSSY B6, `(.L_x_1184) ;  /* 0x0000014000067945 */ /* 0x000fe60003800000 */
[----:B------:R-:W-:-:S13]  /*17fa0*/  LOP3.LUT P0, RZ, R0, 0x1bf, RZ, 0xc0, !PT ;  /* 0x000001bf00ff7812 */ /* 0x000fda000780c0ff */
[----:B------:R-:W-:Y:S01]  /*17fb0*/  @P0 LOP3.LUT R16, R16, 0x1, RZ, 0xfc, !PT ;  /* 0x0000000110100812 */ /* 0x000fe200078efcff */
[----:B------:R-:W-:Y:S06]  /*17fc0*/  @!P0 BRA `(.L_x_1185) ;  /* 0x0000000000408947 */ /* 0x000fec0003800000 */
        /* <DEDUP_REMOVED lines=16> */
.L_x_1185:
[----:B------:R-:W-:Y:S05]  /*180d0*/  BSYNC B6 ;  /* 0x0000000000067941 */ /* 0x000fea0003800000 */
.L_x_1184:
        /* <DEDUP_REMOVED lines=20> */
.L_x_1187:
[----:B------:R-:W-:Y:S05]  /*18220*/  BSYNC B6 ;  /* 0x0000000000067941 */ /* 0x000fea0003800000 */
.L_x_1186:
[----:B------:R-:W-:Y:S01]  /*18230*/  LOP3.LUT P6, RZ, R16, 0x1, RZ, 0xc0, !PT ;  /* 0x0000000110ff7812 */ /* 0x000fe200078cc0ff */
[----:B------:R-:W-:-:S12]  /*18240*/  BSSY B6, `(.L_x_1188) ;  /* 0x0000012000067945 */ /* 0x000fd80003800000 */
        /* <DEDUP_REMOVED lines=17> */
.L_x_1189:
[----:B------:R-:W-:Y:S05]  /*18360*/  BSYNC B6 ;  /* 0x0000000000067941 */ /* 0x000fea0003800000 */
.L_x_1188:
[----:B------:R-:W-:Y:S01]  /*18370*/  ULDC.64 UR4, c[0x0][0x9f8] ;  /* 0x00027e0000047ab9 */ /* 0x000fe20000000a00 */
[----:B------:R-:W-:Y:S01]  /*18380*/  IMAD.U32 R19, RZ, RZ, UR41 ;  /* 0x00000029ff137e24 */ /* 0x000fe2000f8e00ff */
[----:B------:R-:W-:Y:S01]  /*18390*/  UISETP.NE.U32.AND UP0, UPT, UR4, URZ, UPT ;  /* 0x0000003f0400728c */ /* 0x000fe2000bf05070 */
[----:B------:R-:W0:Y:S03]  /*183a0*/  LDC R20, c[0x0][0x430] ;  /* 0x00010c00ff147b82 */ /* 0x000e260000000800 */
[----:B------:R-:W-:-:S06]  /*183b0*/  UISETP.NE.AND.EX UP0, UPT, UR5, URZ, UPT, UP0 ;  /* 0x0000003f0500728c */ /* 0x000fcc000bf05300 */
[----:B------:R-:W-:-:S05]  /*183c0*/  PLOP3.LUT P0, PT, PT, PT, UP0, 0x80, 0x0 ;  /* 0x000000000000781c */ /* 0x000fca0003f0f008 */
[----:B------:R-:W-:Y:S02]  /*183d0*/  @UP0 ULDC.64 UR4, c[0x0][0x9f8] ;  /* 0x00027e0000040ab9 */ /* 0x000fe40000000a00 */
[----:B------:R-:W-:-:S06]  /*183e0*/  @UP0 UIMAD.WIDE UR4, UR41, 0x4, UR4 ;  /* 0x00000004290408a5 */ /* 0x000fcc000f8e0204 */
[----:B------:R-:W-:Y:S02]  /*183f0*/  IMAD.U32 R2, RZ, RZ, UR4 ;  /* 0x00000004ff027e24 */ /* 0x000fe4000f8e00ff */
[----:B------:R-:W-:-:S05]  /*18400*/  IMAD.U32 R3, RZ, RZ, UR5 ;  /* 0x00000005ff037e24 */ /* 0x000fca000f8e00ff */
[----:B------:R-:W2:Y:S01]  /*18410*/  @P0 LDG.E R19, desc[UR52][R2.64] ;  /* 0x0000003402130981 */ /* 0x000ea2000c1e1900 */
[----:B0-----:R-:W-:Y:S01]  /*18420*/  ISETP.NE.AND P2, PT, R20, 0x1, PT ;  /* 0x000000011400780c */ /* 0x001fe20003f45270 */
[----:B------:R-:W-:Y:S01]  /*18430*/  UMOV UR4, 0xffffffff ;  /* 0xffffffff00047882 */ /* 0x000fe20000000000 */
[----:B------:R-:W-:-:S11]  /*18440*/  LOP3.LUT R16, R16, 0xfffffff7, RZ, 0xc0, !PT ;  /* 0xfffffff710107812 */ /* 0x000fd600078ec0ff */
[----:B------:R-:W-:Y:S01]  /*18450*/  @P2 LOP3.LUT R16, R16, 0x8, RZ, 0xfc, !PT ;  /* 0x0000000810102812 */ /* 0x000fe200078efcff */
[----:B--2---:R0:W-:Y:S01]  /*18460*/  STL [R1], R19 ;  /* 0x0000001301007387 */ /* 0x0041e20000100800 */
[----:B------:R-:W-:Y:S05]  /*18470*/  BRA.DIV UR4, `(.L_x_1190) ;  /* 0x00000052047c7947 */ /* 0x000fea000b800000 */
.L_x_1270:
[----:B------:R-:W1:Y:S01]  /*18480*/  S2R R0, SR_TID.X ;  /* 0x0000000000007919 */ /* 0x000e620000002100 */
[----:B------:R-:W-:Y:S01]  /*18490*/  UMOV UR4, 0xa0 ;  /* 0x000000a000047882 */ /* 0x000fe20000000000 */
[----:B------:R-:W2:Y:S01]  /*184a0*/  @P2 LDC R5, c[0x0][0x434] ;  /* 0x00010d00ff052b82 */ /* 0x000ea20000000800 */
[----:B------:R-:W-:Y:S01]  /*184b0*/  UIMAD UR4, UR50, UR4, -0xa0 ;  /* 0xffffff60320474a4 */ /* 0x000fe2000f8e0204 */
[----:B------:R-:W3:Y:S01]  /*184c0*/  S2R R10, SR_TID.X ;  /* 0x00000000000a7919 */ /* 0x000ee20000002100 */
[----:B------:R-:W-:Y:S01]  /*184d0*/  SHF.R.S32.HI R13, RZ, 0x1f, R19 ;  /* 0x0000001fff0d7819 */ /* 0x000fe20000011413 */
[----:B------:R-:W4:Y:S04]  /*184e0*/  S2R R11, SR_TID.X ;  /* 0x00000000000b7919 */ /* 0x000f280000002100 */
[----:B------:R-:W0:Y:S01]  /*184f0*/  @P2 LDC R4, c[0x0][0x438] ;  /* 0x00010e00ff042b82 */ /* 0x000e220000000800 */
        /* <DEDUP_REMOVED lines=10> */
[C---:B------:R-:W-:Y:S01]  /*185a0*/  ISETP.GE.AND P0, PT, R0.reuse, UR38, PT ;  /* 0x0000002600007c0c */ /* 0x040fe2000bf06270 */
[----:B------:R-:W-:Y:S01]  /*185b0*/  VIADD R0, R0, UR36 ;  /* 0x0000002400007c36 */ /* 0x000fe20008000000 */
[----:B------:R-:W-:-:S03]  /*185c0*/  LOP3.LUT R12, R12, 0x80, RZ, 0xfc, !PT ;  /* 0x000000800c0c7812 */ /* 0x000fc600078efcff */
[----:B--2---:R-:W-:-:S04]  /*185d0*/  @P2 IMAD.HI.U32 R5, R0, R5, RZ ;  /* 0x0000000500052227 */ /* 0x004fc800078e00ff */
[----:B------:R-:W-:Y:S01]  /*185e0*/  IMAD.MOV.U32 R8, RZ, RZ, R0 ;  /* 0x000000ffff087224 */ /* 0x000fe200078e0000 */
[----:B0-----:R-:W-:-:S03]  /*185f0*/  @P2 SHF.R.U32.HI R8, RZ, R4, R5 ;  /* 0x00000004ff082219 */ /* 0x001fc60000011605 */
[----:B------:R-:W0:Y:S01]  /*18600*/  @!P0 LDC.64 R2, c[0x0][0x428] ;  /* 0x00010a00ff028b82 */ /* 0x000e220000000a00 */
[--C-:B------:R-:W-:Y:S01]  /*18610*/  @!P0 SHF.R.S32.HI R7, RZ, 0x1f, R8.reuse ;  /* 0x0000001fff078819 */ /* 0x100fe20000011408 */
[----:B------:R-:W-:-:S06]  /*18620*/  @!P0 IMAD.MOV.U32 R6, RZ, RZ, R8 ;  /* 0x000000ffff068224 */ /* 0x000fcc00078e0008 */
[----:B------:R-:W1:Y:S01]  /*18630*/  @!P0 LDC.64 R4, c[0x0][0x418] ;  /* 0x00010600ff048b82 */ /* 0x000e620000000a00 */
[----:B0-----:R-:W-:-:S04]  /*18640*/  @!P0 IMAD R9, R13, R2, RZ ;  /* 0x000000020d098224 */ /* 0x001fc800078e02ff */
[C---:B------:R-:W-:Y:S02]  /*18650*/  @!P0 IMAD R9, R19.reuse, R3, R9 ;  /* 0x0000000313098224 */ /* 0x040fe400078e0209 */
[----:B------:R-:W-:-:S04]  /*18660*/  @!P0 IMAD.WIDE.U32 R2, R19, R2, R6 ;  /* 0x0000000213028225 */ /* 0x000fc800078e0006 */
[----:B------:R-:W-:Y:S01]  /*18670*/  @!P0 IMAD.IADD R9, R3, 0x1, R9 ;  /* 0x0000000103098824 */ /* 0x000fe200078e0209 */
[C---:B-1----:R-:W-:Y:S01]  /*18680*/  @!P0 LEA R4, P1, R2.reuse, R4, 0x2 ;  /* 0x0000000402048211 */ /* 0x042fe200078210ff */
[----:B------:R-:W0:Y:S01]  /*18690*/  @P2 LDC R3, c[0x0][0x434] ;  /* 0x00010d00ff032b82 */ /* 0x000e220000000800 */
[----:B------:R-:W-:Y:S02]  /*186a0*/  IMAD.MOV.U32 R6, RZ, RZ, RZ ;  /* 0x000000ffff067224 */ /* 0x000fe400078e00ff */
[----:B------:R-:W-:Y:S01]  /*186b0*/  @!P0 LEA.HI.X R5, R2, R5, R9, 0x2, P1 ;  /* 0x0000000502058211 */ /* 0x000fe200008f1409 */
[----:B------:R-:W-:-:S04]  /*186c0*/  VIADD R7, R12, UR4 ;  /* 0x000000040c077c36 */ /* 0x000fc80008000000 */
[----:B------:R-:W1:Y:S01]  /*186d0*/  @P2 LDC R2, c[0x0][0x438] ;  /* 0x00010e00ff022b82 */ /* 0x000e620000000800 */
[----:B------:R2:W5:Y:S01]  /*186e0*/  @!P0 LDG.E R6, desc[UR52][R4.64] ;  /* 0x0000003404068981 */ /* 0x000562000c1e1900 */
[----:B------:R-:W-:-:S04]  /*186f0*/  ISETP.GE.AND P0, PT, R7, UR38, PT ;  /* 0x0000002607007c0c */ /* 0x000fc8000bf06270 */
[----:B------:R-:W-:Y:S01]  /*18700*/  ISETP.GT.U32.OR P0, PT, R12, 0x9f, P0 ;  /* 0x0000009f0c00780c */ /* 0x000fe20000704470 */
[----:B--2---:R-:W-:Y:S02]  /*18710*/  VIADD R4, R7, UR36 ;  /* 0x0000002407047c36 */ /* 0x004fe40008000000 */
[----:B------:R-:W-:Y:S02]  /*18720*/  IMAD.MOV R7, RZ, RZ, -R8 ;  /* 0x000000ffff077224 */ /* 0x000fe400078e0a08 */
[----:B------:R-:W-:Y:S02]  /*18730*/  IMAD.MOV.U32 R10, RZ, RZ, R4 ;  /* 0x000000ffff0a7224 */ /* 0x000fe400078e0004 */
[----:B0-----:R-:W-:-:S04]  /*18740*/  @P2 IMAD.HI.U32 R3, R4, R3, RZ ;  /* 0x0000000304032227 */ /* 0x001fc800078e00ff */
[----:B------:R-:W-:Y:S01]  /*18750*/  IMAD R7, R20, R7, R0 ;  /* 0x0000000714077224 */ /* 0x000fe200078e0200 */
[----:B-1----:R-:W-:Y:S02]  /*18760*/  @P2 SHF.R.U32.HI R10, RZ, R2, R3 ;  /* 0x00000002ff0a2219 */ /* 0x002fe40000011603 */
[----:B------:R-:W0:Y:S02]  /*18770*/  @!P0 LDC.64 R2, c[0x0][0x428] ;  /* 0x00010a00ff028b82 */ /* 0x000e240000000a00 */
[--C-:B------:R-:W-:Y:S01]  /*18780*/  @!P0 SHF.R.S32.HI R11, RZ, 0x1f, R10.reuse ;  /* 0x0000001fff0b8819 */ /* 0x100fe2000001140a */
[----:B------:R-:W-:-:S04]  /*18790*/  IMAD.MOV R8, RZ, RZ, -R10 ;  /* 0x000000ffff087224 */ /* 0x000fc800078e0a0a */
[----:B------:R-:W-:Y:S02]  /*187a0*/  IMAD R8, R20, R8, R4 ;  /* 0x0000000814087224 */ /* 0x000fe400078e0204 */
[----:B------:R-:W1:Y:S01]  /*187b0*/  @!P0 LDC.64 R4, c[0x0][0x418] ;  /* 0x00010600ff048b82 */ /* 0x000e620000000a00 */
[----:B0-----:R-:W-:-:S04]  /*187c0*/  @!P0 IMAD.WIDE.U32 R10, R19, R2, R10 ;  /* 0x00000002130a8225 */ /* 0x001fc800078e000a */
[----:B------:R-:W-:-:S04]  /*187d0*/  @!P0 IMAD R2, R13, R2, RZ ;  /* 0x000000020d028224 */ /* 0x000fc800078e02ff */
[----:B------:R-:W-:Y:S01]  /*187e0*/  @!P0 IMAD R0, R19, R3, R2 ;  /* 0x0000000313008224 */ /* 0x000fe200078e0202 */
[----:B-1----:R-:W-:-:S03]  /*187f0*/  @!P0 LEA R2, P1, R10, R4, 0x2 ;  /* 0x000000040a028211 */ /* 0x002fc600078210ff */
[----:B------:R-:W-:-:S05]  /*18800*/  @!P0 IMAD.IADD R0, R0, 0x1, R11 ;  /* 0x0000000100008824 */ /* 0x000fca00078e020b */
[----:B------:R-:W-:Y:S01]  /*18810*/  @!P0 LEA.HI.X R3, R10, R5, R0, 0x2, P1 ;  /* 0x000000050a038211 */ /* 0x000fe200008f1400 */
[----:B------:R-:W-:Y:S02]  /*18820*/  IMAD.MOV.U32 R5, RZ, RZ, RZ ;  /* 0x000000ffff057224 */ /* 0x000fe400078e00ff */
[----:B------:R-:W-:-:S04]  /*18830*/  IMAD.U32 R9, RZ, RZ, UR44 ;  /* 0x0000002cff097e24 */ /* 0x000fc8000f8e00ff */
[----:B------:R0:W5:Y:S01]  /*18840*/  @!P0 LDG.E R5, desc[UR52][R2.64] ;  /* 0x0000003402058981 */ /* 0x000162000c1e1900 */
[----:B------:R-:W-:Y:S02]  /*18850*/  ISETP.GT.U32.AND P0, PT, R12, 0x9f, PT ;  /* 0x0000009f0c00780c */ /* 0x000fe40003f04070 */
[----:B------:R-:W-:Y:S01]  /*18860*/  ISETP.NE.AND P2, PT, R9, 0x3, PT ;  /* 0x000000030900780c */ /* 0x000fe20003f45270 */
[----:B------:R-:W-:Y:S01]  /*18870*/  IMAD.U32 R9, RZ, RZ, UR50 ;  /* 0x00000032ff097e24 */ /* 0x000fe2000f8e00ff */
[----:B------:R-:W-:Y:S02]  /*18880*/  LOP3.LUT R16, R16, 0xfffffffd, RZ, 0xc0, !PT ;  /* 0xfffffffd10107812 */ /* 0x000fe400078ec0ff */
[----:B------:R-:W-:Y:S01]  /*18890*/  LOP3.LUT R18, R18, 0xffff, RZ, 0xc0, !PT ;  /* 0x0000ffff12127812 */ /* 0x000fe200078ec0ff */
[----:B------:R-:W-:-:S06]  /*188a0*/  VIADD R9, R9, 0xffffffff ;  /* 0xffffffff09097836 */ /* 0x000fcc0000000000 */
[----:B------:R-:W-:-:S04]  /*188b0*/  @P0 LOP3.LUT R16, R16, 0x2, RZ, 0xfc, !PT ;  /* 0x0000000210100812 */ /* 0x000fc800078efcff */
[----:B------:R-:W-:-:S04]  /*188c0*/  LOP3.LUT R16, R16, 0xfffffffb, RZ, 0xc0, !PT ;  /* 0xfffffffb10107812 */ /* 0x000fc800078ec0ff */
[----:B------:R-:W-:Y:S01]  /*188d0*/  @P2 LOP3.LUT R16, R16, 0x4, RZ, 0xfc, !PT ;  /* 0x0000000410102812 */ /* 0x000fe200078efcff */
[----:B0-----:R-:W-:Y:S06]  /*188e0*/  @!P2 BRA `(.L_x_1191) ;  /* 0x000000000004a947 */ /* 0x001fec0003800000 */
[----:B------:R-:W-:Y:S01]  /*188f0*/  BPT.TRAP 0x1 ;  /* 0x000000040000795c */ /* 0x000fe20000300000 */
.L_x_1191:
        /* <DEDUP_REMOVED lines=8> */
.L_x_1271:
[----:B------:R-:W-:Y:S05]  /*18980*/  BSYNC B0 ;  /* 0x0000000000007941 */ /* 0x000fea0003800000 */
.L_x_1192:
[----:B------:R-:W2:Y:S01]  /*18990*/  LDL R12, [R1+0x20] ;  /* 0x00002000010c7983 */ /* 0x000ea20000100800 */
[----:B------:R-:W1:Y:S01]  /*189a0*/  LDC R14, c[0x0][0x2f4] ;  /* 0x0000bd00ff0e7b82 */ /* 0x000e620000000800 */
[----:B------:R-:W-:Y:S01]  /*189b0*/  ULDC.64 UR4, c[0x0][0x328] ;  /* 0x0000ca0000047ab9 */ /* 0x000fe20000000a00 */
[----:B-----5:R-:W-:Y:S01]  /*189c0*/  SHF.R.S32.HI R27, RZ, 0x1f, R6 ;  /* 0x0000001fff1b7819 */ /* 0x020fe20000011406 */
[----:B------:R-:W3:Y:S01]  /*189d0*/  S2R R13, SR_TID.X ;  /* 0x00000000000d7919 */ /* 0x000ee20000002100 */
[----:B0-----:R-:W-:Y:S01]  /*189e0*/  IMAD R0, R25, UR4, RZ ;  /* 0x0000000419007c24 */ /* 0x001fe2000f8e02ff */
[----:B------:R-:W-:Y:S01]  /*189f0*/  ULDC.64 UR6, c[0x0][0x338] ;  /* 0x0000ce0000067ab9 */ /* 0x000fe20000000a00 */
[----:B------:R-:W-:-:S04]  /*18a00*/  IMAD.WIDE.U32 R2, R7, UR4, RZ ;  /* 0x0000000407027c25 */ /* 0x000fc8000f8e00ff */
[----:B------:R-:W-:Y:S01]  /*18a10*/  IMAD R0, R7, UR5, R0 ;  /* 0x0000000507007c24 */ /* 0x000fe2000f8e0200 */
[----:B------:R-:W-:Y:S01]  /*18a20*/  SHF.R.S32.HI R26, RZ, 0x1f, R8 ;  /* 0x0000001fff1a7819 */ /* 0x000fe20000011408 */
[----:B------:R-:W-:Y:S02]  /*18a30*/  IMAD R10, R27, UR6, RZ ;  /* 0x000000061b0a7c24 */ /* 0x000fe4000f8e02ff */
[----:B------:R-:W-:Y:S02]  /*18a40*/  IMAD.IADD R3, R3, 0x1, R0 ;  /* 0x0000000103037824 */ /* 0x000fe400078e0200 */
[C---:B------:R-:W-:Y:S02]  /*18a50*/  IMAD R10, R6.reuse, UR7, R10 ;  /* 0x00000007060a7c24 */ /* 0x040fe4000f8e020a */
[----:B------:R-:W-:-:S04]  /*18a60*/  IMAD.WIDE.U32 R2, R6, UR6, R2 ;  /* 0x0000000606027c25 */ /* 0x000fc8000f8e0002 */
[----:B------:R-:W-:Y:S02]  /*18a70*/  IMAD R0, R26, UR4, RZ ;  /* 0x000000041a007c24 */ /* 0x000fe4000f8e02ff */
[----:B------:R-:W-:Y:S01]  /*18a80*/  IMAD.IADD R11, R3, 0x1, R10 ;  /* 0x00000001030b7824 */ /* 0x000fe200078e020a */
[----:B------:R-:W-:Y:S01]  /*18a90*/  SHF.R.S32.HI R29, RZ, 0x1f, R5 ;  /* 0x0000001fff1d7819 */ /* 0x000fe20000011405 */
[----:B------:R-:W-:Y:S02]  /*18aa0*/  IMAD.MOV.U32 R10, RZ, RZ, R2 ;  /* 0x000000ffff0a7224 */ /* 0x000fe400078e0002 */
[C---:B------:R-:W-:Y:S02]  /*18ab0*/  IMAD R0, R8.reuse, UR5, R0 ;  /* 0x0000000508007c24 */ /* 0x040fe4000f8e0200 */
[----:B---3--:R-:W-:Y:S02]  /*18ac0*/  IMAD.SHL.U32 R21, R13, 0x10, RZ ;  /* 0x000000100d157824 */ /* 0x008fe400078e00ff */
[----:B------:R-:W-:Y:S01]  /*18ad0*/  IMAD.WIDE.U32 R2, R8, UR4, RZ ;  /* 0x0000000408027c25 */ /* 0x000fe2000f8e00ff */
[----:B------:R-:W-:-:S02]  /*18ae0*/  ULDC.64 UR4, c[0x0][0x330] ;  /* 0x0000cc0000047ab9 */ /* 0x000fc40000000a00 */
[----:B------:R-:W-:Y:S01]  /*18af0*/  LOP3.LUT R21, R21, 0x30, RZ, 0xc0, !PT ;  /* 0x0000003015157812 */ /* 0x000fe200078ec0ff */
[----:B------:R-:W-:-:S03]  /*18b00*/  IMAD.IADD R3, R3, 0x1, R0 ;  /* 0x0000000103037824 */ /* 0x000fc600078e0200 */
[----:B-1----:R-:W-:Y:S01]  /*18b10*/  ISETP.GE.AND P1, PT, R21, R14, PT ;  /* 0x0000000e1500720c */ /* 0x002fe20003f26270 */
[----:B------:R-:W-:Y:S02]  /*18b20*/  IMAD R0, R29, UR6, RZ ;  /* 0x000000061d007c24 */ /* 0x000fe4000f8e02ff */
[----:B------:R-:W-:Y:S01]  /*18b30*/  IMAD.WIDE.U32 R2, R5, UR6, R2 ;  /* 0x0000000605027c25 */ /* 0x000fe2000f8e0002 */
[----:B------:R-:W-:-:S03]  /*18b40*/  LOP3.LUT R16, R16, 0xfffffffe, RZ, 0xc0, !PT ;  /* 0xfffffffe10107812 */ /* 0x000fc600078ec0ff */
[----:B------:R-:W-:Y:S01]  /*18b50*/  IMAD R0, R5, UR7, R0 ;  /* 0x0000000705007c24 */ /* 0x000fe2000f8e0200 */
[----:B------:R-:W-:Y:S01]  /*18b60*/  ULDC.64 UR6, c[0x0][0x318] ;  /* 0x0000c60000067ab9 */ /* 0x000fe20000000a00 */
[----:B------:R-:W-:Y:S01]  /*18b70*/  IMAD.WIDE.U32 R10, R18, UR4, R10 ;  /* 0x00000004120a7c25 */ /* 0x000fe2000f8e000a */
[----:B------:R-:W-:-:S03]  /*18b80*/  LOP3.LUT R13, R13, 0x7f, RZ, 0xc0, !PT ;  /* 0x0000007f0d0d7812 */ /* 0x000fc600078ec0ff */
[----:B------:R-:W-:Y:S01]  /*18b90*/  IMAD.IADD R3, R3, 0x1, R0 ;  /* 0x0000000103037824 */ /* 0x000fe200078e0200 */
[----:B------:R-:W-:Y:S01]  /*18ba0*/  @P1 LOP3.LUT R16, R16, 0x1, RZ, 0xfc, !PT ;  /* 0x0000000110101812 */ /* 0x000fe200078efcff */
[----:B------:R-:W-:Y:S01]  /*18bb0*/  IMAD R23, R18, UR5, RZ ;  /* 0x0000000512177c24 */ /* 0x000fe2000f8e02ff */
[----:B------:R-:W-:Y:S01]  /*18bc0*/  IADD3 R10, P1, R10, UR6, RZ ;  /* 0x000000060a0a7c10 */ /* 0x000fe2000ff3e0ff */
[----:B------:R-:W-:Y:S02]  /*18bd0*/  IMAD.MOV.U32 R0, RZ, RZ, -0xa0 ;  /* 0xffffff60ff007424 */ /* 0x000fe400078e00ff */
[----:B------:R-:W-:Y:S01]  /*18be0*/  IMAD.WIDE.U32 R2, R18, UR4, R2 ;  /* 0x0000000412027c25 */ /* 0x000fe2000f8e0002 */
[----:B------:R-:W-:Y:S02]  /*18bf0*/  SHF.R.U32.HI R13, RZ, 0x2, R13 ;  /* 0x00000002ff0d7819 */ /* 0x000fe4000001160d */
[----:B------:R-:W-:Y:S01]  /*18c00*/  IADD3.X R19, R11, UR7, R23, P1, !PT ;  /* 0x000000070b137c10 */ /* 0x000fe20008ffe417 */
[----:B------:R-:W-:Y:S01]  /*18c10*/  IMAD R9, R9, R0, UR38 ;  /* 0x0000002609097e24 */ /* 0x000fe2000f8e0200 */
[----:B------:R-:W-:Y:S01]  /*18c20*/  IADD3 R24, P1, R2, UR6, RZ ;  /* 0x0000000602187c10 */ /* 0x000fe2000ff3e0ff */
[----:B------:R-:W-:-:S02]  /*18c30*/  UMOV UR4, 0xffffffff ;  /* 0xffffffff00047882 */ /* 0x000fc40000000000 */
[----:B------:R-:W-:Y:S01]  /*18c40*/  IMAD.IADD R9, R9, 0x1, -R13 ;  /* 0x0000000109097824 */ /* 0x000fe200078e0a0d */
[----:B------:R-:W-:Y:S02]  /*18c50*/  IADD3.X R23, R23, UR7, R3, P1, !PT ;  /* 0x0000000717177c10 */ /* 0x000fe40008ffe403 */
[----:B------:R-:W-:Y:S02]  /*18c60*/  ISETP.GE.AND P0, PT, R21, R14, PT ;  /* 0x0000000e1500720c */ /* 0x000fe40003f06270 */
[----:B------:R-:W-:Y:S01]  /*18c70*/  ISETP.GE.AND P5, PT, R9, 0x1, PT ;  /* 0x000000010900780c */ /* 0x000fe20003fa6270 */
[----:B--2---:R-:W-:Y:S01]  /*18c80*/  IMAD R20, R28, 0x2800, R12 ;  /* 0x000028001c147824 */ /* 0x004fe200078e020c */
[----:B------:R-:W-:Y:S11]  /*18c90*/  BRA.DIV UR4, `(.L_x_1194) ;  /* 0x0000004a04b87947 */ /* 0x000ff6000b800000 */
[----:B------:R-:W0:Y:S01]  /*18ca0*/  S2R R11, SR_TID.X ;  /* 0x00000000000b7919 */ /* 0x000e220000002100 */
[C---:B------:R-:W-:Y:S02]  /*18cb0*/  ISETP.GE.AND P2, PT, R9.reuse, 0x81, PT ;  /* 0x000000810900780c */ /* 0x040fe40003f46270 */
[----:B------:R-:W-:Y:S01]  /*18cc0*/  LOP3.LUT R16, R16, 0xffffffef, RZ, 0xc0, !PT ;  /* 0xffffffef10107812 */ /* 0x000fe200078ec0ff */
[----:B------:R-:W1:Y:S01]  /*18cd0*/  SHFL.IDX PT, R2, R10, RZ, 0x1c1f ;  /* 0x001c1fff0a027589 */ /* 0x000e6200000e0000 */
[C---:B------:R-:W-:Y:S02]  /*18ce0*/  ISETP.GE.AND P4, PT, R9.reuse, 0x21, PT ;  /* 0x000000210900780c */ /* 0x040fe40003f86270 */
[----:B------:R-:W-:Y:S01]  /*18cf0*/  ISETP.GE.AND P3, PT, R9, 0x41, PT ;  /* 0x000000410900780c */ /* 0x000fe20003f66270 */
[----:B------:R-:W2:Y:S04]  /*18d00*/  SHFL.IDX PT, R0, R19, RZ, 0x1c1f ;  /* 0x001c1fff13007589 */ /* 0x000ea800000e0000 */
[----:B------:R-:W3:Y:S02]  /*18d10*/  SHFL.IDX PT, R12, R10, 0x1, 0x1c1f ;  /* 0x003c1f000a0c7f89 */ /* 0x000ee400000e0000 */
[----:B------:R-:W-:Y:S01]  /*18d20*/  @P2 LOP3.LUT R16, R16, 0x10, RZ, 0xfc, !PT ;  /* 0x0000001010102812 */ /* 0x000fe200078efcff */
[----:B0-----:R-:W-:-:S05]  /*18d30*/  IMAD.SHL.U32 R11, R11, 0x10, RZ ;  /* 0x000000100b0b7824 */ /* 0x001fca00078e00ff */
[----:B------:R-:W-:-:S04]  /*18d40*/  LOP3.LUT R11, R11, 0x30, RZ, 0xc0, !PT ;  /* 0x000000300b0b7812 */ /* 0x000fc800078ec0ff */
[----:B-1----:R-:W-:-:S05]  /*18d50*/  IADD3 R2, P1, R11, R2, RZ ;  /* 0x000000020b027210 */ /* 0x002fca0007f3e0ff */
[----:B--2---:R-:W-:Y:S01]  /*18d60*/  IMAD.X R3, RZ, RZ, R0, P1 ;  /* 0x000000ffff037224 */ /* 0x004fe200008e0600 */
[----:B------:R-:W-:Y:S01]  /*18d70*/  ISETP.LT.OR P1, PT, R9, 0x1, P0 ;  /* 0x000000010900780c */ /* 0x000fe20000721670 */
[----:B------:R-:W-:-:S12]  /*18d80*/  IMAD.IADD R0, R17, 0x1, R20 ;  /* 0x0000000111007824 */ /* 0x000fd800078e0214 */
[----:B------:R0:W-:Y:S01]  /*18d90*/  LDGSTS.E.BYPASS.LTC128B.128 [R0+0x6000], desc[UR52][R2.64], !P1 ;  /* 0x0600000002007fae */ /* 0x0001e2000c901d74 */
[----:B---3--:R-:W-:-:S03]  /*18da0*/  IADD3 R12, P1, R11, R12, RZ ;  /* 0x0000000c0b0c7210 */ /* 0x008fc60007f3e0ff */
[----:B0-----:R-:W0:Y:S02]  /*18db0*/  SHFL.IDX PT, R2, R19, 0x1, 0x1c1f ;  /* 0x003c1f0013027f89 */ /* 0x001e2400000e0000 */
[----:B0-----:R-:W-:Y:S01]  /*18dc0*/  IMAD.X R13, RZ, RZ, R2, P1 ;  /* 0x000000ffff0d7224 */ /* 0x001fe200008e0602 */
[----:B------:R-:W-:Y:S01]  /*18dd0*/  ISETP.LT.OR P1, PT, R9, 0x21, P0 ;  /* 0x000000210900780c */ /* 0x000fe20000721670 */
[----:B------:R-:W-:Y:S04]  /*18de0*/  SHFL.IDX PT, R2, R19, 0x2, 0x1c1f ;  /* 0x005c1f0013027f89 */ /* 0x000fe800000e0000 */
[----:B------:R-:W-:Y:S08]  /*18df0*/  SHFL.IDX PT, R19, R19, 0x3, 0x1c1f ;  /* 0x007c1f0013137f89 */ /* 0x000ff000000e0000 */
[----:B------:R0:W-:Y:S04]  /*18e00*/  LDGSTS.E.BYPASS.LTC128B.128 [R0+0x6800], desc[UR52][R12.64], !P1 ;  /* 0x068000000c007fae */ /* 0x0001e8000c901d74 */
[----:B0-----:R-:W0:Y:S02]  /*18e10*/  SHFL.IDX PT, R12, R10, 0x2, 0x1c1f ;  /* 0x005c1f000a0c7f89 */ /* 0x001e2400000e0000 */
[----:B0-----:R-:W-:-:S05]  /*18e20*/  IADD3 R12, P1, R11, R12, RZ ;  /* 0x0000000c0b0c7210 */ /* 0x001fca0007f3e0ff */
[----:B------:R-:W-:Y:S01]  /*18e30*/  IMAD.X R13, RZ, RZ, R2, P1 ;  /* 0x000000ffff0d7224 */ /* 0x000fe200008e0602 */
[----:B------:R-:W-:Y:S01]  /*18e40*/  ISETP.LT.OR P1, PT, R9, 0x41, P0 ;  /* 0x000000410900780c */ /* 0x000fe20000721670 */
[----:B------:R-:W0:-:S12]  /*18e50*/  SHFL.IDX PT, R2, R10, 0x3, 0x1c1f ;  /* 0x007c1f000a027f89 */ /* 0x000e1800000e0000 */
[----:B------:R-:W-:Y:S01]  /*18e60*/  LDGSTS.E.BYPASS.LTC128B.128 [R0+0x7000], desc[UR52][R12.64], !P1 ;  /* 0x070000000c007fae */ /* 0x000fe2000c901d74 */
[----:B0-----:R-:W-:-:S05]  /*18e70*/  IADD3 R2, P1, R11, R2, RZ ;  /* 0x000000020b027210 */ /* 0x001fca0007f3e0ff */
[----:B------:R-:W-:Y:S01]  /*18e80*/  IMAD.X R3, RZ, RZ, R19, P1 ;  /* 0x000000ffff037224 */ /* 0x000fe200008e0613 */
[----:B------:R-:W-:-:S13]  /*18e90*/  ISETP.LT.OR P1, PT, R9, 0x61, P0 ;  /* 0x000000610900780c */ /* 0x000fda0000721670 */
[----:B------:R0:W-:Y:S01]  /*18ea0*/  LDGSTS.E.BYPASS.LTC128B.128 [R0+0x7800], desc[UR52][R2.64], !P1 ;  /* 0x0780000002007fae */ /* 0x0001e2000c901d74 */
[----:B------:R-:W-:-:S03]  /*18eb0*/  ISETP.GE.AND P1, PT, R9, 0x61, PT ;  /* 0x000000610900780c */ /* 0x000fc60003f26270 */
[----:B0-----:R0:W1:Y:S04]  /*18ec0*/  SHFL.IDX PT, R3, R23, RZ, 0x1c1f ;  /* 0x001c1fff17037589 */ /* 0x00106800000e0000 */
[----:B------:R0:W2:Y:S06]  /*18ed0*/  SHFL.IDX PT, R2, R24, RZ, 0x1c1f ;  /* 0x001c1fff18027589 */ /* 0x0000ac00000e0000 */
.L_x_1283:
[----:B------:R-:W3:Y:S01]  /*18ee0*/  S2R R10, SR_TID.X ;  /* 0x00000000000a7919 */ /* 0x000ee20000002100 */
[----:B------:R-:W-:Y:S01]  /*18ef0*/  ISETP.LT.OR P0, PT, R9, 0x81, P0 ;  /* 0x000000810900780c */ /* 0x000fe20000701670 */
[----:B---3--:R-:W-:-:S05]  /*18f00*/  IMAD.SHL.U32 R10, R10, 0x10, RZ ;  /* 0x000000100a0a7824 */ /* 0x008fca00078e00ff */
[----:B------:R-:W-:-:S04]  /*18f10*/  LOP3.LUT R10, R10, 0x30, RZ, 0xc0, !PT ;  /* 0x000000300a0a7812 */ /* 0x000fc800078ec0ff */
[----:B--2---:R-:W-:-:S05]  /*18f20*/  IADD3 R2, P2, R10, R2, RZ ;  /* 0x000000020a027210 */ /* 0x004fca0007f5e0ff */
[----:B-1----:R-:W-:-:S05]  /*18f30*/  IMAD.X R3, RZ, RZ, R3, P2 ;  /* 0x000000ffff037224 */ /* 0x002fca00010e0603 */
[----:B------:R-:W-:Y:S01]  /*18f40*/  @!PT LDS RZ, [RZ] ;  /* 0x00000000fffff984 */ /* 0x000fe20000000800 */
[----:B------:R-:W-:Y:S01]  /*18f50*/  @!PT LDS RZ, [RZ] ;  /* 0x00000000fffff984 */ /* 0x000fe20000000800 */
[----:B------:R-:W-:Y:S01]  /*18f60*/  @!PT LDS RZ, [RZ] ;  /* 0x00000000fffff984 */ /* 0x000fe20000000800 */
[----:B------:R1:W-:Y:S01]  /*18f70*/  LDGSTS.E.BYPASS.LTC128B.128 [R0+0x8000], desc[UR52][R2.64], !P0 ;  /* 0x0800000002007fae */ /* 0x0003e2000c101d74 */
[----:B------:R-:W-:Y:S01]  /*18f80*/  PLOP3.LUT P0, PT, PT, PT, PT, 0x80, 0x0 ;  /* 0x000000000000781c */ /* 0x000fe20003f0f070 */
[----:B------:R-:W-:-:S12]  /*18f90*/  NOP ;  /* 0x0000000000007918 */ /* 0x000fd80000000000 */
.L_x_1195:
[----:B------:R-:W-:Y:S02]  /*18fa0*/  PLOP3.LUT P2, PT, P2, P0, PT, 0xa2, 0x0 ;  /* 0x000000000000781c */ /* 0x000fe40001741472 */
[----:B------:R-:W-:-:S08]  /*18fb0*/  @P0 R2UR P2, UR4, R4 ;  /* 0x00000000040402ca */ /* 0x000fd00000040000 */
[----:B------:R-:W-:-:S05]  /*18fc0*/  @P0 PLOP3.LUT P0, PT, P2, PT, PT, 0x80, 0x0 ;  /* 0x000000000000081c */ /* 0x000fca000170f070 */
[----:B------:R-:W-:Y:S01]  /*18fd0*/  @!P2 SYNCS.ARRIVE.TRANS64.RED.A0T1 RZ, [UR4+0x13270], RZ ;  /* 0x013270ffffffa9a7 */ /* 0x000fe20008200404 */
[----:B------:R-:W-:Y:S07]  /*18fe0*/  @!P2 ARRIVES.LDGSTSBAR.64.TRANSCNT [UR4+0x13270] ;  /* 0x01327000ff00a9b0 */ /* 0x000fee0008000a84 */
[----:B------:R-:W-:Y:S05]  /*18ff0*/  @P0 BRA.U.ANY `(.L_x_1195) ;  /* 0xfffffffd00e80947 */ /* 0x000fea000393ffff */
[----:B------:R-:W-:Y:S01]  /*19000*/  NOP ;  /* 0x0000000000007918 */ /* 0x000fe20000000000 */
[----:B-1----:R-:W-:-:S05]  /*19010*/  IMAD.U32 R2, RZ, RZ, UR44 ;  /* 0x0000002cff027e24 */ /* 0x002fca000f8e00ff */
[----:B------:R-:W-:-:S13]  /*19020*/  ISETP.NE.AND P6, PT, R2, 0x3, PT ;  /* 0x000000030200780c */ /* 0x000fda0003fc5270 */
[----:B------:R-:W-:Y:S05]  /*19030*/  @!P6 BRA `(.L_x_1196) ;  /* 0x000000000004e947 */ /* 0x000fea0003800000 */
[----:B------:R-:W-:Y:S01]  /*19040*/  BPT.TRAP 0x1 ;  /* 0x000000040000795c */ /* 0x000fe20000300000 */
.L_x_1196:
[----:B------:R1:W-:Y:S01]  /*19050*/  SYNCS.ARRIVE.TRANS64.A1T0 RZ, [R4+URZ+0x13270], RZ ;  /* 0x013270ff04ff79a7 */ /* 0x0003e2000810003f */
[----:B------:R-:W-:Y:S05]  /*19060*/  @!P6 BRA `(.L_x_1197) ;  /* 0x000000000004e947 */ /* 0x000fea0003800000 */
[----:B------:R-:W-:Y:S01]  /*19070*/  BPT.TRAP 0x1 ;  /* 0x000000040000795c */ /* 0x000fe20000300000 */
.L_x_1197:
[----:B------:R-:W2:Y:S01]  /*19080*/  LDL R2, [R1+0x14] ;  /* 0x0000140001027983 */ /* 0x000ea20000100800 */
[----:B------:R-:W-:Y:S01]  /*19090*/  BSSY B0, `(.L_x_1198) ;  /* 0x0000003000007945 */ /* 0x000fe20003800000 */
[----:B--2---:R-:W2:Y:S03]  /*190a0*/  SYNCS.PHASECHK.TRANS64.TRYWAIT P0, [R4+URZ+0x13240], R2 ;  /* 0x01324002040075a7 */ /* 0x004ea6000800017f */
[----:B--2---:R-:W-:Y:S05]  /*190b0*/  @!P0 BRA `(.L_x_1199) ;  /* 0x0000004c00448947 */ /* 0x004fea0003800000 */
.L_x_1284:
[----:B------:R-:W-:Y:S05]  /*190c0*/  BSYNC B0 ;  /* 0x0000000000007941 */ /* 0x000fea0003800000 */
.L_x_1198:
[----:B------:R-:W-:Y:S01]  /*190d0*/  ULDC.64 UR4, c[0x0][0x300] ;  /* 0x0000c00000047ab9 */ /* 0x000fe20000000a00 */
[----:B------:R-:W-:Y:S01]  /*190e0*/  ULDC.64 UR6, c[0x0][0x310] ;  /* 0x0000c40000067ab9 */ /* 0x000fe20000000a00 */
[----:B------:R-:W-:Y:S02]  /*190f0*/  IMAD R9, R25, UR4, RZ ;  /* 0x0000000419097c24 */ /* 0x000fe4000f8e02ff */
[----:B--2---:R-:W-:-:S04]  /*19100*/  IMAD.WIDE.U32 R2, R7, UR4, RZ ;  /* 0x0000000407027c25 */ /* 0x004fc8000f8e00ff */
[----:B------:R-:W-:Y:S02]  /*19110*/  IMAD R9, R7, UR5, R9 ;  /* 0x0000000507097c24 */ /* 0x000fe4000f8e0209 */
[----:B------:R-:W-:Y:S02]  /*19120*/  IMAD R27, R27, UR6, RZ ;  /* 0x000000061b1b7c24 */ /* 0x000fe4000f8e02ff */
        /* <DEDUP_REMOVED lines=24> */
[----:B------:R-:W2:Y:S01]  /*192b0*/  S2R R2, SR_TID.X ;  /* 0x0000000000027919 */ /* 0x000ea20000002100 */
[----:B------:R-:W3:Y:S01]  /*192c0*/  LDC R10, c[0x0][0x2f4] ;  /* 0x0000bd00ff0a7b82 */ /* 0x000ee20000000800 */
[----:B------:R-:W4:Y:S04]  /*192d0*/  SHFL.IDX PT, R3, R5, RZ, 0x1c1f ;  /* 0x001c1fff05037589 */ /* 0x000f2800000e0000 */
[----:B------:R-:W-:Y:S04]  /*192e0*/  SHFL.IDX PT, R7, R7, RZ, 0x1c1f ;  /* 0x001c1fff07077589 */ /* 0x000fe800000e0000 */
[----:B------:R-:W-:Y:S01]  /*192f0*/  SHFL.IDX PT, R14, R8, RZ, 0x1c1f ;  /* 0x001c1fff080e7589 */ /* 0x000fe200000e0000 */
[----:B--2---:R-:W-:-:S03]  /*19300*/  IMAD.SHL.U32 R9, R2, 0x10, RZ ;  /* 0x0000001002097824 */ /* 0x004fc600078e00ff */
[----:B------:R-:W2:Y:S02]  /*19310*/  SHFL.IDX PT, R2, R6, RZ, 0x1c1f ;  /* 0x001c1fff06027589 */ /* 0x000ea400000e0000 */
[----:B------:R-:W-:-:S04]  /*19320*/  LOP3.LUT R9, R9, 0x30, RZ, 0xc0, !PT ;  /* 0x0000003009097812 */ /* 0x000fc800078ec0ff */
[C---:B----4-:R-:W-:Y:S02]  /*19330*/  @P5 IADD3 R3, P0, R9.reuse, R3, RZ ;  /* 0x0000000309035210 */ /* 0x050fe40007f1e0ff */
[----:B---3--:R-:W-:-:S03]  /*19340*/  ISETP.GE.AND P2, PT, R9, R10, PT ;  /* 0x0000000a0900720c */ /* 0x008fc60003f46270 */
[----:B--2---:R-:W-:-:S05]  /*19350*/  @P5 IMAD.X R2, RZ, RZ, R2, P0 ;  /* 0x000000ffff025224 */ /* 0x004fca00000e0602 */
[----:B------:R-:W-:-:S04]  /*19360*/  @P5 LOP3.LUT R3, R3, R2, RZ, 0x3c, !PT ;  /* 0x0000000203035212 */ /* 0x000fc800078e3cff */
[----:B------:R-:W-:-:S04]  /*19370*/  @P5 LOP3.LUT R2, R3, R2, RZ, 0x3c, !PT ;  /* 0x0000000203025212 */ /* 0x000fc800078e3cff */
[----:B------:R-:W-:-:S05]  /*19380*/  @P5 LOP3.LUT R3, R3, R2, RZ, 0x3c, !PT ;  /* 0x0000000203035212 */ /* 0x000fca00078e3cff */
        /* <DEDUP_REMOVED lines=14> */
[----:B---3--:R-:W-:-:S05]  /*19470*/  @P3 IMAD.X R2, RZ, RZ, R2, P0 ;  /* 0x000000ffff023224 */ /* 0x008fca00000e0602 */
[----:B------:R-:W-:-:S04]  /*19480*/  @P3 LOP3.LUT R3, R3, R2, RZ, 0x3c, !PT ;  /* 0x0000000203033212 */ /* 0x000fc800078e3cff */
[----:B------:R-:W-:-:S04]  /*19490*/  @P3 LOP3.LUT R2, R3, R2, RZ, 0x3c, !PT ;  /* 0x0000000203023212 */ /* 0x000fc800078e3cff */
[----:B------:R-:W-:-:S05]  /*194a0*/  @P3 LOP3.LUT R3, R3, R2, RZ, 0x3c, !PT ;  /* 0x0000000203033212 */ /* 0x000fca00078e3cff */
[----:B------:R4:W-:Y:S02]  /*194b0*/  @P3 LDGSTS.E.BYPASS.LTC128B.128 [R0+0xf000], desc[UR52][R2.64], !P2 ;  /* 0x0f00000002003fae */ /* 0x0009e4000d101d74 */
[----:B----4-:R-:W-:-:S05]  /*194c0*/  @P1 IADD3 R2, P0, R9, R5, RZ ;  /* 0x0000000509021210 */ /* 0x010fca0007f1e0ff */
[----:B-----5:R-:W-:-:S05]  /*194d0*/  @P1 IMAD.X R3, RZ, RZ, R6, P0 ;  /* 0x000000ffff031224 */ /* 0x020fca00000e0606 */
[----:B------:R2:W-:Y:S03]  /*194e0*/  @P1 LDGSTS.E.BYPASS.LTC128B.128 [R0+0xf800], desc[UR52][R2.64], !P2 ;  /* 0x0f80000002001fae */ /* 0x0005e6000d101d74 */
.L_x_1296:
[----:B------:R-:W-:Y:S01]  /*194f0*/  LOP3.LUT P0, RZ, R16, 0x10, RZ, 0xc0, !PT ;  /* 0x0000001010ff7812 */ /* 0x000fe2000780c0ff */
[----:B------:R-:W-:-:S12]  /*19500*/  BSSY B0, `(.L_x_1201) ;  /* 0x000000d000007945 */ /* 0x000fd80003800000 */
[----:B------:R-:W-:Y:S05]  /*19510*/  @!P0 BRA `(.L_x_1202) ;  /* 0x00000000002c8947 */ /* 0x000fea0003800000 */
[----:B--2---:R-:W2:Y:S01]  /*19520*/  S2R R2, SR_TID.X ;  /* 0x0000000000027919 */ /* 0x004ea20000002100 */
[----:B------:R-:W3:Y:S01]  /*19530*/  LDC R3, c[0x0][0x2f4] ;  /* 0x0000bd00ff037b82 */ /* 0x000ee20000000800 */
[----:B--2---:R-:W-:-:S05]  /*19540*/  IMAD.SHL.U32 R2, R2, 0x10, RZ ;  /* 0x0000001002027824 */ /* 0x004fca00078e00ff */
[----:B------:R-:W-:-:S04]  /*19550*/  LOP3.LUT R2, R2, 0x30, RZ, 0xc0, !PT ;  /* 0x0000003002027812 */ /* 0x000fc800078ec0ff */
[C---:B---3--:R-:W-:Y:S02]  /*19560*/  ISETP.GE.AND P1, PT, R2.reuse, R3, PT ;  /* 0x000000030200720c */ /* 0x048fe40003f26270 */
[----:B------:R-:W-:-:S05]  /*19570*/  IADD3 R2, P0, R2, R14, RZ ;  /* 0x0000000e02027210 */ /* 0x000fca0007f1e0ff */
[----:B------:R-:W-:-:S06]  /*19580*/  IMAD.X R3, RZ, RZ, R7, P0 ;  /* 0x000000ffff037224 */ /* 0x000fcc00000e0607 */
[----:B------:R-:W-:Y:S01]  /*19590*/  @!PT LDS RZ, [RZ] ;  /* 0x00000000fffff984 */ /* 0x000fe20000000800 */
[----:B------:R-:W-:Y:S01]  /*195a0*/  @!PT LDS RZ, [RZ] ;  /* 0x00000000fffff984 */ /* 0x000fe20000000800 */
[----:B------:R-:W-:Y:S01]  /*195b0*/  @!PT LDS RZ, [RZ] ;  /* 0x00000000fffff984 */ /* 0x000fe20000000800 */
[----:B------:R3:W-:Y:S02]  /*195c0*/  LDGSTS.E.BYPASS.LTC128B.128 [R0+0x10000], desc[UR52][R2.64], !P1 ;  /* 0x1000000002007fae */ /* 0x0007e4000c901d74 */
.L_x_1202:
[----:B------:R-:W-:Y:S05]  /*195d0*/  BSYNC B0 ;  /* 0x0000000000007941 */ /* 0x000fea0003800000 */
.L_x_1201:
[----:B------:R-:W-:Y:S01]  /*195e0*/  NOP ;  /* 0x0000000000007918 */ /* 0x000fe20000000000 */
[----:B------:R-:W-:-:S13]  /*195f0*/  PLOP3.LUT P0, PT, PT, PT, PT, 0x80, 0x0 ;  /* 0x000000000000781c */ /* 0x000fda0003f0f070 */
.L_x_1203:
[----:B------:R-:W-:Y:S02]  /*19600*/  PLOP3.LUT P1, PT, P1, P0, PT, 0xa2, 0x0 ;  /* 0x000000000000781c */ /* 0x000fe40000f21472 */
[----:B------:R-:W-:-:S08]  /*19610*/  @P0 R2UR P1, UR4, R4 ;  /* 0x00000000040402ca */ /* 0x000fd00000020000 */
[----:B------:R-:W-:-:S05]  /*19620*/  @P0 PLOP3.LUT P0, PT, P1, PT, PT, 0x80, 0x0 ;  /* 0x000000000000081c */ /* 0x000fca0000f0f070 */
[----:B------:R-:W-:Y:S01]  /*19630*/  @!P1 SYNCS.ARRIVE.TRANS64.RED.A0T1 RZ, [UR4+0x13230], RZ ;  /* 0x013230ffffff99a7 */ /* 0x000fe20008200404 */
[----:B------:R-:W-:Y:S07]  /*19640*/  @!P1 ARRIVES.LDGSTSBAR.64.TRANSCNT [UR4+0x13230] ;  /* 0x01323000ff0099b0 */ /* 0x000fee0008000a84 */
[----:B------:R-:W-:Y:S05]  /*19650*/  @P0 BRA.U.ANY `(.L_x_1203) ;  /* 0xfffffffd00e80947 */ /* 0x000fea000393ffff */
[----:B------:R-:W-:Y:S01]  /*19660*/  NOP ;  /* 0x0000000000007918 */ /* 0x000fe20000000000 */
[----:B--23--:R-:W-:-:S05]  /*19670*/  IMAD.U32 R0, RZ, RZ, UR44 ;  /* 0x0000002cff007e24 */ /* 0x00cfca000f8e00ff */
[----:B------:R-:W-:-:S13]  /*19680*/  ISETP.NE.AND P2, PT, R0, 0x3, PT ;  /* 0x000000030000780c */ /* 0x000fda0003f45270 */
[----:B------:R-:W-:Y:S05]  /*19690*/  @!P2 BRA `(.L_x_1204) ;  /* 0x000000000004a947 */ /* 0x000fea0003800000 */
[----:B------:R-:W-:Y:S01]  /*196a0*/  BPT.TRAP 0x1 ;  /* 0x000000040000795c */ /* 0x000fe20000300000 */
.L_x_1204:
[----:B------:R2:W-:Y:S02]  /*196b0*/  SYNCS.ARRIVE.TRANS64.A1T0 RZ, [R4+URZ+0x13230], RZ ;  /* 0x013230ff04ff79a7 */ /* 0x0005e4000810003f */
[----:B------:R-:W-:Y:S05]  /*196c0*/  WARPSYNC.ALL ;  /* 0x0000000000007948 */ /* 0x000fea0003800000 */
[----:B------:R-:W-:Y:S01]  /*196d0*/  VIADD R0, R17, 0xb000 ;  /* 0x0000b00011007836 */ /* 0x000fe20000000000 */
[----:B------:R-:W-:Y:S01]  /*196e0*/  USHF.R.S32.HI UR4, URZ, 0x1f, UR40 ;  /* 0x0000001f3f047899 */ /* 0x000fe20008011428 */
[----:B------:R-:W-:Y:S03]  /*196f0*/  BAR.SYNC.DEFER_BLOCKING 0x8, 0x200 ;  /* 0x0208000000007b1d */ /* 0x000fe60000010000 */
[----:B------:R-:W-:-:S03]  /*19700*/  LOP3.LUT P0, RZ, R0, 0x1bf, RZ, 0xc0, !PT ;  /* 0x000001bf00ff7812 */ /* 0x000fc6000780c0ff */
[----:B------:R-:W-:Y:S01]  /*19710*/  ULDC.64 UR6, c[0x0][0x298] ;  /* 0x0000a60000067ab9 */ /* 0x000fe20000000a00 */
[----:B------:R-:W-:Y:S01]  /*19720*/  BSSY B6, `(.L_x_1205) ;  /* 0x0000016000067945 */ /* 0x000fe20003800000 */
        /* <DEDUP_REMOVED lines=9> */
[----:B-12---:R-:W-:Y:S02]  /*197c0*/  IMAD.U32 R4, RZ, RZ, UR6 ;  /* 0x00000006ff047e24 */ /* 0x006fe4000f8e00ff */
[----:B------:R-:W1:Y:S01]  /*197d0*/  LDC.64 R2, c[0x4][R2] ;  /* 0x0100000002027b82 */ /* 0x000e620000000a00 */
        /* <DEDUP_REMOVED lines=10> */
.L_x_1206:
[----:B------:R-:W-:Y:S05]  /*19880*/  BSYNC B6 ;  /* 0x0000000000067941 */ /* 0x000fea0003800000 */
.L_x_1205:
[----:B------:R3:W5:Y:S01]  /*19890*/  LDL R10, [R1+0x2c] ;  /* 0x00002c00010a7983 */ /* 0x0007620000100800 */
[C---:B------:R-:W-:Y:S01]  /*198a0*/  R2UR UR7, R18.reuse ;  /* 0x00000000120772ca */ /* 0x040fe200000e0000 */
[----:B------:R-:W-:Y:S01]  /*198b0*/  UISETP.NE.AND UP0, UPT, UR49, URZ, UPT ;  /* 0x0000003f3100728c */ /* 0x000fe2000bf05270 */
[----:B------:R-:W-:Y:S01]  /*198c0*/  R2UR UR10, R18 ;  /* 0x00000000120a72ca */ /* 0x000fe200000e0000 */
[----:B------:R-:W4:Y:S01]  /*198d0*/  S2R R19, SR_TID.X ;  /* 0x0000000000137919 */ /* 0x000f220000002100 */
[----:B------:R-:W-:Y:S01]  /*198e0*/  ULDC.64 UR8, c[0x0][0x2d8] ;  /* 0x0000b60000087ab9 */ /* 0x000fe20000000a00 */
[----:B------:R-:W-:Y:S01]  /*198f0*/  UMOV UR4, UR38 ;  /* 0x0000002600047c82 */ /* 0x000fe20008000000 */
[----:B------:R-:W-:Y:S01]  /*19900*/  UMOV UR5, UR45 ;  /* 0x0000002d00057c82 */ /* 0x000fe20008000000 */
[----:B------:R-:W-:Y:S01]  /*19910*/  UISETP.NE.AND UP1, UPT, UR48, URZ, UPT ;  /* 0x0000003f3000728c */ /* 0x000fe2000bf25270 */
[----:B------:R-:W-:Y:S01]  /*19920*/  PLOP3.LUT P0, PT, PT, PT, UP0, 0x80, 0x0 ;  /* 0x000000000000781c */ /* 0x000fe20003f0f008 */
[----:B------:R-:W-:Y:S01]  /*19930*/  USHF.R.S32.HI UR6, URZ, 0x1f, UR41 ;  /* 0x0000001f3f067899 */ /* 0x000fe20008011429 */
[----:B------:R-:W-:Y:S01]  /*19940*/  PLOP3.LUT P1, PT, PT, PT, UP0, 0x80, 0x0 ;  /* 0x000000000000781c */ /* 0x000fe20003f2f008 */
[----:B------:R-:W0:Y:S02]  /*19950*/  LDC R9, c[0x0][0x448] ;  /* 0x00011200ff097b82 */ /* 0x000e240000000800 */
[----:B------:R-:W-:-:S02]  /*19960*/  UIMAD.WIDE.U32 UR4, UR7, UR8, UR4 ;  /* 0x00000008070472a5 */ /* 0x000fc4000f8e0004 */
[----:B------:R-:W-:Y:S02]  /*19970*/  USEL UR6, UR6, URZ, !UP1 ;  /* 0x0000003f06067287 */ /* 0x000fe4000c800000 */
[----:B------:R-:W-:Y:S02]  /*19980*/  UIMAD UR5, UR10, UR9, UR5 ;  /* 0x000000090a0572a4 */ /* 0x000fe4000f8e0205 */
[----:B------:R-:W-:Y:S01]  /*19990*/  USEL UR7, UR41, URZ, !UP1 ;  /* 0x0000003f29077287 */ /* 0x000fe2000c800000 */
[----:B------:R-:W-:Y:S01]  /*199a0*/  ULDC.64 UR8, c[0x0][0x2e0] ;  /* 0x0000b80000087ab9 */ /* 0x000fe20000000a00 */
[----:B------:R-:W-:Y:S01]  /*199b0*/  @UP0 ULDC UR10, c[0x0][0x44c] ;  /* 0x00011300000a0ab9 */ /* 0x000fe20000000800 */
[----:B------:R-:W-:Y:S02]  /*199c0*/  UIMAD UR6, UR6, UR8, URZ ;  /* 0x00000008060672a4 */ /* 0x000fe4000f8e023f */
[----:B------:R-:W-:Y:S02]  /*199d0*/  UIMAD.WIDE.U32 UR4, UR7, UR8, UR4 ;  /* 0x00000008070472a5 */ /* 0x000fe4000f8e0004 */
[----:B------:R-:W-:-:S03]  /*199e0*/  UIMAD UR6, UR7, UR9, UR6 ;  /* 0x00000009070672a4 */ /* 0x000fc6000f8e0206 */
[----:B------:R-:W-:Y:S01]  /*199f0*/  @UP0 ULDC UR7, c[0x0][0x44c] ;  /* 0x0001130000070ab9 */ /* 0x000fe20000000800 */
[C---:B----4-:R-:W-:Y:S01]  /*19a00*/  LOP3.LUT R20, R19.reuse, 0x7f, RZ, 0xc0, !PT ;  /* 0x0000007f13147812 */ /* 0x050fe200078ec0ff */
[----:B------:R-:W-:Y:S01]  /*19a10*/  IMAD.SHL.U32 R19, R19, 0x20, RZ ;  /* 0x0000002013137824 */ /* 0x000fe200078e00ff */
[----:B------:R-:W-:Y:S02]  /*19a20*/  ULDC.64 UR8, c[0x0][0x280] ;  /* 0x0000a00000087ab9 */ /* 0x000fe40000000a00 */
[----:B------:R-:W-:-:S04]  /*19a30*/  SHF.R.U32.HI R20, RZ, 0x2, R20 ;  /* 0x00000002ff147819 */ /* 0x000fc80000011614 */
[----:B------:R-:W-:-:S05]  /*19a40*/  LOP3.LUT R19, R20, 0x60, R19, 0xf8, !PT ;  /* 0x0000006014137812 */ /* 0x000fca00078ef813 */
[----:B------:R-:W-:-:S04]  /*19a50*/  IMAD.IADD R6, R19, 0x1, R22 ;  /* 0x0000000113067824 */ /* 0x000fc800078e0216 */
[----:B------:R-:W-:Y:S01]  /*19a60*/  @P0 IMAD.HI.U32 R0, R6, UR7, RZ ;  /* 0x0000000706000c27 */ /* 0x000fe2000f8e00ff */
[----:B------:R-:W-:-:S03]  /*19a70*/  @UP0 ULDC UR7, c[0x0][0x450] ;  /* 0x0001140000070ab9 */ /* 0x000fc60000000800 */
[----:B------:R-:W-:Y:S01]  /*19a80*/  IMAD.MOV.U32 R7, RZ, RZ, R6 ;  /* 0x000000ffff077224 */ /* 0x000fe200078e0006 */
[----:B------:R-:W-:Y:S01]  /*19a90*/  @P1 SHF.R.U32.HI R7, RZ, UR7, R0 ;  /* 0x00000007ff071c19 */ /* 0x000fe20008011600 */
[----:B------:R-:W-:Y:S01]  /*19aa0*/  UIADD3 UR6, UR5, UR6, URZ ;  /* 0x0000000605067290 */ /* 0x000fe2000fffe03f */
[----:B-12---:R-:W-:Y:S02]  /*19ab0*/  IMAD.U32 R4, RZ, RZ, UR4 ;  /* 0x00000004ff047e24 */ /* 0x006fe4000f8e00ff */
[----:B------:R-:W-:Y:S01]  /*19ac0*/  SHF.R.S32.HI R0, RZ, 0x1f, R7 ;  /* 0x0000001fff007819 */ /* 0x000fe20000011407 */
[----:B------:R-:W-:Y:S01]  /*19ad0*/  IMAD.U32 R5, RZ, RZ, UR5 ;  /* 0x00000005ff057e24 */ /* 0x000fe2000f8e00ff */
[----:B------:R-:W-:-:S03]  /*19ae0*/  ULDC.64 UR4, c[0x0][0x2d0] ;  /* 0x0000b40000047ab9 */ /* 0x000fc60000000a00 */
[----:B------:R-:W-:-:S04]  /*19af0*/  IMAD R0, R0, UR4, RZ ;  /* 0x0000000400007c24 */ /* 0x000fc8000f8e02ff */
[----:B------:R-:W-:Y:S02]  /*19b00*/  IMAD R8, R7, UR5, R0 ;  /* 0x0000000507087c24 */ /* 0x000fe4000f8e0200 */
[----:B------:R-:W-:Y:S02]  /*19b10*/  IMAD.MOV R0, RZ, RZ, -R7 ;  /* 0x000000ffff007224 */ /* 0x000fe400078e0a07 */
[----:B------:R-:W-:Y:S01]  /*19b20*/  IMAD.U32 R3, RZ, RZ, UR6 ;  /* 0x00000006ff037e24 */ /* 0x000fe2000f8e00ff */
[----:B------:R-:W-:Y:S01]  /*19b30*/  ULDC.64 UR6, c[0x0][0x2c8] ;  /* 0x0000b20000067ab9 */ /* 0x000fe20000000a00 */
[----:B------:R-:W-:Y:S02]  /*19b40*/  IMAD.MOV.U32 R2, RZ, RZ, R4 ;  /* 0x000000ffff027224 */ /* 0x000fe400078e0004 */
[----:B0-----:R-:W-:Y:S02]  /*19b50*/  IMAD R0, R9, R0, R6 ;  /* 0x0000000009007224 */ /* 0x001fe400078e0206 */
[----:B------:R-:W-:-:S03]  /*19b60*/  IMAD.WIDE.U32 R4, R7, UR4, R2 ;  /* 0x0000000407047c25 */ /* 0x000fc6000f8e0002 */
[----:B------:R-:W-:Y:S01]  /*19b70*/  SHF.R.S32.HI R7, RZ, 0x1f, R0 ;  /* 0x0000001fff077819 */ /* 0x000fe20000011400 */
[----:B------:R-:W-:-:S04]  /*19b80*/  IMAD.IADD R5, R5, 0x1, R8 ;  /* 0x0000000105057824 */ /* 0x000fc800078e0208 */
[----:B------:R-:W-:Y:S02]  /*19b90*/  IMAD R7, R7, UR6, RZ ;  /* 0x0000000607077c24 */ /* 0x000fe4000f8e02ff */
[----:B------:R-:W-:-:S04]  /*19ba0*/  IMAD.WIDE.U32 R4, R0, UR6, R4 ;  /* 0x0000000600047c25 */ /* 0x000fc8000f8e0004 */
[----:B------:R-:W-:Y:S01]  /*19bb0*/  IMAD R7, R0, UR7, R7 ;  /* 0x0000000700077c24 */ /* 0x000fe2000f8e0207 */
[----:B------:R-:W-:-:S04]  /*19bc0*/  IADD3 R0, P0, R4, UR8, RZ ;  /* 0x0000000804007c10 */ /* 0x000fc8000ff1e0ff */
[----:B------:R-:W-:Y:S02]  /*19bd0*/  IADD3.X R4, R5, UR9, R7, P0, !PT ;  /* 0x0000000905047c10 */ /* 0x000fe400087fe407 */
[----:B------:R-:W-:Y:S02]  /*19be0*/  PLOP3.LUT P0, PT, PT, PT, UP0, 0x80, 0x0 ;  /* 0x000000000000781c */ /* 0x000fe40003f0f008 */
[----:B------:R-:W-:Y:S01]  /*19bf0*/  PLOP3.LUT P1, PT, PT, PT, UP0, 0x80, 0x0 ;  /* 0x000000000000781c */ /* 0x000fe20003f2f008 */
[----:B------:R-:W-:Y:S01]  /*19c00*/  VIADD R5, R6, 0x80 ;  /* 0x0000008006057836 */ /* 0x000fe20000000000 */
[----:B------:R-:W0:Y:S03]  /*19c10*/  S2R R20, SR_TID.X ;  /* 0x0000000000147919 */ /* 0x000e260000002100 */
[----:B------:R-:W-:-:S06]  /*19c20*/  IMAD.MOV.U32 R6, RZ, RZ, R5 ;  /* 0x000000ffff067224 */ /* 0x000fcc00078e0005 */
[----:B------:R-:W-:Y:S01]  /*19c30*/  @P0 IMAD.HI.U32 R7, R5, UR10, RZ ;  /* 0x0000000a05070c27 */ /* 0x000fe2000f8e00ff */
[----:B------:R-:W-:-:S04]  /*19c40*/  @UP0 ULDC UR10, c[0x0][0x450] ;  /* 0x00011400000a0ab9 */ /* 0x000fc80000000800 */
[----:B------:R-:W-:-:S05]  /*19c50*/  @P1 SHF.R.U32.HI R6, RZ, UR10, R7 ;  /* 0x0000000aff061c19 */ /* 0x000fca0008011607 */
[----:B------:R-:W-:-:S04]  /*19c60*/  IMAD.MOV R7, RZ, RZ, -R6 ;  /* 0x000000ffff077224 */ /* 0x000fc800078e0a06 */
[----:B------:R-:W-:Y:S01]  /*19c70*/  IMAD R5, R9, R7, R5 ;  /* 0x0000000709057224 */ /* 0x000fe200078e0205 */
[----:B------:R-:W-:Y:S01]  /*19c80*/  SHF.R.S32.HI R7, RZ, 0x1f, R6 ;  /* 0x0000001fff077819 */ /* 0x000fe20000011406 */
[----:B------:R-:W-:-:S04]  /*19c90*/  IMAD.WIDE.U32 R2, R6, UR4, R2 ;  /* 0x0000000406027c25 */ /* 0x000fc8000f8e0002 */
[----:B------:R-:W-:Y:S01]  /*19ca0*/  IMAD R7, R7, UR4, RZ ;  /* 0x0000000407077c24 */ /* 0x000fe2000f8e02ff */
[----:B------:R-:W-:-:S03]  /*19cb0*/  ULDC UR4, c[0x0][0x2b8] ;  /* 0x0000ae0000047ab9 */ /* 0x000fc60000000800 */
[----:B------:R-:W-:Y:S01]  /*19cc0*/  IMAD R7, R6, UR5, R7 ;  /* 0x0000000506077c24 */ /* 0x000fe2000f8e0207 */
[----:B------:R-:W-:-:S03]  /*19cd0*/  SHF.R.S32.HI R6, RZ, 0x1f, R5 ;  /* 0x0000001fff067819 */ /* 0x000fc60000011405 */
[----:B------:R-:W-:Y:S02]  /*19ce0*/  IMAD.IADD R3, R3, 0x1, R7 ;  /* 0x0000000103037824 */ /* 0x000fe400078e0207 */
[----:B------:R-:W-:Y:S02]  /*19cf0*/  IMAD R6, R6, UR6, RZ ;  /* 0x0000000606067c24 */ /* 0x000fe4000f8e02ff */
[----:B------:R-:W-:-:S04]  /*19d00*/  IMAD.WIDE.U32 R2, R5, UR6, R2 ;  /* 0x0000000605027c25 */ /* 0x000fc8000f8e0002 */
[----:B0-----:R-:W-:Y:S02]  /*19d10*/  IMAD.SHL.U32 R19, R20, 0x10, RZ ;  /* 0x0000001014137824 */ /* 0x001fe400078e00ff */
[----:B------:R-:W-:Y:S01]  /*19d20*/  IMAD R6, R5, UR7, R6 ;  /* 0x0000000705067c24 */ /* 0x000fe2000f8e0206 */
[----:B------:R-:W-:Y:S02]  /*19d30*/  IADD3 R5, P0, R2, UR8, RZ ;  /* 0x0000000802057c10 */ /* 0x000fe4000ff1e0ff */
[----:B------:R-:W-:Y:S02]  /*19d40*/  LOP3.LUT R19, R19, 0x30, RZ, 0xc0, !PT ;  /* 0x0000003013137812 */ /* 0x000fe400078ec0ff */
[----:B------:R-:W-:Y:S02]  /*19d50*/  IADD3.X R7, R3, UR9, R6, P0, !PT ;  /* 0x0000000903077c10 */ /* 0x000fe400087fe406 */
[----:B------:R-:W-:Y:S01]  /*19d60*/  ISETP.GE.AND P0, PT, R19, UR4, PT ;  /* 0x0000000413007c0c */ /* 0x000fe2000bf06270 */
[----:B------:R-:W-:Y:S01]  /*19d70*/  UMOV UR4, 0xffffffff ;  /* 0xffffffff00047882 */ /* 0x000fe20000000000 */
[----:B------:R-:W-:-:S04]  /*19d80*/  LOP3.LUT R20, R20, 0x7f, RZ, 0xc0, !PT ;  /* 0x0000007f14147812 */ /* 0x000fc800078ec0ff */
[----:B------:R-:W-:Y:S01]  /*19d90*/  SHF.R.U32.HI R20, RZ, 0x2, R20 ;  /* 0x00000002ff147819 */ /* 0x000fe20000011614 */
[----:B---3--:R-:W-:Y:S06]  /*19da0*/  BRA.DIV UR4, `(.L_x_1207) ;  /* 0x0000004604b07947 */ /* 0x008fec000b800000 */
[----:B------:R-:W0:Y:S01]  /*19db0*/  SHFL.IDX PT, R3, R0, RZ, 0x1c1f ;  /* 0x001c1fff00037589 */ /* 0x000e2200000e0000 */
[----:B------:R-:W-:Y:S02]  /*19dc0*/  IMAD R6, R9, UR42, RZ ;  /* 0x0000002a09067c24 */ /* 0x000fe4000f8e02ff */
[----:B------:R-:W-:Y:S01]  /*19dd0*/  IMAD.IADD R22, R20, 0x1, R22 ;  /* 0x0000000114167824 */ /* 0x000fe200078e0216 */
[----:B------:R-:W1:Y:S03]  /*19de0*/  SHFL.IDX PT, R2, R4, RZ, 0x1c1f ;  /* 0x001c1fff04027589 */ /* 0x000e6600000e0000 */
[C---:B------:R-:W-:Y:S01]  /*19df0*/  VIADD R9, R22.reuse, 0x80 ;  /* 0x0000008016097836 */ /* 0x040fe20000000000 */
[----:B------:R-:W-:Y:S01]  /*19e00*/  ISETP.GE.AND P2, PT, R22, R6, PT ;  /* 0x000000061600720c */ /* 0x000fe20003f46270 */
[----:B------:R-:W-:-:S12]  /*19e10*/  SHFL.IDX PT, R14, R5, 0x1, 0x1c1f ;  /* 0x003c1f00050e7f89 */ /* 0x000fd800000e0000 */
[----:B0-----:R-:W-:-:S05]  /*19e20*/  @!P2 IADD3 R3, P1, R19, R3, RZ ;  /* 0x000000031303a210 */ /* 0x001fca0007f3e0ff */
[----:B-1----:R-:W-:-:S05]  /*19e30*/  @!P2 IMAD.X R2, RZ, RZ, R2, P1 ;  /* 0x000000ffff02a224 */ /* 0x002fca00008e0602 */
[----:B------:R-:W-:-:S04]  /*19e40*/  @!P2 LOP3.LUT R3, R3, R2, RZ, 0x3c, !PT ;  /* 0x000000020303a212 */ /* 0x000fc800078e3cff */
[----:B------:R-:W-:-:S04]  /*19e50*/  @!P2 LOP3.LUT R2, R3, R2, RZ, 0x3c, !PT ;  /* 0x000000020302a212 */ /* 0x000fc800078e3cff */
[----:B------:R-:W-:-:S05]  /*19e60*/  @!P2 LOP3.LUT R3, R3, R2, RZ, 0x3c, !PT ;  /* 0x000000020303a212 */ /* 0x000fca00078e3cff */
        /* <DEDUP_REMOVED lines=11> */
[----:B0-----:R-:W-:Y:S02]  /*19f20*/  VIADD R2, R22, 0x40 ;  /* 0x0000004016027836 */ /* 0x001fe40000000000 */
[----:B------:R-:W0:Y:S03]  /*19f30*/  SHFL.IDX PT, R3, R0, 0x2, 0x1c1f ;  /* 0x005c1f0000037f89 */ /* 0x000e2600000e0000 */
[----:B------:R-:W-:Y:S01]  /*19f40*/  ISETP.GE.AND P2, PT, R2, R6, PT ;  /* 0x000000060200720c */ /* 0x000fe20003f46270 */
[----:B------:R-:W-:Y:S04]  /*19f50*/  SHFL.IDX PT, R0, R0, 0x3, 0x1c1f ;  /* 0x007c1f0000007f89 */ /* 0x000fe800000e0000 */
[----:B------:R-:W1:Y:S04]  /*19f60*/  SHFL.IDX PT, R2, R4, 0x2, 0x1c1f ;  /* 0x005c1f0004027f89 */ /* 0x000e6800000e0000 */
[----:B------:R-:W2:Y:S04]  /*19f70*/  SHFL.IDX PT, R4, R4, 0x3, 0x1c1f ;  /* 0x007c1f0004047f89 */ /* 0x000ea800000e0000 */
        /* <DEDUP_REMOVED lines=12> */
[----:B------:R-:W-:Y:S04]  /*1a040*/  SHFL.IDX PT, R0, R7, RZ, 0x1c1f ;  /* 0x001c1fff07007589 */ /* 0x000fe800000e0000 */
[----:B------:R0:W-:Y:S01]  /*1a050*/  @!P2 LDGSTS.E.BYPASS.LTC128B.128 [R10+0xc800], desc[UR52][R2.64], !P0 ;  /* 0x0c800000020aafae */ /* 0x0001e2000c101d74 */
[----:B------:R-:W-:-:S03]  /*1a060*/  ISETP.GE.AND P2, PT, R9, R6, PT ;  /* 0x000000060900720c */ /* 0x000fc60003f46270 */
[----:B------:R-:W-:Y:S04]  /*1a070*/  SHFL.IDX PT, R7, R7, 0x1, 0x1c1f ;  /* 0x003c1f0007077f89 */ /* 0x000fe800000e0000 */
[----:B0-----:R-:W0:Y:S06]  /*1a080*/  SHFL.IDX PT, R2, R5, RZ, 0x1c1f ;  /* 0x001c1fff05027589 */ /* 0x001e2c00000e0000 */
[----:B0-----:R-:W-:-:S05]  /*1a090*/  @!P2 IADD3 R2, P1, R19, R2, RZ ;  /* 0x000000021302a210 */ /* 0x001fca0007f3e0ff */
[----:B------:R-:W-:-:S04]  /*1a0a0*/  @!P2 IMAD.X R0, RZ, RZ, R0, P1 ;  /* 0x000000ffff00a224 */ /* 0x000fc800008e0600 */
[----:B------:R-:W-:-:S05]  /*1a0b0*/  @!P2 IMAD.MOV.U32 R3, RZ, RZ, R0 ;  /* 0x000000ffff03a224 */ /* 0x000fca00078e0000 */
[----:B------:R0:W-:Y:S02]  /*1a0c0*/  @!P2 LDGSTS.E.BYPASS.LTC128B.128 [R10+0xd000], desc[UR52][R2.64], !P0 ;  /* 0x0d000000020aafae */ /* 0x0001e4000c101d74 */
.L_x_1309:
[----:B0-----:R-:W-:-:S05]  /*1a0d0*/  VIADD R3, R22, 0xa0 ;  /* 0x000000a016037836 */ /* 0x001fca0000000000 */
[----:B------:R-:W-:-:S13]  /*1a0e0*/  ISETP.GE.AND P1, PT, R3, R6, PT ;  /* 0x000000060300720c */ /* 0x000fda0003f26270 */
[----:B------:R-:W-:-:S05]  /*1a0f0*/  @!P1 IADD3 R2, P2, R19, R14, RZ ;  /* 0x0000000e13029210 */ /* 0x000fca0007f5e0ff */
[----:B------:R-:W-:-:S05]  /*1a100*/  @!P1 IMAD.X R3, RZ, RZ, R7, P2 ;  /* 0x000000ffff039224 */ /* 0x000fca00010e0607 */
[----:B------:R-:W-:Y:S01]  /*1a110*/  @!PT LDS RZ, [RZ] ;  /* 0x00000000fffff984 */ /* 0x000fe20000000800 */
[----:B------:R-:W-:Y:S01]  /*1a120*/  @!PT LDS RZ, [RZ] ;  /* 0x00000000fffff984 */ /* 0x000fe20000000800 */
[----:B------:R-:W-:Y:S01]  /*1a130*/  @!PT LDS RZ, [RZ] ;  /* 0x00000000fffff984 */ /* 0x000fe20000000800 */
[----:B------:R0:W-:Y:S01]  /*1a140*/  @!P1 LDGSTS.E.BYPASS.LTC128B.128 [R10+0xd800], desc[UR52][R2.64], !P0 ;  /* 0x0d800000020a9fae */ /* 0x0001e2000c101d74 */
[----:B------:R-:W-:Y:S01]  /*1a150*/  PLOP3.LUT P0, PT, PT, PT, PT, 0x80, 0x0 ;  /* 0x000000000000781c */ /* 0x000fe20003f0f070 */
[----:B------:R-:W-:-:S12]  /*1a160*/  NOP ;  /* 0x0000000000007918 */ /* 0x000fd80000000000 */
.L_x_1208:
        /* <DEDUP_REMOVED lines=18> */
.L_x_1310:
[----:B------:R-:W-:Y:S05]  /*1a290*/  BSYNC B0 ;  /* 0x0000000000007941 */ /* 0x000fea0003800000 */
.L_x_1209:
[----:B------:R-:W-:-:S04]  /*1a2a0*/  UIADD3 UR4, UR50, -0x2, URZ ;  /* 0xfffffffe32047890 */ /* 0x000fc8000fffe03f */
[----:B------:R-:W-:-:S06]  /*1a2b0*/  UISETP.GE.AND UP0, UPT, UR4, UR43, UPT ;  /* 0x0000002b0400728c */ /* 0x000fcc000bf06270 */
[----:B------:R-:W-:-:S13]  /*1a2c0*/  PLOP3.LUT P0, PT, PT, PT, UP0, 0x80, 0x0 ;  /* 0x000000000000781c */ /* 0x000fda0003f0f008 */
[----:B------:R-:W-:Y:S05]  /*1a2d0*/  @!P0 BRA `(.L_x_1211) ;  /* 0x0000001400208947 */ /* 0x000fea0003800000 */
[----:B------:R1:W5:Y:S01]  /*1a2e0*/  LDL.LU R22, [R1+0x4] ;  /* 0x0000040001167983 */ /* 0x0003620000300800 */
[----:B------:R-:W-:Y:S02]  /*1a2f0*/  IMAD.MOV.U32 R21, RZ, RZ, R28 ;  /* 0x000000ffff157224 */ /* 0x000fe400078e001c */
[----:B------:R-:W-:-:S07]  /*1a300*/  IMAD.U32 R29, RZ, RZ, UR4 ;  /* 0x00000004ff1d7e24 */ /* 0x000fce000f8e00ff */
.L_x_1231:
[----:B0-----:R-:W2:Y:S01]  /*1a310*/  LDL R11, [R1+0x8] ;  /* 0x00000800010b7983 */ /* 0x001ea20000100800 */
[----:B---3--:R-:W3:Y:S03]  /*1a320*/  LDC R2, c[0x0][0x430] ;  /* 0x00010c00ff027b82 */ /* 0x008ee60000000800 */
[----:B------:R-:W4:Y:S01]  /*1a330*/  LDL R8, [R1] ;  /* 0x0000000001087983 */ /* 0x000f220000100800 */
[----:B0-----:R-:W0:Y:S01]  /*1a340*/  S2R R0, SR_TID.X ;  /* 0x0000000000007919 */ /* 0x001e220000002100 */
[----:B------:R-:W1:Y:S01]  /*1a350*/  S2R R7, SR_TID.X ;  /* 0x0000000000077919 */ /* 0x000e620000002100 */
[----:B---3--:R-:W-:-:S13]  /*1a360*/  ISETP.NE.AND P0, PT, R2, 0x1, PT ;  /* 0x000000010200780c */ /* 0x008fda0003f05270 */
[----:B------:R-:W3:Y:S01]  /*1a370*/  @P0 LDC R5, c[0x0][0x434] ;  /* 0x00010d00ff050b82 */ /* 0x000ee20000000800 */
[----:B0-----:R-:W-:-:S04]  /*1a380*/  LOP3.LUT R2, R0, 0x7f, RZ, 0xc0, !PT ;  /* 0x0000007f00027812 */ /* 0x001fc800078ec0ff */
[----:B------:R-:W-:Y:S02]  /*1a390*/  SHF.R.U32.HI R6, RZ, 0x2, R2 ;  /* 0x00000002ff067819 */ /* 0x000fe40000011602 */
[C---:B-1----:R-:W-:Y:S01]  /*1a3a0*/  LOP3.LUT R2, R7.reuse, 0x7f, RZ, 0xc0, !PT ;  /* 0x0000007f07027812 */ /* 0x042fe200078ec0ff */
[----:B------:R-:W-:Y:S01]  /*1a3b0*/  IMAD.SHL.U32 R7, R7, 0x20, RZ ;  /* 0x0000002007077824 */ /* 0x000fe200078e00ff */
[----:B------:R-:W0:Y:S04]  /*1a3c0*/  @P0 LDC R3, c[0x0][0x434] ;  /* 0x00010d00ff030b82 */ /* 0x000e280000000800 */
[----:B------:R-:W-:Y:S02]  /*1a3d0*/  LOP3.LUT R7, R6, 0x60, R7, 0xf8, !PT ;  /* 0x0000006006077812 */ /* 0x000fe400078ef807 */
[----:B------:R-:W1:Y:S01]  /*1a3e0*/  S2R R6, SR_TID.X ;  /* 0x0000000000067919 */ /* 0x000e620000002100 */
[----:B------:R-:W-:Y:S01]  /*1a3f0*/  IMAD.MOV.U32 R0, RZ, RZ, 0xa0 ;  /* 0x000000a0ff007424 */ /* 0x000fe200078e00ff */
[----:B------:R-:W0:Y:S03]  /*1a400*/  @P0 LDC R4, c[0x0][0x438] ;  /* 0x00010e00ff040b82 */ /* 0x000e260000000800 */
[----:B------:R-:W-:Y:S01]  /*1a410*/  IMAD R9, R29, R0, UR36 ;  /* 0x000000241d097e24 */ /* 0x000fe2000f8e0200 */
[----:B------:R-:W-:-:S04]  /*1a420*/  SHF.R.U32.HI R2, RZ, 0x2, R2 ;  /* 0x00000002ff027819 */ /* 0x000fc80000011602 */
[----:B------:R-:W0:Y:S01]  /*1a430*/  @P0 LDC R0, c[0x0][0x438] ;  /* 0x00010e00ff000b82 */ /* 0x000e220000000800 */
[----:B------:R-:W-:-:S04]  /*1a440*/  IMAD.IADD R7, R7, 0x1, R9 ;  /* 0x0000000107077824 */ /* 0x000fc800078e0209 */
[----:B---3--:R-:W-:-:S04]  /*1a450*/  @P0 IMAD.HI.U32 R5, R7, R5, RZ ;  /* 0x0000000507050227 */ /* 0x008fc800078e00ff */
[----:B-1----:R-:W-:-:S05]  /*1a460*/  IMAD.SHL.U32 R10, R6, 0x20, RZ ;  /* 0x00000020060a7824 */ /* 0x002fca00078e00ff */
[----:B------:R-:W-:-:S04]  /*1a470*/  LOP3.LUT R10, R2, 0x60, R10, 0xf8, !PT ;  /* 0x00000060020a7812 */ /* 0x000fc800078ef80a */
[----:B------:R-:W-:-:S05]  /*1a480*/  LOP3.LUT R10, R10, 0x80, RZ, 0xfc, !PT ;  /* 0x000000800a0a7812 */ /* 0x000fca00078efcff */
[----:B------:R-:W-:Y:S02]  /*1a490*/  IMAD.IADD R9, R10, 0x1, R9 ;  /* 0x000000010a097824 */ /* 0x000fe400078e0209 */
[----:B------:R-:W-:Y:S02]  /*1a4a0*/  IMAD.MOV.U32 R2, RZ, RZ, R7 ;  /* 0x000000ffff027224 */ /* 0x000fe400078e0007 */
[----:B0-----:R-:W-:Y:S01]  /*1a4b0*/  @P0 IMAD.HI.U32 R3, R9, R3, RZ ;  /* 0x0000000309030227 */ /* 0x001fe200078e00ff */
[----:B------:R-:W-:Y:S01]  /*1a4c0*/  @P0 SHF.R.U32.HI R2, RZ, R4, R5 ;  /* 0x00000004ff020219 */ /* 0x000fe20000011605 */
[----:B------:R-:W-:Y:S05]  /*1a4d0*/  YIELD ;  /* 0x0000000000007946 */ /* 0x000fea0003800000 */
[----:B------:R-:W-:Y:S01]  /*1a4e0*/  IMAD.MOV.U32 R6, RZ, RZ, R9 ;  /* 0x000000ffff067224 */ /* 0x000fe200078e0009 */
[----:B------:R-:W-:Y:S01]  /*1a4f0*/  @P0 SHF.R.U32.HI R6, RZ, R0, R3 ;  /* 0x00000000ff060219 */ /* 0x000fe20000011603 */
[----:B------:R-:W-:Y:S01]  /*1a500*/  ULDC.64 UR6, c[0x0][0x428] ;  /* 0x00010a0000067ab9 */ /* 0x000fe20000000a00 */
[--C-:B------:R-:W-:Y:S01]  /*1a510*/  SHF.R.S32.HI R3, RZ, 0x1f, R2.reuse ;  /* 0x0000001fff037819 */ /* 0x100fe20000011402 */
[----:B------:R-:W-:Y:S01]  /*1a520*/  IMAD.MOV R4, RZ, RZ, -R2 ;  /* 0x000000ffff047224 */ /* 0x000fe200078e0a02 */
[----:B------:R-:W-:Y:S01]  /*1a530*/  ULDC UR4, c[0x0][0x430] ;  /* 0x00010c0000047ab9 */ /* 0x000fe20000000800 */
[----:B------:R-:W-:-:S02]  /*1a540*/  ULDC.64 UR8, c[0x0][0x418] ;  /* 0x0001060000087ab9 */ /* 0x000fc40000000a00 */
[----:B------:R-:W-:Y:S01]  /*1a550*/  IMAD R7, R4, UR4, R7 ;  /* 0x0000000404077c24 */ /* 0x000fe2000f8e0207 */
[----:B------:R-:W-:Y:S01]  /*1a560*/  ISETP.GT.U32.AND P1, PT, R10, 0x9f, PT ;  /* 0x0000009f0a00780c */ /* 0x000fe20003f24070 */
[----:B--2---:R-:W-:-:S04]  /*1a570*/  IMAD R0, R11, UR6, RZ ;  /* 0x000000060b007c24 */ /* 0x004fc8000f8e02ff */
[C---:B----4-:R-:W-:Y:S02]  /*1a580*/  IMAD R0, R8.reuse, UR7, R0 ;  /* 0x0000000708007c24 */ /* 0x050fe4000f8e0200 */
[----:B------:R-:W-:-:S04]  /*1a590*/  IMAD.WIDE.U32 R2, R8, UR6, R2 ;  /* 0x0000000608027c25 */ /* 0x000fc8000f8e0002 */
[----:B------:R-:W-:Y:S01]  /*1a5a0*/  IMAD.IADD R3, R0, 0x1, R3 ;  /* 0x0000000100037824 */ /* 0x000fe200078e0203 */
[----:B------:R-:W-:-:S04]  /*1a5b0*/  LEA R4, P0, R2, UR8, 0x2 ;  /* 0x0000000802047c11 */ /* 0x000fc8000f8010ff */
[----:B------:R-:W-:-:S05]  /*1a5c0*/  LEA.HI.X R5, R2, UR9, R3, 0x2, P0 ;  /* 0x0000000902057c11 */ /* 0x000fca00080f1403 */
[----:B------:R0:W2:Y:S01]  /*1a5d0*/  LDG.E R10, desc[UR52][R4.64] ;  /* 0x00000034040a7981 */ /* 0x0000a2000c1e1900 */
[--C-:B------:R-:W-:Y:S01]  /*1a5e0*/  @!P1 SHF.R.S32.HI R3, RZ, 0x1f, R6.reuse ;  /* 0x0000001fff039819 */ /* 0x100fe20000011406 */
[----:B------:R-:W-:-:S04]  /*1a5f0*/  @!P1 IMAD.MOV.U32 R2, RZ, RZ, R6 ;  /* 0x000000ffff029224 */ /* 0x000fc800078e0006 */
[----:B------:R-:W-:-:S04]  /*1a600*/  @!P1 IMAD.WIDE.U32 R2, R8, UR6, R2 ;  /* 0x0000000608029c25 */ /* 0x000fc8000f8e0002 */
[----:B0-----:R-:W-:Y:S02]  /*1a610*/  IMAD.MOV R4, RZ, RZ, -R6 ;  /* 0x000000ffff047224 */ /* 0x001fe400078e0a06 */
[----:B------:R-:W-:Y:S02]  /*1a620*/  @!P1 IMAD.IADD R0, R0, 0x1, R3 ;  /* 0x0000000100009824 */ /* 0x000fe400078e0203 */
[----:B------:R-:W-:Y:S01]  /*1a630*/  IMAD R9, R4, UR4, R9 ;  /* 0x0000000404097c24 */ /* 0x000fe2000f8e0209 */
[C---:B------:R-:W-:Y:S01]  /*1a640*/  @!P1 LEA R4, P0, R2.reuse, UR8, 0x2 ;  /* 0x0000000802049c11 */ /* 0x040fe2000f8010ff */
[----:B------:R-:W-:Y:S02]  /*1a650*/  VIADD R28, R21, 0x1 ;  /* 0x00000001151c7836 */ /* 0x000fe40000000000 */
[----:B------:R-:W-:Y:S01]  /*1a660*/  IMAD.MOV.U32 R8, RZ, RZ, RZ ;  /* 0x000000ffff087224 */ /* 0x000fe200078e00ff */
[----:B------:R-:W-:Y:S01]  /*1a670*/  @!P1 LEA.HI.X R5, R2, UR9, R0, 0x2, P0 ;  /* 0x0000000902059c11 */ /* 0x000fe200080f1400 */
[----:B------:R-:W-:Y:S01]  /*1a680*/  IMAD.MOV.U32 R0, RZ, RZ, R29 ;  /* 0x000000ffff007224 */ /* 0x000fe200078e001d */
[----:B------:R-:W-:-:S03]  /*1a690*/  ISETP.NE.AND P0, PT, R28, 0x2, PT ;  /* 0x000000021c00780c */ /* 0x000fc60003f05270 */
[----:B-----5:R0:W5:Y:S01]  /*1a6a0*/  @!P1 LDG.E R8, desc[UR52][R4.64] ;  /* 0x0000003404089981 */ /* 0x020162000c1e1900 */
[----:B------:R-:W-:Y:S02]  /*1a6b0*/  ISETP.GT.AND P1, PT, R0, UR43, PT ;  /* 0x0000002b00007c0c */ /* 0x000fe4000bf24270 */
[----:B------:R-:W-:-:S04]  /*1a6c0*/  SEL R0, RZ, 0x1, P0 ;  /* 0x00000001ff007807 */ /* 0x000fc80000000000 */
[----:B------:R-:W-:Y:S01]  /*1a6d0*/  LOP3.LUT R2, R22, R0, RZ, 0x3c, !PT ;  /* 0x0000000016027212 */ /* 0x000fe200078e3cff */
[----:B------:R-:W-:-:S04]  /*1a6e0*/  IMAD.U32 R11, RZ, RZ, UR44 ;  /* 0x0000002cff0b7e24 */ /* 0x000fc8000f8e00ff */
[----:B------:R0:W-:Y:S01]  /*1a6f0*/  STL [R1+0x4], R2 ;  /* 0x0000040201007387 */ /* 0x0001e20000100800 */
[----:B------:R-:W-:Y:S01]  /*1a700*/  ISETP.NE.AND P2, PT, R11, 0x3, PT ;  /* 0x000000030b00780c */ /* 0x000fe20003f45270 */
[----:B------:R-:W-:Y:S01]  /*1a710*/  VIADD R29, R29, 0xffffffff ;  /* 0xffffffff1d1d7836 */ /* 0x000fe20000000000 */
[----:B------:R-:W-:Y:S02]  /*1a720*/  SEL R28, R28, RZ, P0 ;  /* 0x000000ff1c1c7207 */ /* 0x000fe40000000000 */
[----:B--2---:R-:W-:-:S09]  /*1a730*/  SHF.R.S32.HI R26, RZ, 0x1f, R10 ;  /* 0x0000001fff1a7819 */ /* 0x004fd2000001140a */
[----:B0-----:R-:W-:Y:S05]  /*1a740*/  @!P2 BRA `(.L_x_1212) ;  /* 0x000000000004a947 */ /* 0x001fea0003800000 */
[----:B------:R-:W-:Y:S01]  /*1a750*/  BPT.TRAP 0x1 ;  /* 0x000000040000795c */ /* 0x000fe20000300000 */
.L_x_1212:
[----:B------:R-:W-:Y:S01]  /*1a760*/  IMAD R0, R28, 0x8, R17 ;  /* 0x000000081c007824 */ /* 0x000fe200078e0211 */
[----:B------:R-:W-:Y:S01]  /*1a770*/  SHF.L.U32 R27, R2, 0x1f, RZ ;  /* 0x0000001f021b7819 */ /* 0x000fe200000006ff */
[----:B------:R-:W-:Y:S01]  /*1a780*/  BSSY B0, `(.L_x_1213) ;  /* 0x0000004000007945 */ /* 0x000fe20003800000 */
[----:B------:R-:W-:Y:S02]  /*1a790*/  SHF.R.S32.HI R23, RZ, 0x1f, R7 ;  /* 0x0000001fff177819 */ /* 0x000fe40000011407 */
[----:B------:R-:W0:Y:S02]  /*1a7a0*/  SYNCS.PHASECHK.TRANS64.TRYWAIT P0, [R0+URZ+0x13280], R27 ;  /* 0x0132801b000075a7 */ /* 0x000e24000800017f */
[----:B0-----:R-:W-:Y:S05]  /*1a7b0*/  @!P0 BRA `(.L_x_1214) ;  /* 0x0000004400248947 */ /* 0x001fea0003800000 */
.L_x_1311:
[----:B------:R-:W-:Y:S05]  /*1a7c0*/  BSYNC B0 ;  /* 0x0000000000007941 */ /* 0x000fea0003800000 */
.L_x_1213:
        /* <DEDUP_REMOVED lines=15> */
[----:B------:R-:W-:Y:S02]  /*1a8c0*/  IMAD R6, R9, UR5, R6 ;  /* 0x0000000509067c24 */ /* 0x000fe4000f8e0206 */
        /* <DEDUP_REMOVED lines=50> */
.L_x_1323:
        /* <DEDUP_REMOVED lines=11> */
.L_x_1216:
        /* <DEDUP_REMOVED lines=11> */
.L_x_1217:
[----:B------:R2:W-:Y:S01]  /*1ad50*/  SYNCS.ARRIVE.TRANS64.A1T0 RZ, [R0+URZ+0x13270], RZ ;  /* 0x013270ff00ff79a7 */ /* 0x0005e2000810003f */
[----:B------:R-:W-:Y:S05]  /*1ad60*/  @!P3 BRA `(.L_x_1218) ;  /* 0x000000000004b947 */ /* 0x000fea0003800000 */
[----:B------:R-:W-:Y:S01]  /*1ad70*/  BPT.TRAP 0x1 ;  /* 0x000000040000795c */ /* 0x000fe20000300000 */
.L_x_1218:
[----:B------:R-:W3:Y:S01]  /*1ad80*/  SYNCS.PHASECHK.TRANS64.TRYWAIT P0, [R0+URZ+0x13240], R27 ;  /* 0x0132401b000075a7 */ /* 0x000ee2000800017f */
[----:B------:R-:W-:Y:S04]  /*1ad90*/  BSSY B0, `(.L_x_1219) ;  /* 0x0000002000007945 */ /* 0x000fe80003800000 */
[----:B---3--:R-:W-:Y:S05]  /*1ada0*/  @!P0 BRA `(.L_x_1220) ;  /* 0x0000004400588947 */ /* 0x008fea0003800000 */
.L_x_1324:
[----:B------:R-:W-:Y:S05]  /*1adb0*/  BSYNC B0 ;  /* 0x0000000000007941 */ /* 0x000fea0003800000 */
.L_x_1219:
        /* <DEDUP_REMOVED lines=53> */
[----:B-1----:R-:W-:-:S05]  /*1b110*/  IADD3 R2, P0, R19, R2, RZ ;  /* 0x0000000213027210 */ /* 0x002fca0007f1e0ff */
[----:B------:R-:W-:-:S05]  /*1b120*/  IMAD.X R3, RZ, RZ, R8, P0 ;  /* 0x000000ffff037224 */ /* 0x000fca00000e0608 */
[----:B------:R1:W-:Y:S04]  /*1b130*/  LDGSTS.E.BYPASS.LTC128B.128 [R6+0xf800], desc[UR52][R2.64], !P2 ;  /* 0x0f80000002067fae */ /* 0x0003e8000d101d74 */
[----:B-1----:R1:W4:Y:S02]  /*1b140*/  SHFL.IDX PT, R2, R4, RZ, 0x1c1f ;  /* 0x001c1fff04027589 */ /* 0x00232400000e0000 */
.L_x_1336:
        /* <DEDUP_REMOVED lines=8> */
.L_x_1222:
        /* <DEDUP_REMOVED lines=11> */
.L_x_1223:
[----:B------:R0:W-:Y:S02]  /*1b280*/  SYNCS.ARRIVE.TRANS64.A1T0 RZ, [R0+URZ+0x13230], RZ ;  /* 0x013230ff00ff79a7 */ /* 0x0001e4000810003f */
[----:B0-23--:R-:W-:-:S05]  /*1b290*/  IMAD.U32 R0, RZ, RZ, UR46 ;  /* 0x0000002eff007e24 */ /* 0x00dfca000f8e00ff */
[----:B------:R-:W-:-:S13]  /*1b2a0*/  ISETP.NE.AND P0, PT, R0, 0x3, PT ;  /* 0x000000030000780c */ /* 0x000fda0003f05270 */
[----:B------:R-:W-:Y:S05]  /*1b2b0*/  @!P0 BRA `(.L_x_1224) ;  /* 0x0000000000048947 */ /* 0x000fea0003800000 */
[----:B------:R-:W-:Y:S01]  /*1b2c0*/  BPT.TRAP 0x1 ;  /* 0x000000040000795c */ /* 0x000fe20000300000 */
.L_x_1224:
[----:B------:R-:W-:Y:S01]  /*1b2d0*/  LOP3.LUT R3, R22, 0x1, RZ, 0x3c, !PT ;  /* 0x0000000116037812 */ /* 0x000fe200078e3cff */
[----:B------:R-:W-:Y:S01]  /*1b2e0*/  IMAD R2, R21, 0x8, R17 ;  /* 0x0000000815027824 */ /* 0x000fe200078e0211 */
[----:B------:R-:W-:Y:S02]  /*1b2f0*/  BSSY B0, `(.L_x_1225) ;  /* 0x0000004000007945 */ /* 0x000fe40003800000 */
[----:B------:R-:W-:-:S04]  /*1b300*/  SHF.L.U32 R3, R3, 0x1f, RZ ;  /* 0x0000001f03037819 */ /* 0x000fc800000006ff */
[----:B------:R-:W0:Y:S02]  /*1b310*/  SYNCS.PHASECHK.TRANS64.TRYWAIT P2, [R2+URZ+0x13270], R3 ;  /* 0x01327003020075a7 */ /* 0x000e24000804017f */
[----:B0-----:R-:W-:Y:S05]  /*1b320*/  @!P2 BRA `(.L_x_1226) ;  /* 0x000000440068a947 */ /* 0x001fea0003800000 */
.L_x_1337:
[----:B------:R-:W-:Y:S05]  /*1b330*/  BSYNC B0 ;  /* 0x0000000000007941 */ /* 0x000fea0003800000 */
.L_x_1225:
[----:B------:R-:W-:-:S05]  /*1b340*/  IMAD.U32 R0, RZ, RZ, UR44 ;  /* 0x0000002cff007e24 */ /* 0x000fca000f8e00ff */
[----:B------:R-:W-:-:S13]  /*1b350*/  ISETP.NE.AND P2, PT, R0, 0x3, PT ;  /* 0x000000030000780c */ /* 0x000fda0003f45270 */
[----:B------:R-:W-:Y:S05]  /*1b360*/  @!P2 BRA `(.L_x_1227) ;  /* 0x000000000004a947 */ /* 0x000fea0003800000 */
[----:B------:R-:W-:Y:S01]  /*1b370*/  BPT.TRAP 0x1 ;  /* 0x000000040000795c */ /* 0x000fe20000300000 */
.L_x_1227:
[----:B------:R-:W-:Y:S01]  /*1b380*/  SHF.L.U32 R5, R22, 0x1f, RZ ;  /* 0x0000001f16057819 */ /* 0x000fe200000006ff */
[----:B0-----:R-:W-:-:S03]  /*1b390*/  IMAD R3, R21, 0x2800, RZ ;  /* 0x0000280015037824 */ /* 0x001fc600078e02ff */
[----:B------:R-:W0:Y:S02]  /*1b3a0*/  SYNCS.PHASECHK.TRANS64.TRYWAIT P2, [R2+URZ+0x13260], R5 ;  /* 0x01326005020075a7 */ /* 0x000e24000804017f */
[----:B0-----:R-:W-:Y:S05]  /*1b3b0*/  @!P2 BRA `(.L_x_1228) ;  /* 0x000000440058a947 */ /* 0x001fea0003800000 */
.L_x_1338:
[----:B------:R-:W2:Y:S04]  /*1b3c0*/  LDL R0, [R1+0x28] ;  /* 0x0000280001007983 */ /* 0x000ea80000100800 */
[----:B------:R-:W3:Y:S01]  /*1b3d0*/  LDL R10, [R1+0x24] ;  /* 0x00002400010a7983 */ /* 0x000ee20000100800 */
[----:B------:R-:W-:Y:S05]  /*1b3e0*/  WARPSYNC.ALL ;  /* 0x0000000000007948 */ /* 0x000fea0003800000 */
[----:B------:R-:W-:-:S05]  /*1b3f0*/  IMAD.U32 R12, RZ, RZ, UR44 ;  /* 0x0000002cff0c7e24 */ /* 0x000fca000f8e00ff */
[----:B------:R-:W-:Y:S02]  /*1b400*/  ISETP.NE.AND P2, PT, R12, 0x3, PT ;  /* 0x000000030c00780c */ /* 0x000fe40003f45270 */
[C---:B--2---:R-:W-:Y:S02]  /*1b410*/  LOP3.LUT R0, R3.reuse, R0, RZ, 0xfc, !PT ;  /* 0x0000000003007212 */ /* 0x044fe400078efcff */
[----:B---3--:R-:W-:-:S03]  /*1b420*/  LOP3.LUT R3, R3, R10, RZ, 0xfc, !PT ;  /* 0x0000000a03037212 */ /* 0x008fc600078efcff */
[C---:B------:R-:W-:Y:S02]  /*1b430*/  IMAD.IADD R0, R17.reuse, 0x1, R0 ;  /* 0x0000000111007824 */ /* 0x040fe400078e0200 */
[----:B------:R-:W-:-:S03]  /*1b440*/  IMAD.IADD R3, R17, 0x1, R3 ;  /* 0x0000000111037824 */ /* 0x000fc600078e0203 */
[----:B01----:R-:W0:Y:S02]  /*1b450*/  LDSM.16.MT88.4 R4, [R0+0x6000] ;  /* 0x006000000004783b */ /* 0x003e240000004200 */
        /* <DEDUP_REMOVED lines=37> */
.L_x_1229:
[----:B-1----:R1:W-:Y:S01]  /*1b6b0*/  SYNCS.ARRIVE.TRANS64.A1T0 RZ, [R2+URZ+0x13250], RZ ;  /* 0x013250ff02ff79a7 */ /* 0x0023e2000810003f */
[----:B------:R-:W-:Y:S06]  /*1b6c0*/  BAR.SYNC.DEFER_BLOCKING 0x2, 0x80 ;  /* 0x0082000000007b1d */ /* 0x000fec0000010000 */
[----:B------:R-:W-:Y:S05]  /*1b6d0*/  @!P0 BRA `(.L_x_1230) ;  /* 0x0000000000048947 */ /* 0x000fea0003800000 */
[----:B------:R-:W-:Y:S01]  /*1b6e0*/  BPT.TRAP 0x1 ;  /* 0x000000040000795c */ /* 0x000fe20000300000 */
.L_x_1230:
[----:B------:R-:W2:Y:S01]  /*1b6f0*/  LDL R0, [R1+0x1c] ;  /* 0x00001c0001007983 */ /* 0x000ea20000100800 */
[----:B-1----:R-:W-:Y:S02]  /*1b700*/  VIADD R2, R2, 0x13280 ;  /* 0x0001328002027836 */ /* 0x002fe40000000000 */
[----:B------:R-:W-:Y:S01]  /*1b710*/  IMAD.MOV.U32 R21, RZ, RZ, R28 ;  /* 0x000000ffff157224 */ /* 0x000fe200078e001c */
[----:B------:R3:W5:Y:S02]  /*1b720*/  LDL R22, [R1+0x4] ;  /* 0x0000040001167983 */ /* 0x0007640000100800 */
[----:B--2---:R-:W-:-:S04]  /*1b730*/  PRMT R2, R0, 0x654, R2 ;  /* 0x0000065400027816 */ /* 0x004fc80000000002 */
[----:B------:R3:W-:Y:S01]  /*1b740*/  SYNCS.ARRIVE.TRANS64.RED.A1T0 RZ, [R2+URZ], RZ ;  /* 0x000000ff02ff79a7 */ /* 0x0007e2000810043f */
[----:B------:R-:W-:Y:S05]  /*1b750*/  @P1 BRA `(.L_x_1231) ;  /* 0xffffffe800ec1947 */ /* 0x000fea000383ffff */
.L_x_1211:
[----:B0-----:R-:W3:Y:S01]  /*1b760*/  S2R R0, SR_TID.X ;  /* 0x0000000000007919 */ /* 0x001ee20000002100 */
[----:B------:R-:W-:Y:S01]  /*1b770*/  BSSY B0, `(.L_x_1232) ;  /* 0x0000013000007945 */ /* 0x000fe20003800000 */
[----:B---3--:R-:W-:Y:S01]  /*1b780*/  LOP3.LUT R2, R0, 0x7f, RZ, 0xc0, !PT ;  /* 0x0000007f00027812 */ /* 0x008fe200078ec0ff */
[----:B------:R-:W-:-:S03]  /*1b790*/  IMAD.U32 R0, RZ, RZ, UR46 ;  /* 0x0000002eff007e24 */ /* 0x000fc6000f8e00ff */
[----:B------:R-:W-:Y:S02]  /*1b7a0*/  ISETP.NE.AND P1, PT, R2, RZ, PT ;  /* 0x000000ff0200720c */ /* 0x000fe40003f25270 */
[----:B------:R-:W-:-:S11]  /*1b7b0*/  ISETP.NE.AND P0, PT, R0, 0x3, PT ;  /* 0x000000030000780c */ /* 0x000fd60003f05270 */
        /* <DEDUP_REMOVED lines=14> */
.L_x_1233:
[----:B------:R-:W-:Y:S05]  /*1b8a0*/  BSYNC B0 ;  /* 0x0000000000007941 */ /* 0x000fea0003800000 */
.L_x_1232:
[----:B------:R-:W-:Y:S05]  /*1b8b0*/  @!P0 BRA `(.L_x_1234) ;  /* 0x0000000000048947 */ /* 0x000fea0003800000 */
[----:B------:R-:W-:Y:S01]  /*1b8c0*/  BPT.TRAP 0x1 ;  /* 0x000000040000795c */ /* 0x000fe20000300000 */
.L_x_1234:
[----:B0-----:R-:W2:Y:S01]  /*1b8d0*/  LDL R0, [R1+0x4] ;  /* 0x0000040001007983 */ /* 0x001ea20000100800 */
[----:B------:R-:W-:Y:S01]  /*1b8e0*/  IMAD R3, R28, 0x8, R17 ;  /* 0x000000081c037824 */ /* 0x000fe200078e0211 */
[----:B------:R-:W-:Y:S01]  /*1b8f0*/  BSSY B0, `(.L_x_1235) ;  /* 0x0000005000007945 */ /* 0x000fe20003800000 */
[----:B--2---:R-:W-:-:S04]  /*1b900*/  LOP3.LUT R0, R0, 0x1, RZ, 0x3c, !PT ;  /* 0x0000000100007812 */ /* 0x004fc800078e3cff */
[----:B------:R-:W-:-:S04]  /*1b910*/  SHF.L.U32 R0, R0, 0x1f, RZ ;  /* 0x0000001f00007819 */ /* 0x000fc800000006ff */
[----:B------:R-:W0:Y:S02]  /*1b920*/  SYNCS.PHASECHK.TRANS64.TRYWAIT P1, [R3+URZ+0x13270], R0 ;  /* 0x01327000030075a7 */ /* 0x000e24000802017f */
[----:B0-----:R-:W-:Y:S05]  /*1b930*/  @!P1 BRA `(.L_x_1236) ;  /* 0x00000040000c9947 */ /* 0x001fea0003800000 */
.L_x_1339:
[----:B------:R-:W-:Y:S05]  /*1b940*/  BSYNC B0 ;  /* 0x0000000000007941 */ /* 0x000fea0003800000 */
.L_x_1235:
[----:B------:R-:W-:-:S05]  /*1b950*/  IMAD.U32 R2, RZ, RZ, UR44 ;  /* 0x0000002cff027e24 */ /* 0x000fca000f8e00ff */
[----:B------:R-:W-:-:S13]  /*1b960*/  ISETP.NE.AND P1, PT, R2, 0x3, PT ;  /* 0x000000030200780c */ /* 0x000fda0003f25270 */
[----:B------:R-:W-:Y:S05]  /*1b970*/  @!P1 BRA `(.L_x_1237) ;  /* 0x0000000000049947 */ /* 0x000fea0003800000 */
[----:B------:R-:W-:Y:S01]  /*1b980*/  BPT.TRAP 0x1 ;  /* 0x000000040000795c */ /* 0x000fe20000300000 */
.L_x_1237:
[----:B0-----:R-:W2:Y:S02]  /*1b990*/  LDL R0, [R1+0x4] ;  /* 0x0000040001007983 */ /* 0x001ea40000100800 */
[----:B--2---:R-:W-:-:S04]  /*1b9a0*/  SHF.L.U32 R0, R0, 0x1f, RZ ;  /* 0x0000001f00007819 */ /* 0x004fc800000006ff */
[----:B------:R-:W0:Y:S02]  /*1b9b0*/  SYNCS.PHASECHK.TRANS64.TRYWAIT P1, [R3+URZ+0x13260], R0 ;  /* 0x01326000030075a7 */ /* 0x000e24000802017f */
[----:B0-----:R-:W-:Y:S05]  /*1b9c0*/  @!P1 BRA `(.L_x_1238) ;  /* 0x0000003c00fc9947 */ /* 0x001fea0003800000 */
.L_x_1340:
[----:B------:R-:W0:Y:S04]  /*1b9d0*/  LDL R4, [R1+0x28] ;  /* 0x0000280001047983 */ /* 0x000e280000100800 */
[----:B------:R-:W2:Y:S01]  /*1b9e0*/  LDL R10, [R1+0x24] ;  /* 0x00002400010a7983 */ /* 0x000ea20000100800 */
[----:B------:R-:W-:Y:S01]  /*1b9f0*/  IMAD R2, R28, 0x2800, RZ ;  /* 0x000028001c027824 */ /* 0x000fe200078e02ff */
[----:B------:R-:W-:Y:S05]  /*1ba00*/  WARPSYNC.ALL ;  /* 0x0000000000007948 */ /* 0x000fea0003800000 */
[----:B------:R-:W-:-:S05]  /*1ba10*/  IMAD.U32 R12, RZ, RZ, UR44 ;  /* 0x0000002cff0c7e24 */ /* 0x000fca000f8e00ff */
[----:B------:R-:W-:Y:S02]  /*1ba20*/  ISETP.NE.AND P1, PT, R12, 0x3, PT ;  /* 0x000000030c00780c */ /* 0x000fe40003f25270 */
[C---:B0-----:R-:W-:Y:S02]  /*1ba30*/  LOP3.LUT R0, R2.reuse, R4, RZ, 0xfc, !PT ;  /* 0x0000000402007212 */ /* 0x041fe400078efcff */
[----:B--2---:R-:W-:-:S03]  /*1ba40*/  LOP3.LUT R2, R2, R10, RZ, 0xfc, !PT ;  /* 0x0000000a02027212 */ /* 0x004fc600078efcff */
[C---:B------:R-:W-:Y:S02]  /*1ba50*/  IMAD.IADD R0, R17.reuse, 0x1, R0 ;  /* 0x0000000111007824 */ /* 0x040fe400078e0200 */
[----:B------:R-:W-:-:S03]  /*1ba60*/  IMAD.IADD R2, R17, 0x1, R2 ;  /* 0x0000000111027824 */ /* 0x000fc600078e0202 */
        /* <DEDUP_REMOVED lines=38> */
.L_x_1239:
[----:B-1----:R1:W-:Y:S01]  /*1bcd0*/  SYNCS.ARRIVE.TRANS64.A1T0 RZ, [R3+URZ+0x13250], RZ ;  /* 0x013250ff03ff79a7 */ /* 0x0023e2000810003f */
[----:B------:R-:W-:Y:S06]  /*1bce0*/  BAR.SYNC.DEFER_BLOCKING 0x2, 0x80 ;  /* 0x0082000000007b1d */ /* 0x000fec0000010000 */
[----:B------:R-:W-:Y:S05]  /*1bcf0*/  @!P0 BRA `(.L_x_1240) ;  /* 0x0000000000048947 */ /* 0x000fea0003800000 */
[----:B------:R-:W-:Y:S01]  /*1bd00*/  BPT.TRAP 0x1 ;  /* 0x000000040000795c */ /* 0x000fe20000300000 */
.L_x_1240:
[----:B------:R-:W2:Y:S04]  /*1bd10*/  LDL R0, [R1+0x1c] ;  /* 0x00001c0001007983 */ /* 0x000ea80000100800 */
[----:B0-----:R-:W3:Y:S01]  /*1bd20*/  LDL.LU R2, [R1+0x4] ;  /* 0x0000040001027983 */ /* 0x001ee20000300800 */
        /* <DEDUP_REMOVED lines=8> */
[----:B------:R0:W-:Y:S02]  /*1bdb0*/  STL [R1+0x4], R2 ;  /* 0x0000040201007387 */ /* 0x0001e40000100800 */
.L_x_1181:
[----:B------:R-:W-:Y:S05]  /*1bdc0*/  BSYNC B7 ;  /* 0x0000000000077941 */ /* 0x000fea0003800000 */
.L_x_1179:
[----:B------:R-:W-:-:S13]  /*1bdd0*/  LOP3.LUT P0, RZ, R16, 0x20, RZ, 0xc0, !PT ;  /* 0x0000002010ff7812 */ /* 0x000fda000780c0ff */
        /* <DEDUP_REMOVED lines=14> */
.L_x_1241:
[----:B-1----:R-:W2:Y:S01]  /*1bec0*/  LDL.LU R0, [R1+0x10] ;  /* 0x0000100001007983 */ /* 0x002ea20000300800 */
        /* <DEDUP_REMOVED lines=9> */
[----:B0-----:R-:W-:-:S04]  /*1bf60*/  @!P1 IMAD.WIDE R2, R7, 0x4, R2 ;  /* 0x0000000407029825 */ /* 0x001fc800078e0202 */
[----:B--2---:R-:W-:Y:S02]  /*1bf70*/  IMAD.MOV.U32 R10, RZ, RZ, R0 ;  /* 0x000000ffff0a7224 */ /* 0x004fe400078e0000 */
[----:B------:R-:W-:-:S06]  /*1bf80*/  IMAD.MOV.U32 R0, RZ, RZ, RZ ;  /* 0x000000ffff007224 */ /* 0x000fcc00078e00ff */
[----:B------:R1:W2:Y:S02]  /*1bf90*/  @!P1 LDG.E R0, desc[UR52][R2.64] ;  /* 0x0000003402009981 */ /* 0x0002a4000c1e1900 */
[----:B-1----:R-:W-:-:S04]  /*1bfa0*/  @!P1 IMAD.WIDE R2, R7, 0x4, R4 ;  /* 0x0000000407029825 */ /* 0x002fc800078e0204 */
[----:B------:R-:W-:-:S06]  /*1bfb0*/  IMAD.MOV.U32 R5, RZ, RZ, RZ ;  /* 0x000000ffff057224 */ /* 0x000fcc00078e00ff */
[----:B------:R-:W2:Y:S01]  /*1bfc0*/  @!P1 LDG.E R5, desc[UR52][R2.64] ;  /* 0x0000003402059981 */ /* 0x000ea2000c1e1900 */
[C---:B------:R-:W-:Y:S02]  /*1bfd0*/  ISETP.NE.AND P1, PT, R9.reuse, RZ, PT ;  /* 0x000000ff0900720c */ /* 0x040fe40003f25270 */
[C---:B------:R-:W-:Y:S02]  /*1bfe0*/  ISETP.GE.U32.AND P2, PT, R9.reuse, 0x2, PT ;  /* 0x000000020900780c */ /* 0x040fe40003f46070 */
[C---:B------:R-:W-:Y:S02]  /*1bff0*/  ISETP.GE.U32.AND P3, PT, R9.reuse, 0x4, PT ;  /* 0x000000040900780c */ /* 0x040fe40003f66070 */
[C---:B------:R-:W-:Y:S02]  /*1c000*/  ISETP.GE.U32.AND P4, PT, R9.reuse, 0x8, PT ;  /* 0x000000080900780c */ /* 0x040fe40003f86070 */
[----:B------:R-:W-:Y:S02]  /*1c010*/  ISETP.GE.U32.AND P5, PT, R9, 0x10, PT ;  /* 0x000000100900780c */ /* 0x000fe40003fa6070 */
[----:B------:R-:W-:Y:S01]  /*1c020*/  SHFL.IDX PT, R9, R10, 0x1, 0x1f ;  /* 0x00201f000a097f89 */ /* 0x000fe200000e0000 */
        /* <DEDUP_REMOVED lines=8> */
[----:B0-----:R-:W-:Y:S02]  /*1c0b0*/  SEL R3, R8, RZ, P3 ;  /* 0x000000ff08037207 */ /* 0x001fe40001800000 */
[----:B------:R-:W0:Y:S03]  /*1c0c0*/  LDC R8, c[0x0][0xc38] ;  /* 0x00030e00ff087b82 */ /* 0x000e260000000800 */
[----:B------:R-:W-:Y:S02]  /*1c0d0*/  IMAD.IADD R2, R6, 0x1, R3 ;  /* 0x0000000106027824 */ /* 0x000fe400078e0203 */
[----:B------:R-:W-:Y:S04]  /*1c0e0*/  SHFL.IDX PT, R6, R10, RZ, 0x1f ;  /* 0x00001fff0a067589 */ /* 0x000fe800000e0000 */
[----:B------:R-:W1:Y:S02]  /*1c0f0*/  SHFL.UP PT, R3, R2, 0x8, RZ ;  /* 0x0500000002037989 */ /* 0x000e6400000e00ff */
[----:B-1----:R-:W-:-:S05]  /*1c100*/  SEL R3, R3, RZ, P4 ;  /* 0x000000ff03037207 */ /* 0x002fca0002000000 */
[----:B------:R-:W-:-:S05]  /*1c110*/  IMAD.IADD R4, R2, 0x1, R3 ;  /* 0x0000000102047824 */ /* 0x000fca00078e0203 */
[----:B------:R-:W1:Y:S02]  /*1c120*/  SHFL.UP PT, R3, R4, 0x10, RZ ;  /* 0x0600000004037989 */ /* 0x000e6400000e00ff */
[----:B-1----:R-:W-:-:S05]  /*1c130*/  SEL R3, R3, RZ, P5 ;  /* 0x000000ff03037207 */ /* 0x002fca0002800000 */
[----:B------:R-:W-:-:S05]  /*1c140*/  IMAD.IADD R3, R4, 0x1, R3 ;  /* 0x0000000104037824 */ /* 0x000fca00078e0203 */
[----:B------:R-:W0:Y:S02]  /*1c150*/  SHFL.IDX PT, R7, R3, 0x1f, 0x1f ;  /* 0x03e01f0003077f89 */ /* 0x000e2400000e0000 */
[----:B0-----:R-:W-:Y:S02]  /*1c160*/  IMAD R2, R7, R8, RZ ;  /* 0x0000000807027224 */ /* 0x001fe400078e02ff */
[----:B------:R-:W-:Y:S02]  /*1c170*/  IMAD.MOV.U32 R7, RZ, RZ, RZ ;  /* 0x000000ffff077224 */ /* 0x000fe400078e00ff */
[----:B------:R-:W-:-:S05]  /*1c180*/  IMAD.IADD R9, R9, 0x1, R2 ;  /* 0x0000000109097824 */ /* 0x000fca00078e0202 */
[----:B------:R-:W-:-:S13]  /*1c190*/  ISETP.GT.AND P6, PT, R9, R6, PT ;  /* 0x000000060900720c */ /* 0x000fda0003fc4270 */
[----:B------:R-:W-:Y:S05]  /*1c1a0*/  @P6 BRA `(.L_x_1243) ;  /* 0x0000000000a06947 */ /* 0x000fea0003800000 */
.L_x_1245:
        /* <DEDUP_REMOVED lines=12> */
[----:B------:R1:W2:Y:S02]  /*1c270*/  @!P6 LDG.E R0, desc[UR52][R2.64] ;  /* 0x000000340200e981 */ /* 0x0002a4000c1e1900 */
        /* <DEDUP_REMOVED lines=25> */
[----:B------:R-:W-:Y:S02]  /*1c410*/  IMAD.MOV.U32 R3, RZ, RZ, R2 ;  /* 0x000000ffff037224 */ /* 0x000fe400078e0002 */
[----:B------:R-:W-:-:S07]  /*1c420*/  IMAD.MOV.U32 R2, RZ, RZ, R4 ;  /* 0x000000ffff027224 */ /* 0x000fce00078e0004 */
.L_x_1243:
[----:B------:R-:W-:-:S04]  /*1c430*/  IMAD.IADD R9, R9, 0x1, -R2 ;  /* 0x0000000109097824 */ /* 0x000fc800078e0a02 */
[----:B------:R-:W-:-:S05]  /*1c440*/  IMAD R11, R3, R8, R9 ;  /* 0x00000008030b7224 */ /* 0x000fca00078e0209 */
[----:B------:R-:W-:-:S13]  /*1c450*/  ISETP.GT.AND P0, PT, R11, R6, PT ;  /* 0x000000060b00720c */ /* 0x000fda0003f04270 */
[----:B------:R-:W-:Y:S02]  /*1c460*/  VOTEU.ANY UR5, UPT, !P0 ;  /* 0x0000000000057886 */ /* 0x000fe400040e0100 */
[----:B------:R-:W-:Y:S01]  /*1c470*/  ISETP.NE.AND P0, PT, RZ, UR5, PT ;  /* 0x00000005ff007c0c */ /* 0x000fe2000bf05270 */
[----:B------:R-:W-:-:S06]  /*1c480*/  UPOPC UR4, UR5 ;  /* 0x00000005000472bf */ /* 0x000fcc0008000000 */
[----:B------:R-:W-:Y:S02]  /*1c490*/  IMAD.U32 R2, RZ, RZ, UR4 ;  /* 0x00000004ff027e24 */ /* 0x000fe4000f8e00ff */
[----:B------:R-:W-:-:S03]  /*1c4a0*/  IMAD.U32 R11, RZ, RZ, UR4 ;  /* 0x00000004ff0b7e24 */ /* 0x000fc6000f8e00ff */
[----:B------:R0:W1:Y:S04]  /*1c4b0*/  SHFL.IDX PT, R5, R5, R2, 0x1f ;  /* 0x00001f0205057589 */ /* 0x00006800000e0000 */
[----:B------:R0:W2:Y:S01]  /*1c4c0*/  SHFL.IDX PT, R0, R0, R11, 0x1f ;  /* 0x00001f0b00007589 */ /* 0x0000a200000e0000 */
[----:B------:R-:W-:Y:S05]  /*1c4d0*/  @!P0 BRA `(.L_x_1246) ;  /* 0x00000000000c8947 */ /* 0x000fea0003800000 */
[----:B------:R-:W-:-:S06]  /*1c4e0*/  UIADD3 UR5, UR4, -0x1, URZ ;  /* 0xffffffff04057890 */ /* 0x000fcc000fffe03f */
[----:B0-----:R-:W-:-:S05]  /*1c4f0*/  IMAD.U32 R2, RZ, RZ, UR5 ;  /* 0x00000005ff027e24 */ /* 0x001fca000f8e00ff */
[----:B------:R3:W4:Y:S02]  /*1c500*/  SHFL.IDX PT, R7, R3, R2, 0x1f ;  /* 0x00001f0203077589 */ /* 0x00072400000e0000 */
.L_x_1246:
[----:B---34-:R-:W-:Y:S01]  /*1c510*/  IMAD R3, R7, R8, R9 ;  /* 0x0000000807037224 */ /* 0x018fe200078e0209 */
[----:B-1----:R-:W-:Y:S01]  /*1c520*/  ISETP.NE.AND P0, PT, R5, 0x1, PT ;  /* 0x000000010500780c */ /* 0x002fe20003f05270 */
[----:B------:R-:W-:Y:S02]  /*1c530*/  UIADD3 UR41, UR4, UR41, URZ ;  /* 0x0000002904297290 */ /* 0x000fe4000fffe03f */
[----:B------:R-:W-:Y:S01]  /*1c540*/  IMAD.IADD R4, R6, 0x1, -R3 ;  /* 0x0000000106047824 */ /* 0x000fe200078e0a03 */
[----:B------:R1:W-:Y:S09]  /*1c550*/  STL [R1+0x10], R3 ;  /* 0x0000100301007387 */ /* 0x0003f20000100800 */
[----:B------:R-:W-:Y:S05]  /*1c560*/  @!P0 BRA `(.L_x_1247) ;  /* 0x0000000000e08947 */ /* 0x000fea0003800000 */
[----:B--2---:R-:W-:Y:S01]  /*1c570*/  IABS R6, R0 ;  /* 0x0000000000067213 */ /* 0x004fe20000000000 */
[----:B0-----:R-:W-:-:S03]  /*1c580*/  IMAD.MOV.U32 R2, RZ, RZ, RZ ;  /* 0x000000ffff027224 */ /* 0x001fc600078e00ff */
[----:B------:R-:W0:Y:S08]  /*1c590*/  I2F.RP R8, R6 ;  /* 0x0000000600087306 */ /* 0x000e300000209400 */
[----:B0-----:R-:W0:Y:S02]  /*1c5a0*/  MUFU.RCP R8, R8 ;  /* 0x0000000800087308 */ /* 0x001e240000001000 */
[----:B0-----:R-:W-:Y:S01]  /*1c5b0*/  VIADD R9, R8, 0xffffffe ;  /* 0x0ffffffe08097836 */ /* 0x001fe20000000000 */
[----:B------:R-:W-:-:S05]  /*1c5c0*/  IABS R8, R0 ;  /* 0x0000000000087213 */ /* 0x000fca0000000000 */
[----:B-1----:R0:W1:Y:S01]  /*1c5d0*/  F2I.FTZ.U32.TRUNC.NTZ R3, R9 ;  /* 0x0000000900037305 */ /* 0x002062000021f000 */
[----:B------:R-:W-:Y:S01]  /*1c5e0*/  IMAD.MOV R11, RZ, RZ, -R8 ;  /* 0x000000ffff0b7224 */ /* 0x000fe200078e0a08 */
[----:B0-----:R-:W-:Y:S01]  /*1c5f0*/  IABS R9, R4 ;  /* 0x0000000400097213 */ /* 0x001fe20000000000 */
[----:B-1----:R-:W-:-:S04]  /*1c600*/  IMAD.MOV R7, RZ, RZ, -R3 ;  /* 0x000000ffff077224 */ /* 0x002fc800078e0a03 */
[----:B------:R-:W-:-:S04]  /*1c610*/  IMAD R7, R7, R6, RZ ;  /* 0x0000000607077224 */ /* 0x000fc800078e02ff */
[----:B------:R-:W-:Y:S01]  /*1c620*/  IMAD.HI.U32 R3, R3, R7, R2 ;  /* 0x0000000703037227 */ /* 0x000fe200078e0002 */
[----:B------:R-:W-:-:S04]  /*1c630*/  IABS R7, R5 ;  /* 0x0000000500077213 */ /* 0x000fc80000000000 */
[----:B------:R-:W0:Y:S01]  /*1c640*/  I2F.RP R10, R7 ;  /* 0x00000007000a7306 */ /* 0x000e220000209400 */
[----:B------:R-:W-:-:S04]  /*1c650*/  IMAD.HI.U32 R8, R3, R9, RZ ;  /* 0x0000000903087227 */ /* 0x000fc800078e00ff */
[----:B------:R-:W-:-:S05]  /*1c660*/  IMAD R9, R8, R11, R9 ;  /* 0x0000000b08097224 */ /* 0x000fca00078e0209 */
[----:B------:R-:W-:Y:S01]  /*1c670*/  ISETP.GT.U32.AND P1, PT, R6, R9, PT ;  /* 0x000000090600720c */ /* 0x000fe20003f24070 */
[----:B0-----:R-:W0:-:S12]  /*1c680*/  MUFU.RCP R2, R10 ;  /* 0x0000000a00027308 */ /* 0x001e180000001000 */
[----:B------:R-:W-:Y:S02]  /*1c690*/  @!P1 IMAD.IADD R9, R9, 0x1, -R6 ;  /* 0x0000000109099824 */ /* 0x000fe400078e0a06 */
[----:B------:R-:W-:Y:S01]  /*1c6a0*/  @!P1 VIADD R8, R8, 0x1 ;  /* 0x0000000108089836 */ /* 0x000fe20000000000 */
[----:B------:R-:W-:Y:S02]  /*1c6b0*/  ISETP.NE.AND P1, PT, R0, RZ, PT ;  /* 0x000000ff0000720c */ /* 0x000fe40003f25270 */
[----:B------:R-:W-:Y:S02]  /*1c6c0*/  ISETP.GE.U32.AND P0, PT, R9, R6, PT ;  /* 0x000000060900720c */ /* 0x000fe40003f06070 */
[----:B------:R-:W-:Y:S01]  /*1c6d0*/  IABS R6, R5 ;  /* 0x0000000500067213 */ /* 0x000fe20000000000 */
[----:B0-----:R-:W-:-:S04]  /*1c6e0*/  VIADD R11, R2, 0xffffffe ;  /* 0x0ffffffe020b7836 */ /* 0x001fc80000000000 */
[----:B------:R-:W-:Y:S01]  /*1c6f0*/  IMAD.MOV R6, RZ, RZ, -R6 ;  /* 0x000000ffff067224 */ /* 0x000fe200078e0a06 */
[----:B------:R-:W0:Y:S05]  /*1c700*/  F2I.FTZ.U32.TRUNC.NTZ R3, R11 ;  /* 0x0000000b00037305 */ /* 0x000e2a000021f000 */
        /* <DEDUP_REMOVED lines=9> */
[----:B------:R-:W-:-:S05]  /*1c7a0*/  IABS R3, R8 ;  /* 0x0000000800037213 */ /* 0x000fca0000000000 */
        /* <DEDUP_REMOVED lines=12> */
[--C-:B------:R-:W-:Y:S02]  /*1c870*/  IMAD.MOV R3, RZ, RZ, -R2.reuse ;  /* 0x000000ffff037224 */ /* 0x100fe400078e0a02 */
[C---:B------:R-:W-:Y:S02]  /*1c880*/  IMAD R6, R5.reuse, 0x1000000, R2 ;  /* 0x0100000005067824 */ /* 0x040fe400078e0202 */
[--C-:B------:R-:W-:Y:S02]  /*1c890*/  IMAD R5, R5, R3, R8.reuse ;  /* 0x0000000305057224 */ /* 0x100fe400078e0208 */
[----:B------:R-:W-:-:S04]  /*1c8a0*/  IMAD.MOV R3, RZ, RZ, -R8 ;  /* 0x000000ffff037224 */ /* 0x000fc800078e0a08 */
[----:B------:R-:W-:Y:S02]  /*1c8b0*/  IMAD R2, R0, R3, R4 ;  /* 0x0000000300027224 */ /* 0x000fe400078e0204 */
[----:B------:R-:W-:-:S05]  /*1c8c0*/  IMAD R3, R5, 0x10000, R6 ;  /* 0x0001000005037824 */ /* 0x000fca00078e0206 */
[----:B------:R0:W-:Y:S01]  /*1c8d0*/  STL [R1+0x18], R3 ;  /* 0x0000180301007387 */ /* 0x0001e20000100800 */
[----:B------:R-:W-:Y:S05]  /*1c8e0*/  BRA `(.L_x_1248) ;  /* 0x0000000400007947 */ /* 0x000fea0003800000 */
.L_x_1247:
[----:B------:R-:W-:Y:S02]  /*1c8f0*/  ULDC.64 UR4, c[0x0][0xc90] ;  /* 0x0003240000047ab9 */ /* 0x000fe40000000a00 */
[----:B------:R-:W-:-:S06]  /*1c900*/  UIMAD.WIDE UR4, UR41, 0x4, UR4 ;  /* 0x00000004290478a5 */ /* 0x000fcc000f8e0204 */
[----:B0-----:R-:W-:Y:S02]  /*1c910*/  IMAD.U32 R2, RZ, RZ, UR4 ;  /* 0x00000004ff027e24 */ /* 0x001fe4000f8e00ff */
[----:B-1----:R-:W-:-:S05]  /*1c920*/  IMAD.U32 R3, RZ, RZ, UR5 ;  /* 0x00000005ff037e24 */ /* 0x002fca000f8e00ff */
[----:B------:R0:W2:Y:S02]  /*1c930*/  LDG.E R7, desc[UR52][R2.64] ;  /* 0x0000003402077981 */ /* 0x0000a4000c1e1900 */
[----:B0-----:R-:W-:Y:S02]  /*1c940*/  IMAD.MOV.U32 R2, RZ, RZ, RZ ;  /* 0x000000ffff027224 */ /* 0x001fe400078e00ff */
[----:B--2---:R-:W-:-:S05]  /*1c950*/  IMAD R5, R0, R7, RZ ;  /* 0x0000000700057224 */ /* 0x004fca00078e02ff */
[----:B------:R-:W-:-:S04]  /*1c960*/  IABS R6, R5 ;  /* 0x0000000500067213 */ /* 0x000fc80000000000 */
[----:B------:R-:W0:Y:S08]  /*1c970*/  I2F.RP R9, R6 ;  /* 0x0000000600097306 */ /* 0x000e300000209400 */
[----:B0-----:R-:W0:Y:S02]  /*1c980*/  MUFU.RCP R9, R9 ;  /* 0x0000000900097308 */ /* 0x001e240000001000 */
[----:B0-----:R-:W-:-:S06]  /*1c990*/  VIADD R10, R9, 0xffffffe ;  /* 0x0ffffffe090a7836 */ /* 0x001fcc0000000000 */
[----:B------:R-:W0:Y:S02]  /*1c9a0*/  F2I.FTZ.U32.TRUNC.NTZ R3, R10 ;  /* 0x0000000a00037305 */ /* 0x000e24000021f000 */
[----:B0-----:R-:W-:-:S04]  /*1c9b0*/  IMAD.MOV R11, RZ, RZ, -R3 ;  /* 0x000000ffff0b7224 */ /* 0x001fc800078e0a03 */
[----:B------:R-:W-:-:S04]  /*1c9c0*/  IMAD R11, R11, R6, RZ ;  /* 0x000000060b0b7224 */ /* 0x000fc800078e02ff */
[----:B------:R-:W-:Y:S01]  /*1c9d0*/  IMAD.HI.U32 R3, R3, R11, R2 ;  /* 0x0000000b03037227 */ /* 0x000fe200078e0002 */
[----:B------:R-:W-:Y:S02]  /*1c9e0*/  IABS R2, R4 ;  /* 0x0000000400027213 */ /* 0x000fe40000000000 */
[----:B------:R-:W-:-:S03]  /*1c9f0*/  IABS R11, R5 ;  /* 0x00000005000b7213 */ /* 0x000fc60000000000 */
[----:B------:R-:W-:-:S04]  /*1ca00*/  IMAD.HI.U32 R3, R3, R2, RZ ;  /* 0x0000000203037227 */ /* 0x000fc800078e00ff */
[----:B------:R-:W-:-:S04]  /*1ca10*/  IMAD.MOV R9, RZ, RZ, -R11 ;  /* 0x000000ffff097224 */ /* 0x000fc800078e0a0b */
        /* <DEDUP_REMOVED lines=9> */
[----:B------:R-:W-:-:S04]  /*1cab0*/  IMAD.MOV.U32 R2, RZ, RZ, R3 ;  /* 0x000000ffff027224 */ /* 0x000fc800078e0003 */
[----:B------:R-:W-:Y:S01]  /*1cac0*/  @!P2 IMAD.MOV R2, RZ, RZ, -R2 ;  /* 0x000000ffff02a224 */ /* 0x000fe200078e0a02 */
[----:B------:R-:W-:-:S05]  /*1cad0*/  @!P1 LOP3.LUT R2, RZ, R5, RZ, 0x33, !PT ;  /* 0x00000005ff029212 */ /* 0x000fca00078e33ff */
[----:B------:R-:W-:Y:S02]  /*1cae0*/  IMAD R6, R7, R2, RZ ;  /* 0x0000000207067224 */ /* 0x000fe400078e02ff */
[----:B------:R-:W-:Y:S02]  /*1caf0*/  IMAD.MOV R2, RZ, RZ, -R2 ;  /* 0x000000ffff027224 */ /* 0x000fe400078e0a02 */
[----:B------:R-:W-:Y:S02]  /*1cb00*/  IMAD.MOV R3, RZ, RZ, -R6 ;  /* 0x000000ffff037224 */ /* 0x000fe400078e0a06 */
[----:B------:R-:W-:Y:S02]  /*1cb10*/  IMAD R4, R5, R2, R4 ;  /* 0x0000000205047224 */ /* 0x000fe400078e0204 */
[----:B------:R-:W-:Y:S01]  /*1cb20*/  IMAD.MOV.U32 R2, RZ, RZ, RZ ;  /* 0x000000ffff027224 */ /* 0x000fe200078e00ff */
[----:B------:R-:W-:-:S04]  /*1cb30*/  VIADDMNMX R7, R3, R8, R7, PT ;  /* 0x0000000803077246 */ /* 0x000fc80003800107 */
[----:B------:R-:W-:-:S04]  /*1cb40*/  IABS R8, R7 ;  /* 0x0000000700087213 */ /* 0x000fc80000000000 */
[----:B------:R-:W0:Y:S08]  /*1cb50*/  I2F.RP R9, R8 ;  /* 0x0000000800097306 */ /* 0x000e300000209400 */
[----:B0-----:R-:W0:Y:S02]  /*1cb60*/  MUFU.RCP R9, R9 ;  /* 0x0000000900097308 */ /* 0x001e240000001000 */
[----:B0-----:R-:W-:Y:S01]  /*1cb70*/  VIADD R3, R9, 0xffffffe ;  /* 0x0ffffffe09037836 */ /* 0x001fe20000000000 */
[----:B------:R-:W-:-:S05]  /*1cb80*/  IABS R9, R7 ;  /* 0x0000000700097213 */ /* 0x000fca0000000000 */
[----:B------:R-:W0:Y:S02]  /*1cb90*/  F2I.FTZ.U32.TRUNC.NTZ R3, R3 ;  /* 0x0000000300037305 */ /* 0x000e24000021f000 */
[----:B0-----:R-:W-:-:S04]  /*1cba0*/  IMAD.MOV R5, RZ, RZ, -R3 ;  /* 0x000000ffff057224 */ /* 0x001fc800078e0a03 */
[----:B------:R-:W-:-:S04]  /*1cbb0*/  IMAD R5, R5, R8, RZ ;  /* 0x0000000805057224 */ /* 0x000fc800078e02ff */
[----:B------:R-:W-:Y:S01]  /*1cbc0*/  IMAD.HI.U32 R2, R3, R5, R2 ;  /* 0x0000000503027227 */ /* 0x000fe200078e0002 */
[----:B------:R-:W-:-:S03]  /*1cbd0*/  IABS R5, R4 ;  /* 0x0000000400057213 */ /* 0x000fc60000000000 */
        /* <DEDUP_REMOVED lines=9> */
[----:B------:R-:W-:Y:S02]  /*1cc70*/  ISETP.GE.AND P2, PT, R3, RZ, PT ;  /* 0x000000ff0300720c */ /* 0x000fe40003f46270 */
[----:B------:R-:W-:-:S05]  /*1cc80*/  IADD3 R3, R6, 0x1000000, R4 ;  /* 0x0100000006037810 */ /* 0x000fca0007ffe004 */
[----:B------:R-:W-:-:S06]  /*1cc90*/  @P0 VIADD R2, R2, 0x1 ;  /* 0x0000000102020836 */ /* 0x000fcc0000000000 */
[----:B------:R-:W-:Y:S01]  /*1cca0*/  @!P2 IMAD.MOV R2, RZ, RZ, -R2 ;  /* 0x000000ffff02a224 */ /* 0x000fe200078e0a02 */
[----:B------:R-:W-:Y:S01]  /*1ccb0*/  @!P1 LOP3.LUT R2, RZ, R7, RZ, 0x33, !PT ;  /* 0x00000007ff029212 */ /* 0x000fe200078e33ff */
[----:B------:R-:W-:-:S04]  /*1ccc0*/  IMAD.MOV R7, RZ, RZ, -R7 ;  /* 0x000000ffff077224 */ /* 0x000fc800078e0a07 */
[----:B------:R-:W-:-:S05]  /*1ccd0*/  IMAD R3, R2, R7, R3 ;  /* 0x0000000702037224 */ /* 0x000fca00078e0203 */
[----:B------:R1:W-:Y:S02]  /*1cce0*/  STL [R1+0x18], R3 ;  /* 0x0000180301007387 */ /* 0x0003e40000100800 */
.L_x_1248:
[----:B01----:R-:W-:-:S05]  /*1ccf0*/  LOP3.LUT R3, RZ, R2, RZ, 0x33, !PT ;  /* 0x00000002ff037212 */ /* 0x003fca00078e33ff */
[----:B------:R-:W-:-:S05]  /*1cd00*/  IMAD.IADD R0, R0, 0x1, R3 ;  /* 0x0000000100007824 */ /* 0x000fca00078e0203 */
[----:B------:R1:W-:Y:S01]  /*1cd10*/  STL [R1+0x14], R0 ;  /* 0x0000140001007387 */ /* 0x0003e20000100800 */
[----:B------:R-:W-:Y:S05]  /*1cd20*/  BRA `(.L_x_1249) ;  /* 0x0000000000107947 */ /* 0x000fea0003800000 */
.L_x_1244:
[----:B------:R0:W-:Y:S01]  /*1cd30*/  STL [R1+0x10], R6 ;  /* 0x0000100601007387 */ /* 0x0001e20000100800 */
[----:B------:R-:W-:-:S03]  /*1cd40*/  ULDC UR41, c[0x0][0xc3c] ;  /* 0x00030f0000297ab9 */ /* 0x000fc60000000800 */
[----:B------:R0:W-:Y:S04]  /*1cd50*/  STL [R1+0x14], RZ ;  /* 0x000014ff01007387 */ /* 0x0001e80000100800 */
[----:B------:R0:W-:Y:S02]  /*1cd60*/  STL [R1+0x18], RZ ;  /* 0x000018ff01007387 */ /* 0x0001e40000100800 */
.L_x_1249:
[----:B------:R-:W2:Y:S04]  /*1cd70*/  LDL R3, [R1+0x14] ;  /* 0x0000140001037983 */ /* 0x000ea80000100800 */
[----:B------:R-:W3:Y:S04]  /*1cd80*/  LDL R2, [R1+0x18] ;  /* 0x0000180001027983 */ /* 0x000ee80000100800 */
[----:B------:R-:W4:Y:S01]  /*1cd90*/  LDL R4, [R1+0x10] ;  /* 0x0000100001047983 */ /* 0x000f220000100800 */
[----:B-1----:R-:W1:Y:S01]  /*1cda0*/  S2R R0, SR_TID.X ;  /* 0x0000000000007919 */ /* 0x002e620000002100 */
[----:B------:R-:W-:Y:S01]  /*1cdb0*/  BAR.SYNC.DEFER_BLOCKING 0x4, 0x200 ;  /* 0x0108000000007b1d */ /* 0x000fe20000010000 */
[----:B--2---:R-:W-:-:S02]  /*1cdc0*/  IMAD.MOV.U32 R5, RZ, RZ, R3 ;  /* 0x000000ffff057224 */ /* 0x004fc400078e0003 */
[----:B---3--:R-:W-:-:S03]  /*1cdd0*/  IMAD.MOV.U32 R3, RZ, RZ, R2 ;  /* 0x000000ffff037224 */ /* 0x008fc600078e0002 */
[----:B------:R2:W3:Y:S01]  /*1cde0*/  LDL R2, [R1+0x1c] ;  /* 0x00001c0001027983 */ /* 0x0004e20000100800 */
[----:B-1----:R-:W-:Y:S01]  /*1cdf0*/  LOP3.LUT R0, R0, 0x1f, RZ, 0xc0, !PT ;  /* 0x0000001f00007812 */ /* 0x002fe200078ec0ff */
[----:B0-----:R-:W-:-:S03]  /*1ce00*/  IMAD.MOV.U32 R6, RZ, RZ, R3 ;  /* 0x000000ffff067224 */ /* 0x001fc600078e0003 */
[----:B------:R-:W-:-:S13]  /*1ce10*/  ISETP.NE.AND P0, PT, R0, RZ, PT ;  /* 0x000000ff0000720c */ /* 0x000fda0003f05270 */
[----:B------:R-:W-:Y:S01]  /*1ce20*/  @!P0 MOV R0, 0x400 ;  /* 0x0000040000008802 */ /* 0x000fe20000000f00 */
[----:B---3--:R-:W0:Y:S03]  /*1ce30*/  @!P0 S2R R2, SR_CgaCtaId ;  /* 0x0000000000028919 */ /* 0x008e260000008800 */
[----:B0-----:R-:W-:Y:S01]  /*1ce40*/  @!P0 LEA R17, R2, R0, 0x18 ;  /* 0x0000000002118211 */ /* 0x001fe200078ec0ff */
[----:B------:R-:W-:Y:S01]  /*1ce50*/  IMAD.U32 R0, RZ, RZ, UR41 ;  /* 0x00000029ff007e24 */ /* 0x000fe2000f8e00ff */
[----:B------:R2:W-:Y:S03]  /*1ce60*/  @!P0 STL [R1+0x1c], R2 ;  /* 0x00001c0201008387 */ /* 0x0005e60000100800 */
[----:B------:R-:W-:-:S05]  /*1ce70*/  @!P0 IMAD.MOV.U32 R7, RZ, RZ, R0 ;  /* 0x000000ffff078224 */ /* 0x000fca00078e0000 */
[----:B----4-:R2:W-:Y:S01]  /*1ce80*/  @!P0 STS.128 [R17+0x132d0], R4 ;  /* 0x0132d00411008388 */ /* 0x0105e20000000c00 */
[----:B------:R-:W-:Y:S06]  /*1ce90*/  BAR.ARV 0x5, 0x200 ;  /* 0x0148000000007b1d */ /* 0x000fec0000002000 */
.L_x_1242:
[----:B------:R-:W-:Y:S02]  /*1cea0*/  ULDC UR4, c[0x0][0xc3c] ;  /* 0x00030f0000047ab9 */ /* 0x000fe40000000800 */
[----:B------:R-:W-:-:S06]  /*1ceb0*/  UISETP.GE.AND UP0, UPT, UR41, UR4, UPT ;  /* 0x000000042900728c */ /* 0x000fcc000bf06270 */
[----:B------:R-:W-:-:S13]  /*1cec0*/  PLOP3.LUT P0, PT, PT, PT, UP0, 0x80, 0x0 ;  /* 0x000000000000781c */ /* 0x000fda0003f0f008 */
[----:B------:R-:W-:Y:S05]  /*1ced0*/  @!P0 BRA `(.L_x_1250) ;  /* 0xffffffa000408947 */ /* 0x000fea000383ffff */
.L_x_1168:
[----:B------:R-:W3:Y:S01]  /*1cee0*/  LDL.LU R0, [R1+0x30] ;  /* 0x0000300001007983 */ /* 0x000ee20000300800 */
[----:B------:R-:W-:Y:S01]  /*1cef0*/  BSSY B0, `(.L_x_1251) ;  /* 0x000000b000007945 */ /* 0x000fe20003800000 */
[----:B012---:R-:W0:Y:S01]  /*1cf00*/  S2R R5, SR_CgaCtaId ;  /* 0x0000000000057919 */ /* 0x007e220000008800 */
[----:B---3--:R-:W-:-:S05]  /*1cf10*/  VIADD R0, R0, 0x1 ;  /* 0x0000000100007836 */ /* 0x008fca0000000000 */
        /* <DEDUP_REMOVED lines=8> */
.L_x_1341:
[----:B------:R-:W-:Y:S05]  /*1cfa0*/  BSYNC B0 ;  /* 0x0000000000007941 */ /* 0x000fea0003800000 */
.L_x_1251:
[----:B------:R-:W-:-:S03]  /*1cfb0*/  UMOV UR4, 0xffffffff ;  /* 0xffffffff00047882 */ /* 0x000fc60000000000 */
[----:B------:R-:W-:Y:S05]  /*1cfc0*/  BRA.DIV UR4, `(.L_x_1253) ;  /* 0x0000002a04a47947 */ /* 0x000fea000b800000 */
[----:B0-----:R-:W0:Y:S02]  /*1cfd0*/  S2R R0, SR_TID.X ;  /* 0x0000000000007919 */ /* 0x001e240000002100 */
[----:B0-----:R-:W-:-:S04]  /*1cfe0*/  SHF.R.U32.HI R0, RZ, 0x5, R0 ;  /* 0x00000005ff007819 */ /* 0x001fc80000011600 */
[----:B------:R-:W-:-:S05]  /*1cff0*/  LOP3.LUT R0, R0, 0x3, RZ, 0xc0, !PT ;  /* 0x0000000300007812 */ /* 0x000fca00078ec0ff */
[----:B------:R0:W1:Y:S02]  /*1d000*/  SHFL.IDX PT, R14, R0, RZ, 0x1f ;  /* 0x00001fff000e7589 */ /* 0x00006400000e0000 */
.L_x_1344:
[----:B-1----:R-:W-:Y:S01]  /*1d010*/  ISETP.NE.AND P0, PT, R14, RZ, PT ;  /* 0x000000ff0e00720c */ /* 0x002fe20003f05270 */
[----:B------:R-:W-:-:S12]  /*1d020*/  BSSY B0, `(.L_x_1254) ;  /* 0x000002e000007945 */ /* 0x000fd80003800000 */
[----:B------:R-:W-:Y:S05]  /*1d030*/  @P0 BRA `(.L_x_1255) ;  /* 0x0000000000b00947 */ /* 0x000fea0003800000 */
[----:B------:R-:W-:-:S03]  /*1d040*/  UMOV UR4, 0xffffffff ;  /* 0xffffffff00047882 */ /* 0x000fc60000000000 */
[----:B------:R-:W-:Y:S05]  /*1d050*/  BRA.DIV UR4, `(.L_x_1256) ;  /* 0x0000002a04b47947 */ /* 0x000fea000b800000 */
[----:B------:R-:W-:-:S13]  /*1d060*/  ELECT P6, URZ, PT ;  /* 0x00000000003f782f */ /* 0x000fda00038c0000 */
.L_x_1347:
[----:B------:R-:W-:Y:S05]  /*1d070*/  @!P6 BRA `(.L_x_1255) ;  /* 0x0000000000a0e947 */ /* 0x000fea0003800000 */
[----:B------:R-:W-:-:S06]  /*1d080*/  ULOP3.LUT UR4, UR37, 0x2, URZ, 0xfc, !UPT ;  /* 0x0000000225047892 */ /* 0x000fcc000f8efc3f */
[----:B0-----:R-:W-:-:S05]  /*1d090*/  IMAD.U32 R0, RZ, RZ, UR4 ;  /* 0x00000004ff007e24 */ /* 0x001fca000f8e00ff */
[----:B------:R-:W-:-:S13]  /*1d0a0*/  ISETP.NE.AND P0, PT, R0, 0x3, PT ;  /* 0x000000030000780c */ /* 0x000fda0003f05270 */
[----:B------:R-:W-:Y:S05]  /*1d0b0*/  @!P0 BRA `(.L_x_1257) ;  /* 0x0000000000048947 */ /* 0x000fea0003800000 */
[----:B------:R-:W-:Y:S01]  /*1d0c0*/  BPT.TRAP 0x1 ;  /* 0x000000040000795c */ /* 0x000fe20000300000 */
.L_x_1257:
[----:B------:R-:W2:Y:S01]  /*1d0d0*/  LDL R0, [R1+0x4] ;  /* 0x0000040001007983 */ /* 0x000ea20000100800 */
[C---:B------:R-:W-:Y:S02]  /*1d0e0*/  IMAD R3, R28.reuse, 0x8, R5 ;  /* 0x000000081c037824 */ /* 0x040fe400078e0205 */
[----:B------:R-:W-:-:S05]  /*1d0f0*/  VIADD R28, R28, 0x1 ;  /* 0x000000011c1c7836 */ /* 0x000fca0000000000 */
[----:B------:R-:W-:Y:S02]  /*1d100*/  ISETP.NE.AND P2, PT, R28, 0x2, PT ;  /* 0x000000021c00780c */ /* 0x000fe40003f45270 */
[----:B--2---:R-:W-:Y:S02]  /*1d110*/  SHF.L.U32 R2, R0, 0x1f, RZ ;  /* 0x0000001f00027819 */ /* 0x004fe400000006ff */
[----:B------:R-:W-:Y:S02]  /*1d120*/  SEL R0, RZ, 0x1, P2 ;  /* 0x00000001ff007807 */ /* 0x000fe40001000000 */
[----:B------:R-:W0:Y:S02]  /*1d130*/  SYNCS.PHASECHK.TRANS64.TRYWAIT P1, [R3+URZ+0x13240], R2 ;  /* 0x01324002030075a7 */ /* 0x000e24000802017f */
[----:B0-----:R-:W-:Y:S05]  /*1d140*/  @!P1 BRA `(.L_x_1258) ;  /* 0x0000002800989947 */ /* 0x001fea0003800000 */
.L_x_1348:
[----:B------:R-:W2:Y:S01]  /*1d150*/  LDL.LU R4, [R1+0x4] ;  /* 0x0000040001047983 */ /* 0x000ea20000300800 */
[----:B------:R-:W-:Y:S02]  /*1d160*/  SEL R28, R28, RZ, P2 ;  /* 0x000000ff1c1c7207 */ /* 0x000fe40001000000 */
[----:B--2---:R-:W-:Y:S01]  /*1d170*/  LOP3.LUT R0, R4, R0, RZ, 0x3c, !PT ;  /* 0x0000000004007212 */ /* 0x004fe200078e3cff */
[----:B------:R-:W-:Y:S06]  /*1d180*/  @!P0 BRA `(.L_x_1259) ;  /* 0x0000000000048947 */ /* 0x000fec0003800000 */
[----:B------:R-:W-:Y:S01]  /*1d190*/  BPT.TRAP 0x1 ;  /* 0x000000040000795c */ /* 0x000fe20000300000 */
.L_x_1259:
[----:B------:R-:W-:Y:S01]  /*1d1a0*/  IMAD R5, R28, 0x8, R5 ;  /* 0x000000081c057824 */ /* 0x000fe200078e0205 */
[----:B------:R-:W-:-:S04]  /*1d1b0*/  SHF.L.U32 R0, R0, 0x1f, RZ ;  /* 0x0000001f00007819 */ /* 0x000fc800000006ff */
[----:B------:R-:W1:Y:S02]  /*1d1c0*/  SYNCS.PHASECHK.TRANS64.TRYWAIT P1, [R5+URZ+0x13240], R0 ;  /* 0x01324000050075a7 */ /* 0x000e64000802017f */
[----:B-1----:R-:W-:Y:S05]  /*1d1d0*/  @!P1 BRA `(.L_x_1260) ;  /* 0x0000002800889947 */ /* 0x002fea0003800000 */
.L_x_1349:
[----:B------:R-:W-:Y:S05]  /*1d1e0*/  @!P0 BRA `(.L_x_1261) ;  /* 0x0000000000048947 */ /* 0x000fea0003800000 */
[----:B------:R-:W-:Y:S01]  /*1d1f0*/  BPT.TRAP 0x1 ;  /* 0x000000040000795c */ /* 0x000fe20000300000 */
.L_x_1261:
[----:B------:R-:W2:Y:S02]  /*1d200*/  SYNCS.PHASECHK.TRANS64.TRYWAIT P1, [R3+URZ+0x13260], R2 ;  /* 0x01326002030075a7 */ /* 0x000ea4000802017f */
[----:B--2---:R-:W-:Y:S05]  /*1d210*/  @!P1 BRA `(.L_x_1262) ;  /* 0x00000028008c9947 */ /* 0x004fea0003800000 */
.L_x_1350:
[----:B------:R-:W-:Y:S05]  /*1d220*/  @!P0 BRA `(.L_x_1263) ;  /* 0x0000000000048947 */ /* 0x000fea0003800000 */
[----:B------:R-:W-:Y:S01]  /*1d230*/  BPT.TRAP 0x1 ;  /* 0x000000040000795c */ /* 0x000fe20000300000 */
.L_x_1263:
[----:B------:R-:W3:Y:S02]  /*1d240*/  SYNCS.PHASECHK.TRANS64.TRYWAIT P1, [R5+URZ+0x13260], R0 ;  /* 0x01326000050075a7 */ /* 0x000ee4000802017f */
[----:B---3--:R-:W-:Y:S05]  /*1d250*/  @!P1 BRA `(.L_x_1264) ;  /* 0x0000002800909947 */ /* 0x008fea0003800000 */
.L_x_1351:
[----:B------:R-:W-:Y:S05]  /*1d260*/  @!P0 BRA `(.L_x_1265) ;  /* 0x0000000000048947 */ /* 0x000fea0003800000 */
[----:B------:R-:W-:Y:S01]  /*1d270*/  BPT.TRAP 0x1 ;  /* 0x000000040000795c */ /* 0x000fe20000300000 */
.L_x_1265:
[----:B------:R-:W4:Y:S02]  /*1d280*/  SYNCS.PHASECHK.TRANS64.TRYWAIT P1, [R3+URZ+0x13280], R2 ;  /* 0x01328002030075a7 */ /* 0x000f24000802017f */
[----:B----4-:R-:W-:Y:S05]  /*1d290*/  @!P1 BRA `(.L_x_1266) ;  /* 0x0000002800949947 */ /* 0x010fea0003800000 */
.L_x_1352:
[----:B------:R-:W-:Y:S05]  /*1d2a0*/  @!P0 BRA `(.L_x_1267) ;  /* 0x0000000000048947 */ /* 0x000fea0003800000 */
[----:B------:R-:W-:Y:S01]  /*1d2b0*/  BPT.TRAP 0x1 ;  /* 0x000000040000795c */ /* 0x000fe20000300000 */
.L_x_1267:
[----:B------:R0:W0:Y:S02]  /*1d2c0*/  SYNCS.PHASECHK.TRANS64.TRYWAIT P0, [R5+URZ+0x13280], R0 ;  /* 0x01328000050075a7 */ /* 0x000024000800017f */
[----:B0-----:R-:W-:Y:S05]  /*1d2d0*/  @!P0 NANOSLEEP.SYNCS 0x989680 ;  /* 0x009896800000895d */ /* 0x001fea0003900000 */
[----:B------:R-:W0:Y:S02]  /*1d2e0*/  @!P0 SYNCS.PHASECHK.TRANS64 P0, [R5+URZ+0x13280], R0 ;  /* 0x01328000050085a7 */ /* 0x000e24000800007f */
[----:B0-----:R-:W-:Y:S05]  /*1d2f0*/  @!P0 BRA `(.L_x_1267) ;  /* 0xfffffffc00f08947 */ /* 0x001fea000383ffff */
.L_x_1255:
[----:B------:R-:W-:Y:S05]  /*1d300*/  BSYNC B0 ;  /* 0x0000000000007941 */ /* 0x000fea0003800000 */
.L_x_1254:
[----:B------:R-:W-:Y:S05]  /*1d310*/  EXIT ;  /* 0x000000000000794d */ /* 0x000fea0003800000 */
.L_x_1072:
[----:B0-----:R-:W-:-:S04]  /*1d320*/  IMAD.U32 R3, RZ, RZ, UR45 ;  /* 0x0000002dff037e24 */ /* 0x001fc8000f8e00ff */
[----:B------:R0:W1:Y:S03]  /*1d330*/  SYNCS.PHASECHK.TRANS64.TRYWAIT P1, [R3+URZ+0x13200], R8 ;  /* 0x01320008030075a7 */ /* 0x000066000802017f */
[----:B-1----:R-:W-:Y:S05]  /*1d340*/  @!P1 NANOSLEEP.SYNCS 0x989680 ;  /* 0x009896800000995d */ /* 0x002fea0003900000 */
[----:B------:R-:W1:Y:S02]  /*1d350*/  @!P1 SYNCS.PHASECHK.TRANS64 P1, [R3+URZ+0x13200], R8 ;  /* 0x01320008030095a7 */ /* 0x000e64000802007f */
[----:B-1----:R-:W-:Y:S05]  /*1d360*/  @!P1 BRA `(.L_x_1072) ;  /* 0xfffffffc00ec9947 */ /* 0x002fea000383ffff */
[----:B------:R-:W-:Y:S05]  /*1d370*/  BRA `(.L_x_1268) ;  /* 0xfffffe48009c7947 */ /* 0x000fea000383ffff */
.L_x_1076:
[----:B-1----:R1:W2:Y:S02]  /*1d380*/  SYNCS.PHASECHK.TRANS64.TRYWAIT P1, [R106+URZ+0x13230], R3 ;  /* 0x013230036a0075a7 */ /* 0x0022a4000802017f */
[----:B--2---:R-:W-:Y:S05]  /*1d390*/  @!P1 NANOSLEEP.SYNCS 0x989680 ;  /* 0x009896800000995d */ /* 0x004fea0003900000 */
[----:B------:R-:W2:Y:S02]  /*1d3a0*/  @!P1 SYNCS.PHASECHK.TRANS64 P1, [R106+URZ+0x13230], R3 ;  /* 0x013230036a0095a7 */ /* 0x000ea4000802007f */
[----:B--2---:R-:W-:Y:S05]  /*1d3b0*/  @!P1 BRA `(.L_x_1076) ;  /* 0xfffffffc00f09947 */ /* 0x004fea000383ffff */
[----:B------:R-:W-:Y:S05]  /*1d3c0*/  BRA `(.L_x_1075) ;  /* 0xfffffe4800b87947 */ /* 0x000fea000383ffff */
.L_x_1093:
[----:B-1----:R-:W-:-:S04]  /*1d3d0*/  IMAD.U32 R9, RZ, RZ, UR24 ;  /* 0x00000018ff097e24 */ /* 0x002fc8000f8e00ff */
[----:B------:R1:W2:Y:S03]  /*1d3e0*/  SYNCS.PHASECHK.TRANS64.TRYWAIT P1, [R9+URZ+0x13230], R8 ;  /* 0x01323008090075a7 */ /* 0x0002a6000802017f */
[----:B--2---:R-:W-:Y:S05]  /*1d3f0*/  @!P1 NANOSLEEP.SYNCS 0x989680 ;  /* 0x009896800000995d */ /* 0x004fea0003900000 */
[----:B------:R-:W2:Y:S02]  /*1d400*/  @!P1 SYNCS.PHASECHK.TRANS64 P1, [R9+URZ+0x13230], R8 ;  /* 0x01323008090095a7 */ /* 0x000ea4000802007f */
[----:B--2---:R-:W-:Y:S05]  /*1d410*/  @!P1 BRA `(.L_x_1093) ;  /* 0xfffffffc00ec9947 */ /* 0x004fea000383ffff */
[----:B------:R-:W-:Y:S05]  /*1d420*/  BRA `(.L_x_1092) ;  /* 0xfffffe9000d47947 */ /* 0x000fea000383ffff */
.L_x_1097:
[----:B-1----:R-:W-:-:S04]  /*1d430*/  IMAD.U32 R9, RZ, RZ, UR11 ;  /* 0x0000000bff097e24 */ /* 0x002fc8000f8e00ff */
[----:B------:R1:W2:Y:S03]  /*1d440*/  SYNCS.PHASECHK.TRANS64.TRYWAIT P1, [R9+URZ+0x13250], R8 ;  /* 0x01325008090075a7 */ /* 0x0002a6000802017f */
[----:B--2---:R-:W-:Y:S05]  /*1d450*/  @!P1 NANOSLEEP.SYNCS 0x989680 ;  /* 0x009896800000995d */ /* 0x004fea0003900000 */
[----:B------:R-:W2:Y:S02]  /*1d460*/  @!P1 SYNCS.PHASECHK.TRANS64 P1, [R9+URZ+0x13250], R8 ;  /* 0x01325008090095a7 */ /* 0x000ea4000802007f */
[----:B--2---:R-:W-:Y:S05]  /*1d470*/  @!P1 BRA `(.L_x_1097) ;  /* 0xfffffffc00ec9947 */ /* 0x004fea000383ffff */
[----:B------:R-:W-:Y:S05]  /*1d480*/  BRA `(.L_x_1096) ;  /* 0xfffffe9400e07947 */ /* 0x000fea000383ffff */
.L_x_1116:
[----:B-1----:R-:W-:-:S04]  /*1d490*/  IMAD.U32 R5, RZ, RZ, UR21 ;  /* 0x00000015ff057e24 */ /* 0x002fc8000f8e00ff */
[----:B------:R1:W2:Y:S03]  /*1d4a0*/  SYNCS.PHASECHK.TRANS64.TRYWAIT P1, [R5+URZ+0x13230], R4 ;  /* 0x01323004050075a7 */ /* 0x0002a6000802017f */
[----:B--2---:R-:W-:Y:S05]  /*1d4b0*/  @!P1 NANOSLEEP.SYNCS 0x989680 ;  /* 0x009896800000995d */ /* 0x004fea0003900000 */
[----:B------:R-:W2:Y:S02]  /*1d4c0*/  @!P1 SYNCS.PHASECHK.TRANS64 P1, [R5+URZ+0x13230], R4 ;  /* 0x01323004050095a7 */ /* 0x000ea4000802007f */
[----:B--2---:R-:W-:Y:S05]  /*1d4d0*/  @!P1 BRA `(.L_x_1116) ;  /* 0xfffffffc00ec9947 */ /* 0x004fea000383ffff */
[----:B------:R-:W-:Y:S05]  /*1d4e0*/  BRA `(.L_x_1115) ;  /* 0xfffffedc00a47947 */ /* 0x000fea000383ffff */
.L_x_1120:
[----:B-1----:R-:W-:-:S04]  /*1d4f0*/  IMAD.U32 R5, RZ, RZ, UR11 ;  /* 0x0000000bff057e24 */ /* 0x002fc8000f8e00ff */
[----:B------:R1:W2:Y:S03]  /*1d500*/  SYNCS.PHASECHK.TRANS64.TRYWAIT P1, [R5+URZ+0x13250], R4 ;  /* 0x01325004050075a7 */ /* 0x0002a6000802017f */
[----:B--2---:R-:W-:Y:S05]  /*1d510*/  @!P1 NANOSLEEP.SYNCS 0x989680 ;  /* 0x009896800000995d */ /* 0x004fea0003900000 */
[----:B------:R-:W2:Y:S02]  /*1d520*/  @!P1 SYNCS.PHASECHK.TRANS64 P1, [R5+URZ+0x13250], R4 ;  /* 0x01325004050095a7 */ /* 0x000ea4000802007f */
[----:B--2---:R-:W-:Y:S05]  /*1d530*/  @!P1 BRA `(.L_x_1120) ;  /* 0xfffffffc00ec9947 */ /* 0x004fea000383ffff */
[----:B------:R-:W-:Y:S05]  /*1d540*/  BRA `(.L_x_1119) ;  /* 0xfffffee000b07947 */ /* 0x000fea000383ffff */
.L_x_1128:
[----:B-1----:R-:W-:-:S04]  /*1d550*/  IMAD.U32 R9, RZ, RZ, UR6 ;  /* 0x00000006ff097e24 */ /* 0x002fc8000f8e00ff */
[----:B------:R1:W2:Y:S03]  /*1d560*/  SYNCS.PHASECHK.TRANS64.TRYWAIT P1, [R9+URZ+0x13230], R8 ;  /* 0x01323008090075a7 */ /* 0x0002a6000802017f */
[----:B--2---:R-:W-:Y:S05]  /*1d570*/  @!P1 NANOSLEEP.SYNCS 0x989680 ;  /* 0x009896800000995d */ /* 0x004fea0003900000 */
[----:B------:R-:W2:Y:S02]  /*1d580*/  @!P1 SYNCS.PHASECHK.TRANS64 P1, [R9+URZ+0x13230], R8 ;  /* 0x01323008090095a7 */ /* 0x000ea4000802007f */
[----:B--2---:R-:W-:Y:S05]  /*1d590*/  @!P1 BRA `(.L_x_1128) ;  /* 0xfffffffc00ec9947 */ /* 0x004fea000383ffff */
[----:B------:R-:W-:Y:S05]  /*1d5a0*/  BRA `(.L_x_1127) ;  /* 0xffffff0800947947 */ /* 0x000fea000383ffff */
.L_x_1132:
[----:B-1----:R-:W-:-:S04]  /*1d5b0*/  IMAD.U32 R9, RZ, RZ, UR11 ;  /* 0x0000000bff097e24 */ /* 0x002fc8000f8e00ff */
[----:B------:R1:W2:Y:S03]  /*1d5c0*/  SYNCS.PHASECHK.TRANS64.TRYWAIT P1, [R9+URZ+0x13250], R8 ;  /* 0x01325008090075a7 */ /* 0x0002a6000802017f */
[----:B--2---:R-:W-:Y:S05]  /*1d5d0*/  @!P1 NANOSLEEP.SYNCS 0x989680 ;  /* 0x009896800000995d */ /* 0x004fea0003900000 */
[----:B------:R-:W2:Y:S02]  /*1d5e0*/  @!P1 SYNCS.PHASECHK.TRANS64 P1, [R9+URZ+0x13250], R8 ;  /* 0x01325008090095a7 */ /* 0x000ea4000802007f */
[----:B--2---:R-:W-:Y:S05]  /*1d5f0*/  @!P1 BRA `(.L_x_1132) ;  /* 0xfffffffc00ec9947 */ /* 0x004fea000383ffff */
[----:B------:R-:W-:Y:S05]  /*1d600*/  BRA `(.L_x_1131) ;  /* 0xffffff0c00a07947 */ /* 0x000fea000383ffff */
.L_x_1147:
[----:B-1----:R-:W-:-:S04]  /*1d610*/  IMAD.U32 R3, RZ, RZ, UR14 ;  /* 0x0000000eff037e24 */ /* 0x002fc8000f8e00ff */
[----:B------:R1:W2:Y:S03]  /*1d620*/  SYNCS.PHASECHK.TRANS64.TRYWAIT P1, [R3+URZ+0x13250], R0 ;  /* 0x01325000030075a7 */ /* 0x0002a6000802017f */
[----:B--2---:R-:W-:Y:S05]  /*1d630*/  @!P1 NANOSLEEP.SYNCS 0x989680 ;  /* 0x009896800000995d */ /* 0x004fea0003900000 */
[----:B------:R-:W2:Y:S02]  /*1d640*/  @!P1 SYNCS.PHASECHK.TRANS64 P1, [R3+URZ+0x13250], R0 ;  /* 0x01325000030095a7 */ /* 0x000ea4000802007f */
[----:B--2---:R-:W-:Y:S05]  /*1d650*/  @!P1 BRA `(.L_x_1147) ;  /* 0xfffffffc00ec9947 */ /* 0x004fea000383ffff */
[----:B------:R-:W-:Y:S05]  /*1d660*/  BRA `(.L_x_1146) ;  /* 0xffffff5000a07947 */ /* 0x000fea000383ffff */
.L_x_1190:
[----:B------:R-:W1:Y:S01]  /*1d670*/  S2R R21, SR_TID.X ;  /* 0x0000000000157919 */ /* 0x000e620000002100 */
[----:B------:R-:W-:Y:S02]  /*1d680*/  IMAD.MOV.U32 R12, RZ, RZ, RZ ;  /* 0x000000ffff0c7224 */ /* 0x000fe400078e00ff */
[----:B------:R-:W-:Y:S02]  /*1d690*/  IMAD.MOV.U32 R11, RZ, RZ, 0x1f ;  /* 0x0000001fff0b7424 */ /* 0x000fe400078e00ff */
[----:B------:R-:W-:Y:S01]  /*1d6a0*/  IMAD.MOV.U32 R15, RZ, RZ, -0x1 ;  /* 0xffffffffff0f7424 */ /* 0x000fe200078e00ff */
[----:B-1----:R-:W-:-:S04]  /*1d6b0*/  SHF.R.U32.HI R21, RZ, 0x5, R21 ;  /* 0x00000005ff157819 */ /* 0x002fc80000011615 */
[----:B------:R-:W-:-:S05]  /*1d6c0*/  LOP3.LUT R21, R21, 0x3, RZ, 0xc0, !PT ;  /* 0x0000000315157812 */ /* 0x000fca00078ec0ff */
[----:B------:R-:W-:-:S07]  /*1d6d0*/  IMAD.MOV.U32 R13, RZ, RZ, R21 ;  /* 0x000000ffff0d7224 */ /* 0x000fce00078e0015 */
[----:B0-----:R-:W-:Y:S05]  /*1d6e0*/  WARPSYNC.COLLECTIVE R15, `(.L_x_1269) ;  /* 0x000000000f087348 */ /* 0x001fea0003c00000 */
[----:B------:R1:W2:Y:S02]  /*1d6f0*/  SHFL.IDX P6, R14, R13, R12, R11 ;  /* 0x0000000c0d0e7389 */ /* 0x0002a400000c000b */
[----:B012---:R-:W-:Y:S01]  /*1d700*/  ENDCOLLECTIVE ;  /* 0x000000000000791b */ /* 0x007fe20003800000 */
.L_x_1269:
[----:B------:R-:W-:Y:S05]  /*1d710*/  BRA `(.L_x_1270) ;  /* 0xffffffac00587947 */ /* 0x000fea000383ffff */
.L_x_1193:
[----:B0-----:R-:W2:Y:S02]  /*1d720*/  LDL R0, [R1+0x14] ;  /* 0x0000140001007983 */ /* 0x001ea40000100800 */
[----:B--2---:R0:W1:Y:S02]  /*1d730*/  SYNCS.PHASECHK.TRANS64.TRYWAIT P0, [R4+URZ+0x13280], R0 ;  /* 0x01328000040075a7 */ /* 0x004064000800017f */
[----:B-1----:R-:W-:Y:S05]  /*1d740*/  @!P0 NANOSLEEP.SYNCS 0x989680 ;  /* 0x009896800000895d */ /* 0x002fea0003900000 */
[----:B------:R-:W1:Y:S02]  /*1d750*/  @!P0 SYNCS.PHASECHK.TRANS64 P0, [R4+URZ+0x13280], R0 ;  /* 0x01328000040085a7 */ /* 0x000e64000800007f */
[----:B-1----:R-:W-:Y:S05]  /*1d760*/  @!P0 BRA `(.L_x_1193) ;  /* 0xfffffffc00ec8947 */ /* 0x002fea000383ffff */
[----:B------:R-:W-:Y:S05]  /*1d770*/  BRA `(.L_x_1271) ;  /* 0xffffffb000807947 */ /* 0x000fea000383ffff */
.L_x_1194:
        /* <DEDUP_REMOVED lines=8> */
.L_x_1273:
[----:B------:R-:W-:Y:S05]  /*1d800*/  BSYNC B0 ;  /* 0x0000000000007941 */ /* 0x000fea0003800000 */
.L_x_1272:
[----:B------:R-:W-:Y:S01]  /*1d810*/  IMAD.MOV.U32 R13, RZ, RZ, R10 ;  /* 0x000000ffff0d7224 */ /* 0x000fe200078e000a */
[C---:B------:R-:W-:Y:S01]  /*1d820*/  ISETP.GE.AND P2, PT, R9.reuse, 0x81, PT ;  /* 0x000000810900780c */ /* 0x040fe20003f46270 */
[----:B------:R-:W-:Y:S01]  /*1d830*/  IMAD.MOV.U32 R12, RZ, RZ, RZ ;  /* 0x000000ffff0c7224 */ /* 0x000fe200078e00ff */
[----:B------:R-:W-:Y:S01]  /*1d840*/  LOP3.LUT R16, R16, 0xffffffef, RZ, 0xc0, !PT ;  /* 0xffffffef10107812 */ /* 0x000fe200078ec0ff */
[----:B------:R-:W-:Y:S01]  /*1d850*/  IMAD.MOV.U32 R11, RZ, RZ, 0x1c1f ;  /* 0x00001c1fff0b7424 */ /* 0x000fe200078e00ff */
[C---:B------:R-:W-:Y:S01]  /*1d860*/  ISETP.GE.AND P4, PT, R9.reuse, 0x21, PT ;  /* 0x000000210900780c */ /* 0x040fe20003f86270 */
[----:B------:R-:W-:Y:S01]  /*1d870*/  IMAD.MOV.U32 R15, RZ, RZ, -0x1 ;  /* 0xffffffffff0f7424 */ /* 0x000fe200078e00ff */
[----:B------:R-:W-:Y:S01]  /*1d880*/  ISETP.GE.AND P3, PT, R9, 0x41, PT ;  /* 0x000000410900780c */ /* 0x000fe20003f66270 */
[----:B------:R-:W-:-:S12]  /*1d890*/  IMAD.MOV.U32 R0, RZ, RZ, R14 ;  /* 0x000000ffff007224 */ /* 0x000fd800078e000e */
[----:B------:R-:W-:Y:S05]  /*1d8a0*/  WARPSYNC.COLLECTIVE R15, `(.L_x_1274) ;  /* 0x000000000f087348 */ /* 0x000fea0003c00000 */
[----:B------:R0:W1:Y:S02]  /*1d8b0*/  SHFL.IDX P6, R14, R13, R12, R11 ;  /* 0x0000000c0d0e7389 */ /* 0x00006400000c000b */
[----:B01----:R-:W-:Y:S01]  /*1d8c0*/  ENDCOLLECTIVE ;  /* 0x000000000000791b */ /* 0x003fe20003800000 */
.L_x_1274:
[----:B------:R-:W-:Y:S01]  /*1d8d0*/  @P2 LOP3.LUT R16, R16, 0x10, RZ, 0xfc, !PT ;  /* 0x0000001010102812 */ /* 0x000fe200078efcff */
[----:B------:R-:W-:Y:S02]  /*1d8e0*/  IMAD.MOV.U32 R13, RZ, RZ, R19 ;  /* 0x000000ffff0d7224 */ /* 0x000fe400078e0013 */
[----:B------:R-:W-:Y:S02]  /*1d8f0*/  IMAD.MOV.U32 R12, RZ, RZ, 0x1 ;  /* 0x00000001ff0c7424 */ /* 0x000fe400078e00ff */
[----:B------:R-:W-:-:S07]  /*1d900*/  IMAD.MOV.U32 R2, RZ, RZ, R14 ;  /* 0x000000ffff027224 */ /* 0x000fce00078e000e */
[----:B------:R-:W-:Y:S05]  /*1d910*/  WARPSYNC.COLLECTIVE R15, `(.L_x_1275) ;  /* 0x000000000f087348 */ /* 0x000fea0003c00000 */
[----:B------:R0:W1:Y:S02]  /*1d920*/  SHFL.IDX P6, R14, R13, R12, R11 ;  /* 0x0000000c0d0e7389 */ /* 0x00006400000c000b */
[----:B01----:R-:W-:Y:S01]  /*1d930*/  ENDCOLLECTIVE ;  /* 0x000000000000791b */ /* 0x003fe20003800000 */
.L_x_1275:
[----:B------:R-:W-:Y:S02]  /*1d940*/  IADD3 R2, P1, R21, R2, RZ ;  /* 0x0000000215027210 */ /* 0x000fe40007f3e0ff */
[----:B------:R-:W0:Y:S03]  /*1d950*/  S2R R21, SR_TID.X ;  /* 0x0000000000157919 */ /* 0x000e260000002100 */
[----:B------:R-:W-:Y:S01]  /*1d960*/  IMAD.X R3, RZ, RZ, R0, P1 ;  /* 0x000000ffff037224 */ /* 0x000fe200008e0600 */
[----:B------:R-:W-:Y:S01]  /*1d970*/  ISETP.LT.OR P1, PT, R9, 0x1, P0 ;  /* 0x000000010900780c */ /* 0x000fe20000721670 */
[----:B------:R-:W-:Y:S02]  /*1d980*/  IMAD.IADD R0, R17, 0x1, R20 ;  /* 0x0000000111007824 */ /* 0x000fe400078e0214 */
[----:B------:R-:W-:-:S10]  /*1d990*/  IMAD.MOV.U32 R13, RZ, RZ, R10 ;  /* 0x000000ffff0d7224 */ /* 0x000fd400078e000a */
[----:B------:R-:W-:Y:S01]  /*1d9a0*/  @!PT LDS RZ, [RZ] ;  /* 0x00000000fffff984 */ /* 0x000fe20000000800 */
[----:B------:R-:W-:Y:S01]  /*1d9b0*/  @!PT LDS RZ, [RZ] ;  /* 0x00000000fffff984 */ /* 0x000fe20000000800 */
[----:B------:R-:W-:Y:S01]  /*1d9c0*/  @!PT LDS RZ, [RZ] ;  /* 0x00000000fffff984 */ /* 0x000fe20000000800 */
[----:B------:R1:W-:Y:S02]  /*1d9d0*/  LDGSTS.E.BYPASS.LTC128B.128 [R0+0x6000], desc[UR52][R2.64], !P1 ;  /* 0x0600000002007fae */ /* 0x0003e4000c901d74 */
[----:B-1----:R-:W-:-:S07]  /*1d9e0*/  IMAD.MOV.U32 R2, RZ, RZ, R14 ;  /* 0x000000ffff027224 */ /* 0x002fce00078e000e */
[----:B0-----:R-:W-:Y:S05]  /*1d9f0*/  WARPSYNC.COLLECTIVE R15, `(.L_x_1276) ;  /* 0x000000000f087348 */ /* 0x001fea0003c00000 */
[----:B------:R1:W2:Y:S02]  /*1da00*/  SHFL.IDX P6, R14, R13, R12, R11 ;  /* 0x0000000c0d0e7389 */ /* 0x0002a400000c000b */
[----:B012---:R-:W-:Y:S01]  /*1da10*/  ENDCOLLECTIVE ;  /* 0x000000000000791b */ /* 0x007fe20003800000 */
.L_x_1276:
[----:B------:R-:W-:-:S05]  /*1da20*/  IMAD.SHL.U32 R3, R21, 0x10, RZ ;  /* 0x0000001015037824 */ /* 0x000fca00078e00ff */
[----:B------:R-:W-:Y:S01]  /*1da30*/  LOP3.LUT R3, R3, 0x30, RZ, 0xc0, !PT ;  /* 0x0000003003037812 */ /* 0x000fe200078ec0ff */
[----:B------:R-:W-:Y:S02]  /*1da40*/  IMAD.MOV.U32 R13, RZ, RZ, R19 ;  /* 0x000000ffff0d7224 */ /* 0x000fe400078e0013 */
[----:B------:R-:W-:-:S05]  /*1da50*/  IMAD.MOV.U32 R12, RZ, RZ, R14 ;  /* 0x000000ffff0c7224 */ /* 0x000fca00078e000e */
[----:B------:R-:W-:Y:S01]  /*1da60*/  IADD3 R20, P1, R3, R12, RZ ;  /* 0x0000000c03147210 */ /* 0x000fe20007f3e0ff */
[----:B------:R-:W-:-:S04]  /*1da70*/  IMAD.MOV.U32 R12, RZ, RZ, 0x2 ;  /* 0x00000002ff0c7424 */ /* 0x000fc800078e00ff */
[----:B------:R-:W-:-:S08]  /*1da80*/  IMAD.X R21, RZ, RZ, R2, P1 ;  /* 0x000000ffff157224 */ /* 0x000fd000008e0602 */
[----:B------:R-:W-:Y:S05]  /*1da90*/  WARPSYNC.COLLECTIVE R15, `(.L_x_1277) ;  /* 0x000000000f087348 */ /* 0x000fea0003c00000 */
[----:B------:R0:W1:Y:S02]  /*1daa0*/  SHFL.IDX P6, R14, R13, R12, R11 ;  /* 0x0000000c0d0e7389 */ /* 0x00006400000c000b */
[----:B01----:R-:W-:Y:S01]  /*1dab0*/  ENDCOLLECTIVE ;  /* 0x000000000000791b */ /* 0x003fe20003800000 */
.L_x_1277:
[----:B------:R-:W-:Y:S01]  /*1dac0*/  ISETP.LT.OR P1, PT, R9, 0x21, P0 ;  /* 0x000000210900780c */ /* 0x000fe20000721670 */
[----:B------:R-:W-:-:S12]  /*1dad0*/  IMAD.MOV.U32 R13, RZ, RZ, R10 ;  /* 0x000000ffff0d7224 */ /* 0x000fd800078e000a */
        /* <DEDUP_REMOVED lines=8> */
.L_x_1278:
        /* <DEDUP_REMOVED lines=8> */
.L_x_1279:
        /* <DEDUP_REMOVED lines=10> */
.L_x_1280:
[----:B------:R-:W-:Y:S02]  /*1dc80*/  IMAD.MOV.U32 R13, RZ, RZ, R23 ;  /* 0x000000ffff0d7224 */ /* 0x000fe400078e0017 */
[----:B------:R-:W-:Y:S02]  /*1dc90*/  IMAD.MOV.U32 R12, RZ, RZ, RZ ;  /* 0x000000ffff0c7224 */ /* 0x000fe400078e00ff */
[----:B------:R-:W-:-:S07]  /*1dca0*/  IMAD.MOV.U32 R2, RZ, RZ, R14 ;  /* 0x000000ffff027224 */ /* 0x000fce00078e000e */
[----:B------:R-:W-:Y:S05]  /*1dcb0*/  WARPSYNC.COLLECTIVE R15, `(.L_x_1281) ;  /* 0x000000000f087348 */ /* 0x000fea0003c00000 */
[----:B------:R0:W1:Y:S02]  /*1dcc0*/  SHFL.IDX P6, R14, R13, R12, R11 ;  /* 0x0000000c0d0e7389 */ /* 0x00006400000c000b */
[----:B01----:R-:W-:Y:S01]  /*1dcd0*/  ENDCOLLECTIVE ;  /* 0x000000000000791b */ /* 0x003fe20003800000 */
.L_x_1281:
        /* <DEDUP_REMOVED lines=9> */
[----:B0-----:R-:W-:-:S12]  /*1dd70*/  IMAD.MOV.U32 R3, RZ, RZ, R14 ;  /* 0x000000ffff037224 */ /* 0x001fd800078e000e */
[----:B------:R-:W-:Y:S05]  /*1dd80*/  WARPSYNC.COLLECTIVE R15, `(.L_x_1282) ;  /* 0x000000000f087348 */ /* 0x000fea0003c00000 */
[----:B------:R0:W1:Y:S02]  /*1dd90*/  SHFL.IDX P6, R14, R13, R12, R11 ;  /* 0x0000000c0d0e7389 */ /* 0x00006400000c000b */
[----:B01----:R-:W-:Y:S01]  /*1dda0*/  ENDCOLLECTIVE ;  /* 0x000000000000791b */ /* 0x003fe20003800000 */
.L_x_1282:
[----:B------:R-:W-:Y:S01]  /*1ddb0*/  IMAD.MOV.U32 R2, RZ, RZ, R14 ;  /* 0x000000ffff027224 */ /* 0x000fe200078e000e */
[----:B------:R-:W-:Y:S06]  /*1ddc0*/  BRA `(.L_x_1283) ;  /* 0xffffffb000447947 */ /* 0x000fec000383ffff */
.L_x_1199:
[----:B--2---:R-:W2:Y:S02]  /*1ddd0*/  LDL R2, [R1+0x14] ;  /* 0x0000140001027983 */ /* 0x004ea40000100800 */
[----:B--2---:R2:W3:Y:S02]  /*1dde0*/  SYNCS.PHASECHK.TRANS64.TRYWAIT P0, [R4+URZ+0x13240], R2 ;  /* 0x01324002040075a7 */ /* 0x0044e4000800017f */
[----:B---3--:R-:W-:Y:S05]  /*1ddf0*/  @!P0 NANOSLEEP.SYNCS 0x989680 ;  /* 0x009896800000895d */ /* 0x008fea0003900000 */
[----:B------:R-:W3:Y:S02]  /*1de00*/  @!P0 SYNCS.PHASECHK.TRANS64 P0, [R4+URZ+0x13240], R2 ;  /* 0x01324002040085a7 */ /* 0x000ee4000800007f */
[----:B---3--:R-:W-:Y:S05]  /*1de10*/  @!P0 BRA `(.L_x_1199) ;  /* 0xfffffffc00ec8947 */ /* 0x008fea000383ffff */
[----:B------:R-:W-:Y:S05]  /*1de20*/  BRA `(.L_x_1284) ;  /* 0xffffffb000a47947 */ /* 0x000fea000383ffff */
.L_x_1200:
[----:B------:R-:W-:Y:S01]  /*1de30*/  BSSY B0, `(.L_x_1285) ;  /* 0x0000008000007945 */ /* 0x000fe20003800000 */
[----:B------:R-:W-:Y:S02]  /*1de40*/  IMAD.MOV.U32 R13, RZ, RZ, R6 ;  /* 0x000000ffff0d7224 */ /* 0x000fe400078e0006 */
[----:B------:R-:W-:Y:S02]  /*1de50*/  IMAD.MOV.U32 R12, RZ, RZ, RZ ;  /* 0x000000ffff0c7224 */ /* 0x000fe400078e00ff */
[----:B------:R-:W-:Y:S02]  /*1de60*/  IMAD.MOV.U32 R11, RZ, RZ, 0x1c1f ;  /* 0x00001c1fff0b7424 */ /* 0x000fe400078e00ff */
[----:B------:R-:W-:-:S07]  /*1de70*/  IMAD.MOV.U32 R15, RZ, RZ, -0x1 ;  /* 0xffffffffff0f7424 */ /* 0x000fce00078e00ff */
[----:B01----:R-:W-:Y:S05]  /*1de80*/  WARPSYNC.COLLECTIVE R15, `(.L_x_1286) ;  /* 0x000000000f087348 */ /* 0x003fea0003c00000 */
[----:B------:R2:W3:Y:S02]  /*1de90*/  SHFL.IDX P6, R14, R13, R12, R11 ;  /* 0x0000000c0d0e7389 */ /* 0x0004e400000c000b */
[----:B0123--:R-:W-:Y:S01]  /*1dea0*/  ENDCOLLECTIVE ;  /* 0x000000000000791b */ /* 0x00ffe20003800000 */
.L_x_1286:
[----:B------:R-:W-:Y:S05]  /*1deb0*/  BSYNC B0 ;  /* 0x0000000000007941 */ /* 0x000fea0003800000 */
.L_x_1285:
[----:B------:R-:W0:Y:S01]  /*1dec0*/  S2R R10, SR_TID.X ;  /* 0x00000000000a7919 */ /* 0x000e220000002100 */
[----:B------:R-:W-:Y:S01]  /*1ded0*/  IMAD.MOV.U32 R13, RZ, RZ, R5 ;  /* 0x000000ffff0d7224 */ /* 0x000fe200078e0005 */
[----:B------:R-:W1:Y:S01]  /*1dee0*/  LDC R19, c[0x0][0x2f4] ;  /* 0x0000bd00ff137b82 */ /* 0x000e620000000800 */
[----:B------:R-:W-:Y:S02]  /*1def0*/  IMAD.MOV.U32 R12, RZ, RZ, RZ ;  /* 0x000000ffff0c7224 */ /* 0x000fe400078e00ff */
[----:B------:R-:W-:Y:S02]  /*1df00*/  IMAD.MOV.U32 R11, RZ, RZ, 0x1c1f ;  /* 0x00001c1fff0b7424 */ /* 0x000fe400078e00ff */
[----:B------:R-:W-:Y:S02]  /*1df10*/  IMAD.MOV.U32 R15, RZ, RZ, -0x1 ;  /* 0xffffffffff0f7424 */ /* 0x000fe400078e00ff */
[----:B------:R-:W-:-:S07]  /*1df20*/  IMAD.MOV.U32 R2, RZ, RZ, R14 ;  /* 0x000000ffff027224 */ /* 0x000fce00078e000e */
[----:B01----:R-:W-:Y:S05]  /*1df30*/  WARPSYNC.COLLECTIVE R15, `(.L_x_1287) ;  /* 0x000000000f087348 */ /* 0x003fea0003c00000 */
[----:B------:R2:W3:Y:S02]  /*1df40*/  SHFL.IDX P6, R14, R13, R12, R11 ;  /* 0x0000000c0d0e7389 */ /* 0x0004e400000c000b */
[----:B0123--:R-:W-:Y:S01]  /*1df50*/  ENDCOLLECTIVE ;  /* 0x000000000000791b */ /* 0x00ffe20003800000 */
.L_x_1287:
[----:B------:R-:W-:Y:S02]  /*1df60*/  IMAD.MOV.U32 R13, RZ, RZ, R6 ;  /* 0x000000ffff0d7224 */ /* 0x000fe400078e0006 */
[----:B------:R-:W-:Y:S02]  /*1df70*/  IMAD.MOV.U32 R12, RZ, RZ, 0x1 ;  /* 0x00000001ff0c7424 */ /* 0x000fe400078e00ff */
[----:B------:R-:W-:Y:S02]  /*1df80*/  IMAD.SHL.U32 R10, R10, 0x10, RZ ;  /* 0x000000100a0a7824 */ /* 0x000fe400078e00ff */
[----:B------:R-:W-:-:S03]  /*1df90*/  IMAD.MOV.U32 R3, RZ, RZ, R14 ;  /* 0x000000ffff037224 */ /* 0x000fc600078e000e */
[----:B------:R-:W-:-:S07]  /*1dfa0*/  LOP3.LUT R10, R10, 0x30, RZ, 0xc0, !PT ;  /* 0x000000300a0a7812 */ /* 0x000fce00078ec0ff */
[----:B------:R-:W-:Y:S05]  /*1dfb0*/  WARPSYNC.COLLECTIVE R15, `(.L_x_1288) ;  /* 0x000000000f087348 */ /* 0x000fea0003c00000 */
[----:B------:R0:W1:Y:S02]  /*1dfc0*/  SHFL.IDX P6, R14, R13, R12, R11 ;  /* 0x0000000c0d0e7389 */ /* 0x00006400000c000b */
[----:B01----:R-:W-:Y:S01]  /*1dfd0*/  ENDCOLLECTIVE ;  /* 0x000000000000791b */ /* 0x003fe20003800000 */
.L_x_1288:
[C---:B------:R-:W-:Y:S02]  /*1dfe0*/  @P5 IADD3 R3, P0, R10.reuse, R3, RZ ;  /* 0x000000030a035210 */ /* 0x040fe40007f1e0ff */
[----:B------:R-:W-:-:S03]  /*1dff0*/  ISETP.GE.AND P2, PT, R10, R19, PT ;  /* 0x000000130a00720c */ /* 0x000fc60003f46270 */
        /* <DEDUP_REMOVED lines=13> */
.L_x_1289:
[----:B------:R-:W-:Y:S02]  /*1e0d0*/  IMAD.MOV.U32 R13, RZ, RZ, R6 ;  /* 0x000000ffff0d7224 */ /* 0x000fe400078e0006 */
[----:B------:R-:W-:Y:S02]  /*1e0e0*/  IMAD.MOV.U32 R12, RZ, RZ, 0x2 ;  /* 0x00000002ff0c7424 */ /* 0x000fe400078e00ff */
[----:B------:R-:W-:-:S07]  /*1e0f0*/  IMAD.MOV.U32 R3, RZ, RZ, R14 ;  /* 0x000000ffff037224 */ /* 0x000fce00078e000e */
[----:B------:R-:W-:Y:S05]  /*1e100*/  WARPSYNC.COLLECTIVE R15, `(.L_x_1290) ;  /* 0x000000000f087348 */ /* 0x000fea0003c00000 */
[----:B------:R0:W1:Y:S02]  /*1e110*/  SHFL.IDX P6, R14, R13, R12, R11 ;  /* 0x0000000c0d0e7389 */ /* 0x00006400000c000b */
[----:B01----:R-:W-:Y:S01]  /*1e120*/  ENDCOLLECTIVE ;  /* 0x000000000000791b */ /* 0x003fe20003800000 */
.L_x_1290:
        /* <DEDUP_REMOVED lines=14> */
.L_x_1291:
[----:B------:R-:W-:Y:S02]  /*1e210*/  IMAD.MOV.U32 R13, RZ, RZ, R6 ;  /* 0x000000ffff0d7224 */ /* 0x000fe400078e0006 */
[----:B------:R-:W-:Y:S02]  /*1e220*/  IMAD.MOV.U32 R12, RZ, RZ, 0x3 ;  /* 0x00000003ff0c7424 */ /* 0x000fe400078e00ff */
[----:B------:R-:W-:-:S07]  /*1e230*/  IMAD.MOV.U32 R3, RZ, RZ, R14 ;  /* 0x000000ffff037224 */ /* 0x000fce00078e000e */
[----:B------:R-:W-:Y:S05]  /*1e240*/  WARPSYNC.COLLECTIVE R15, `(.L_x_1292) ;  /* 0x000000000f087348 */ /* 0x000fea0003c00000 */
[----:B------:R0:W1:Y:S02]  /*1e250*/  SHFL.IDX P6, R14, R13, R12, R11 ;  /* 0x0000000c0d0e7389 */ /* 0x00006400000c000b */
[----:B01----:R-:W-:Y:S01]  /*1e260*/  ENDCOLLECTIVE ;  /* 0x000000000000791b */ /* 0x003fe20003800000 */
.L_x_1292:
        /* <DEDUP_REMOVED lines=10> */
.L_x_1293:
        /* <DEDUP_REMOVED lines=10> */
.L_x_1294:
[----:B------:R-:W-:-:S05]  /*1e3b0*/  @P1 IADD3 R2, P0, R10, R5, RZ ;  /* 0x000000050a021210 */ /* 0x000fca0007f1e0ff */
[----:B------:R-:W-:-:S05]  /*1e3c0*/  @P1 IMAD.X R3, RZ, RZ, R6, P0 ;  /* 0x000000ffff031224 */ /* 0x000fca00000e0606 */
        /* <DEDUP_REMOVED lines=9> */
.L_x_1295:
[----:B------:R-:W-:Y:S05]  /*1e460*/  BRA `(.L_x_1296) ;  /* 0xffffffb000207947 */ /* 0x000fea000383ffff */
.L_x_1207:
[----:B------:R-:W-:Y:S02]  /*1e470*/  IMAD.MOV.U32 R13, RZ, RZ, R4 ;  /* 0x000000ffff0d7224 */ /* 0x000fe400078e0004 */
[----:B------:R-:W-:Y:S02]  /*1e480*/  IMAD.MOV.U32 R12, RZ, RZ, RZ ;  /* 0x000000ffff0c7224 */ /* 0x000fe400078e00ff */
[----:B------:R-:W-:Y:S02]  /*1e490*/  IMAD.MOV.U32 R11, RZ, RZ, 0x1c1f ;  /* 0x00001c1fff0b7424 */ /* 0x000fe400078e00ff */
[----:B------:R-:W-:Y:S02]  /*1e4a0*/  IMAD.MOV.U32 R15, RZ, RZ, -0x1 ;  /* 0xffffffffff0f7424 */ /* 0x000fe400078e00ff */
[----:B------:R-:W-:Y:S02]  /*1e4b0*/  IMAD R6, R9, UR42, RZ ;  /* 0x0000002a09067c24 */ /* 0x000fe4000f8e02ff */
[----:B------:R-:W-:-:S07]  /*1e4c0*/  IMAD.IADD R22, R20, 0x1, R22 ;  /* 0x0000000114167824 */ /* 0x000fce00078e0216 */
[----:B-----5:R-:W-:Y:S05]  /*1e4d0*/  WARPSYNC.COLLECTIVE R15, `(.L_x_1297) ;  /* 0x000000000f087348 */ /* 0x020fea0003c00000 */
[----:B------:R0:W1:Y:S02]  /*1e4e0*/  SHFL.IDX P6, R14, R13, R12, R11 ;  /* 0x0000000c0d0e7389 */ /* 0x00006400000c000b */
[----:B01---5:R-:W-:Y:S01]  /*1e4f0*/  ENDCOLLECTIVE ;  /* 0x000000000000791b */ /* 0x023fe20003800000 */
.L_x_1297:
[C---:B------:R-:W-:Y:S01]  /*1e500*/  VIADD R9, R22.reuse, 0x20 ;  /* 0x0000002016097836 */ /* 0x040fe20000000000 */
[----:B------:R-:W-:Y:S01]  /*1e510*/  ISETP.GE.AND P2, PT, R22, R6, PT ;  /* 0x000000061600720c */ /* 0x000fe20003f46270 */
[----:B------:R-:W-:Y:S02]  /*1e520*/  IMAD.MOV.U32 R13, RZ, RZ, R0 ;  /* 0x000000ffff0d7224 */ /* 0x000fe400078e0000 */
[----:B------:R-:W-:-:S10]  /*1e530*/  IMAD.MOV.U32 R2, RZ, RZ, R14 ;  /* 0x000000ffff027224 */ /* 0x000fd400078e000e */
[----:B------:R-:W-:Y:S05]  /*1e540*/  WARPSYNC.COLLECTIVE R15, `(.L_x_1298) ;  /* 0x000000000f087348 */ /* 0x000fea0003c00000 */
[----:B------:R0:W1:Y:S02]  /*1e550*/  SHFL.IDX P6, R14, R13, R12, R11 ;  /* 0x0000000c0d0e7389 */ /* 0x00006400000c000b */
[----:B01----:R-:W-:Y:S01]  /*1e560*/  ENDCOLLECTIVE ;  /* 0x000000000000791b */ /* 0x003fe20003800000 */
.L_x_1298:
[----:B------:R-:W-:Y:S02]  /*1e570*/  IMAD.MOV.U32 R13, RZ, RZ, R4 ;  /* 0x000000ffff0d7224 */ /* 0x000fe400078e0004 */
[----:B------:R-:W-:Y:S02]  /*1e580*/  IMAD.MOV.U32 R12, RZ, RZ, 0x1 ;  /* 0x00000001ff0c7424 */ /* 0x000fe400078e00ff */
[----:B------:R-:W-:-:S07]  /*1e590*/  IMAD.MOV.U32 R3, RZ, RZ, R14 ;  /* 0x000000ffff037224 */ /* 0x000fce00078e000e */
[----:B------:R-:W-:Y:S05]  /*1e5a0*/  WARPSYNC.COLLECTIVE R15, `(.L_x_1299) ;  /* 0x000000000f087348 */ /* 0x000fea0003c00000 */
[----:B------:R0:W1:Y:S02]  /*1e5b0*/  SHFL.IDX P6, R14, R13, R12, R11 ;  /* 0x0000000c0d0e7389 */ /* 0x00006400000c000b */
[----:B01----:R-:W-:Y:S01]  /*1e5c0*/  ENDCOLLECTIVE ;  /* 0x000000000000791b */ /* 0x003fe20003800000 */
.L_x_1299:
        /* <DEDUP_REMOVED lines=15> */
.L_x_1300:
[----:B------:R-:W-:Y:S02]  /*1e6c0*/  IMAD.MOV.U32 R13, RZ, RZ, R4 ;  /* 0x000000ffff0d7224 */ /* 0x000fe400078e0004 */
[----:B------:R-:W-:Y:S02]  /*1e6d0*/  IMAD.MOV.U32 R12, RZ, RZ, 0x2 ;  /* 0x00000002ff0c7424 */ /* 0x000fe400078e00ff */
[----:B------:R-:W-:-:S07]  /*1e6e0*/  IMAD.MOV.U32 R3, RZ, RZ, R14 ;  /* 0x000000ffff037224 */ /* 0x000fce00078e000e */
[----:B------:R-:W-:Y:S05]  /*1e6f0*/  WARPSYNC.COLLECTIVE R15, `(.L_x_1301) ;  /* 0x000000000f087348 */ /* 0x000fea0003c00000 */
[----:B------:R0:W1:Y:S02]  /*1e700*/  SHFL.IDX P6, R14, R13, R12, R11 ;  /* 0x0000000c0d0e7389 */ /* 0x00006400000c000b */
[----:B01----:R-:W-:Y:S01]  /*1e710*/  ENDCOLLECTIVE ;  /* 0x000000000000791b */ /* 0x003fe20003800000 */
.L_x_1301:
        /* <DEDUP_REMOVED lines=16> */
.L_x_1302:
[----:B------:R-:W-:Y:S02]  /*1e820*/  IMAD.MOV.U32 R13, RZ, RZ, R4 ;  /* 0x000000ffff0d7224 */ /* 0x000fe400078e0004 */
[----:B------:R-:W-:Y:S02]  /*1e830*/  IMAD.MOV.U32 R12, RZ, RZ, 0x3 ;  /* 0x00000003ff0c7424 */ /* 0x000fe400078e00ff */
[----:B------:R-:W-:-:S07]  /*1e840*/  IMAD.MOV.U32 R3, RZ, RZ, R14 ;  /* 0x000000ffff037224 */ /* 0x000fce00078e000e */
[----:B------:R-:W-:Y:S05]  /*1e850*/  WARPSYNC.COLLECTIVE R15, `(.L_x_1303) ;  /* 0x000000000f087348 */ /* 0x000fea0003c00000 */
[----:B------:R0:W1:Y:S02]  /*1e860*/  SHFL.IDX P6, R14, R13, R12, R11 ;  /* 0x0000000c0d0e7389 */ /* 0x00006400000c000b */
[----:B01----:R-:W-:Y:S01]  /*1e870*/  ENDCOLLECTIVE ;  /* 0x000000000000791b */ /* 0x003fe20003800000 */
.L_x_1303:
[----:B------:R-:W-:-:S05]  /*1e880*/  @!P2 IADD3 R3, P1, R19, R3, RZ ;  /* 0x000000031303a210 */ /* 0x000fca0007f3e0ff */
[----:B------:R-:W-:-:S05]  /*1e890*/  @!P2 IMAD.X R2, RZ, RZ, R2, P1 ;  /* 0x000000ffff02a224 */ /* 0x000fca00008e0602 */
[----:B------:R-:W-:Y:S01]  /*1e8a0*/  @!P2 LOP3.LUT R3, R3, R2, RZ, 0x3c, !PT ;  /* 0x000000020303a212 */ /* 0x000fe200078e3cff */
[----:B------:R-:W-:-:S03]  /*1e8b0*/  IMAD.MOV.U32 R13, RZ, RZ, R0 ;  /* 0x000000ffff0d7224 */ /* 0x000fc600078e0000 */
[----:B------:R-:W-:-:S04]  /*1e8c0*/  @!P2 LOP3.LUT R2, R3, R2, RZ, 0x3c, !PT ;  /* 0x000000020302a212 */ /* 0x000fc800078e3cff */
[----:B------:R-:W-:Y:S01]  /*1e8d0*/  @!P2 LOP3.LUT R3, R3, R2, RZ, 0x3c, !PT ;  /* 0x000000020303a212 */ /* 0x000fe200078e3cff */
[----:B------:R-:W-:-:S07]  /*1e8e0*/  IMAD.MOV.U32 R4, RZ, RZ, R14 ;  /* 0x000000ffff047224 */ /* 0x000fce00078e000e */
[----:B------:R-:W-:Y:S05]  /*1e8f0*/  WARPSYNC.COLLECTIVE R15, `(.L_x_1304) ;  /* 0x000000000f087348 */ /* 0x000fea0003c00000 */
[----:B------:R0:W1:Y:S02]  /*1e900*/  SHFL.IDX P6, R14, R13, R12, R11 ;  /* 0x0000000c0d0e7389 */ /* 0x00006400000c000b */
[----:B01----:R-:W-:Y:S01]  /*1e910*/  ENDCOLLECTIVE ;  /* 0x000000000000791b */ /* 0x003fe20003800000 */
.L_x_1304:
[----:B------:R-:W-:Y:S01]  /*1e920*/  @!PT LDS RZ, [RZ] ;  /* 0x00000000fffff984 */ /* 0x000fe20000000800 */
[----:B------:R-:W-:Y:S01]  /*1e930*/  @!PT LDS RZ, [RZ] ;  /* 0x00000000fffff984 */ /* 0x000fe20000000800 */
[----:B------:R-:W-:Y:S01]  /*1e940*/  @!PT LDS RZ, [RZ] ;  /* 0x00000000fffff984 */ /* 0x000fe20000000800 */
[----:B------:R0:W-:Y:S01]  /*1e950*/  @!P2 LDGSTS.E.BYPASS.LTC128B.128 [R10+0xc000], desc[UR52][R2.64], !P0 ;  /* 0x0c000000020aafae */ /* 0x0001e2000c101d74 */
[----:B------:R-:W-:Y:S02]  /*1e960*/  IMAD.MOV.U32 R13, RZ, RZ, R7 ;  /* 0x000000ffff0d7224 */ /* 0x000fe400078e0007 */
[----:B0-----:R-:W-:Y:S02]  /*1e970*/  VIADD R2, R22, 0x60 ;  /* 0x0000006016027836 */ /* 0x001fe40000000000 */
[----:B------:R-:W-:-:S03]  /*1e980*/  IMAD.MOV.U32 R12, RZ, RZ, RZ ;  /* 0x000000ffff0c7224 */ /* 0x000fc600078e00ff */
[----:B------:R-:W-:Y:S01]  /*1e990*/  ISETP.GE.AND P2, PT, R2, R6, PT ;  /* 0x000000060200720c */ /* 0x000fe20003f46270 */
[----:B------:R-:W-:-:S12]  /*1e9a0*/  IMAD.MOV.U32 R0, RZ, RZ, R14 ;  /* 0x000000ffff007224 */ /* 0x000fd800078e000e */
[----:B------:R-:W-:Y:S05]  /*1e9b0*/  WARPSYNC.COLLECTIVE R15, `(.L_x_1305) ;  /* 0x000000000f087348 */ /* 0x000fea0003c00000 */
[----:B------:R0:W1:Y:S02]  /*1e9c0*/  SHFL.IDX P6, R14, R13, R12, R11 ;  /* 0x0000000c0d0e7389 */ /* 0x00006400000c000b */
[----:B01----:R-:W-:Y:S01]  /*1e9d0*/  ENDCOLLECTIVE ;  /* 0x000000000000791b */ /* 0x003fe20003800000 */
.L_x_1305:
[----:B------:R-:W-:-:S05]  /*1e9e0*/  @!P2 IADD3 R0, P1, R19, R0, RZ ;  /* 0x000000001300a210 */ /* 0x000fca0007f3e0ff */
[----:B------:R-:W-:Y:S02]  /*1e9f0*/  @!P2 IMAD.X R2, RZ, RZ, R4, P1 ;  /* 0x000000ffff02a224 */ /* 0x000fe400008e0604 */
[----:B------:R-:W-:Y:S02]  /*1ea00*/  IMAD.MOV.U32 R13, RZ, RZ, R5 ;  /* 0x000000ffff0d7224 */ /* 0x000fe400078e0005 */
[----:B------:R-:W-:Y:S02]  /*1ea10*/  @!P2 IMAD.MOV.U32 R3, RZ, RZ, R2 ;  /* 0x000000ffff03a224 */ /* 0x000fe400078e0002 */
[----:B------:R-:W-:Y:S02]  /*1ea20*/  @!P2 IMAD.MOV.U32 R2, RZ, RZ, R0 ;  /* 0x000000ffff02a224 */ /* 0x000fe400078e0000 */
[----:B------:R-:W-:-:S03]  /*1ea30*/  IMAD.MOV.U32 R0, RZ, RZ, R14 ;  /* 0x000000ffff007224 */ /* 0x000fc600078e000e */
[----:B------:R-:W-:Y:S01]  /*1ea40*/  @!PT LDS RZ, [RZ] ;  /* 0x00000000fffff984 */ /* 0x000fe20000000800 */
[----:B------:R-:W-:Y:S01]  /*1ea50*/  @!PT LDS RZ, [RZ] ;  /* 0x00000000fffff984 */ /* 0x000fe20000000800 */
[----:B------:R-:W-:Y:S01]  /*1ea60*/  @!PT LDS RZ, [RZ] ;  /* 0x00000000fffff984 */ /* 0x000fe20000000800 */
[----:B------:R0:W-:Y:S04]  /*1ea70*/  @!P2 LDGSTS.E.BYPASS.LTC128B.128 [R10+0xc800], desc[UR52][R2.64], !P0 ;  /* 0x0c800000020aafae */ /* 0x0001e8000c101d74 */
[----:B0-----:R-:W-:Y:S05]  /*1ea80*/  WARPSYNC.COLLECTIVE R15, `(.L_x_1306) ;  /* 0x000000000f087348 */ /* 0x001fea0003c00000 */
[----:B------:R1:W2:Y:S02]  /*1ea90*/  SHFL.IDX P6, R14, R13, R12, R11 ;  /* 0x0000000c0d0e7389 */ /* 0x0002a400000c000b */
[----:B012---:R-:W-:Y:S01]  /*1eaa0*/  ENDCOLLECTIVE ;  /* 0x000000000000791b */ /* 0x007fe20003800000 */
.L_x_1306:
        /* <DEDUP_REMOVED lines=8> */
.L_x_1307:
[----:B------:R-:W-:-:S05]  /*1eb30*/  @!P2 IADD3 R2, P1, R19, R2, RZ ;  /* 0x000000021302a210 */ /* 0x000fca0007f3e0ff */
[----:B------:R-:W-:-:S04]  /*1eb40*/  @!P2 IMAD.X R0, RZ, RZ, R0, P1 ;  /* 0x000000ffff00a224 */ /* 0x000fc800008e0600 */
        /* <DEDUP_REMOVED lines=10> */
.L_x_1308:
[----:B------:R-:W-:Y:S05]  /*1ebf0*/  BRA `(.L_x_1309) ;  /* 0xffffffb400347947 */ /* 0x000fea000383ffff */
.L_x_1210:
[----:B0-----:R0:W1:Y:S02]  /*1ec00*/  SYNCS.PHASECHK.TRANS64.TRYWAIT P0, [R17+URZ+0x13220], R0 ;  /* 0x01322000110075a7 */ /* 0x001064000800017f */
[----:B-1----:R-:W-:Y:S05]  /*1ec10*/  @!P0 NANOSLEEP.SYNCS 0x989680 ;  /* 0x009896800000895d */ /* 0x002fea0003900000 */
[----:B------:R-:W1:Y:S02]  /*1ec20*/  @!P0 SYNCS.PHASECHK.TRANS64 P0, [R17+URZ+0x13220], R0 ;  /* 0x01322000110085a7 */ /* 0x000e64000800007f */
[----:B-1----:R-:W-:Y:S05]  /*1ec30*/  @!P0 BRA `(.L_x_1210) ;  /* 0xfffffffc00f08947 */ /* 0x002fea000383ffff */
[----:B------:R-:W-:Y:S05]  /*1ec40*/  BRA `(.L_x_1310) ;  /* 0xffffffb400907947 */ /* 0x000fea000383ffff */
.L_x_1214:
[----:B0-----:R0:W1:Y:S02]  /*1ec50*/  SYNCS.PHASECHK.TRANS64.TRYWAIT P0, [R0+URZ+0x13280], R27 ;  /* 0x0132801b000075a7 */ /* 0x001064000800017f */
[----:B-1----:R-:W-:Y:S05]  /*1ec60*/  @!P0 NANOSLEEP.SYNCS 0x989680 ;  /* 0x009896800000895d */ /* 0x002fea0003900000 */
[----:B------:R-:W1:Y:S02]  /*1ec70*/  @!P0 SYNCS.PHASECHK.TRANS64 P0, [R0+URZ+0x13280], R27 ;  /* 0x0132801b000085a7 */ /* 0x000e64000800007f */
[----:B-1----:R-:W-:Y:S05]  /*1ec80*/  @!P0 BRA `(.L_x_1214) ;  /* 0xfffffffc00f08947 */ /* 0x002fea000383ffff */
[----:B------:R-:W-:Y:S05]  /*1ec90*/  BRA `(.L_x_1311) ;  /* 0xffffffb800c87947 */ /* 0x000fea000383ffff */
.L_x_1215:
        /* <DEDUP_REMOVED lines=8> */
.L_x_1313:
[----:B------:R-:W-:Y:S05]  /*1ed20*/  BSYNC B0 ;  /* 0x0000000000007941 */ /* 0x000fea0003800000 */
.L_x_1312:
[----:B------:R-:W0:Y:S01]  /*1ed30*/  S2R R2, SR_TID.X ;  /* 0x0000000000027919 */ /* 0x000e220000002100 */
[----:B------:R-:W-:Y:S02]  /*1ed40*/  IMAD.MOV.U32 R13, RZ, RZ, R4 ;  /* 0x000000ffff0d7224 */ /* 0x000fe400078e0004 */
[----:B------:R-:W-:Y:S02]  /*1ed50*/  IMAD.MOV.U32 R12, RZ, RZ, RZ ;  /* 0x000000ffff0c7224 */ /* 0x000fe400078e00ff */
[----:B------:R-:W-:Y:S02]  /*1ed60*/  IMAD.MOV.U32 R11, RZ, RZ, 0x1c1f ;  /* 0x00001c1fff0b7424 */ /* 0x000fe400078e00ff */
[----:B------:R-:W-:Y:S02]  /*1ed70*/  IMAD.MOV.U32 R15, RZ, RZ, -0x1 ;  /* 0xffffffffff0f7424 */ /* 0x000fe400078e00ff */
[----:B------:R-:W-:Y:S02]  /*1ed80*/  IMAD.MOV.U32 R3, RZ, RZ, R14 ;  /* 0x000000ffff037224 */ /* 0x000fe400078e000e */
[----:B------:R-:W-:-:S07]  /*1ed90*/  IMAD.IADD R6, R17, 0x1, R6 ;  /* 0x0000000111067824 */ /* 0x000fce00078e0206 */
[----:B0-----:R-:W-:Y:S05]  /*1eda0*/  WARPSYNC.COLLECTIVE R15, `(.L_x_1314) ;  /* 0x000000000f087348 */ /* 0x001fea0003c00000 */
[----:B------:R1:W2:Y:S02]  /*1edb0*/  SHFL.IDX P6, R14, R13, R12, R11 ;  /* 0x0000000c0d0e7389 */ /* 0x0002a400000c000b */
[----:B012---:R-:W-:Y:S01]  /*1edc0*/  ENDCOLLECTIVE ;  /* 0x000000000000791b */ /* 0x007fe20003800000 */
.L_x_1314:
        /* <DEDUP_REMOVED lines=11> */
.L_x_1315:
        /* <DEDUP_REMOVED lines=10> */
.L_x_1316:
        /* <DEDUP_REMOVED lines=11> */
.L_x_1317:
        /* <DEDUP_REMOVED lines=10> */
.L_x_1318:
        /* <DEDUP_REMOVED lines=11> */
.L_x_1319:
        /* <DEDUP_REMOVED lines=10> */
.L_x_1320:
[----:B------:R-:W-:Y:S02]  /*1f1c0*/  IMAD.MOV.U32 R13, RZ, RZ, R19 ;  /* 0x000000ffff0d7224 */ /* 0x000fe400078e0013 */
[----:B------:R-:W-:Y:S02]  /*1f1d0*/  IMAD.MOV.U32 R12, RZ, RZ, RZ ;  /* 0x000000ffff0c7224 */ /* 0x000fe400078e00ff */
[----:B------:R-:W-:Y:S02]  /*1f1e0*/  IMAD.SHL.U32 R5, R2, 0x10, RZ ;  /* 0x0000001002057824 */ /* 0x000fe400078e00ff */
[----:B------:R-:W-:-:S07]  /*1f1f0*/  IMAD.MOV.U32 R2, RZ, RZ, R14 ;  /* 0x000000ffff027224 */ /* 0x000fce00078e000e */
[----:B------:R-:W-:Y:S05]  /*1f200*/  WARPSYNC.COLLECTIVE R15, `(.L_x_1321) ;  /* 0x000000000f087348 */ /* 0x000fea0003c00000 */
[----:B------:R0:W1:Y:S02]  /*1f210*/  SHFL.IDX P6, R14, R13, R12, R11 ;  /* 0x0000000c0d0e7389 */ /* 0x00006400000c000b */
[----:B01----:R-:W-:Y:S01]  /*1f220*/  ENDCOLLECTIVE ;  /* 0x000000000000791b */ /* 0x003fe20003800000 */
.L_x_1321:
[----:B------:R-:W-:-:S04]  /*1f230*/  LOP3.LUT R5, R5, 0x30, RZ, 0xc0, !PT ;  /* 0x0000003005057812 */ /* 0x000fc800078ec0ff */
[----:B------:R-:W-:-:S05]  /*1f240*/  IADD3 R2, P0, R5, R2, RZ ;  /* 0x0000000205027210 */ /* 0x000fca0007f1e0ff */
[----:B------:R-:W-:Y:S02]  /*1f250*/  IMAD.X R3, RZ, RZ, R3, P0 ;  /* 0x000000ffff037224 */ /* 0x000fe400000e0603 */
[----:B------:R-:W-:-:S03]  /*1f260*/  IMAD.MOV.U32 R13, RZ, RZ, R20 ;  /* 0x000000ffff0d7224 */ /* 0x000fc600078e0014 */
        /* <DEDUP_REMOVED lines=8> */
.L_x_1322:
[----:B------:R-:W-:Y:S01]  /*1f2f0*/  IMAD.MOV.U32 R2, RZ, RZ, R14 ;  /* 0x000000ffff027224 */ /* 0x000fe200078e000e */
[----:B------:R-:W-:Y:S06]  /*1f300*/  BRA `(.L_x_1323) ;  /* 0xffffffb800387947 */ /* 0x000fec000383ffff */
.L_x_1220:
[----:B---3--:R3:W4:Y:S02]  /*1f310*/  SYNCS.PHASECHK.TRANS64.TRYWAIT P0, [R0+URZ+0x13240], R27 ;  /* 0x0132401b000075a7 */ /* 0x008724000800017f */
[----:B----4-:R-:W-:Y:S05]  /*1f320*/  @!P0 NANOSLEEP.SYNCS 0x989680 ;  /* 0x009896800000895d */ /* 0x010fea0003900000 */
[----:B------:R-:W4:Y:S02]  /*1f330*/  @!P0 SYNCS.PHASECHK.TRANS64 P0, [R0+URZ+0x13240], R27 ;  /* 0x0132401b000085a7 */ /* 0x000f24000800007f */
[----:B----4-:R-:W-:Y:S05]  /*1f340*/  @!P0 BRA `(.L_x_1220) ;  /* 0xfffffffc00f08947 */ /* 0x010fea000383ffff */
[----:B------:R-:W-:Y:S05]  /*1f350*/  BRA `(.L_x_1324) ;  /* 0xffffffb800947947 */ /* 0x000fea000383ffff */
.L_x_1221:
        /* <DEDUP_REMOVED lines=8> */
.L_x_1326:
[----:B------:R-:W-:Y:S05]  /*1f3e0*/  BSYNC B0 ;  /* 0x0000000000007941 */ /* 0x000fea0003800000 */
.L_x_1325:
        /* <DEDUP_REMOVED lines=8> */
.L_x_1327:
[----:B------:R-:W-:Y:S02]  /*1f470*/  IMAD.MOV.U32 R13, RZ, RZ, R8 ;  /* 0x000000ffff0d7224 */ /* 0x000fe400078e0008 */
[----:B------:R-:W-:Y:S02]  /*1f480*/  IMAD.MOV.U32 R12, RZ, RZ, 0x1 ;  /* 0x00000001ff0c7424 */ /* 0x000fe400078e00ff */
[----:B------:R-:W-:-:S07]  /*1f490*/  IMAD.MOV.U32 R2, RZ, RZ, R14 ;  /* 0x000000ffff027224 */ /* 0x000fce00078e000e */
[----:B------:R-:W-:Y:S05]  /*1f4a0*/  WARPSYNC.COLLECTIVE R15, `(.L_x_1328) ;  /* 0x000000000f087348 */ /* 0x000fea0003c00000 */
[----:B------:R0:W1:Y:S02]  /*1f4b0*/  SHFL.IDX P6, R14, R13, R12, R11 ;  /* 0x0000000c0d0e7389 */ /* 0x00006400000c000b */
[----:B01----:R-:W-:Y:S01]  /*1f4c0*/  ENDCOLLECTIVE ;  /* 0x000000000000791b */ /* 0x003fe20003800000 */
.L_x_1328:
        /* <DEDUP_REMOVED lines=11> */
.L_x_1329:
[----:B------:R-:W-:Y:S02]  /*1f580*/  IMAD.MOV.U32 R13, RZ, RZ, R8 ;  /* 0x000000ffff0d7224 */ /* 0x000fe400078e0008 */
[----:B------:R-:W-:Y:S02]  /*1f590*/  IMAD.MOV.U32 R12, RZ, RZ, 0x2 ;  /* 0x00000002ff0c7424 */ /* 0x000fe400078e00ff */
[----:B------:R-:W-:-:S07]  /*1f5a0*/  IMAD.MOV.U32 R2, RZ, RZ, R14 ;  /* 0x000000ffff027224 */ /* 0x000fce00078e000e */
[----:B------:R-:W-:Y:S05]  /*1f5b0*/  WARPSYNC.COLLECTIVE R15, `(.L_x_1330) ;  /* 0x000000000f087348 */ /* 0x000fea0003c00000 */
[----:B------:R0:W1:Y:S02]  /*1f5c0*/  SHFL.IDX P6, R14, R13, R12, R11 ;  /* 0x0000000c0d0e7389 */ /* 0x00006400000c000b */
[----:B01----:R-:W-:Y:S01]  /*1f5d0*/  ENDCOLLECTIVE ;  /* 0x000000000000791b */ /* 0x003fe20003800000 */
.L_x_1330:
        /* <DEDUP_REMOVED lines=11> */
.L_x_1331:
[----:B------:R-:W-:Y:S02]  /*1f690*/  IMAD.MOV.U32 R13, RZ, RZ, R8 ;  /* 0x000000ffff0d7224 */ /* 0x000fe400078e0008 */
[----:B------:R-:W-:Y:S02]  /*1f6a0*/  IMAD.MOV.U32 R12, RZ, RZ, 0x3 ;  /* 0x00000003ff0c7424 */ /* 0x000fe400078e00ff */
[----:B------:R-:W-:-:S07]  /*1f6b0*/  IMAD.MOV.U32 R2, RZ, RZ, R14 ;  /* 0x000000ffff027224 */ /* 0x000fce00078e000e */
[----:B------:R-:W-:Y:S05]  /*1f6c0*/  WARPSYNC.COLLECTIVE R15, `(.L_x_1332) ;  /* 0x000000000f087348 */ /* 0x000fea0003c00000 */
[----:B------:R0:W1:Y:S02]  /*1f6d0*/  SHFL.IDX P6, R14, R13, R12, R11 ;  /* 0x0000000c0d0e7389 */ /* 0x00006400000c000b */
[----:B01----:R-:W-:Y:S01]  /*1f6e0*/  ENDCOLLECTIVE ;  /* 0x000000000000791b */ /* 0x003fe20003800000 */
.L_x_1332:
        /* <DEDUP_REMOVED lines=11> */
.L_x_1333:
[----:B------:R-:W-:Y:S02]  /*1f7a0*/  IMAD.MOV.U32 R13, RZ, RZ, R5 ;  /* 0x000000ffff0d7224 */ /* 0x000fe400078e0005 */
[----:B------:R-:W-:Y:S02]  /*1f7b0*/  IMAD.MOV.U32 R12, RZ, RZ, RZ ;  /* 0x000000ffff0c7224 */ /* 0x000fe400078e00ff */
[----:B------:R-:W-:-:S07]  /*1f7c0*/  IMAD.MOV.U32 R2, RZ, RZ, R14 ;  /* 0x000000ffff027224 */ /* 0x000fce00078e000e */
[----:B------:R-:W-:Y:S05]  /*1f7d0*/  WARPSYNC.COLLECTIVE R15, `(.L_x_1334) ;  /* 0x000000000f087348 */ /* 0x000fea0003c00000 */
[----:B------:R0:W1:Y:S02]  /*1f7e0*/  SHFL.IDX P6, R14, R13, R12, R11 ;  /* 0x0000000c0d0e7389 */ /* 0x00006400000c000b */
[----:B01----:R-:W-:Y:S01]  /*1f7f0*/  ENDCOLLECTIVE ;  /* 0x000000000000791b */ /* 0x003fe20003800000 */
.L_x_1334:
        /* <DEDUP_REMOVED lines=11> */
.L_x_1335:
[----:B------:R-:W-:Y:S01]  /*1f8b0*/  IMAD.MOV.U32 R2, RZ, RZ, R14 ;  /* 0x000000ffff027224 */ /* 0x000fe200078e000e */
[----:B------:R-:W-:Y:S06]  /*1f8c0*/  BRA `(.L_x_1336) ;  /* 0xffffffb800207947 */ /* 0x000fec000383ffff */
.L_x_1226:
[----:B0-----:R0:W2:Y:S02]  /*1f8d0*/  SYNCS.PHASECHK.TRANS64.TRYWAIT P2, [R2+URZ+0x13270], R3 ;  /* 0x01327003020075a7 */ /* 0x0010a4000804017f */
[----:B--2---:R-:W-:Y:S05]  /*1f8e0*/  @!P2 NANOSLEEP.SYNCS 0x989680 ;  /* 0x009896800000a95d */ /* 0x004fea0003900000 */
[----:B------:R-:W2:Y:S02]  /*1f8f0*/  @!P2 SYNCS.PHASECHK.TRANS64 P2, [R2+URZ+0x13270], R3 ;  /* 0x013270030200a5a7 */ /* 0x000ea4000804007f */
[----:B--2---:R-:W-:Y:S05]  /*1f900*/  @!P2 BRA `(.L_x_1226) ;  /* 0xfffffffc00f0a947 */ /* 0x004fea000383ffff */
[----:B------:R-:W-:Y:S05]  /*1f910*/  BRA `(.L_x_1337) ;  /* 0xffffffb800847947 */ /* 0x000fea000383ffff */
.L_x_1228:
[----:B0-----:R0:W2:Y:S02]  /*1f920*/  SYNCS.PHASECHK.TRANS64.TRYWAIT P2, [R2+URZ+0x13260], R5 ;  /* 0x01326005020075a7 */ /* 0x0010a4000804017f */
[----:B--2---:R-:W-:Y:S05]  /*1f930*/  @!P2 NANOSLEEP.SYNCS 0x989680 ;  /* 0x009896800000a95d */ /* 0x004fea0003900000 */
[----:B------:R-:W2:Y:S02]  /*1f940*/  @!P2 SYNCS.PHASECHK.TRANS64 P2, [R2+URZ+0x13260], R5 ;  /* 0x013260050200a5a7 */ /* 0x000ea4000804007f */
[----:B--2---:R-:W-:Y:S05]  /*1f950*/  @!P2 BRA `(.L_x_1228) ;  /* 0xfffffffc00f0a947 */ /* 0x004fea000383ffff */
[----:B------:R-:W-:Y:S05]  /*1f960*/  BRA `(.L_x_1338) ;  /* 0xffffffb800947947 */ /* 0x000fea000383ffff */
.L_x_1236:
[----:B0-----:R0:W1:Y:S02]  /*1f970*/  SYNCS.PHASECHK.TRANS64.TRYWAIT P1, [R3+URZ+0x13270], R0 ;  /* 0x01327000030075a7 */ /* 0x001064000802017f */
[----:B-1----:R-:W-:Y:S05]  /*1f980*/  @!P1 NANOSLEEP.SYNCS 0x989680 ;  /* 0x009896800000995d */ /* 0x002fea0003900000 */
[----:B------:R-:W1:Y:S02]  /*1f990*/  @!P1 SYNCS.PHASECHK.TRANS64 P1, [R3+URZ+0x13270], R0 ;  /* 0x01327000030095a7 */ /* 0x000e64000802007f */
[----:B-1----:R-:W-:Y:S05]  /*1f9a0*/  @!P1 BRA `(.L_x_1236) ;  /* 0xfffffffc00f09947 */ /* 0x002fea000383ffff */
[----:B------:R-:W-:Y:S05]  /*1f9b0*/  BRA `(.L_x_1339) ;  /* 0xffffffbc00e07947 */ /* 0x000fea000383ffff */
.L_x_1238:
[----:B0-----:R0:W1:Y:S02]  /*1f9c0*/  SYNCS.PHASECHK.TRANS64.TRYWAIT P1, [R3+URZ+0x13260], R0 ;  /* 0x01326000030075a7 */ /* 0x001064000802017f */
[----:B-1----:R-:W-:Y:S05]  /*1f9d0*/  @!P1 NANOSLEEP.SYNCS 0x989680 ;  /* 0x009896800000995d */ /* 0x002fea0003900000 */
[----:B------:R-:W1:Y:S02]  /*1f9e0*/  @!P1 SYNCS.PHASECHK.TRANS64 P1, [R3+URZ+0x13260], R0 ;  /* 0x01326000030095a7 */ /* 0x000e64000802007f */
[----:B-1----:R-:W-:Y:S05]  /*1f9f0*/  @!P1 BRA `(.L_x_1238) ;  /* 0xfffffffc00f09947 */ /* 0x002fea000383ffff */
[----:B------:R-:W-:Y:S05]  /*1fa00*/  BRA `(.L_x_1340) ;  /* 0xffffffbc00f07947 */ /* 0x000fea000383ffff */
.L_x_1252:
[----:B0-----:R0:W1:Y:S02]  /*1fa10*/  SYNCS.PHASECHK.TRANS64.TRYWAIT P0, [R5+URZ+0x13220], R0 ;  /* 0x01322000050075a7 */ /* 0x001064000800017f */
[----:B-1----:R-:W-:Y:S05]  /*1fa20*/  @!P0 NANOSLEEP.SYNCS 0x989680 ;  /* 0x009896800000895d */ /* 0x002fea0003900000 */
[----:B------:R-:W1:Y:S02]  /*1fa30*/  @!P0 SYNCS.PHASECHK.TRANS64 P0, [R5+URZ+0x13220], R0 ;  /* 0x01322000050085a7 */ /* 0x000e64000800007f */
[----:B-1----:R-:W-:Y:S05]  /*1fa40*/  @!P0 BRA `(.L_x_1252) ;  /* 0xfffffffc00f08947 */ /* 0x002fea000383ffff */
[----:B------:R-:W-:Y:S05]  /*1fa50*/  BRA `(.L_x_1341) ;  /* 0xffffffd400507947 */ /* 0x000fea000383ffff */
.L_x_1253:
        /* <DEDUP_REMOVED lines=8> */
[----:B0----5:R-:W-:Y:S05]  /*1fae0*/  WARPSYNC.COLLECTIVE R15, `(.L_x_1343) ;  /* 0x000000000f087348 */ /* 0x021fea0003c00000 */
[----:B------:R1:W2:Y:S02]  /*1faf0*/  SHFL.IDX P6, R14, R13, R12, R11 ;  /* 0x0000000c0d0e7389 */ /* 0x0002a400000c000b */
[----:B012--5:R-:W-:Y:S01]  /*1fb00*/  ENDCOLLECTIVE ;  /* 0x000000000000791b */ /* 0x027fe20003800000 */
.L_x_1343:
[----:B------:R-:W-:Y:S05]  /*1fb10*/  BSYNC B0 ;  /* 0x0000000000007941 */ /* 0x000fea0003800000 */
.L_x_1342:
[----:B------:R-:W-:Y:S05]  /*1fb20*/  BRA `(.L_x_1344) ;  /* 0xffffffd400387947 */ /* 0x000fea000383ffff */
.L_x_1256:
[----:B------:R-:W-:Y:S01]  /*1fb30*/  BSSY B1, `(.L_x_1345) ;  /* 0x0000006000017945 */ /* 0x000fe20003800000 */
[----:B------:R-:W-:-:S07]  /*1fb40*/  IMAD.MOV.U32 R15, RZ, RZ, -0x1 ;  /* 0xffffffffff0f7424 */ /* 0x000fce00078e00ff */
[----:B0----5:R-:W-:Y:S05]  /*1fb50*/  WARPSYNC.COLLECTIVE R15, `(.L_x_1346) ;  /* 0x000000000f0c7348 */ /* 0x021fea0003c00000 */
[----:B------:R-:W-:Y:S02]  /*1fb60*/  ELECT P6, UR62, PT ;  /* 0x00000000003e782f */ /* 0x000fe400038c0000 */
[----:B------:R-:W-:Y:S01]  /*1fb70*/  MOV R14, UR62 ;  /* 0x0000003e000e7c02 */ /* 0x000fe20008000f00 */
[----:B0----5:R-:W-:Y:S10]  /*1fb80*/  ENDCOLLECTIVE ;  /* 0x000000000000791b */ /* 0x021ff40003800000 */
.L_x_1346:
[----:B------:R-:W-:Y:S05]  /*1fb90*/  BSYNC B1 ;  /* 0x0000000000017941 */ /* 0x000fea0003800000 */
.L_x_1345:
[----:B------:R-:W-:Y:S05]  /*1fba0*/  BRA `(.L_x_1347) ;  /* 0xffffffd400307947 */ /* 0x000fea000383ffff */
.L_x_1258:
[----:B0-----:R0:W1:Y:S02]  /*1fbb0*/  SYNCS.PHASECHK.TRANS64.TRYWAIT P1, [R3+URZ+0x13240], R2 ;  /* 0x01324002030075a7 */ /* 0x001064000802017f */
[----:B-1----:R-:W-:Y:S05]  /*1fbc0*/  @!P1 NANOSLEEP.SYNCS 0x989680 ;  /* 0x009896800000995d */ /* 0x002fea0003900000 */
[----:B------:R-:W1:Y:S02]  /*1fbd0*/  @!P1 SYNCS.PHASECHK.TRANS64 P1, [R3+URZ+0x13240], R2 ;  /* 0x01324002030095a7 */ /* 0x000e64000802007f */
[----:B-1----:R-:W-:Y:S05]  /*1fbe0*/  @!P1 BRA `(.L_x_1258) ;  /* 0xfffffffc00f09947 */ /* 0x002fea000383ffff */
[----:B------:R-:W-:Y:S05]  /*1fbf0*/  BRA `(.L_x_1348) ;  /* 0xffffffd400547947 */ /* 0x000fea000383ffff */
.L_x_1260:
[----:B-1----:R1:W2:Y:S02]  /*1fc00*/  SYNCS.PHASECHK.TRANS64.TRYWAIT P1, [R5+URZ+0x13240], R0 ;  /* 0x01324000050075a7 */ /* 0x0022a4000802017f */
[----:B--2---:R-:W-:Y:S05]  /*1fc10*/  @!P1 NANOSLEEP.SYNCS 0x989680 ;  /* 0x009896800000995d */ /* 0x004fea0003900000 */
[----:B------:R-:W2:Y:S02]  /*1fc20*/  @!P1 SYNCS.PHASECHK.TRANS64 P1, [R5+URZ+0x13240], R0 ;  /* 0x01324000050095a7 */ /* 0x000ea4000802007f */
[----:B--2---:R-:W-:Y:S05]  /*1fc30*/  @!P1 BRA `(.L_x_1260) ;  /* 0xfffffffc00f09947 */ /* 0x004fea000383ffff */
[----:B------:R-:W-:Y:S05]  /*1fc40*/  BRA `(.L_x_1349) ;  /* 0xffffffd400647947 */ /* 0x000fea000383ffff */
.L_x_1262:
[----:B--2---:R2:W3:Y:S02]  /*1fc50*/  SYNCS.PHASECHK.TRANS64.TRYWAIT P1, [R3+URZ+0x13260], R2 ;  /* 0x01326002030075a7 */ /* 0x0044e4000802017f */
[----:B---3--:R-:W-:Y:S05]  /*1fc60*/  @!P1 NANOSLEEP.SYNCS 0x989680 ;  /* 0x009896800000995d */ /* 0x008fea0003900000 */
[----:B------:R-:W3:Y:S02]  /*1fc70*/  @!P1 SYNCS.PHASECHK.TRANS64 P1, [R3+URZ+0x13260], R2 ;  /* 0x01326002030095a7 */ /* 0x000ee4000802007f */
[----:B---3--:R-:W-:Y:S05]  /*1fc80*/  @!P1 BRA `(.L_x_1262) ;  /* 0xfffffffc00f09947 */ /* 0x008fea000383ffff */
[----:B------:R-:W-:Y:S05]  /*1fc90*/  BRA `(.L_x_1350) ;  /* 0xffffffd400607947 */ /* 0x000fea000383ffff */
.L_x_1264:
[----:B---3--:R3:W4:Y:S02]  /*1fca0*/  SYNCS.PHASECHK.TRANS64.TRYWAIT P1, [R5+URZ+0x13260], R0 ;  /* 0x01326000050075a7 */ /* 0x008724000802017f */
[----:B----4-:R-:W-:Y:S05]  /*1fcb0*/  @!P1 NANOSLEEP.SYNCS 0x989680 ;  /* 0x009896800000995d */ /* 0x010fea0003900000 */
[----:B------:R-:W4:Y:S02]  /*1fcc0*/  @!P1 SYNCS.PHASECHK.TRANS64 P1, [R5+URZ+0x13260], R0 ;  /* 0x01326000050095a7 */ /* 0x000f24000802007f */
[----:B----4-:R-:W-:Y:S05]  /*1fcd0*/  @!P1 BRA `(.L_x_1264) ;  /* 0xfffffffc00f09947 */ /* 0x010fea000383ffff */
[----:B------:R-:W-:Y:S05]  /*1fce0*/  BRA `(.L_x_1351) ;  /* 0xffffffd4005c7947 */ /* 0x000fea000383ffff */
.L_x_1266:
[----:B----4-:R4:W0:Y:S02]  /*1fcf0*/  SYNCS.PHASECHK.TRANS64.TRYWAIT P1, [R3+URZ+0x13280], R2 ;  /* 0x01328002030075a7 */ /* 0x010824000802017f */
[----:B0-----:R-:W-:Y:S05]  /*1fd00*/  @!P1 NANOSLEEP.SYNCS 0x989680 ;  /* 0x009896800000995d */ /* 0x001fea0003900000 */
[----:B------:R-:W0:Y:S02]  /*1fd10*/  @!P1 SYNCS.PHASECHK.TRANS64 P1, [R3+URZ+0x13280], R2 ;  /* 0x01328002030095a7 */ /* 0x000e24000802007f */
[----:B0-----:R-:W-:Y:S05]  /*1fd20*/  @!P1 BRA `(.L_x_1266) ;  /* 0xfffffffc00f09947 */ /* 0x001fea000383ffff */
[----:B------:R-:W-:Y:S05]  /*1fd30*/  BRA `(.L_x_1352) ;  /* 0xffffffd400587947 */ /* 0x000fea000383ffff */
.L_x_1353:
        /* <DEDUP_REMOVED lines=12> */
.L_x_2723:


//--------------------- .text._ZN7cutlass13device_kernelIN5flash11enable_sm90INS1_16FlashAttnFwdSm90INS1_25CollectiveMainloopFwdSm90ILi2EN4cute5tupleIJNS5_1CILi1EEES8_S8_EEENS6_IJNS7_ILi192EEENS7_ILi160EEENS7_ILi64EEEEEELi64ENS_12float_e4m3_tEfNS_4arch4Sm90ELb0ELb1ELb1ELb1ELb1ELb1ELb0ELb1ELb1ELb1ELb1ELb0EEENS1_21CollectiveEpilogueFwdINS6_IJSA_SC_SB_EEES9_NS_10bfloat16_tESG_Li384ELb1ELb1ELb1ELb1EEENS1_36VarlenDynamicPersistentTileSchedulerILi192ELi160ELi384ELi128ELb1ELb1ELb1ELb1ELb0ELb1EEEEEEEEEvNT_6ParamsE --------------------------
	.section	.text._ZN7cutlass13device_kernelIN5flash11enable_sm90INS1_16FlashAttnFwdSm90INS1_25CollectiveMainloopFwdSm90ILi2EN4cute5tupleIJNS5_1CILi1EEES8_S8_EEENS6_IJNS7_ILi192EEENS7_ILi160EEENS7_ILi64EEEEEELi64ENS_12float_e4m3_tEfNS_4arch4Sm90ELb0ELb1ELb1ELb1ELb1ELb1ELb0ELb1ELb1ELb1ELb1ELb0EEENS1_21CollectiveEpilogueFwdINS6_IJSA_SC_SB_EEES9_NS_10bfloat16_tESG_Li384ELb1ELb1ELb1ELb1EEENS1_36VarlenDynamicPersistentTileSchedulerILi192ELi160ELi384ELi128ELb1ELb1ELb1ELb1ELb0ELb1EEEEEEEEEvNT_6ParamsE,"ax",@progbits
	.align	128
.text._ZN7cutlass13device_kernelIN5flash11enable_sm90INS1_16FlashAttnFwdSm90INS1_25CollectiveMainloopFwdSm90ILi2EN4cute5tupleIJNS5_1CILi1EEES8_S8_EEENS6_IJNS7_ILi192EEENS7_ILi160EEENS7_ILi64EEEEEELi64ENS_12float_e4m3_tEfNS_4arch4Sm90ELb0ELb1ELb1ELb1ELb1ELb1ELb0ELb1ELb1ELb1ELb1ELb0EEENS1_21CollectiveEpilogueFwdINS6_IJSA_SC_SB_EEES9_NS_10bfloat16_tESG_Li384ELb1ELb1ELb1ELb1EEENS1_36VarlenDynamicPersistentTileSchedulerILi192ELi160ELi384ELi128ELb1ELb1ELb1ELb1ELb0ELb1EEEEEEEEEvNT_6ParamsE:
        .type           _ZN7cutlass13device_kernelIN5flash11enable_sm90INS1_16FlashAttnFwdSm90INS1_25CollectiveMainloopFwdSm90ILi2EN4cute5tupleIJNS5_1CILi1EEES8_S8_EEENS6_IJNS7_ILi192EEENS7_ILi160EEENS7_ILi64EEEEEELi64ENS_12float_e4m3_tEfNS_4arch4Sm90ELb0ELb1ELb1ELb1ELb1ELb1ELb0ELb1ELb1ELb1ELb1ELb0EEENS1_21CollectiveEpilogueFwdINS6_IJSA_SC_SB_EEES9_NS_10bfloat16_tESG_Li384ELb1ELb1ELb1ELb1EEENS1_36VarlenDynamicPersistentTileSchedulerILi192ELi160ELi384ELi128ELb1ELb1ELb1ELb1ELb0ELb1EEEEEEEEEvNT_6ParamsE,@function
        .size           _ZN7cutlass13device_kernelIN5flash11enable_sm90INS1_16FlashAttnFwdSm90INS1_25CollectiveMainloopFwdSm90ILi2EN4cute5tupleIJNS5_1CILi1EEES8_S8_EEENS6_IJNS7_ILi192EEENS7_ILi160EEENS7_ILi64EEEEEELi64ENS_12float_e4m3_tEfNS_4arch4Sm90ELb0ELb1ELb1ELb1ELb1ELb1ELb0ELb1ELb1ELb1ELb1ELb0EEENS1_21CollectiveEpilogueFwdINS6_IJSA_SC_SB_EEES9_NS_10bfloat16_tESG_Li384ELb1ELb1ELb1ELb1EEENS1_36VarlenDynamicPersistentTileSchedulerILi192ELi160ELi384ELi128ELb1ELb1ELb1ELb1ELb0ELb1EEEEEEEEEvNT_6ParamsE,(.L_x_2724 - _ZN7cutlass13device_kernelIN5flash11enable_sm90INS1_16FlashAttnFwdSm90INS1_25CollectiveMainloopFwdSm90ILi2EN4cute5tupleIJNS5_1CILi1EEES8_S8_EEENS6_IJNS7_ILi192EEENS7_ILi160EEENS7_ILi64EEEEEELi64ENS_12float_e4m3_tEfNS_4arch4Sm90ELb0ELb1ELb1ELb1ELb1ELb1ELb0ELb1ELb1ELb1ELb1ELb0EEENS1_21CollectiveEpilogueFwdINS6_IJSA_SC_SB_EEES9_NS_10bfloat16_tESG_Li384ELb1ELb1ELb1ELb1EEENS1_36VarlenDynamicPersistentTileSchedulerILi192ELi160ELi384ELi128ELb1ELb1ELb1ELb1ELb0ELb1EEEEEEEEEvNT_6ParamsE)
        .other          _ZN7cutlass13device_kernelIN5flash11enable_sm90INS1_16FlashAttnFwdSm90INS1_25CollectiveMainloopFwdSm90ILi2EN4cute5tupleIJNS5_1CILi1EEES8_S8_EEENS6_IJNS7_ILi192EEENS7_ILi160EEENS7_ILi64EEEEEELi64ENS_12float_e4m3_tEfNS_4arch4Sm90ELb0ELb1ELb1ELb1ELb1ELb1ELb0ELb1ELb1ELb1ELb1ELb0EEENS1_21CollectiveEpilogueFwdINS6_IJSA_SC_SB_EEES9_NS_10bfloat16_tESG_Li384ELb1ELb1ELb1ELb1EEENS1_36VarlenDynamicPersistentTileSchedulerILi192ELi160ELi384ELi128ELb1ELb1ELb1ELb1ELb0ELb1EEEEEEEEEvNT_6ParamsE,@"STO_CUDA_ENTRY STV_DEFAULT"
_ZN7cutlass13device_kernelIN5flash11enable_sm90INS1_16FlashAttnFwdSm90INS1_25CollectiveMainloopFwdSm90ILi2EN4cute5tupleIJNS5_1CILi1EEES8_S8_EEENS6_IJNS7_ILi192EEENS7_ILi160EEENS7_ILi64EEEEEELi64ENS_12float_e4m3_tEfNS_4arch4Sm90ELb0ELb1ELb1ELb1ELb1ELb1ELb0ELb1ELb1ELb1ELb1ELb0EEENS1_21CollectiveEpilogueFwdINS6_IJSA_SC_SB_EEES9_NS_10bfloat16_tESG_Li384ELb1ELb1ELb1ELb1EEENS1_36VarlenDynamicPersistentTileSchedulerILi192ELi160ELi384ELi128ELb1ELb1ELb1ELb1ELb0ELb1EEEEEEEEEvNT_6ParamsE:
        /* <DEDUP_REMOVED lines=17> */
.L_x_1355:
[----:B------:R-:W-:Y:S05]  /*0110*/  BSYNC B0 ;  /* 0x0000000000007941 */ /* 0x000fea0003800000 */
.L_x_1354:
[----:B------:R-:W-:Y:S01]  /*0120*/  VOTEU.ANY UP0, P0 ;  /* 0x00000000003f7886 */ /* 0x000fe20000000100 */
[----:B------:R-:W0:Y:S01]  /*0130*/  SHFL.IDX PT, R2, R0, RZ, 0x1f ;  /* 0x00001fff00027589 */ /* 0x000e2200000e0000 */
[----:B------:R-:W-:Y:S01]  /*0140*/  UMOV UR4, 0x80 ;  /* 0x0000008000047882 */ /* 0x000fe20000000000 */
[----:B------:R-:W-:Y:S01]  /*0150*/  UMOV UR7, 0x180 ;  /* 0x0000018000077882 */ /* 0x000fe20000000000 */
[----:B------:R-:W-:Y:S01]  /*0160*/  VOTEU.ANY UP1, P0 ;  /* 0x00000000003f7886 */ /* 0x000fe20000020100 */
[----:B------:R-:W1:Y:S01]  /*0170*/  @UP0 S2UR UR8, SR_CgaCtaId ;  /* 0x00000000000809c3 */ /* 0x000e620000008800 */
[----:B------:R-:W-:Y:S01]  /*0180*/  @UP0 UMOV UR6, 0x400 ;  /* 0x0000040000060882 */ /* 0x000fe20000000000 */
[----:B------:R-:W-:-:S04]  /*0190*/  @UP0 UIADD3 UR4, -UR4, 0x100000, URZ ;  /* 0x0010000004040890 */ /* 0x000fc8000fffe13f */
[----:B------:R-:W-:Y:S02]  /*01a0*/  @UP0 USHF.L.U32 UR5, UR4, 0xb, URZ ;  /* 0x0000000b04050899 */ /* 0x000fe4000800063f */
[----:B------:R-:W-:Y:S01]  /*01b0*/  @UP0 USHF.L.U32 UR4, UR4, 0x1, URZ ;  /* 0x0000000104040899 */ /* 0x000fe2000800063f */
[----:B0-----:R-:W-:Y:S02]  /*01c0*/  ISETP.NE.AND P1, PT, R2, RZ, PT ;  /* 0x000000ff0200720c */ /* 0x001fe40003f25270 */
[----:B------:R-:W-:Y:S01]  /*01d0*/  SHF.R.U32.HI R2, RZ, 0x7, R3 ;  /* 0x00000007ff027819 */ /* 0x000fe20000011603 */
[----:B-1----:R-:W-:Y:S02]  /*01e0*/  @UP0 ULEA UR8, UR8, UR6, 0x18 ;  /* 0x0000000608080291 */ /* 0x002fe4000f8ec03f */
[----:B------:R-:W-:-:S04]  /*01f0*/  @UP0 UIADD3 UR6, -UR7, 0x100000, URZ ;  /* 0x0010000007060890 */ /* 0x000fc8000fffe13f */
[----:B------:R-:W-:Y:S02]  /*0200*/  @UP0 USHF.L.U32 UR7, UR6, 0xb, URZ ;  /* 0x0000000b06070899 */ /* 0x000fe4000800063f */
[----:B------:R-:W-:Y:S01]  /*0210*/  @UP0 USHF.L.U32 UR6, UR6, 0x1, URZ ;  /* 0x0000000106060899 */ /* 0x000fe2000800063f */
[----:B------:R-:W-:Y:S01]  /*0220*/  VOTEU.ANY UP0, P0 ;  /* 0x00000000003f7886 */ /* 0x000fe20000000100 */
[----:B------:R-:W0:Y:S04]  /*0230*/  SHFL.IDX PT, R2, R2, RZ, 0x1f ;  /* 0x00001fff02027589 */ /* 0x000e2800000e0000 */
[----:B------:R-:W1:Y:S02]  /*0240*/  FENCE.VIEW.ASYNC.S ;  /* 0x00000000000073c6 */ /* 0x000e640000000000 */
[----:B-1----:R1:W2:Y:S04]  /*0250*/  @UP0 SYNCS.EXCH.64 URZ, [UR8+0x13200], UR4 ;  /* 0x01320004083f05b2 */ /* 0x0022a80008000100 */
[----:B------:R1:W3:Y:S01]  /*0260*/  @UP1 SYNCS.EXCH.64 URZ, [UR8+0x13220], UR6 ;  /* 0x01322006083f15b2 */ /* 0x0002e20008000100 */
[----:B------:R-:W-:Y:S05]  /*0270*/  @P1 BRA `(.L_x_1356) ;  /* 0x0000000000481947 */ /* 0x000fea0003800000 */
[----:B-1----:R-:W1:Y:S01]  /*0280*/  S2UR UR5, SR_CgaCtaId ;  /* 0x00000000000579c3 */ /* 0x002e620000008800 */
[----:B------:R-:W-:Y:S01]  /*0290*/  UMOV UR4, 0x400 ;  /* 0x0000040000047882 */ /* 0x000fe20000000000 */
[----:B------:R-:W-:Y:S01]  /*02a0*/  UMOV UR6, 0x80 ;  /* 0x0000008000067882 */ /* 0x000fe20000000000 */
[----:B------:R-:W-:Y:S01]  /*02b0*/  UMOV UR7, 0x180 ;  /* 0x0000018000077882 */ /* 0x000fe20000000000 */
[----:B------:R-:W-:Y:S01]  /*02c0*/  ELECT P0, URZ, PT ;  /* 0x00000000003f782f */ /* 0x000fe20003800000 */
[----:B-1----:R-:W-:Y:S02]  /*02d0*/  ULEA UR8, UR5, UR4, 0x18 ;  /* 0x0000000405087291 */ /* 0x002fe4000f8ec03f */
[----:B------:R-:W-:-:S04]  /*02e0*/  UIADD3 UR4, -UR6, 0x100000, URZ ;  /* 0x0010000006047890 */ /* 0x000fc8000fffe13f */
[----:B------:R-:W-:Y:S02]  /*02f0*/  USHF.L.U32 UR5, UR4, 0xb, URZ ;  /* 0x0000000b04057899 */ /* 0x000fe4000800063f */
[----:B------:R-:W-:Y:S02]  /*0300*/  USHF.L.U32 UR4, UR4, 0x1, URZ ;  /* 0x0000000104047899 */ /* 0x000fe4000800063f */
[----:B------:R-:W-:-:S04]  /*0310*/  UIADD3 UR6, -UR7, 0x100000, URZ ;  /* 0x0010000007067890 */ /* 0x000fc8000fffe13f */
[----:B------:R-:W-:Y:S02]  /*0320*/  USHF.L.U32 UR7, UR6, 0xb, URZ ;  /* 0x0000000b06077899 */ /* 0x000fe4000800063f */
[----:B------:R-:W-:Y:S01]  /*0330*/  USHF.L.U32 UR6, UR6, 0x1, URZ ;  /* 0x0000000106067899 */ /* 0x000fe2000800063f */
[----:B------:R-:W1:Y:S03]  /*0340*/  FENCE.VIEW.ASYNC.S ;  /* 0x00000000000073c6 */ /* 0x000e660000000000 */
[----:B-1----:R4:W1:Y:S08]  /*0350*/  SYNCS.EXCH.64 URZ, [UR8+0x13230], UR4 ;  /* 0x01323004083f75b2 */ /* 0x0028700008000100 */
[----:B------:R4:W0:Y:S01]  /*0360*/  SYNCS.EXCH.64 URZ, [UR8+0x13240], UR6 ;  /* 0x01324006083f75b2 */ /* 0x0008220008000100 */
[----:B------:R4:W0:Y:S01]  /*0370*/  SYNCS.EXCH.64 URZ, [UR8+0x13238], UR4 ;  /* 0x01323804083f75b2 */ /* 0x0008220008000100 */
[----:B------:R4:W0:Y:S02]  /*0380*/  SYNCS.EXCH.64 URZ, [UR8+0x13248], UR6 ;  /* 0x01324806083f75b2 */ /* 0x0008240008000100 */
[----:B----4-:R-:W-:Y:S01]  /*0390*/  NOP ;  /* 0x0000000000007918 */ /* 0x010fe20000000000 */
.L_x_1356:
[----:B------:R-:W4:Y:S01]  /*03a0*/  SHFL.IDX PT, R3, R0, RZ, 0x1f ;  /* 0x00001fff00037589 */ /* 0x000f2200000e0000 */
[----:B------:R-:W-:Y:S01]  /*03b0*/  NOP ;  /* 0x0000000000007918 */ /* 0x000fe20000000000 */
[----:B----4-:R-:W-:-:S13]  /*03c0*/  ISETP.NE.AND P0, PT, R3, RZ, PT ;  /* 0x000000ff0300720c */ /* 0x010fda0003f05270 */
        /* <DEDUP_REMOVED lines=19> */
.L_x_1357:
[----:B------:R-:W4:Y:S01]  /*0500*/  SHFL.IDX PT, R3, R0, RZ, 0x1f ;  /* 0x00001fff00037589 */ /* 0x000f2200000e0000 */
[----:B------:R-:W-:Y:S01]  /*0510*/  NOP ;  /* 0x0000000000007918 */ /* 0x000fe20000000000 */
[----:B----4-:R-:W-:-:S13]  /*0520*/  ISETP.NE.AND P0, PT, R3, RZ, PT ;  /* 0x000000ff0300720c */ /* 0x010fda0003f05270 */
[----:B------:R-:W-:Y:S05]  /*0530*/  @P0 BRA `(.L_x_1358) ;  /* 0x0000000000380947 */ /* 0x000fea0003800000 */
[----:B-1----:R-:W1:Y:S01]  /*0540*/  S2UR UR5, SR_CgaCtaId ;  /* 0x00000000000579c3 */ /* 0x002e620000008800 */
[----:B------:R-:W-:Y:S01]  /*0550*/  UMOV UR4, 0x400 ;  /* 0x0000040000047882 */ /* 0x000fe20000000000 */
[----:B------:R-:W-:Y:S01]  /*0560*/  UMOV UR7, 0x80 ;  /* 0x0000008000077882 */ /* 0x000fe20000000000 */
[----:B------:R-:W-:Y:S01]  /*0570*/  ELECT P0, URZ, PT ;  /* 0x00000000003f782f */ /* 0x000fe20003800000 */
[----:B-1----:R-:W-:Y:S02]  /*0580*/  ULEA UR6, UR5, UR4, 0x18 ;  /* 0x0000000405067291 */ /* 0x002fe4000f8ec03f */
[----:B------:R-:W-:-:S04]  /*0590*/  UIADD3 UR4, -UR7, 0x100000, URZ ;  /* 0x0010000007047890 */ /* 0x000fc8000fffe13f */
[----:B------:R-:W-:Y:S02]  /*05a0*/  USHF.L.U32 UR5, UR4, 0xb, URZ ;  /* 0x0000000b04057899 */ /* 0x000fe4000800063f */
[----:B------:R-:W-:Y:S01]  /*05b0*/  USHF.L.U32 UR4, UR4, 0x1, URZ ;  /* 0x0000000104047899 */ /* 0x000fe2000800063f */
[----:B------:R-:W1:Y:S11]  /*05c0*/  FENCE.VIEW.ASYNC.S ;  /* 0x00000000000073c6 */ /* 0x000e760000000000 */
[----:B-1----:R4:W1:Y:S01]  /*05d0*/  SYNCS.EXCH.64 URZ, [UR6+0x13270], UR4 ;  /* 0x01327004063f75b2 */ /* 0x0028620008000100 */
[----:B------:R4:W0:Y:S01]  /*05e0*/  SYNCS.EXCH.64 URZ, [UR6+0x13280], UR4 ;  /* 0x01328004063f75b2 */ /* 0x0008220008000100 */
[----:B------:R4:W0:Y:S01]  /*05f0*/  SYNCS.EXCH.64 URZ, [UR6+0x13278], UR4 ;  /* 0x01327804063f75b2 */ /* 0x0008220008000100 */
[----:B------:R4:W0:Y:S02]  /*0600*/  SYNCS.EXCH.64 URZ, [UR6+0x13288], UR4 ;  /* 0x01328804063f75b2 */ /* 0x0008240008000100 */
[----:B----4-:R-:W-:Y:S01]  /*0610*/  NOP ;  /* 0x0000000000007918 */ /* 0x010fe20000000000 */
.L_x_1358:
        /* <DEDUP_REMOVED lines=22> */
.L_x_1359:
[----:B------:R-:W4:Y:S01]  /*0780*/  SHFL.IDX PT, R4, R0, RZ, 0x1f ;  /* 0x00001fff00047589 */ /* 0x000f2200000e0000 */
[----:B------:R-:W-:Y:S01]  /*0790*/  NOP ;  /* 0x0000000000007918 */ /* 0x000fe20000000000 */
[----:B------:R-:W0:Y:S01]  /*07a0*/  S2R R3, SR_CgaCtaId ;  /* 0x0000000000037919 */ /* 0x000e220000008800 */
[----:B----4-:R-:W-:-:S13]  /*07b0*/  ISETP.NE.AND P0, PT, R4, RZ, PT ;  /* 0x000000ff0400720c */ /* 0x010fda0003f05270 */
[----:B0-----:R-:W-:Y:S05]  /*07c0*/  @P0 BRA `(.L_x_1360) ;  /* 0x0000000000480947 */ /* 0x001fea0003800000 */
[----:B-1----:R-:W0:Y:S01]  /*07d0*/  S2UR UR5, SR_CgaCtaId ;  /* 0x00000000000579c3 */ /* 0x002e220000008800 */
        /* <DEDUP_REMOVED lines=13> */
[----:B------:R0:W1:Y:S01]  /*08b0*/  SYNCS.EXCH.64 URZ, [UR8+0x132c0], UR6 ;  /* 0x0132c006083f75b2 */ /* 0x0000620008000100 */
[----:B------:R0:W0:Y:S01]  /*08c0*/  SYNCS.EXCH.64 URZ, [UR8+0x132b8], UR4 ;  /* 0x0132b804083f75b2 */ /* 0x0000220008000100 */
[----:B------:R0:W0:Y:S01]  /*08d0*/  SYNCS.EXCH.64 URZ, [UR8+0x132c8], UR6 ;  /* 0x0132c806083f75b2 */ /* 0x0000220008000100 */
[----:B------:R-:W-:Y:S01]  /*08e0*/  NOP ;  /* 0x0000000000007918 */ /* 0x000fe20000000000 */
.L_x_1360:
[----:B------:R-:W-:Y:S01]  /*08f0*/  ISETP.NE.AND P0, PT, R2, RZ, PT ;  /* 0x000000ff0200720c */ /* 0x000fe20003f05270 */
[----:B------:R-:W-:Y:S01]  /*0900*/  IMAD.MOV.U32 R2, RZ, RZ, 0x1 ;  /* 0x00000001ff027424 */ /* 0x000fe200078e00ff */
[----:B------:R-:W-:Y:S01]  /*0910*/  NOP ;  /* 0x0000000000007918 */ /* 0x000fe20000000000 */
[----:B------:R-:W-:Y:S01]  /*0920*/  ULDC.64 UR44, c[0x0][0x208] ;  /* 0x00008200002c7ab9 */ /* 0x000fe20000000a00 */
[----:B------:R-:W-:Y:S02]  /*0930*/  BSSY B8, `(.L_x_1361) ;  /* 0x00025c9000087945 */ /* 0x000fe40003800000 */
[----:B------:R-:W-:-:S05]  /*0940*/  SEL R2, R2, 0x2, !P0 ;  /* 0x0000000202027807 */ /* 0x000fca0004000000 */
[----:B------:R0:W-:Y:S02]  /*0950*/  STL [R1+0x30], R2 ;  /* 0x0000300201007387 */ /* 0x0001e40000100800 */
[----:B01234-:R-:W-:Y:S06]  /*0960*/  BAR.SYNC.DEFER_BLOCKING 0x0 ;  /* 0x0000000000007b1d */ /* 0x01ffec0000010000 */
[----:B------:R-:W-:Y:S05]  /*0970*/  @!P0 BRA `(.L_x_1362) ;  /* 0x000001d000e48947 */ /* 0x000fea0003800000 */
.L_x_1363:
        /* <DEDUP_REMOVED lines=16> */
[----:B------:R-:W2:Y:S01]  /*0a80*/  LDL.LU R20, [R1+0x30] ;  /* 0x0000300001147983 */ /* 0x000ea20000300800 */
[----:B------:R-:W0:Y:S02]  /*0a90*/  S2R R0, SR_TID.X ;  /* 0x0000000000007919 */ /* 0x000e240000002100 */
[----:B0-----:R-:W-:-:S05]  /*0aa0*/  VIADD R0, R0, 0xffffff80 ;  /* 0xffffff8000007836 */ /* 0x001fca0000000000 */
[----:B------:R-:W-:-:S04]  /*0ab0*/  SHF.R.S32.HI R3, RZ, 0x1f, R0 ;  /* 0x0000001fff037819 */ /* 0x000fc80000011400 */
[CC--:B------:R-:W-:Y:S02]  /*0ac0*/  LEA.HI R2, R3.reuse, R0.reuse, RZ, 0x7 ;  /* 0x0000000003027211 */ /* 0x0c0fe400078f38ff */
[-C--:B------:R-:W-:Y:S02]  /*0ad0*/  LEA.HI R4, R0, R0.reuse, RZ, 0x1 ;  /* 0x0000000000047211 */ /* 0x080fe400078f08ff */
[----:B------:R-:W-:Y:S02]  /*0ae0*/  LOP3.LUT R9, R2, 0xffffff80, RZ, 0xc0, !PT ;  /* 0xffffff8002097812 */ /* 0x000fe400078ec0ff */
[----:B------:R-:W-:Y:S02]  /*0af0*/  LEA.HI R6, R3, R0, RZ, 0x2 ;  /* 0x0000000003067211 */ /* 0x000fe400078f10ff */
[----:B------:R-:W-:Y:S01]  /*0b00*/  LOP3.LUT R5, R4, 0xfffffffe, RZ, 0xc0, !PT ;  /* 0xfffffffe04057812 */ /* 0x000fe200078ec0ff */
[----:B------:R-:W-:Y:S01]  /*0b10*/  IMAD.IADD R9, R0, 0x1, -R9 ;  /* 0x0000000100097824 */ /* 0x000fe200078e0a09 */
[----:B------:R-:W-:-:S02]  /*0b20*/  LOP3.LUT R11, R6, 0xfffffffc, RZ, 0xc0, !PT ;  /* 0xfffffffc060b7812 */ /* 0x000fc400078ec0ff */
[----:B------:R-:W-:Y:S01]  /*0b30*/  LEA.HI R7, R3, R0, RZ, 0x4 ;  /* 0x0000000003077211 */ /* 0x000fe200078f20ff */
[C---:B------:R-:W-:Y:S01]  /*0b40*/  IMAD.IADD R5, R0.reuse, 0x1, -R5 ;  /* 0x0000000100057824 */ /* 0x040fe200078e0a05 */
[----:B------:R-:W-:Y:S01]  /*0b50*/  SHF.R.S32.HI R8, RZ, 0x1f, R9 ;  /* 0x0000001fff087819 */ /* 0x000fe20000011409 */
[----:B------:R-:W-:Y:S01]  /*0b60*/  IMAD.IADD R16, R0, 0x1, -R11 ;  /* 0x0000000100107824 */ /* 0x000fe200078e0a0b */
[--C-:B------:R-:W-:Y:S02]  /*0b70*/  SHF.R.S32.HI R0, RZ, 0x2, R6.reuse ;  /* 0x00000002ff007819 */ /* 0x100fe40000011406 */
[----:B------:R-:W-:Y:S02]  /*0b80*/  SHF.R.S32.HI R3, RZ, 0x1f, R6 ;  /* 0x0000001fff037819 */ /* 0x000fe40000011406 */
[----:B------:R-:W-:Y:S02]  /*0b90*/  LEA.HI R10, R8, R9, RZ, 0x2 ;  /* 0x00000009080a7211 */ /* 0x000fe400078f10ff */
[----:B------:R-:W-:-:S02]  /*0ba0*/  LEA.HI R3, R3, R0, RZ, 0x2 ;  /* 0x0000000003037211 */ /* 0x000fc400078f10ff */
[----:B------:R-:W-:Y:S02]  /*0bb0*/  SHF.R.S32.HI R18, RZ, 0x1, R4 ;  /* 0x00000001ff127819 */ /* 0x000fe40000011404 */
[--C-:B------:R-:W-:Y:S02]  /*0bc0*/  SHF.R.S32.HI R12, RZ, 0x2, R10.reuse ;  /* 0x00000002ff0c7819 */ /* 0x100fe4000001140a */
[----:B------:R-:W-:Y:S02]  /*0bd0*/  SHF.R.S32.HI R17, RZ, 0x1f, R10 ;  /* 0x0000001fff117819 */ /* 0x000fe4000001140a */
[----:B------:R-:W-:Y:S02]  /*0be0*/  LOP3.LUT R3, R3, 0xfffffffc, RZ, 0xc0, !PT ;  /* 0xfffffffc03037812 */ /* 0x000fe400078ec0ff */
[----:B------:R-:W-:Y:S02]  /*0bf0*/  SHF.R.S32.HI R2, RZ, 0x7, R2 ;  /* 0x00000007ff027819 */ /* 0x000fe40000011402 */
[----:B------:R-:W-:-:S02]  /*0c00*/  LEA.HI R4, R4, R18, RZ, 0x1 ;  /* 0x0000001204047211 */ /* 0x000fc400078f08ff */
[----:B------:R-:W-:Y:S01]  /*0c10*/  LEA.HI R17, R17, R12, RZ, 0x3 ;  /* 0x0000000c11117211 */ /* 0x000fe200078f18ff */
[----:B------:R-:W-:Y:S01]  /*0c20*/  IMAD.IADD R3, R0, 0x1, -R3 ;  /* 0x0000000100037824 */ /* 0x000fe200078e0a03 */
[----:B------:R-:W-:Y:S01]  /*0c30*/  LOP3.LUT R4, R4, 0x3fffffe, RZ, 0xc0, !PT ;  /* 0x03fffffe04047812 */ /* 0x000fe200078ec0ff */
[----:B------:R-:W-:Y:S01]  /*0c40*/  IMAD.HI R6, R2, 0x55555556, RZ ;  /* 0x5555555602067827 */ /* 0x000fe200078e02ff */
[----:B------:R-:W-:Y:S02]  /*0c50*/  LOP3.LUT R17, R17, 0xfffffff8, RZ, 0xc0, !PT ;  /* 0xfffffff811117812 */ /* 0x000fe400078ec0ff */
[----:B------:R-:W-:Y:S01]  /*0c60*/  LEA.HI R8, R8, R9, RZ, 0x5 ;  /* 0x0000000908087211 */ /* 0x000fe200078f28ff */
[----:B------:R-:W-:Y:S01]  /*0c70*/  IMAD.SHL.U32 R3, R3, 0x80, RZ ;  /* 0x0000008003037824 */ /* 0x000fe200078e00ff */
[----:B------:R-:W-:Y:S01]  /*0c80*/  SHF.R.S32.HI R7, RZ, 0x4, R7 ;  /* 0x00000004ff077819 */ /* 0x000fe20000011407 */
[----:B------:R-:W-:Y:S01]  /*0c90*/  IMAD.IADD R4, R18, 0x1, -R4 ;  /* 0x0000000112047824 */ /* 0x000fe200078e0a04 */
[----:B------:R-:W-:Y:S01]  /*0ca0*/  LEA.HI R11, R6, R6, RZ, 0x1 ;  /* 0x00000006060b7211 */ /* 0x000fe200078f08ff */
[----:B------:R-:W-:Y:S01]  /*0cb0*/  IMAD.IADD R17, R12, 0x1, -R17 ;  /* 0x000000010c117824 */ /* 0x000fe200078e0a11 */
[----:B------:R-:W-:-:S02]  /*0cc0*/  LEA.HI R0, R16, R16, RZ, 0x1 ;  /* 0x0000001010007211 */ /* 0x000fc400078f08ff */
[----:B------:R-:W-:Y:S01]  /*0cd0*/  SHF.R.S32.HI R8, RZ, 0x5, R8 ;  /* 0x00000005ff087819 */ /* 0x000fe20000011408 */
[----:B------:R-:W-:Y:S01]  /*0ce0*/  IMAD.SHL.U32 R18, R5, 0x10, RZ ;  /* 0x0000001005127824 */ /* 0x000fe200078e00ff */
[----:B------:R-:W-:Y:S01]  /*0cf0*/  LOP3.LUT R3, R3, 0x180, RZ, 0xc0, !PT ;  /* 0x0000018003037812 */ /* 0x000fe200078ec0ff */
[----:B------:R-:W-:Y:S01]  /*0d00*/  IMAD R4, R7, 0x8, R4 ;  /* 0x0000000807047824 */ /* 0x000fe200078e0204 */
[----:B------:R-:W-:Y:S01]  /*0d10*/  LOP3.LUT R7, R0, 0x1ffffffe, RZ, 0xc0, !PT ;  /* 0x1ffffffe00077812 */ /* 0x000fe200078ec0ff */
[----:B------:R-:W-:Y:S02]  /*0d20*/  IMAD R11, R11, -0x3, R2 ;  /* 0xfffffffd0b0b7824 */ /* 0x000fe400078e0202 */
[----:B------:R-:W-:Y:S01]  /*0d30*/  IMAD R8, R8, 0x10, R17 ;  /* 0x0000001008087824 */ /* 0x000fe200078e0211 */
[C-C-:B------:R-:W-:Y:S02]  /*0d40*/  LOP3.LUT R0, R3.reuse, 0x10, R18.reuse, 0xf8, !PT ;  /* 0x0000001003007812 */ /* 0x140fe400078ef812 */
[----:B------:R-:W-:Y:S01]  /*0d50*/  SHF.R.U32.HI R5, RZ, 0x3, R3 ;  /* 0x00000003ff057819 */ /* 0x000fe20000011603 */
[----:B------:R-:W-:Y:S01]  /*0d60*/  IMAD.IADD R7, R16, 0x1, -R7 ;  /* 0x0000000110077824 */ /* 0x000fe200078e0a07 */
[----:B------:R-:W-:Y:S01]  /*0d70*/  LOP3.LUT R2, R3, 0x30, R18, 0xf8, !PT ;  /* 0x0000003003027812 */ /* 0x000fe200078ef812 */
[----:B------:R-:W-:Y:S01]  /*0d80*/  IMAD R8, R11, 0x40, R8 ;  /* 0x000000400b087824 */ /* 0x000fe200078e0208 */
[----:B------:R-:W-:-:S02]  /*0d90*/  LOP3.LUT R0, R0, R5, RZ, 0x3c, !PT ;  /* 0x0000000500007212 */ /* 0x000fc400078e3cff */
[----:B------:R-:W-:Y:S01]  /*0da0*/  LOP3.LUT R5, R2, R5, RZ, 0x3c, !PT ;  /* 0x0000000502057212 */ /* 0x000fe200078e3cff */
[----:B------:R-:W-:Y:S01]  /*0db0*/  IMAD R2, R7, 0x8, R8 ;  /* 0x0000000807027824 */ /* 0x000fe200078e0208 */
[----:B------:R-:W-:Y:S01]  /*0dc0*/  STL [R1+0x54], R13 ;  /* 0x0000540d01007387 */ /* 0x000fe20000100800 */
[----:B------:R-:W-:-:S03]  /*0dd0*/  VIADD R3, R18, 0x20 ;  /* 0x0000002012037836 */ /* 0x000fc60000000000 */
[----:B------:R2:W-:Y:S01]  /*0de0*/  STL [R1+0x44], R2 ;  /* 0x0000440201007387 */ /* 0x0005e20000100800 */
[----:B------:R-:W-:-:S03]  /*0df0*/  LOP3.LUT R10, R10, 0x7ffffffc, RZ, 0xc0, !PT ;  /* 0x7ffffffc0a0a7812 */ /* 0x000fc600078ec0ff */
[----:B------:R-:W-:Y:S04]  /*0e00*/  STL [R1+0x58], R14 ;  /* 0x0000580e01007387 */ /* 0x000fe80000100800 */
[----:B------:R-:W-:Y:S04]  /*0e10*/  STL [R1+0x5c], R15 ;  /* 0x00005c0f01007387 */ /* 0x000fe80000100800 */
[----:B------:R-:W-:Y:S01]  /*0e20*/  STL [R1+0x68], RZ ;  /* 0x000068ff01007387 */ /* 0x000fe20000100800 */
[----:B------:R-:W-:Y:S01]  /*0e30*/  IMAD.IADD R10, R9, 0x1, -R10 ;  /* 0x00000001090a7824 */ /* 0x000fe200078e0a0a */
[----:B------:R-:W-:Y:S01]  /*0e40*/  CS2R R156, SRZ ;  /* 0x00000000009c7805 */ /* 0x000fe2000001ff00 */
[----:B------:R-:W-:Y:S01]  /*0e50*/  IMAD.MOV.U32 R23, RZ, RZ, RZ ;  /* 0x000000ffff177224 */ /* 0x000fe200078e00ff */
[----:B------:R-:W-:-:S02]  /*0e60*/  SHF.R.S32.HI R19, RZ, 0x1f, R18 ;  /* 0x0000001fff137819 */ /* 0x000fc40000011412 */
[----:B--2---:R-:W-:-:S05]  /*0e70*/  LOP3.LUT R2, R20, 0x1, RZ, 0xfc, !PT ;  /* 0x0000000114027812 */ /* 0x004fca00078efcff */
[----:B------:R0:W-:Y:S04]  /*0e80*/  STL [R1+0x10], R2 ;  /* 0x0000100201007387 */ /* 0x0001e80000100800 */
[----:B------:R-:W-:Y:S04]  /*0e90*/  STL [R1+0x24], RZ ;  /* 0x000024ff01007387 */ /* 0x000fe80000100800 */
[----:B------:R1:W-:Y:S01]  /*0ea0*/  STL [R1+0x20], R3 ;  /* 0x0000200301007387 */ /* 0x0003e20000100800 */
[----:B0-----:R-:W-:Y:S02]  /*0eb0*/  IMAD.SHL.U32 R2, R4, 0x40, RZ ;  /* 0x0000004004027824 */ /* 0x001fe400078e00ff */
[----:B------:R-:W-:Y:S01]  /*0ec0*/  IMAD.SHL.U32 R4, R10, 0x2, RZ ;  /* 0x000000020a047824 */ /* 0x000fe200078e00ff */
[----:B-1----:R-:W-:-:S02]  /*0ed0*/  SHF.R.S32.HI R3, RZ, 0x1f, R3 ;  /* 0x0000001fff037819 */ /* 0x002fc40000011403 */
[----:B------:R-:W-:Y:S04]  /*0ee0*/  STL [R1+0x4c], R2 ;  /* 0x00004c0201007387 */ /* 0x000fe80000100800 */
[----:B------:R0:W-:Y:S04]  /*0ef0*/  STL [R1+0x3c], R3 ;  /* 0x00003c0301007387 */ /* 0x0001e80000100800 */
[----:B------:R1:W-:Y:S01]  /*0f00*/  STL [R1+0x28], R4 ;  /* 0x0000280401007387 */ /* 0x0003e20000100800 */
[----:B0-----:R-:W-:Y:S01]  /*0f10*/  IMAD.IADD R3, R2, 0x1, R0 ;  /* 0x0000000102037824 */ /* 0x001fe200078e0200 */
[----:B------:R-:W-:-:S05]  /*0f20*/  IADD3 R0, R22, R2, R5 ;  /* 0x0000000216007210 */ /* 0x000fca0007ffe005 */
[----:B------:R1:W-:Y:S04]  /*0f30*/  STL [R1+0x70], R0 ;  /* 0x0000700001007387 */ /* 0x0003e80000100800 */
[----:B------:R1:W-:Y:S02]  /*0f40*/  STL [R1+0x40], R3 ;  /* 0x0000400301007387 */ /* 0x0003e40000100800 */
.L_x_1553:
[----:B-12---:R-:W2:Y:S01]  /*0f50*/  LDL.LU R12, [R1+0x58] ;  /* 0x00005800010c7983 */ /* 0x006ea20000300800 */
[----:B------:R-:W-:Y:S01]  /*0f60*/  ULDC.64 UR4, c[0x0][0xa28] ;  /* 0x00028a0000047ab9 */ /* 0x000fe20000000a00 */
[----:B01----:R-:W0:Y:S01]  /*0f70*/  LDC.64 R4, c[0x0][0xa08] ;  /* 0x00028200ff047b82 */ /* 0x003e220000000a00 */
[----:B------:R-:W-:Y:S01]  /*0f80*/  IMAD.MOV.U32 R65, RZ, RZ, RZ ;  /* 0x000000ffff417224 */ /* 0x000fe200078e00ff */
[----:B---3-5:R-:W0:Y:S01]  /*0f90*/  LDL R26, [R1+0x5c] ;  /* 0x00005c00011a7983 */ /* 0x028e220000100800 */
[----:B------:R-:W-:Y:S01]  /*0fa0*/  ISETP.NE.U32.AND P0, PT, RZ, UR4, PT ;  /* 0x00000004ff007c0c */ /* 0x000fe2000bf05070 */
[----:B------:R-:W-:Y:S01]  /*0fb0*/  IMAD.MOV.U32 R11, RZ, RZ, RZ ;  /* 0x000000ffff0b7224 */ /* 0x000fe200078e00ff */
[----:B------:R-:W-:Y:S02]  /*0fc0*/  ULDC.64 UR6, c[0x0][0xa20] ;  /* 0x0002880000067ab9 */ /* 0x000fe40000000a00 */
[----:B------:R-:W-:Y:S01]  /*0fd0*/  ISETP.NE.AND.EX P0, PT, RZ, UR5, PT, P0 ;  /* 0x00000005ff007c0c */ /* 0x000fe2000bf05300 */
[----:B------:R-:W-:-:S02]  /*0fe0*/  ULDC.64 UR4, c[0x0][0xa18] ;  /* 0x0002860000047ab9 */ /* 0x000fc40000000a00 */
[----:B------:R-:W-:-:S04]  /*0ff0*/  ISETP.NE.U32.AND P1, PT, RZ, UR4, PT ;  /* 0x00000004ff007c0c */ /* 0x000fc8000bf25070 */
[----:B------:R-:W-:Y:S01]  /*1000*/  ISETP.NE.AND.EX P1, PT, RZ, UR5, PT, P1 ;  /* 0x00000005ff007c0c */ /* 0x000fe2000bf25310 */
[----:B------:R-:W-:Y:S02]  /*1010*/  ULDC.64 UR4, c[0x0][0xa08] ;  /* 0x0002820000047ab9 */ /* 0x000fe40000000a00 */
[----:B------:R-:W-:-:S03]  /*1020*/  ISETP.NE.U32.AND P3, PT, RZ, UR4, PT ;  /* 0x00000004ff007c0c */ /* 0x000fc6000bf65070 */
[----:B------:R-:W1:Y:S08]  /*1030*/  @P0 LDC.64 R2, c[0x0][0xa28] ;  /* 0x00028a00ff020b82 */ /* 0x000e700000000a00 */
[----:B------:R-:W3:Y:S01]  /*1040*/  @P1 LDC.64 R6, c[0x0][0xa18] ;  /* 0x00028600ff061b82 */ /* 0x000ee20000000a00 */
[----:B------:R-:W-:Y:S01]  /*1050*/  ULDC UR4, c[0x0][0x288] ;  /* 0x0000a20000047ab9 */ /* 0x000fe20000000800 */
[----:B------:R-:W-:Y:S01]  /*1060*/  ISETP.NE.AND.EX P3, PT, RZ, UR5, PT, P3 ;  /* 0x00000005ff007c0c */ /* 0x000fe2000bf65330 */
[----:B------:R-:W-:Y:S01]  /*1070*/  IMAD.U32 R0, RZ, RZ, UR4 ;  /* 0x00000004ff007e24 */ /* 0x000fe2000f8e00ff */
[----:B------:R-:W-:Y:S01]  /*1080*/  ULDC.64 UR4, c[0x0][0x418] ;  /* 0x0001060000047ab9 */ /* 0x000fe20000000a00 */
[----:B0-----:R-:W-:-:S04]  /*1090*/  IMAD.WIDE R8, R26, 0x4, R4 ;  /* 0x000000041a087825 */ /* 0x001fc800078e0204 */
[----:B---3--:R-:W-:-:S06]  /*10a0*/  @P1 IMAD.WIDE R4, R26, 0x4, R6 ;  /* 0x000000041a041825 */ /* 0x008fcc00078e0206 */
[----:B------:R-:W5:Y:S01]  /*10b0*/  @P3 LDG.E R65, desc[UR44][R8.64] ;  /* 0x0000002c08413981 */ /* 0x000f62000c1e1900 */
[----:B-1----:R-:W-:-:S03]  /*10c0*/  @P0 IMAD.WIDE R2, R26, 0x4, R2 ;  /* 0x000000041a020825 */ /* 0x002fc600078e0202 */
[----:B------:R-:W3:Y:S04]  /*10d0*/  @P1 LDG.E R0, desc[UR44][R4.64] ;  /* 0x0000002c04001981 */ /* 0x000ee8000c1e1900 */
[----:B------:R2:W5:Y:S02]  /*10e0*/  @P0 LDG.E R11, desc[UR44][R2.64] ;  /* 0x0000002c020b0981 */ /* 0x000564000c1e1900 */
[----:B--2---:R-:W-:-:S04]  /*10f0*/  LOP3.LUT R2, R12, 0xff000000, RZ, 0xc0, !PT ;  /* 0xff0000000c027812 */ /* 0x004fc800078ec0ff */
[----:B------:R-:W-:Y:S01]  /*1100*/  SHF.R.U32.HI R3, RZ, 0x8, R2 ;  /* 0x00000008ff037819 */ /* 0x000fe20000011602 */
[----:B------:R-:W-:-:S03]  /*1110*/  UISETP.NE.U32.AND UP0, UPT, UR4, URZ, UPT ;  /* 0x0000003f0400728c */ /* 0x000fc6000bf05070 */
[----:B------:R-:W-:Y:S01]  /*1120*/  ULDC UR4, c[0x0][0x424] ;  /* 0x0001090000047ab9 */ /* 0x000fe20000000800 */
[----:B------:R-:W-:Y:S01]  /*1130*/  UISETP.NE.AND.EX UP0, UPT, UR5, URZ, UPT, UP0 ;  /* 0x0000003f0500728c */ /* 0x000fe2000bf05300 */
[----:B------:R-:W-:Y:S02]  /*1140*/  ISETP.NE.U32.AND P2, PT, RZ, UR6, PT ;  /* 0x00000006ff007c0c */ /* 0x000fe4000bf45070 */
[----:B------:R-:W-:Y:S01]  /*1150*/  ULDC UR5, c[0x0][0x2f0] ;  /* 0x0000bc0000057ab9 */ /* 0x000fe20000000800 */
[----:B------:R-:W-:Y:S01]  /*1160*/  USEL UR4, UR4, 0x1, UP0 ;  /* 0x0000000104047887 */ /* 0x000fe20008000000 */
[----:B------:R-:W-:-:S03]  /*1170*/  ISETP.NE.AND.EX P2, PT, RZ, UR7, PT, P2 ;  /* 0x00000007ff007c0c */ /* 0x000fc6000bf45320 */
[----:B------:R-:W-:-:S03]  /*1180*/  UIMAD UR4, UR4, UR5, URZ ;  /* 0x00000005040472a4 */ /* 0x000fc6000f8e023f */
[----:B------:R-:W-:Y:S01]  /*1190*/  ULDC UR5, c[0x0][0x348] ;  /* 0x0000d20000057ab9 */ /* 0x000fe20000000800 */
[----:B---3--:R0:W-:Y:S01]  /*11a0*/  STL [R1+0x4], R0 ;  /* 0x0000040001007387 */ /* 0x0081e20000100800 */
[----:B------:R-:W-:Y:S01]  /*11b0*/  IMAD.MOV.U32 R14, RZ, RZ, R0 ;  /* 0x000000ffff0e7224 */ /* 0x000fe200078e0000 */
[----:B0-----:R-:W-:-:S04]  /*11c0*/  LOP3.LUT R0, R12, 0xff0000, RZ, 0xc0, !PT ;  /* 0x00ff00000c007812 */ /* 0x001fc800078ec0ff */
[----:B------:R-:W-:Y:S02]  /*11d0*/  LEA.HI R10, R0, R3, RZ, 0x10 ;  /* 0x00000003000a7211 */ /* 0x000fe400078f80ff */
[----:B------:R-:W-:Y:S01]  /*11e0*/  LOP3.LUT R0, R12, 0xffff, RZ, 0xc0, !PT ;  /* 0x0000ffff0c007812 */ /* 0x000fe200078ec0ff */
[----:B------:R0:W-:Y:S04]  /*11f0*/  STL [R1+0x64], R26 ;  /* 0x0000641a01007387 */ /* 0x0001e80000100800 */
[----:B------:R0:W-:Y:S01]  /*1200*/  STL [R1+0x8], R0 ;  /* 0x0000080001007387 */ /* 0x0001e20000100800 */
[----:B------:R-:W-:Y:S05]  /*1210*/  @P1 BRA `(.L_x_1365) ;  /* 0x0000000000281947 */ /* 0x000fea0003800000 */
[----:B------:R-:W-:Y:S02]  /*1220*/  ULDC.64 UR6, c[0x0][0xa00] ;  /* 0x0002800000067ab9 */ /* 0x000fe40000000a00 */
[----:B------:R-:W-:-:S04]  /*1230*/  ISETP.NE.U32.AND P0, PT, RZ, UR6, PT ;  /* 0x00000006ff007c0c */ /* 0x000fc8000bf05070 */
[----:B------:R-:W-:-:S13]  /*1240*/  ISETP.NE.AND.EX P0, PT, RZ, UR7, PT, P0 ;  /* 0x00000007ff007c0c */ /* 0x000fda000bf05300 */
[----:B------:R-:W-:Y:S05]  /*1250*/  @!P0 BRA `(.L_x_1365) ;  /* 0x0000000000188947 */ /* 0x000fea0003800000 */
[----:B------:R-:W1:Y:S02]  /*1260*/  LDC.64 R2, c[0x0][0xa00] ;  /* 0x00028000ff027b82 */ /* 0x000e640000000a00 */
[----:B-1----:R-:W-:-:S05]  /*1270*/  IMAD.WIDE R2, R26, 0x4, R2 ;  /* 0x000000041a027825 */ /* 0x002fca00078e0202 */
[----:B0-----:R-:W2:Y:S04]  /*1280*/  LDG.E R0, desc[UR44][R2.64] ;  /* 0x0000002c02007981 */ /* 0x001ea8000c1e1900 */
[----:B------:R-:W2:Y:S02]  /*1290*/  LDG.E R5, desc[UR44][R2.64+0x4] ;  /* 0x0000042c02057981 */ /* 0x000ea4000c1e1900 */
[----:B--2---:R-:W-:-:S05]  /*12a0*/  IMAD.IADD R14, R5, 0x1, -R0 ;  /* 0x00000001050e7824 */ /* 0x004fca00078e0a00 */
[----:B------:R1:W-:Y:S02]  /*12b0*/  STL [R1+0x4], R14 ;  /* 0x0000040e01007387 */ /* 0x0003e40000100800 */
.L_x_1365:
[----:B------:R-:W-:Y:S02]  /*12c0*/  IMAD.U32 R48, RZ, RZ, UR5 ;  /* 0x00000005ff307e24 */ /* 0x000fe4000f8e00ff */
[----:B------:R-:W-:Y:S01]  /*12d0*/  IMAD.U32 R24, RZ, RZ, UR4 ;  /* 0x00000004ff187e24 */ /* 0x000fe2000f8e00ff */
[----:B------:R-:W-:Y:S06]  /*12e0*/  @!P2 BRA `(.L_x_1366) ;  /* 0x000000000010a947 */ /* 0x000fec0003800000 */
[----:B------:R-:W2:Y:S02]  /*12f0*/  LDC.64 R24, c[0x0][0xa20] ;  /* 0x00028800ff187b82 */ /* 0x000ea40000000a00 */
[----:B--2---:R-:W-:-:S06]  /*1300*/  IMAD.WIDE R24, R26, 0x4, R24 ;  /* 0x000000041a187825 */ /* 0x004fcc00078e0218 */
[----:B------:R2:W5:Y:S01]  /*1310*/  LDG.E R24, desc[UR44][R24.64] ;  /* 0x0000002c18187981 */ /* 0x000562000c1e1900 */
[----:B------:R-:W-:Y:S05]  /*1320*/  BRA `(.L_x_1367) ;  /* 0x0000000000107947 */ /* 0x000fea0003800000 */
.L_x_1366:
[----:B------:R-:W-:Y:S05]  /*1330*/  @!P3 BRA `(.L_x_1367) ;  /* 0x00000000000cb947 */ /* 0x000fea0003800000 */
[----:B------:R-:W2:Y:S04]  /*1340*/  LDG.E R3, desc[UR44][R8.64] ;  /* 0x0000002c08037981 */ /* 0x000ea8000c1e1900 */
[----:B------:R-:W2:Y:S02]  /*1350*/  LDG.E R24, desc[UR44][R8.64+0x4] ;  /* 0x0000042c08187981 */ /* 0x000ea4000c1e1900 */
[----:B--2---:R-:W-:-:S07]  /*1360*/  IMAD.IADD R24, R24, 0x1, -R3 ;  /* 0x0000000118187824 */ /* 0x004fce00078e0a03 */
.L_x_1367:
[----:B------:R-:W-:Y:S01]  /*1370*/  ULDC.64 UR4, c[0x0][0xa10] ;  /* 0x0002840000047ab9 */ /* 0x000fe20000000a00 */
[----:B------:R-:W3:Y:S01]  /*1380*/  LDL R8, [R1+0x54] ;  /* 0x0000540001087983 */ /* 0x000ee20000100800 */
[----:B------:R-:W-:Y:S01]  /*1390*/  ISETP.NE.U32.AND P0, PT, RZ, UR4, PT ;  /* 0x00000004ff007c0c */ /* 0x000fe2000bf05070 */
[----:B------:R-:W4:Y:S03]  /*13a0*/  LDC R6, c[0x0][0x448] ;  /* 0x00011200ff067b82 */ /* 0x000f260000000800 */
[----:B------:R-:W-:Y:S01]  /*13b0*/  ISETP.NE.AND.EX P0, PT, RZ, UR5, PT, P0 ;  /* 0x00000005ff007c0c */ /* 0x000fe2000bf05300 */
[----:B------:R-:W-:Y:S02]  /*13c0*/  ULDC.64 UR4, c[0x0][0xa30] ;  /* 0x00028c0000047ab9 */ /* 0x000fe40000000a00 */
[----:B------:R-:W-:Y:S01]  /*13d0*/  ISETP.NE.U32.AND P1, PT, RZ, UR4, PT ;  /* 0x00000004ff007c0c */ /* 0x000fe2000bf25070 */
[----:B-----5:R-:W-:Y:S01]  /*13e0*/  IMAD.MOV.U32 R45, RZ, RZ, R24 ;  /* 0x000000ffff2d7224 */ /* 0x020fe200078e0018 */
[----:B------:R-:W1:Y:S02]  /*13f0*/  LDC.64 R12, c[0x0][0x9e0] ;  /* 0x00027800ff0c7b82 */ /* 0x000e640000000a00 */
[----:B------:R-:W-:-:S06]  /*1400*/  ISETP.NE.AND.EX P1, PT, RZ, UR5, PT, P1 ;  /* 0x00000005ff007c0c */ /* 0x000fcc000bf25310 */
[----:B------:R-:W0:Y:S08]  /*1410*/  @P0 LDC.64 R2, c[0x0][0xa10] ;  /* 0x00028400ff020b82 */ /* 0x000e300000000a00 */
[----:B------:R-:W2:Y:S01]  /*1420*/  @P1 LDC.64 R4, c[0x0][0xa30] ;  /* 0x00028c00ff041b82 */ /* 0x000ea20000000a00 */
[----:B0-----:R-:W-:-:S05]  /*1430*/  @P0 IMAD.WIDE R2, R26, 0x4, R2 ;  /* 0x000000041a020825 */ /* 0x001fca00078e0202 */
[----:B------:R-:W3:Y:S04]  /*1440*/  @P0 LDG.E R0, desc[UR44][R2.64] ;  /* 0x0000002c02000981 */ /* 0x000ee8000c1e1900 */
[----:B------:R0:W3:Y:S01]  /*1450*/  @P0 LDG.E R7, desc[UR44][R2.64+0x4] ;  /* 0x0000042c02070981 */ /* 0x0000e2000c1e1900 */
[----:B--2---:R-:W-:-:S05]  /*1460*/  @P1 IMAD.WIDE R4, R26, 0x4, R4 ;  /* 0x000000041a041825 */ /* 0x004fca00078e0204 */
[----:B------:R2:W5:Y:S01]  /*1470*/  @P1 LDG.E R45, desc[UR44][R4.64] ;  /* 0x0000002c042d1981 */ /* 0x000562000c1e1900 */
[----:B----4-:R-:W-:Y:S01]  /*1480*/  ISETP.NE.AND P1, PT, R6, 0x1, PT ;  /* 0x000000010600780c */ /* 0x010fe20003f25270 */
[----:B------:R-:W-:Y:S01]  /*1490*/  IMAD.IADD R11, R24, 0x1, -R11 ;  /* 0x00000001180b7824 */ /* 0x000fe200078e0a0b */
[----:B-1----:R-:W-:-:S11]  /*14a0*/  ISETP.GE.AND P2, PT, R13, 0x1, PT ;  /* 0x000000010d00780c */ /* 0x002fd60003f46270 */
[----:B------:R-:W1:Y:S08]  /*14b0*/  @P1 LDC R9, c[0x0][0x44c] ;  /* 0x00011300ff091b82 */ /* 0x000e700000000800 */
[----:B------:R-:W4:Y:S01]  /*14c0*/  @P1 LDC R6, c[0x0][0x450] ;  /* 0x00011400ff061b82 */ /* 0x000f220000000800 */
[----:B---3--:R-:W-:-:S04]  /*14d0*/  IMAD R15, R8, 0xc0, RZ ;  /* 0x000000c0080f7824 */ /* 0x008fc800078e02ff */
[----:B0-----:R-:W-:Y:S01]  /*14e0*/  VIADD R2, R15, 0xbf ;  /* 0x000000bf0f027836 */ /* 0x001fe20000000000 */
[----:B------:R0:W-:Y:S03]  /*14f0*/  STL [R1+0x34], R15 ;  /* 0x0000340f01007387 */ /* 0x0001e60000100800 */
[----:B-1----:R-:W-:-:S05]  /*1500*/  @P1 IMAD.HI.U32 R3, R2, R9, RZ ;  /* 0x0000000902031227 */ /* 0x002fca00078e00ff */
[----:B----4-:R-:W-:Y:S01]  /*1510*/  @P1 SHF.R.U32.HI R2, RZ, R6, R3 ;  /* 0x00000006ff021219 */ /* 0x010fe20000011603 */
[----:B------:R-:W-:-:S04]  /*1520*/  @P0 IMAD.IADD R48, R7, 0x1, -R0 ;  /* 0x0000000107300824 */ /* 0x000fc800078e0a00 */
[----:B------:R-:W-:-:S04]  /*1530*/  IMAD.IADD R8, R11, 0x1, R48 ;  /* 0x000000010b087824 */ /* 0x000fc800078e0230 */
[C---:B------:R-:W-:Y:S01]  /*1540*/  VIADD R0, R8.reuse, 0x9f ;  /* 0x0000009f08007836 */ /* 0x040fe20000000000 */
[----:B------:R0:W-:Y:S01]  /*1550*/  STL [R1+0xc], R8 ;  /* 0x00000c0801007387 */ /* 0x0001e20000100800 */
[----:B--2---:R-:W-:Y:S02]  /*1560*/  IADD3 R5, R8, 0x1, -R14 ;  /* 0x0000000108057810 */ /* 0x004fe40007ffe80e */
[----:B------:R-:W-:-:S04]  /*1570*/  IMAD.HI R0, R0, 0x66666667, RZ ;  /* 0x6666666700007827 */ /* 0x000fc800078e02ff */
[----:B------:R-:W-:Y:S01]  /*1580*/  IMAD.IADD R7, R5, 0x1, R2 ;  /* 0x0000000105077824 */ /* 0x000fe200078e0202 */
[----:B------:R-:W-:-:S04]  /*1590*/  SHF.R.U32.HI R3, RZ, 0x1f, R0 ;  /* 0x0000001fff037819 */ /* 0x000fc80000011600 */
[----:B------:R-:W-:Y:S01]  /*15a0*/  LEA.HI.SX32 R46, R0, R3, 0x1a ;  /* 0x00000003002e7211 */ /* 0x000fe200078fd2ff */
[----:B------:R-:W-:Y:S01]  /*15b0*/  IMAD.IADD R0, R7, 0x1, R12 ;  /* 0x0000000107007824 */ /* 0x000fe200078e020c */
[----:B0-----:R-:W-:Y:S06]  /*15c0*/  @!P2 BRA `(.L_x_1368) ;  /* 0x000000000048a947 */ /* 0x001fec0003800000 */
[C---:B------:R-:W-:Y:S01]  /*15d0*/  ISETP.GT.AND P0, PT, R7.reuse, RZ, PT ;  /* 0x000000ff0700720c */ /* 0x040fe20003f04270 */
[----:B------:R-:W-:Y:S01]  /*15e0*/  BSSY B0, `(.L_x_1369) ;  /* 0x000000e000007945 */ /* 0x000fe20003800000 */
[----:B------:R-:W-:-:S11]  /*15f0*/  VIADD R2, R7, 0xffffffff ;  /* 0xffffffff07027836 */ /* 0x000fd60000000000 */
[----:B------:R-:W-:Y:S05]  /*1600*/  @P0 BRA `(.L_x_1370) ;  /* 0x00000000001c0947 */ /* 0x000fea0003800000 */
[----:B------:R-:W-:Y:S01]  /*1610*/  ISETP.NE.AND P0, PT, R13, 0x1, PT ;  /* 0x000000010d00780c */ /* 0x000fe20003f05270 */
[----:B------:R-:W-:-:S12]  /*1620*/  IMAD.MOV R3, RZ, RZ, -R7 ;  /* 0x000000ffff037224 */ /* 0x000fd800078e0a07 */
[----:B------:R-:W0:Y:S02]  /*1630*/  @P0 LDC.64 R4, c[0x0][0x9e8] ;  /* 0x00027a00ff040b82 */ /* 0x000e240000000a00 */
[----:B0-----:R-:W-:-:S05]  /*1640*/  @P0 IMAD.HI.U32 R2, R3, R4, RZ ;  /* 0x0000000403020227 */ /* 0x001fca00078e00ff */
[----:B------:R-:W-:-:S04]  /*1650*/  @P0 SHF.R.U32.HI R3, RZ, R5, R2 ;  /* 0x00000005ff030219 */ /* 0x000fc80000011602 */
[----:B------:R-:W-:Y:S01]  /*1660*/  LOP3.LUT R2, RZ, R3, RZ, 0x33, !PT ;  /* 0x00000003ff027212 */ /* 0x000fe200078e33ff */
[----:B------:R-:W-:Y:S06]  /*1670*/  BRA `(.L_x_1371) ;  /* 0x0000000000107947 */ /* 0x000fec0003800000 */
.L_x_1370:
[----:B------:R-:W-:-:S13]  /*1680*/  ISETP.NE.AND P0, PT, R13, 0x1, PT ;  /* 0x000000010d00780c */ /* 0x000fda0003f05270 */
[----:B------:R-:W0:Y:S02]  /*1690*/  @P0 LDC.64 R4, c[0x0][0x9e8] ;  /* 0x00027a00ff040b82 */ /* 0x000e240000000a00 */
[----:B0-----:R-:W-:-:S05]  /*16a0*/  @P0 IMAD.HI.U32 R4, R2, R4, RZ ;  /* 0x0000000402040227 */ /* 0x001fca00078e00ff */
[----:B------:R-:W-:-:S07]  /*16b0*/  @P0 SHF.R.U32.HI R2, RZ, R5, R4 ;  /* 0x00000005ff020219 */ /* 0x000fce0000011604 */
.L_x_1371:
[----:B------:R-:W-:Y:S05]  /*16c0*/  BSYNC B0 ;  /* 0x0000000000007941 */ /* 0x000fea0003800000 */
.L_x_1369:
[----:B------:R-:W-:-:S05]  /*16d0*/  IMAD R3, R2, R13, R13 ;  /* 0x0000000d02037224 */ /* 0x000fca00078e020d */
[----:B------:R-:W-:-:S07]  /*16e0*/  VIMNMX R0, R0, R3, PT ;  /* 0x0000000300007248 */ /* 0x000fce0003fe0100 */
.L_x_1368:
[----:B------:R-:W0:Y:S01]  /*16f0*/  @P1 LDC R2, c[0x0][0x44c] ;  /* 0x00011300ff021b82 */ /* 0x000e220000000800 */
[----:B------:R-:W-:Y:S01]  /*1700*/  VIADD R0, R0, 0x9f ;  /* 0x0000009f00007836 */ /* 0x000fe20000000000 */
[----:B------:R-:W-:Y:S01]  /*1710*/  ULDC UR4, c[0x0][0x9dc] ;  /* 0x0002770000047ab9 */ /* 0x000fe20000000800 */
[----:B------:R-:W-:Y:S02]  /*1720*/  IMAD.MOV.U32 R5, RZ, RZ, R15 ;  /* 0x000000ffff057224 */ /* 0x000fe400078e000f */
[----:B------:R-:W-:-:S03]  /*1730*/  IMAD.HI R0, R0, 0x66666667, RZ ;  /* 0x6666666700007827 */ /* 0x000fc600078e02ff */
[----:B------:R-:W1:Y:S01]  /*1740*/  @P1 LDC R7, c[0x0][0x450] ;  /* 0x00011400ff071b82 */ /* 0x000e620000000800 */
[----:B------:R-:W-:Y:S01]  /*1750*/  IMAD.IADD R104, R8, 0x1, -R14 ;  /* 0x0000000108687824 */ /* 0x000fe200078e0a0e */
[----:B------:R-:W-:-:S04]  /*1760*/  SHF.R.U32.HI R3, RZ, 0x1f, R0 ;  /* 0x0000001fff037819 */ /* 0x000fc80000011600 */
[----:B------:R-:W-:-:S04]  /*1770*/  LEA.HI.SX32 R3, R0, R3, 0x1a ;  /* 0x0000000300037211 */ /* 0x000fc800078fd2ff */
[----:B------:R-:W-:Y:S01]  /*1780*/  VIMNMX R6, R46, R3, PT ;  /* 0x000000032e067248 */ /* 0x000fe20003fe0100 */
[----:B0-----:R-:W-:-:S05]  /*1790*/  @P1 IMAD.HI.U32 R2, R15, R2, RZ ;  /* 0x000000020f021227 */ /* 0x001fca00078e00ff */
[----:B-1----:R-:W-:-:S05]  /*17a0*/  @P1 SHF.R.U32.HI R5, RZ, R7, R2 ;  /* 0x00000007ff051219 */ /* 0x002fca0000011602 */
[----:B------:R-:W-:-:S04]  /*17b0*/  IMAD.IADD R0, R104, 0x1, R5 ;  /* 0x0000000168007824 */ /* 0x000fc800078e0205 */
[----:B------:R-:W-:Y:S01]  /*17c0*/  VIADD R2, R0, -UR4 ;  /* 0x8000000400027c36 */ /* 0x000fe20008000000 */
[----:B------:R-:W-:Y:S06]  /*17d0*/  @!P2 BRA `(.L_x_1372) ;  /* 0x000000000044a947 */ /* 0x000fec0003800000 */
[----:B------:R-:W-:Y:S01]  /*17e0*/  ISETP.GT.AND P0, PT, R0, -0x1, PT ;  /* 0xffffffff0000780c */ /* 0x000fe20003f04270 */
[----:B------:R-:W-:-:S12]  /*17f0*/  BSSY B0, `(.L_x_1373) ;  /* 0x000000d000007945 */ /* 0x000fd80003800000 */
[----:B------:R-:W-:Y:S05]  /*1800*/  @P0 BRA `(.L_x_1374) ;  /* 0x00000000001c0947 */ /* 0x000fea0003800000 */
[----:B------:R-:W-:Y:S02]  /*1810*/  ISETP.NE.AND P0, PT, R13, 0x1, PT ;  /* 0x000000010d00780c */ /* 0x000fe40003f05270 */
[----:B------:R-:W-:-:S11]  /*1820*/  LOP3.LUT R3, RZ, R0, RZ, 0x33, !PT ;  /* 0x00000000ff037212 */ /* 0x000fd600078e33ff */
[----:B------:R-:W0:Y:S02]  /*1830*/  @P0 LDC.64 R4, c[0x0][0x9e8] ;  /* 0x00027a00ff040b82 */ /* 0x000e240000000a00 */
[----:B0-----:R-:W-:-:S05]  /*1840*/  @P0 IMAD.HI.U32 R0, R3, R4, RZ ;  /* 0x0000000403000227 */ /* 0x001fca00078e00ff */
[----:B------:R-:W-:-:S04]  /*1850*/  @P0 SHF.R.U32.HI R3, RZ, R5, R0 ;  /* 0x00000005ff030219 */ /* 0x000fc80000011600 */
[----:B------:R-:W-:Y:S01]  /*1860*/  LOP3.LUT R0, RZ, R3, RZ, 0x33, !PT ;  /* 0x00000003ff007212 */ /* 0x000fe200078e33ff */
[----:B------:R-:W-:Y:S06]  /*1870*/  BRA `(.L_x_1375) ;  /* 0x0000000000107947 */ /* 0x000fec0003800000 */
.L_x_1374:
[----:B------:R-:W-:-:S13]  /*1880*/  ISETP.NE.AND P0, PT, R13, 0x1, PT ;  /* 0x000000010d00780c */ /* 0x000fda0003f05270 */
[----:B------:R-:W0:Y:S02]  /*1890*/  @P0 LDC.64 R4, c[0x0][0x9e8] ;  /* 0x00027a00ff040b82 */ /* 0x000e240000000a00 */
[----:B0-----:R-:W-:-:S05]  /*18a0*/  @P0 IMAD.HI.U32 R4, R0, R4, RZ ;  /* 0x0000000400040227 */ /* 0x001fca00078e00ff */
[----:B------:R-:W-:-:S07]  /*18b0*/  @P0 SHF.R.U32.HI R0, RZ, R5, R4 ;  /* 0x00000005ff000219 */ /* 0x000fce0000011604 */
.L_x_1375:
[----:B------:R-:W-:Y:S05]  /*18c0*/  BSYNC B0 ;  /* 0x0000000000007941 */ /* 0x000fea0003800000 */
.L_x_1373:
[----:B------:R-:W-:-:S05]  /*18d0*/  IMAD R3, R0, R13, RZ ;  /* 0x0000000d00037224 */ /* 0x000fca00078e02ff */
[----:B------:R-:W-:-:S07]  /*18e0*/  VIMNMX R2, R2, R3, !PT ;  /* 0x0000000302027248 */ /* 0x000fce0007fe0100 */
.L_x_1372:
[----:B------:R-:W-:Y:S01]  /*18f0*/  IMAD.HI R2, R2, 0x66666667, RZ ;  /* 0x6666666702027827 */ /* 0x000fe200078e02ff */
[----:B------:R-:W-:Y:S01]  /*1900*/  LOP3.LUT R12, R10, 0xff, RZ, 0xc0, !PT ;  /* 0x000000ff0a0c7812 */ /* 0x000fe200078ec0ff */
[----:B------:R-:W-:Y:S01]  /*1910*/  BSSY B0, `(.L_x_1376) ;  /* 0x0000029000007945 */ /* 0x000fe20003800000 */
[----:B------:R-:W-:Y:S01]  /*1920*/  SHF.R.U32.HI R4, RZ, 0x10, R10 ;  /* 0x00000010ff047819 */ /* 0x000fe2000001160a */
[----:B------:R-:W-:Y:S01]  /*1930*/  IMAD.MOV.U32 R0, RZ, RZ, RZ ;  /* 0x000000ffff007224 */ /* 0x000fe200078e00ff */
[----:B------:R-:W-:Y:S01]  /*1940*/  SHF.R.U32.HI R3, RZ, 0x1f, R2 ;  /* 0x0000001fff037819 */ /* 0x000fe20000011602 */
[----:B------:R0:W-:Y:S03]  /*1950*/  STL [R1+0x6c], R12 ;  /* 0x00006c0c01007387 */ /* 0x0001e60000100800 */
[----:B------:R-:W-:Y:S01]  /*1960*/  LEA.HI.SX32 R3, R2, R3, 0x1a ;  /* 0x0000000302037211 */ /* 0x000fe200078fd2ff */
[----:B------:R0:W-:Y:S03]  /*1970*/  STL [R1+0x60], R4 ;  /* 0x0000600401007387 */ /* 0x0001e60000100800 */
[----:B------:R-:W-:-:S04]  /*1980*/  VIMNMX R9, RZ, R3, !PT ;  /* 0x00000003ff097248 */ /* 0x000fc80007fe0100 */
[----:B------:R-:W-:-:S13]  /*1990*/  ISETP.GT.AND P0, PT, R6, R9, PT ;  /* 0x000000090600720c */ /* 0x000fda0003f04270 */
[----:B0-----:R-:W-:Y:S05]  /*19a0*/  @!P0 BRA `(.L_x_1377) ;  /* 0x00000000007c8947 */ /* 0x001fea0003800000 */
[----:B------:R-:W-:Y:S01]  /*19b0*/  ISETP.NE.AND P0, PT, R4, RZ, PT ;  /* 0x000000ff0400720c */ /* 0x000fe20003f05270 */
[----:B------:R-:W-:-:S03]  /*19c0*/  ULDC UR4, c[0x0][0x9f0] ;  /* 0x00027c0000047ab9 */ /* 0x000fc60000000800 */
[----:B------:R-:W-:-:S04]  /*19d0*/  SEL R13, R4, UR4, P0 ;  /* 0x00000004040d7c07 */ /* 0x000fc80008000000 */
[-C--:B------:R-:W-:Y:S02]  /*19e0*/  IABS R5, R13.reuse ;  /* 0x0000000d00057213 */ /* 0x080fe40000000000 */
[----:B------:R-:W-:Y:S02]  /*19f0*/  IADD3 R0, R13, -0x1, R6 ;  /* 0xffffffff0d007810 */ /* 0x000fe40007ffe006 */
[----:B------:R-:W0:Y:S01]  /*1a00*/  I2F.RP R4, R5 ;  /* 0x0000000500047306 */ /* 0x000e220000209400 */
[----:B------:R-:W-:Y:S02]  /*1a10*/  IABS R10, R13 ;  /* 0x0000000d000a7213 */ /* 0x000fe40000000000 */
[----:B------:R-:W-:-:S05]  /*1a20*/  IMAD.IADD R0, R0, 0x1, -R9 ;  /* 0x0000000100007824 */ /* 0x000fca00078e0a09 */
[----:B0-----:R-:W0:Y:S02]  /*1a30*/  MUFU.RCP R4, R4 ;  /* 0x0000000400047308 */ /* 0x001e240000001000 */
[----:B0-----:R-:W-:Y:S02]  /*1a40*/  VIADD R2, R4, 0xffffffe ;  /* 0x0ffffffe04027836 */ /* 0x001fe40000000000 */
[----:B------:R-:W-:-:S04]  /*1a50*/  IMAD.MOV R4, RZ, RZ, -R10 ;  /* 0x000000ffff047224 */ /* 0x000fc800078e0a0a */
[----:B------:R0:W1:Y:S02]  /*1a60*/  F2I.FTZ.U32.TRUNC.NTZ R3, R2 ;  /* 0x0000000200037305 */ /* 0x000064000021f000 */
[----:B0-----:R-:W-:Y:S02]  /*1a70*/  IMAD.MOV.U32 R2, RZ, RZ, RZ ;  /* 0x000000ffff027224 */ /* 0x001fe400078e00ff */
[----:B-1----:R-:W-:-:S04]  /*1a80*/  IMAD.MOV R8, RZ, RZ, -R3 ;  /* 0x000000ffff087224 */ /* 0x002fc800078e0a03 */
[----:B------:R-:W-:Y:S01]  /*1a90*/  IMAD R7, R8, R5, RZ ;  /* 0x0000000508077224 */ /* 0x000fe200078e02ff */
[----:B------:R-:W-:Y:S02]  /*1aa0*/  IABS R8, R0 ;  /* 0x0000000000087213 */ /* 0x000fe40000000000 */
[----:B------:R-:W-:Y:S01]  /*1ab0*/  LOP3.LUT R0, R0, R13, RZ, 0x3c, !PT ;  /* 0x0000000d00007212 */ /* 0x000fe200078e3cff */
[----:B------:R-:W-:-:S03]  /*1ac0*/  IMAD.HI.U32 R3, R3, R7, R2 ;  /* 0x0000000703037227 */ /* 0x000fc600078e0002 */
[----:B------:R-:W-:Y:S01]  /*1ad0*/  ISETP.GE.AND P2, PT, R0, RZ, PT ;  /* 0x000000ff0000720c */ /* 0x000fe20003f46270 */
[----:B------:R-:W-:-:S04]  /*1ae0*/  IMAD.MOV.U32 R2, RZ, RZ, R8 ;  /* 0x000000ffff027224 */ /* 0x000fc800078e0008 */
[----:B------:R-:W-:-:S04]  /*1af0*/  IMAD.HI.U32 R3, R3, R2, RZ ;  /* 0x0000000203037227 */ /* 0x000fc800078e00ff */
[----:B------:R-:W-:-:S05]  /*1b00*/  IMAD R2, R3, R4, R2 ;  /* 0x0000000403027224 */ /* 0x000fca00078e0202 */
[----:B------:R-:W-:-:S13]  /*1b10*/  ISETP.GT.U32.AND P1, PT, R5, R2, PT ;  /* 0x000000020500720c */ /* 0x000fda0003f24070 */
[----:B------:R-:W-:Y:S02]  /*1b20*/  @!P1 IMAD.IADD R2, R2, 0x1, -R5 ;  /* 0x0000000102029824 */ /* 0x000fe400078e0a05 */
[----:B------:R-:W-:Y:S01]  /*1b30*/  @!P1 VIADD R3, R3, 0x1 ;  /* 0x0000000103039836 */ /* 0x000fe20000000000 */
[----:B------:R-:W-:Y:S02]  /*1b40*/  ISETP.NE.AND P1, PT, R13, RZ, PT ;  /* 0x000000ff0d00720c */ /* 0x000fe40003f25270 */
[----:B------:R-:W-:-:S13]  /*1b50*/  ISETP.GE.U32.AND P0, PT, R2, R5, PT ;  /* 0x000000050200720c */ /* 0x000fda0003f06070 */
[----:B------:R-:W-:-:S04]  /*1b60*/  @P0 VIADD R3, R3, 0x1 ;  /* 0x0000000103030836 */ /* 0x000fc80000000000 */
[----:B------:R-:W-:-:S04]  /*1b70*/  IMAD.MOV.U32 R0, RZ, RZ, R3 ;  /* 0x000000ffff007224 */ /* 0x000fc800078e0003 */
[----:B------:R-:W-:Y:S01]  /*1b80*/  @!P2 IMAD.MOV R0, RZ, RZ, -R0 ;  /* 0x000000ffff00a224 */ /* 0x000fe200078e0a00 */
[----:B------:R-:W-:-:S07]  /*1b90*/  @!P1 LOP3.LUT R0, RZ, R13, RZ, 0x33, !PT ;  /* 0x0000000dff009212 */ /* 0x000fce00078e33ff */
.L_x_1377:
[----:B------:R-:W-:Y:S05]  /*1ba0*/  BSYNC B0 ;  /* 0x0000000000007941 */ /* 0x000fea0003800000 */
.L_x_1376:
[----:B------:R-:W-:Y:S01]  /*1bb0*/  IMAD R3, R12, R0, R9 ;  /* 0x000000000c037224 */ /* 0x000fe200078e0209 */
[----:B------:R-:W-:-:S04]  /*1bc0*/  PLOP3.LUT P3, PT, PT, PT, PT, 0x80, 0x0 ;  /* 0x000000000000781c */ /* 0x000fc80003f6f070 */
[C---:B------:R-:W-:Y:S01]  /*1bd0*/  VIADDMNMX R0, R3.reuse, R0, R6, PT ;  /* 0x0000000003007246 */ /* 0x040fe20003800106 */
[----:B------:R-:W-:-:S04]  /*1be0*/  IMAD R3, R3, 0xa0, -R11 ;  /* 0x000000a003037824 */ /* 0x000fc800078e0a0b */
[----:B------:R-:W-:Y:S01]  /*1bf0*/  IMAD R5, R0, 0xa0, -R11 ;  /* 0x000000a000057824 */ /* 0x000fe200078e0a0b */
[----:B------:R-:W-:-:S04]  /*1c00*/  VIMNMX R3, RZ, R3, !PT ;  /* 0x00000003ff037248 */ /* 0x000fc80007fe0100 */
[----:B------:R-:W-:-:S04]  /*1c10*/  VIMNMX R0, R5, R48, PT ;  /* 0x0000003005007248 */ /* 0x000fc80003fe0100 */
[----:B------:R-:W-:Y:S01]  /*1c20*/  ISETP.GT.AND P0, PT, R0, R3, PT ;  /* 0x000000030000720c */ /* 0x000fe20003f04270 */
[----:B------:R-:W-:-:S05]  /*1c30*/  IMAD.WIDE.U32 R2, R3, -0x33333333, RZ ;  /* 0xcccccccd03027825 */ /* 0x000fca00078e00ff */
[----:B------:R-:W-:-:S05]  /*1c40*/  SHF.R.U32.HI R44, RZ, 0x7, R3 ;  /* 0x00000007ff2c7819 */ /* 0x000fca0000011603 */
[----:B------:R-:W-:Y:S02]  /*1c50*/  IMAD.MOV.U32 R47, RZ, RZ, R44 ;  /* 0x000000ffff2f7224 */ /* 0x000fe400078e002c */
        /* <DEDUP_REMOVED lines=26> */
.L_x_1380:
[----:B------:R-:W-:Y:S05]  /*1e00*/  BSYNC B6 ;  /* 0x0000000000067941 */ /* 0x000fea0003800000 */
.L_x_1379:
        /* <DEDUP_REMOVED lines=20> */
.L_x_1382:
[----:B------:R-:W-:Y:S05]  /*1f50*/  BSYNC B6 ;  /* 0x0000000000067941 */ /* 0x000fea0003800000 */
.L_x_1381:
[----:B------:R-:W-:Y:S01]  /*1f60*/  ULDC.64 UR4, c[0x0][0x9f8] ;  /* 0x00027e0000047ab9 */ /* 0x000fe20000000a00 */
[----:B------:R-:W2:Y:S01]  /*1f70*/  LDL R12, [R1+0x20] ;  /* 0x00002000010c7983 */ /* 0x000ea20000100800 */
[----:B------:R-:W-:Y:S01]  /*1f80*/  ISETP.NE.U32.AND P0, PT, RZ, UR4, PT ;  /* 0x00000004ff007c0c */ /* 0x000fe2000bf05070 */
[----:B------:R-:W-:Y:S01]  /*1f90*/  IMAD.MOV.U32 R49, RZ, RZ, R26 ;  /* 0x000000ffff317224 */ /* 0x000fe200078e001a */
[----:B------:R-:W0:Y:S01]  /*1fa0*/  LDC.64 R36, c[0x0][0x3f8] ;  /* 0x0000fe00ff247b82 */ /* 0x000e220000000a00 */
[----:B------:R-:W3:Y:S01]  /*1fb0*/  LDL R10, [R1+0x4c] ;  /* 0x00004c00010a7983 */ /* 0x000ee20000100800 */
[----:B------:R-:W-:Y:S01]  /*1fc0*/  ISETP.NE.AND.EX P0, PT, RZ, UR5, PT, P0 ;  /* 0x00000005ff007c0c */ /* 0x000fe2000bf05300 */
[----:B------:R-:W-:Y:S01]  /*1fd0*/  ULDC UR4, c[0x0][0x2f4] ;  /* 0x0000bd0000047ab9 */ /* 0x000fe20000000800 */
[----:B------:R-:W1:Y:S04]  /*1fe0*/  S2R R27, SR_TID.X ;  /* 0x00000000001b7919 */ /* 0x000e680000002100 */
[----:B------:R-:W4:Y:S08]  /*1ff0*/  LDC R63, c[0x0][0x3f4] ;  /* 0x0000fd00ff3f7b82 */ /* 0x000f300000000800 */
[----:B------:R-:W1:Y:S08]  /*2000*/  @P0 LDC.64 R2, c[0x0][0x9f8] ;  /* 0x00027e00ff020b82 */ /* 0x000e700000000a00 */
[----:B------:R-:W4:Y:S01]  /*2010*/  LDC.64 R42, c[0x0][0x408] ;  /* 0x00010200ff2a7b82 */ /* 0x000f220000000a00 */
[----:B-1----:R-:W-:-:S05]  /*2020*/  @P0 IMAD.WIDE R2, R26, 0x4, R2 ;  /* 0x000000041a020825 */ /* 0x002fca00078e0202 */
[----:B------:R1:W3:Y:S01]  /*2030*/  @P0 LDG.E R49, desc[UR44][R2.64] ;  /* 0x0000002c02310981 */ /* 0x0002e2000c1e1900 */
[C---:B------:R-:W-:Y:S02]  /*2040*/  VIADD R6, R27.reuse, 0xffffff80 ;  /* 0xffffff801b067836 */ /* 0x040fe40000000000 */
[C---:B------:R-:W-:Y:S02]  /*2050*/  VIADD R26, R27.reuse, 0xffffff80 ;  /* 0xffffff801b1a7836 */ /* 0x040fe40000000000 */
[----:B------:R-:W-:Y:S01]  /*2060*/  VIADD R25, R27, 0xffffff80 ;  /* 0xffffff801b197836 */ /* 0x000fe20000000000 */
[----:B------:R-:W-:Y:S02]  /*2070*/  LEA.HI R9, R6, R6, RZ, 0x1 ;  /* 0x0000000606097211 */ /* 0x000fe400078f08ff */
[----:B------:R-:W-:Y:S02]  /*2080*/  SHF.R.S32.HI R5, RZ, 0x1f, R6 ;  /* 0x0000001fff057819 */ /* 0x000fe40000011406 */
[----:B------:R-:W-:-:S02]  /*2090*/  LOP3.LUT R9, R9, 0xfffffffe, RZ, 0xc0, !PT ;  /* 0xfffffffe09097812 */ /* 0x000fc400078ec0ff */
[----:B------:R-:W-:Y:S02]  /*20a0*/  LEA.HI R8, R5, R6, RZ, 0x2 ;  /* 0x0000000605087211 */ /* 0x000fe400078f10ff */
[----:B------:R-:W-:Y:S01]  /*20b0*/  LEA.HI R25, R25, R26, RZ, 0x1 ;  /* 0x0000001a19197211 */ /* 0x000fe200078f08ff */
[----:B------:R-:W-:Y:S01]  /*20c0*/  IMAD.IADD R59, R6, 0x1, -R9 ;  /* 0x00000001063b7824 */ /* 0x000fe200078e0a09 */
[--C-:B-1----:R-:W-:Y:S02]  /*20d0*/  SHF.R.S32.HI R2, RZ, 0x2, R8.reuse ;  /* 0x00000002ff027819 */ /* 0x102fe40000011408 */
[----:B------:R-:W-:Y:S02]  /*20e0*/  SHF.R.S32.HI R3, RZ, 0x1f, R8 ;  /* 0x0000001fff037819 */ /* 0x000fe40000011408 */
[----:B------:R-:W-:Y:S01]  /*20f0*/  SHF.R.S32.HI R25, RZ, 0x1, R25 ;  /* 0x00000001ff197819 */ /* 0x000fe20000011419 */
[----:B------:R-:W-:Y:S01]  /*2100*/  IMAD.SHL.U32 R20, R59, 0x8, RZ ;  /* 0x000000083b147824 */ /* 0x000fe200078e00ff */
[----:B------:R-:W-:-:S02]  /*2110*/  LEA.HI R3, R3, R2, RZ, 0x2 ;  /* 0x0000000203037211 */ /* 0x000fc400078f10ff */
[----:B------:R-:W-:Y:S02]  /*2120*/  SHF.R.S32.HI R7, RZ, 0x1f, R25 ;  /* 0x0000001fff077819 */ /* 0x000fe40000011419 */
[----:B------:R-:W-:Y:S02]  /*2130*/  LOP3.LUT R3, R3, 0xfffffffc, RZ, 0xc0, !PT ;  /* 0xfffffffc03037812 */ /* 0x000fe400078ec0ff */
[----:B------:R-:W-:Y:S01]  /*2140*/  SHF.R.S32.HI R21, RZ, 0x1f, R20 ;  /* 0x0000001fff157819 */ /* 0x000fe20000011414 */
[-C--:B0-----:R-:W-:Y:S02]  /*2150*/  IMAD R0, R7, R36.reuse, RZ ;  /* 0x0000002407007224 */ /* 0x081fe400078e02ff */
[----:B------:R-:W-:Y:S02]  /*2160*/  IMAD.IADD R8, R2, 0x1, -R3 ;  /* 0x0000000102087824 */ /* 0x000fe400078e0a03 */
[----:B------:R-:W-:Y:S01]  /*2170*/  IMAD.WIDE.U32 R4, R25, R36, R18 ;  /* 0x0000002419047225 */ /* 0x000fe200078e0012 */
[----:B----4-:R-:W-:-:S03]  /*2180*/  ISETP.GE.AND P0, PT, R18, R63, PT ;  /* 0x0000003f1200720c */ /* 0x010fc60003f06270 */
[C---:B------:R-:W-:Y:S02]  /*2190*/  IMAD R11, R25.reuse, R37, R0 ;  /* 0x00000025190b7224 */ /* 0x040fe400078e0200 */
[----:B------:R-:W-:Y:S01]  /*21a0*/  IMAD.WIDE.U32 R2, R25, R36, R20 ;  /* 0x0000002419027225 */ /* 0x000fe200078e0014 */
[----:B------:R-:W-:-:S03]  /*21b0*/  SEL R9, R63, RZ, P0 ;  /* 0x000000ff3f097207 */ /* 0x000fc60000000000 */
[----:B------:R-:W-:Y:S02]  /*21c0*/  IMAD.IADD R33, R11, 0x1, R5 ;  /* 0x000000010b217824 */ /* 0x000fe400078e0205 */
[----:B------:R-:W-:Y:S01]  /*21d0*/  IMAD.IADD R3, R3, 0x1, R11 ;  /* 0x0000000103037824 */ /* 0x000fe200078e020b */
[----:B-----5:R-:W-:Y:S01]  /*21e0*/  SHF.R.S32.HI R11, RZ, 0x1f, R45 ;  /* 0x0000001fff0b7819 */ /* 0x020fe2000001142d */
[----:B------:R-:W-:Y:S01]  /*21f0*/  IMAD R0, R7, R42, RZ ;  /* 0x0000002a07007224 */ /* 0x000fe200078e02ff */
[----:B------:R-:W-:Y:S01]  /*2200*/  ISETP.GE.AND P2, PT, R18, UR4, PT ;  /* 0x0000000412007c0c */ /* 0x000fe2000bf46270 */
[----:B------:R-:W-:Y:S02]  /*2210*/  IMAD.MOV.U32 R32, RZ, RZ, R4 ;  /* 0x000000ffff207224 */ /* 0x000fe400078e0004 */
[----:B------:R-:W-:Y:S02]  /*2220*/  IMAD R13, R25, R43, R0 ;  /* 0x0000002b190d7224 */ /* 0x000fe400078e0200 */
[----:B------:R-:W-:-:S02]  /*2230*/  IMAD R0, R11, R36, RZ ;  /* 0x000000240b007224 */ /* 0x000fc400078e02ff */
[----:B------:R-:W-:-:S04]  /*2240*/  IMAD.WIDE.U32 R6, R25, R42, R18 ;  /* 0x0000002a19067225 */ /* 0x000fc800078e0012 */
[----:B------:R-:W-:-:S04]  /*2250*/  IMAD.WIDE.U32 R4, R25, R42, R20 ;  /* 0x0000002a19047225 */ /* 0x000fc800078e0014 */
[----:B------:R-:W-:Y:S02]  /*2260*/  IMAD.IADD R9, R18, 0x1, R9 ;  /* 0x0000000112097824 */ /* 0x000fe400078e0209 */
[----:B------:R-:W-:Y:S01]  /*2270*/  IMAD R53, R45, R37, R0 ;  /* 0x000000252d357224 */ /* 0x000fe200078e0200 */
[----:B------:R-:W-:Y:S01]  /*2280*/  LOP3.LUT R16, R16, 0xfffffffd, RZ, 0xc0, !PT ;  /* 0xfffffffd10107812 */ /* 0x000fe200078ec0ff */
[----:B------:R-:W-:Y:S02]  /*2290*/  IMAD.IADD R7, R13, 0x1, R7 ;  /* 0x000000010d077824 */ /* 0x000fe400078e0207 */
[----:B------:R-:W-:Y:S02]  /*22a0*/  IMAD.IADD R5, R5, 0x1, R13 ;  /* 0x0000000105057824 */ /* 0x000fe400078e020d */
[----:B------:R-:W-:Y:S01]  /*22b0*/  IMAD R0, R11, R42, RZ ;  /* 0x0000002a0b007224 */ /* 0x000fe200078e02ff */
[----:B------:R-:W-:Y:S01]  /*22c0*/  SHF.R.S32.HI R66, RZ, 0x1f, R9 ;  /* 0x0000001fff427819 */ /* 0x000fe20000011409 */
[----:B------:R-:W-:-:S02]  /*22d0*/  IMAD.SHL.U32 R61, R8, 0x80, RZ ;  /* 0x00000080083d7824 */ /* 0x000fc400078e00ff */
[----:B------:R-:W-:Y:S01]  /*22e0*/  IMAD.WIDE.U32 R34, R45, R36, R2 ;  /* 0x000000242d227225 */ /* 0x000fe200078e0002 */
[----:B------:R-:W-:-:S03]  /*22f0*/  @P2 LOP3.LUT R16, R16, 0x2, RZ, 0xfc, !PT ;  /* 0x0000000210102812 */ /* 0x000fc600078efcff */
[----:B------:R-:W-:Y:S02]  /*2300*/  IMAD R51, R45, R43, R0 ;  /* 0x0000002b2d337224 */ /* 0x000fe400078e0200 */
[----:B------:R-:W-:Y:S02]  /*2310*/  IMAD R3, R43, 0xa0, RZ ;  /* 0x000000a02b037824 */ /* 0x000fe400078e02ff */
[----:B------:R-:W-:Y:S01]  /*2320*/  IMAD.WIDE.U32 R38, R45, R42, R6 ;  /* 0x0000002a2d267225 */ /* 0x000fe200078e0006 */
[----:B------:R-:W-:-:S03]  /*2330*/  LEA.HI R66, R66, R9, RZ, 0x4 ;  /* 0x0000000942427211 */ /* 0x000fc600078f20ff */
[----:B------:R-:W-:Y:S01]  /*2340*/  IMAD.WIDE.U32 R40, R45, R42, R4 ;  /* 0x0000002a2d287225 */ /* 0x000fe200078e0004 */
[----:B------:R-:W-:-:S03]  /*2350*/  LOP3.LUT R61, R61, 0x180, RZ, 0xc0, !PT ;  /* 0x000001803d3d7812 */ /* 0x000fc600078ec0ff */
[----:B------:R-:W-:Y:S01]  /*2360*/  IMAD.WIDE.U32 R42, R42, 0xa0, RZ ;  /* 0x000000a02a2a7825 */ /* 0x000fe200078e00ff */
[----:B------:R-:W-:-:S03]  /*2370*/  SHF.R.U32.HI R58, RZ, 0x3, R61 ;  /* 0x00000003ff3a7819 */ /* 0x000fc6000001163d */
[----:B------:R-:W-:Y:S01]  /*2380*/  IMAD.IADD R60, R43, 0x1, R3 ;  /* 0x000000012b3c7824 */ /* 0x000fe200078e0203 */
[----:B------:R-:W-:Y:S01]  /*2390*/  LOP3.LUT R3, R61, 0x30, R66, 0xf8, !PT ;  /* 0x000000303d037812 */ /* 0x000fe200078ef842 */
[----:B------:R-:W-:Y:S01]  /*23a0*/  IMAD R9, R37, 0xa0, RZ ;  /* 0x000000a025097824 */ /* 0x000fe200078e02ff */
[----:B------:R-:W-:Y:S01]  /*23b0*/  SHF.R.U32.HI R64, RZ, 0x7, R27 ;  /* 0x00000007ff407819 */ /* 0x000fe2000001161b */
[----:B------:R-:W-:Y:S01]  /*23c0*/  IMAD.WIDE.U32 R32, R45, R36, R32 ;  /* 0x000000242d207225 */ /* 0x000fe200078e0020 */
[----:B------:R-:W-:Y:S02]  /*23d0*/  LOP3.LUT R3, R3, R58, RZ, 0x3c, !PT ;  /* 0x0000003a03037212 */ /* 0x000fe400078e3cff */
[----:B------:R-:W-:Y:S01]  /*23e0*/  LOP3.LUT R16, R16, 0xfffffffe, RZ, 0xc0, !PT ;  /* 0xfffffffe10107812 */ /* 0x000fe200078ec0ff */
[----:B------:R-:W-:Y:S01]  /*23f0*/  IMAD.WIDE.U32 R36, R36, 0xa0, RZ ;  /* 0x000000a024247825 */ /* 0x000fe200078e00ff */
[----:B------:R-:W-:Y:S02]  /*2400*/  LOP3.LUT P1, RZ, R8, 0x2, RZ, 0xc0, !PT ;  /* 0x0000000208ff7812 */ /* 0x000fe4000782c0ff */
[----:B------:R-:W-:Y:S01]  /*2410*/  LOP3.LUT R55, R66, 0xfffffff0, RZ, 0xc0, !PT ;  /* 0xfffffff042377812 */ /* 0x000fe200078ec0ff */
[----:B------:R-:W-:-:S02]  /*2420*/  IMAD.IADD R56, R53, 0x1, R33 ;  /* 0x0000000135387824 */ /* 0x000fc400078e0221 */
[----:B------:R-:W-:Y:S02]  /*2430*/  IMAD.IADD R54, R51, 0x1, R39 ;  /* 0x0000000133367824 */ /* 0x000fe400078e0227 */
[----:B------:R-:W-:Y:S02]  /*2440*/  IMAD.IADD R65, R65, 0x1, R24 ;  /* 0x0000000141417824 */ /* 0x000fe400078e0218 */
[----:B------:R-:W-:Y:S02]  /*2450*/  VIADD R64, R64, 0x8 ;  /* 0x0000000840407836 */ /* 0x000fe40000000000 */
[----:B------:R-:W-:Y:S02]  /*2460*/  IMAD.SHL.U32 R63, R63, 0x2, RZ ;  /* 0x000000023f3f7824 */ /* 0x000fe400078e00ff */
[----:B------:R-:W-:Y:S02]  /*2470*/  IMAD.IADD R62, R37, 0x1, R9 ;  /* 0x00000001253e7824 */ /* 0x000fe400078e0209 */
[----:B------:R-:W-:-:S02]  /*2480*/  IMAD R59, R59, 0xc0, R25 ;  /* 0x000000c03b3b7824 */ /* 0x000fc400078e0219 */
[----:B------:R-:W-:Y:S02]  /*2490*/  IMAD.IADD R53, R35, 0x1, R53 ;  /* 0x0000000123357824 */ /* 0x000fe400078e0235 */
[----:B------:R-:W-:Y:S01]  /*24a0*/  IMAD.IADD R51, R41, 0x1, R51 ;  /* 0x0000000129337824 */ /* 0x000fe200078e0233 */
[----:B--2---:R-:W-:Y:S01]  /*24b0*/  ISETP.GE.AND P2, PT, R12, UR4, PT ;  /* 0x000000040c007c0c */ /* 0x004fe2000bf46270 */
[----:B---3--:R-:W-:-:S12]  /*24c0*/  IMAD.IADD R52, R10, 0x1, R3 ;  /* 0x000000010a347824 */ /* 0x008fd800078e0203 */
[----:B------:R-:W-:Y:S02]  /*24d0*/  @P2 LOP3.LUT R16, R16, 0x1, RZ, 0xfc, !PT ;  /* 0x0000000110102812 */ /* 0x000fe400078efcff */
[----:B------:R-:W-:-:S07]  /*24e0*/  SHF.R.S32.HI R57, RZ, 0x1f, R49 ;  /* 0x0000001fff397819 */ /* 0x000fce0000011431 */
.L_x_1415:
[----:B------:R-:W2:Y:S01]  /*24f0*/  LDL R6, [R1+0x40] ;  /* 0x0000400001067983 */ /* 0x000ea20000100800 */
[----:B0-----:R-:W0:Y:S01]  /*2500*/  LDC R69, c[0x0][0x430] ;  /* 0x00010c00ff457b82 */ /* 0x001e220000000800 */
[----:B------:R-:W-:Y:S02]  /*2510*/  VIADD R47, R47, 0xffffffff ;  /* 0xffffffff2f2f7836 */ /* 0x000fe40000000000 */
[----:B------:R-:W-:Y:S02]  /*2520*/  IMAD.MOV.U32 R68, RZ, RZ, RZ ;  /* 0x000000ffff447224 */ /* 0x000fe400078e00ff */
[----:B-1----:R-:W-:-:S03]  /*2530*/  IMAD R2, R47, 0xa0, R59 ;  /* 0x000000a02f027824 */ /* 0x002fc600078e023b */
[----:B------:R-:W1:Y:S01]  /*2540*/  LDC R31, c[0x0][0x3f4] ;  /* 0x0000fd00ff1f7b82 */ /* 0x000e620000000800 */
[----:B----4-:R-:W-:Y:S01]  /*2550*/  IMAD.IADD R9, R65, 0x1, R2 ;  /* 0x0000000141097824 */ /* 0x010fe200078e0202 */
[----:B------:R-:W-:-:S03]  /*2560*/  ISETP.GE.AND P2, PT, R2, R48, PT ;  /* 0x000000300200720c */ /* 0x000fc60003f46270 */
[----:B------:R-:W-:Y:S01]  /*2570*/  IMAD.MOV.U32 R7, RZ, RZ, R9 ;  /* 0x000000ffff077224 */ /* 0x000fe200078e0009 */
[----:B------:R-:W-:Y:S02]  /*2580*/  ISETP.GT.OR P2, PT, R59, 0x9f, P2 ;  /* 0x0000009f3b00780c */ /* 0x000fe40001744670 */
[----:B0-----:R-:W-:-:S11]  /*2590*/  ISETP.NE.AND P3, PT, R69, 0x1, PT ;  /* 0x000000014500780c */ /* 0x001fd60003f65270 */
[----:B---3--:R-:W0:Y:S08]  /*25a0*/  @!P2 LDC.64 R4, c[0x0][0x428] ;  /* 0x00010a00ff04ab82 */ /* 0x008e300000000a00 */
[----:B------:R-:W3:Y:S08]  /*25b0*/  @!P2 LDC.64 R10, c[0x0][0x418] ;  /* 0x00010600ff0aab82 */ /* 0x000ef00000000a00 */
[----:B------:R-:W4:Y:S08]  /*25c0*/  @P3 LDC R0, c[0x0][0x434] ;  /* 0x00010d00ff003b82 */ /* 0x000f300000000800 */
[----:B------:R-:W1:Y:S01]  /*25d0*/  @P3 LDC R3, c[0x0][0x438] ;  /* 0x00010e00ff033b82 */ /* 0x000e620000000800 */
[----:B----4-:R-:W-:-:S05]  /*25e0*/  @P3 IMAD.HI.U32 R0, R9, R0, RZ ;  /* 0x0000000009003227 */ /* 0x010fca00078e00ff */
[----:B-1----:R-:W-:Y:S01]  /*25f0*/  @P3 SHF.R.U32.HI R7, RZ, R3, R0 ;  /* 0x00000003ff073219 */ /* 0x002fe20000011600 */
[----:B0-----:R-:W-:-:S03]  /*2600*/  @!P2 IMAD R0, R57, R4, RZ ;  /* 0x000000043900a224 */ /* 0x001fc600078e02ff */
[--C-:B------:R-:W-:Y:S01]  /*2610*/  @!P2 SHF.R.S32.HI R3, RZ, 0x1f, R7.reuse ;  /* 0x0000001fff03a819 */ /* 0x100fe20000011407 */
[----:B------:R-:W-:Y:S02]  /*2620*/  @!P2 IMAD.MOV.U32 R2, RZ, RZ, R7 ;  /* 0x000000ffff02a224 */ /* 0x000fe400078e0007 */
        /* <DEDUP_REMOVED lines=13> */
[C---:B------:R-:W-:Y:S02]  /*2700*/  VIADD R67, R3.reuse, 0x20 ;  /* 0x0000002003437836 */ /* 0x040fe40000000000 */
[----:B------:R-:W-:Y:S02]  /*2710*/  @P1 VIADD R67, R3, 0xffffffe0 ;  /* 0xffffffe003431836 */ /* 0x000fe40000000000 */
[C---:B------:R-:W-:Y:S02]  /*2720*/  IMAD.IADD R70, R22.reuse, 0x1, R3 ;  /* 0x0000000116467824 */ /* 0x040fe400078e0203 */
[----:B------:R-:W-:Y:S01]  /*2730*/  IMAD.IADD R67, R22, 0x1, R67 ;  /* 0x0000000116437824 */ /* 0x000fe200078e0243 */
[----:B0-----:R-:W-:Y:S06]  /*2740*/  @!P3 BRA `(.L_x_1384) ;  /* 0x000000240054b947 */ /* 0x001fec0003800000 */
[----:B------:R-:W2:Y:S01]  /*2750*/  LDL R6, [R1+0x8] ;  /* 0x0000080001067983 */ /* 0x000ea20000100800 */
[----:B------:R-:W-:Y:S01]  /*2760*/  SHF.R.S32.HI R71, RZ, 0x1f, R69 ;  /* 0x0000001fff477819 */ /* 0x000fe20000011445 */
[----:B------:R-:W-:Y:S01]  /*2770*/  ULDC.64 UR4, c[0x0][0x300] ;  /* 0x0000c00000047ab9 */ /* 0x000fe20000000a00 */
[----:B-----5:R-:W-:Y:S01]  /*2780*/  SHF.R.S32.HI R72, RZ, 0x1f, R68 ;  /* 0x0000001fff487819 */ /* 0x020fe20000011444 */
[----:B------:R-:W-:Y:S01]  /*2790*/  IMAD.WIDE.U32 R2, R69, UR4, RZ ;  /* 0x0000000445027c25 */ /* 0x000fe2000f8e00ff */
[----:B------:R-:W-:-:S03]  /*27a0*/  ULDC.64 UR6, c[0x0][0x2e8] ;  /* 0x0000ba0000067ab9 */ /* 0x000fc60000000a00 */
[----:B------:R-:W-:Y:S02]  /*27b0*/  IMAD R0, R71, UR4, RZ ;  /* 0x0000000447007c24 */ /* 0x000fe4000f8e02ff */
[-C--:B------:R-:W-:Y:S02]  /*27c0*/  IMAD R4, R60, R47.reuse, RZ ;  /* 0x0000002f3c047224 */ /* 0x080fe400078e02ff */
[----:B------:R-:W-:Y:S01]  /*27d0*/  IMAD R5, R69, UR5, R0 ;  /* 0x0000000545057c24 */ /* 0x000fe2000f8e0200 */
[----:B------:R-:W-:Y:S01]  /*27e0*/  ULDC.64 UR4, c[0x0][0x310] ;  /* 0x0000c40000047ab9 */ /* 0x000fe20000000a00 */
[----:B------:R-:W-:Y:S02]  /*27f0*/  IMAD R0, R62, R47, RZ ;  /* 0x0000002f3e007224 */ /* 0x000fe400078e02ff */
[----:B------:R-:W-:Y:S02]  /*2800*/  IMAD R7, R72, UR4, RZ ;  /* 0x0000000448077c24 */ /* 0x000fe4000f8e02ff */
[----:B------:R-:W-:Y:S01]  /*2810*/  IMAD.IADD R3, R3, 0x1, R5 ;  /* 0x0000000103037824 */ /* 0x000fe200078e0205 */
[----:B------:R-:W-:Y:S01]  /*2820*/  SHF.R.S32.HI R5, RZ, 0x1f, R47 ;  /* 0x0000001fff057819 */ /* 0x000fe2000001142f */
[----:B------:R-:W-:-:S02]  /*2830*/  IMAD R7, R68, UR5, R7 ;  /* 0x0000000544077c24 */ /* 0x000fc4000f8e0207 */
[----:B------:R-:W-:Y:S01]  /*2840*/  IMAD.WIDE.U32 R2, R68, UR4, R2 ;  /* 0x0000000444027c25 */ /* 0x000fe2000f8e0002 */
[----:B------:R-:W-:-:S03]  /*2850*/  ULDC.64 UR4, c[0x0][0x308] ;  /* 0x0000c20000047ab9 */ /* 0x000fc60000000a00 */
[----:B------:R-:W-:Y:S02]  /*2860*/  IMAD.IADD R3, R3, 0x1, R7 ;  /* 0x0000000103037824 */ /* 0x000fe400078e0207 */
[C---:B------:R-:W-:Y:S02]  /*2870*/  IMAD R9, R5.reuse, R36, R0 ;  /* 0x0000002405097224 */ /* 0x040fe400078e0200 */
[----:B------:R-:W-:Y:S02]  /*2880*/  IMAD R11, R5, R42, R4 ;  /* 0x0000002a050b7224 */ /* 0x000fe400078e0204 */
[----:B------:R-:W-:-:S04]  /*2890*/  IMAD.WIDE.U32 R4, R42, R47, RZ ;  /* 0x0000002f2a047225 */ /* 0x000fc800078e00ff */
[----:B------:R-:W-:Y:S02]  /*28a0*/  IMAD.IADD R12, R5, 0x1, R11 ;  /* 0x00000001050c7824 */ /* 0x000fe400078e020b */
[C---:B--2---:R-:W-:Y:S01]  /*28b0*/  IMAD.WIDE.U32 R2, R6.reuse, UR4, R2 ;  /* 0x0000000406027c25 */ /* 0x044fe2000f8e0002 */
[----:B------:R-:W-:Y:S02]  /*28c0*/  ULDC.U8 UR4, c[0x0][0x410] ;  /* 0x0001040000047ab9 */ /* 0x000fe40000000000 */
[----:B------:R-:W-:Y:S01]  /*28d0*/  ISETP.NE.AND P3, PT, RZ, UR4, PT ;  /* 0x00000004ff007c0c */ /* 0x000fe2000bf65270 */
[----:B------:R-:W-:Y:S01]  /*28e0*/  IMAD R13, R6, UR5, R3 ;  /* 0x00000005060d7c24 */ /* 0x000fe2000f8e0203 */
[----:B------:R-:W-:Y:S01]  /*28f0*/  IADD3 R2, P4, R2, UR6, RZ ;  /* 0x0000000602027c10 */ /* 0x000fe2000ff9e0ff */
[----:B------:R-:W-:-:S03]  /*2900*/  IMAD.WIDE.U32 R6, R36, R47, RZ ;  /* 0x0000002f24067225 */ /* 0x000fc600078e00ff */
[----:B------:R-:W-:Y:S01]  /*2910*/  IADD3.X R13, R13, UR7, RZ, P4, !PT ;  /* 0x000000070d0d7c10 */ /* 0x000fe2000a7fe4ff */
[----:B------:R-:W-:-:S06]  /*2920*/  IMAD.IADD R0, R7, 0x1, R9 ;  /* 0x0000000107007824 */ /* 0x000fcc00078e0209 */
[----:B------:R-:W-:Y:S05]  /*2930*/  @!P3 BRA `(.L_x_1385) ;  /* 0x00000010007cb947 */ /* 0x000fea0003800000 */
[----:B------:R-:W0:Y:S01]  /*2940*/  S2R R8, SR_TID.X ;  /* 0x0000000000087919 */ /* 0x000e220000002100 */
[----:B------:R-:W-:Y:S01]  /*2950*/  IMAD R73, R47, -0xa0, R48 ;  /* 0xffffff602f497824 */ /* 0x000fe200078e0230 */
[----:B------:R-:W-:Y:S01]  /*2960*/  BSSY B1, `(.L_x_1386) ;  /* 0x000001b000017945 */ /* 0x000fe20003800000 */
[----:B------:R-:W-:Y:S02]  /*2970*/  CS2R R26, SRZ ;  /* 0x00000000001a7805 */ /* 0x000fe4000001ff00 */
[----:B------:R-:W-:Y:S02]  /*2980*/  CS2R R24, SRZ ;  /* 0x0000000000187805 */ /* 0x000fe4000001ff00 */
[----:B------:R-:W-:Y:S02]  /*2990*/  CS2R R28, SRZ ;  /* 0x00000000001c7805 */ /* 0x000fe4000001ff00 */
[----:B------:R-:W-:Y:S01]  /*29a0*/  VIMNMX R73, R73, 0xa0, PT ;  /* 0x000000a049497848 */ /* 0x000fe20003fe0100 */
[----:B0-----:R-:W-:-:S02]  /*29b0*/  VIADD R10, R8, 0xffffff80 ;  /* 0xffffff80080a7836 */ /* 0x001fc40000000000 */
[----:B------:R-:W-:-:S05]  /*29c0*/  VIADD R8, R8, 0xffffff80 ;  /* 0xffffff8008087836 */ /* 0x000fca0000000000 */
[----:B------:R-:W-:-:S04]  /*29d0*/  LEA.HI R8, R8, R10, RZ, 0x1 ;  /* 0x0000000a08087211 */ /* 0x000fc800078f08ff */
[----:B------:R-:W-:-:S04]  /*29e0*/  SHF.R.S32.HI R8, RZ, 0x1, R8 ;  /* 0x00000001ff087819 */ /* 0x000fc80000011408 */
[----:B------:R-:W-:Y:S02]  /*29f0*/  ISETP.GE.AND P3, PT, R8, R73, PT ;  /* 0x000000490800720c */ /* 0x000fe40003f66270 */
[----:B------:R-:W-:-:S11]  /*2a00*/  CS2R R8, SRZ ;  /* 0x0000000000087805 */ /* 0x000fd6000001ff00 */
[----:B------:R-:W-:Y:S05]  /*2a10*/  @P3 BRA `(.L_x_1387) ;  /* 0x00000000003c3947 */ /* 0x000fea0003800000 */
[----:B------:R-:W-:Y:S02]  /*2a20*/  ULDC.64 UR4, c[0x0][0x3e8] ;  /* 0x0000fa0000047ab9 */ /* 0x000fe40000000a00 */
[----:B------:R-:W-:-:S04]  /*2a30*/  IADD3 R6, P4, P5, R34, UR4, R6 ;  /* 0x0000000422067c10 */ /* 0x000fc8000fd9e006 */
[----:B------:R-:W-:Y:S01]  /*2a40*/  IADD3.X R7, R53, UR5, R0, P4, P5 ;  /* 0x0000000535077c10 */ /* 0x000fe2000a7ea400 */
[----:B------:R-:W-:Y:S01]  /*2a50*/  ULDC.64 UR4, c[0x0][0x400] ;  /* 0x0001000000047ab9 */ /* 0x000fe20000000a00 */
[----:B------:R-:W-:Y:S01]  /*2a60*/  VIADD R0, R20, 0x10 ;  /* 0x0000001014007836 */ /* 0x000fe20000000000 */
[----:B------:R-:W-:-:S04]  /*2a70*/  IADD3 R4, P4, P5, R40, UR4, R4 ;  /* 0x0000000428047c10 */ /* 0x000fc8000fd9e004 */
[----:B------:R-:W-:Y:S02]  /*2a80*/  IADD3.X R5, R51, UR5, R12, P4, P5 ;  /* 0x0000000533057c10 */ /* 0x000fe4000a7ea40c */
[----:B------:R-:W-:Y:S02]  /*2a90*/  ISETP.GE.AND P4, PT, R20, R31, PT ;  /* 0x0000001f1400720c */ /* 0x000fe40003f86270 */
[----:B------:R-:W-:Y:S02]  /*2aa0*/  CS2R R8, SRZ ;  /* 0x0000000000087805 */ /* 0x000fe4000001ff00 */
[----:B------:R-:W-:-:S09]  /*2ab0*/  CS2R R24, SRZ ;  /* 0x0000000000187805 */ /* 0x000fd2000001ff00 */
[----:B------:R0:W5:Y:S04]  /*2ac0*/  @!P4 LDG.E.64 R26, desc[UR44][R6.64] ;  /* 0x0000002c061ac981 */ /* 0x000168000c1e1b00 */
[----:B------:R0:W5:Y:S01]  /*2ad0*/  @!P4 LDG.E.64 R28, desc[UR44][R4.64] ;  /* 0x0000002c041cc981 */ /* 0x000162000c1e1b00 */
[----:B------:R-:W-:-:S13]  /*2ae0*/  ISETP.GE.AND P4, PT, R0, R31, PT ;  /* 0x0000001f0000720c */ /* 0x000fda0003f86270 */
[----:B------:R0:W5:Y:S04]  /*2af0*/  @!P4 LDG.E.64 R8, desc[UR44][R6.64+0x10] ;  /* 0x0000102c0608c981 */ /* 0x000168000c1e1b00 */
[----:B------:R0:W5:Y:S02]  /*2b00*/  @!P4 LDG.E.64 R24, desc[UR44][R4.64+0x10] ;  /* 0x0000102c0418c981 */ /* 0x000164000c1e1b00 */
.L_x_1387:
[----:B------:R-:W-:Y:S05]  /*2b10*/  BSYNC B1 ;  /* 0x0000000000017941 */ /* 0x000fea0003800000 */
.L_x_1386:
[----:B------:R-:W2:Y:S01]  /*2b20*/  LDL R0, [R1+0x10] ;  /* 0x0000100001007983 */ /* 0x000ea20000100800 */
[----:B-----5:R-:W-:Y:S02]  /*2b30*/  IMAD.MOV.U32 R82, RZ, RZ, R26 ;  /* 0x000000ffff527224 */ /* 0x020fe400078e001a */
[----:B------:R-:W-:Y:S02]  /*2b40*/  IMAD.MOV.U32 R30, RZ, RZ, R24 ;  /* 0x000000ffff1e7224 */ /* 0x000fe400078e0018 */
[----:B------:R-:W-:Y:S01]  /*2b50*/  IMAD.MOV.U32 R80, RZ, RZ, R28 ;  /* 0x000000ffff507224 */ /* 0x000fe200078e001c */
[----:B--2---:R-:W-:Y:S01]  /*2b60*/  ISETP.NE.AND P4, PT, R0, 0x3, PT ;  /* 0x000000030000780c */ /* 0x004fe20003f85270 */
[----:B------:R-:W-:-:S12]  /*2b70*/  IMAD.MOV.U32 R0, RZ, RZ, R8 ;  /* 0x000000ffff007224 */ /* 0x000fd800078e0008 */
[----:B------:R-:W-:Y:S05]  /*2b80*/  @!P4 BRA `(.L_x_1388) ;  /* 0x000000000004c947 */ /* 0x000fea0003800000 */
[----:B------:R-:W-:Y:S01]  /*2b90*/  BPT.TRAP 0x1 ;  /* 0x000000040000795c */ /* 0x000fe20000300000 */
.L_x_1388:
[----:B------:R-:W2:Y:S01]  /*2ba0*/  LDL R3, [R1+0x24] ;  /* 0x0000240001037983 */ /* 0x000ea20000100800 */
[----:B------:R-:W-:Y:S01]  /*2bb0*/  IMAD R50, R157, 0x8, R22 ;  /* 0x000000089d327824 */ /* 0x000fe200078e0216 */
[----:B------:R-:W-:Y:S01]  /*2bc0*/  BSSY B1, `(.L_x_1389) ;  /* 0x0000004000017945 */ /* 0x000fe20003800000 */
[----:B--2---:R-:W-:-:S04]  /*2bd0*/  SHF.L.U32 R75, R3, 0x1f, RZ ;  /* 0x0000001f034b7819 */ /* 0x004fc800000006ff */
[----:B------:R-:W1:Y:S02]  /*2be0*/  SYNCS.PHASECHK.TRANS64.TRYWAIT P5, [R50+URZ+0x13290], R75 ;  /* 0x0132904b320075a7 */ /* 0x000e6400080a017f */
[----:B-1----:R-:W-:Y:S05]  /*2bf0*/  @!P5 BRA `(.L_x_1390) ;  /* 0x000002380078d947 */ /* 0x002fea0003800000 */
.L_x_1708:
[----:B------:R-:W-:Y:S05]  /*2c00*/  BSYNC B1 ;  /* 0x0000000000017941 */ /* 0x000fea0003800000 */
.L_x_1389:
[----:B------:R-:W-:-:S03]  /*2c10*/  UMOV UR4, 0xffffffff ;  /* 0xffffffff00047882 */ /* 0x000fc60000000000 */
[----:B------:R-:W-:Y:S05]  /*2c20*/  BRA.DIV UR4, `(.L_x_1391) ;  /* 0x0000023a04807947 */ /* 0x000fea000b800000 */
[----:B------:R2:W3:Y:S04]  /*2c30*/  SHFL.IDX PT, R3, R13, RZ, 0x1e1f ;  /* 0x001e1fff0d037589 */ /* 0x0004e800000e0000 */
[----:B------:R2:W4:Y:S02]  /*2c40*/  SHFL.IDX PT, R14, R2, RZ, 0x1e1f ;  /* 0x001e1fff020e7589 */ /* 0x00052400000e0000 */
.L_x_1712:
[----:B------:R-:W-:Y:S05]  /*2c50*/  @P3 BRA `(.L_x_1392) ;  /* 0x0000002000f03947 */ /* 0x000fea0003800000 */
[----:B------:R-:W-:Y:S01]  /*2c60*/  LOP3.LUT P5, RZ, R16, 0x2, RZ, 0xc0, !PT ;  /* 0x0000000210ff7812 */ /* 0x000fe200078ac0ff */
[----:B------:R-:W-:-:S12]  /*2c70*/  BSSY B1, `(.L_x_1393) ;  /* 0x0000070000017945 */ /* 0x000fd80003800000 */
[----:B------:R-:W-:Y:S05]  /*2c80*/  @P5 BRA `(.L_x_1394) ;  /* 0x0000000400b85947 */ /* 0x000fea0003800000 */
[----:B0-----:R0:W0:Y:S01]  /*2c90*/  LDS.128 R4, [R70+0xe000] ;  /* 0x00e0000046047984 */ /* 0x0010220000000c00 */
[----:B----4-:R-:W-:Y:S01]  /*2ca0*/  IADD3 R10, P3, R18, R14, RZ ;  /* 0x0000000e120a7210 */ /* 0x010fe20007f7e0ff */
[----:B------:R-:W-:Y:S04]  /*2cb0*/  BSSY B2, `(.L_x_1395) ;  /* 0x000006a000027945 */ /* 0x000fe80003800000 */
[----:B---3--:R-:W-:Y:S01]  /*2cc0*/  IMAD.X R11, R3, 0x1, R19, P3 ;  /* 0x00000001030b7824 */ /* 0x008fe200018e0613 */
[----:B------:R-:W-:-:S13]  /*2cd0*/  ISETP.GE.AND P3, PT, R20, R31, PT ;  /* 0x0000001f1400720c */ /* 0x000fda0003f66270 */
[----:B------:R-:W-:Y:S05]  /*2ce0*/  @P3 BRA `(.L_x_1396) ;  /* 0x0000000400983947 */ /* 0x000fea0003800000 */
[----:B------:R-:W-:Y:S02]  /*2cf0*/  SHF.R.U32.HI R12, RZ, 0x8, R29 ;  /* 0x00000008ff0c7819 */ /* 0x000fe4000001161d */
[--C-:B--2---:R-:W-:Y:S02]  /*2d00*/  SHF.R.U32.HI R2, RZ, 0x8, R27.reuse ;  /* 0x00000008ff027819 */ /* 0x104fe4000001161b */
[----:B------:R-:W-:Y:S01]  /*2d10*/  SHF.R.U32.HI R28, RZ, 0x10, R27 ;  /* 0x00000010ff1c7819 */ /* 0x000fe2000001161b */
[----:B------:R-:W-:Y:S01]  /*2d20*/  IMAD.SHL.U32 R12, R12, 0x100, RZ ;  /* 0x000001000c0c7824 */ /* 0x000fe200078e00ff */
[----:B------:R-:W-:Y:S01]  /*2d30*/  SHF.R.U32.HI R26, RZ, 0x10, R29 ;  /* 0x00000010ff1a7819 */ /* 0x000fe2000001161d */
[----:B------:R-:W-:Y:S01]  /*2d40*/  IMAD.SHL.U32 R2, R2, 0x100, RZ ;  /* 0x0000010002027824 */ /* 0x000fe200078e00ff */
[----:B------:R-:W-:Y:S02]  /*2d50*/  LOP3.LUT R15, R29, 0xff0000ff, RZ, 0xc0, !PT ;  /* 0xff0000ff1d0f7812 */ /* 0x000fe400078ec0ff */
[----:B------:R-:W-:Y:S01]  /*2d60*/  LOP3.LUT R13, R27, 0xff0000ff, RZ, 0xc0, !PT ;  /* 0xff0000ff1b0d7812 */ /* 0x000fe200078ec0ff */
[----:B------:R-:W-:Y:S01]  /*2d70*/  IMAD.U32 R26, R26, 0x10000, RZ ;  /* 0x000100001a1a7824 */ /* 0x000fe200078e00ff */
[----:B------:R-:W-:Y:S01]  /*2d80*/  LOP3.LUT R27, R15, 0xff00, R12, 0xf8, !PT ;  /* 0x0000ff000f1b7812 */ /* 0x000fe200078ef80c */
[----:B------:R-:W-:Y:S01]  /*2d90*/  IMAD.U32 R12, R28, 0x10000, RZ ;  /* 0x000100001c0c7824 */ /* 0x000fe200078e00ff */
[----:B------:R-:W-:-:S02]  /*2da0*/  LOP3.LUT R13, R13, 0xff00, R2, 0xf8, !PT ;  /* 0x0000ff000d0d7812 */ /* 0x000fc400078ef802 */
[-C--:B0-----:R-:W-:Y:S02]  /*2db0*/  F2FP.F16.E4M3.UNPACK_B R2, R5.reuse ;  /* 0x00000005ff02723e */ /* 0x081fe400020006ff */
        /* <DEDUP_REMOVED lines=9> */
[-C--:B------:R-:W-:Y:S01]  /*2e50*/  FMUL.FTZ R79, R12, R77.reuse ;  /* 0x0000004d0c4f7220 */ /* 0x080fe20000410000 */
[--C-:B------:R-:W-:Y:S02]  /*2e60*/  HADD2.F32 R27, -RZ, R26.reuse.H0_H0 ;  /* 0x2000001aff1b7230 */ /* 0x100fe40000004100 */
[--C-:B------:R-:W-:Y:S02]  /*2e70*/  HADD2.F32 R15, -RZ, R5.reuse.H1_H1 ;  /* 0x30000005ff0f7230 */ /* 0x100fe40000004100 */
[----:B------:R-:W-:Y:S02]  /*2e80*/  HADD2.F32 R13, -RZ, R5.H0_H0 ;  /* 0x20000005ff0d7230 */ /* 0x000fe40000004100 */
[C---:B------:R-:W-:Y:S01]  /*2e90*/  FMUL.FTZ R5, R2.reuse, R77 ;  /* 0x0000004d02057220 */ /* 0x040fe20000410000 */
[----:B------:R-:W-:Y:S02]  /*2ea0*/  HADD2.F32 R26, -RZ, R26.H1_H1 ;  /* 0x3000001aff1a7230 */ /* 0x000fe40000004100 */
[-C--:B------:R-:W-:Y:S01]  /*2eb0*/  FMUL.FTZ R74, R15, R28.reuse ;  /* 0x0000001c0f4a7220 */ /* 0x080fe20000410000 */
[-C--:B------:R-:W-:Y:S01]  /*2ec0*/  FFMA.FTZ R2, R2, R27.reuse, -R79 ;  /* 0x0000001b02027223 */ /* 0x080fe2000001084f */
[----:B------:R-:W-:Y:S01]  /*2ed0*/  FFMA.FTZ R5, R12, R27, R5 ;  /* 0x0000001b0c057223 */ /* 0x000fe20000010005 */
[----:B------:R-:W-:Y:S01]  /*2ee0*/  FMUL.FTZ R78, R13, R28 ;  /* 0x0000001c0d4e7220 */ /* 0x000fe20000410000 */
[----:B------:R-:W-:-:S02]  /*2ef0*/  F2FP.F16.E4M3.UNPACK_B R12, R4.H1 ;  /* 0x00000004ff0c723e */ /* 0x000fc400030006ff */
[----:B------:R-:W-:Y:S01]  /*2f00*/  F2FP.F16.E4M3.UNPACK_B R28, R80 ;  /* 0x00000050ff1c723e */ /* 0x000fe200020006ff */
[----:B------:R-:W-:Y:S01]  /*2f10*/  FFMA.FTZ R80, R13, R26, -R74 ;  /* 0x0000001a0d507223 */ /* 0x000fe2000001084a */
[----:B------:R-:W-:Y:S01]  /*2f20*/  F2FP.F16.E4M3.UNPACK_B R4, R4 ;  /* 0x00000004ff04723e */ /* 0x000fe200020006ff */
[----:B------:R-:W-:Y:S01]  /*2f30*/  FFMA.FTZ R81, R15, R26, R78 ;  /* 0x0000001a0f517223 */ /* 0x000fe2000001004e */
[----:B------:R-:W-:Y:S01]  /*2f40*/  F2FP.F16.E4M3.UNPACK_B R26, R82 ;  /* 0x00000052ff1a723e */ /* 0x000fe200020006ff */
[--C-:B------:R-:W-:Y:S02]  /*2f50*/  HADD2.F32 R13, -RZ, R12.reuse.H0_H0 ;  /* 0x2000000cff0d7230 */ /* 0x100fe40000004100 */
[----:B------:R-:W-:Y:S01]  /*2f60*/  HADD2.F32 R15, -RZ, R12.H1_H1 ;  /* 0x3000000cff0f7230 */ /* 0x000fe20000004100 */
[----:B------:R-:W-:Y:S01]  /*2f70*/  F2FP.SATFINITE.E4M3.F32.PACK_AB_MERGE_C R84, R81, R80, RZ ;  /* 0x000000505154723e */ /* 0x000fe200048070ff */
[----:B------:R-:W-:Y:S02]  /*2f80*/  HADD2.F32 R74, -RZ, R28.H1_H1 ;  /* 0x3000001cff4a7230 */ /* 0x000fe40000004100 */
[----:B------:R-:W-:Y:S01]  /*2f90*/  HADD2.F32 R12, -RZ, R4.H0_H0 ;  /* 0x20000004ff0c7230 */ /* 0x000fe20000004100 */
[----:B------:R-:W-:Y:S01]  /*2fa0*/  F2FP.SATFINITE.E4M3.F32.PACK_AB_MERGE_C R5, R5, R2, R84 ;  /* 0x000000020505723e */ /* 0x000fe20004807054 */
[----:B------:R-:W-:-:S02]  /*2fb0*/  HADD2.F32 R77, -RZ, R28.H0_H0 ;  /* 0x2000001cff4d7230 */ /* 0x000fc40000004100 */
[----:B------:R-:W-:Y:S02]  /*2fc0*/  HADD2.F32 R4, -RZ, R4.H1_H1 ;  /* 0x30000004ff047230 */ /* 0x000fe40000004100 */
[--C-:B------:R-:W-:Y:S02]  /*2fd0*/  HADD2.F32 R28, -RZ, R26.reuse.H1_H1 ;  /* 0x3000001aff1c7230 */ /* 0x100fe40000004100 */
[----:B------:R-:W-:Y:S02]  /*2fe0*/  HADD2.F32 R27, -RZ, R26.H0_H0 ;  /* 0x2000001aff1b7230 */ /* 0x000fe40000004100 */
[-C--:B------:R-:W-:Y:S01]  /*2ff0*/  FMUL.FTZ R26, R15, R74.reuse ;  /* 0x0000004a0f1a7220 */ /* 0x080fe20000410000 */
[C---:B------:R-:W-:Y:S01]  /*3000*/  FMUL.FTZ R74, R13.reuse, R74 ;  /* 0x0000004a0d4a7220 */ /* 0x040fe20000410000 */
[-C--:B------:R-:W-:Y:S01]  /*3010*/  FMUL.FTZ R79, R4, R77.reuse ;  /* 0x0000004d044f7220 */ /* 0x080fe20000410000 */
[C---:B------:R-:W-:Y:S01]  /*3020*/  FMUL.FTZ R77, R12.reuse, R77 ;  /* 0x0000004d0c4d7220 */ /* 0x040fe20000410000 */
[-C--:B------:R-:W-:Y:S01]  /*3030*/  FFMA.FTZ R26, R13, R28.reuse, -R26 ;  /* 0x0000001c0d1a7223 */ /* 0x080fe2000001081a */
[----:B------:R-:W-:Y:S01]  /*3040*/  FFMA.FTZ R15, R15, R28, R74 ;  /* 0x0000001c0f0f7223 */ /* 0x000fe2000001004a */
[-C--:B------:R-:W-:Y:S01]  /*3050*/  FFMA.FTZ R79, R12, R27.reuse, -R79 ;  /* 0x0000001b0c4f7223 */ /* 0x080fe2000001084f */
[----:B------:R-:W-:Y:S01]  /*3060*/  FFMA.FTZ R78, R4, R27, R77 ;  /* 0x0000001b044e7223 */ /* 0x000fe2000001004d */
[----:B------:R-:W-:-:S02]  /*3070*/  F2FP.F16.E4M3.UNPACK_B R12, R7.H1 ;  /* 0x00000007ff0c723e */ /* 0x000fc400030006ff */
[----:B------:R-:W-:Y:S02]  /*3080*/  F2FP.F16.E4M3.UNPACK_B R27, R76.H1 ;  /* 0x0000004cff1b723e */ /* 0x000fe400030006ff */
[----:B------:R-:W-:Y:S01]  /*3090*/  F2FP.SATFINITE.E4M3.F32.PACK_AB_MERGE_C R82, R15, R26, RZ ;  /* 0x0000001a0f52723e */ /* 0x000fe200048070ff */
[--C-:B------:R-:W-:Y:S01]  /*30a0*/  HADD2.F32 R15, -RZ, R12.reuse.H1_H1 ;  /* 0x3000000cff0f7230 */ /* 0x100fe20000004100 */
[-C--:B------:R-:W-:Y:S01]  /*30b0*/  F2FP.F16.E4M3.UNPACK_B R26, R29.reuse.H1 ;  /* 0x0000001dff1a723e */ /* 0x080fe200030006ff */
[----:B------:R-:W-:Y:S01]  /*30c0*/  HADD2.F32 R74, -RZ, R27.H1_H1 ;  /* 0x3000001bff4a7230 */ /* 0x000fe20000004100 */
[----:B------:R-:W-:Y:S01]  /*30d0*/  F2FP.F16.E4M3.UNPACK_B R4, R6.H1 ;  /* 0x00000006ff04723e */ /* 0x000fe200030006ff */
[----:B------:R-:W-:Y:S01]  /*30e0*/  HADD2.F32 R13, -RZ, R12.H0_H0 ;  /* 0x2000000cff0d7230 */ /* 0x000fe20000004100 */
[----:B------:R-:W-:Y:S01]  /*30f0*/  F2FP.F16.E4M3.UNPACK_B R76, R76 ;  /* 0x0000004cff4c723e */ /* 0x000fe200020006ff */
[----:B------:R-:W-:Y:S01]  /*3100*/  HADD2.F32 R28, -RZ, R26.H1_H1 ;  /* 0x3000001aff1c7230 */ /* 0x000fe20000004100 */
[----:B------:R-:W-:Y:S01]  /*3110*/  F2FP.F16.E4M3.UNPACK_B R29, R29 ;  /* 0x0000001dff1d723e */ /* 0x000fe200020006ff */
[----:B------:R-:W-:Y:S01]  /*3120*/  FMUL.FTZ R80, R15, R74 ;  /* 0x0000004a0f507220 */ /* 0x000fe20000410000 */
[----:B------:R-:W-:-:S02]  /*3130*/  HADD2.F32 R12, -RZ, R4.H1_H1 ;  /* 0x30000004ff0c7230 */ /* 0x000fc40000004100 */
[C---:B------:R-:W-:Y:S01]  /*3140*/  FMUL.FTZ R74, R13.reuse, R74 ;  /* 0x0000004a0d4a7220 */ /* 0x040fe20000410000 */
[----:B------:R-:W-:Y:S02]  /*3150*/  HADD2.F32 R77, -RZ, R76.H1_H1 ;  /* 0x3000004cff4d7230 */ /* 0x000fe40000004100 */
[----:B------:R-:W-:Y:S01]  /*3160*/  FFMA.FTZ R80, R13, R28, -R80 ;  /* 0x0000001c0d507223 */ /* 0x000fe20000010850 */
[----:B------:R-:W-:Y:S01]  /*3170*/  HADD2.F32 R4, -RZ, R4.H0_H0 ;  /* 0x20000004ff047230 */ /* 0x000fe20000004100 */
[----:B------:R-:W-:Y:S01]  /*3180*/  F2FP.F16.E4M3.UNPACK_B R6, R6 ;  /* 0x00000006ff06723e */ /* 0x000fe200020006ff */
[----:B------:R-:W-:Y:S02]  /*3190*/  HADD2.F32 R13, -RZ, R29.H1_H1 ;  /* 0x3000001dff0d7230 */ /* 0x000fe40000004100 */
[----:B------:R-:W-:Y:S01]  /*31a0*/  FMUL.FTZ R81, R12, R77 ;  /* 0x0000004d0c517220 */ /* 0x000fe20000410000 */
[----:B------:R-:W-:Y:S01]  /*31b0*/  F2FP.F16.E4M3.UNPACK_B R7, R7 ;  /* 0x00000007ff07723e */ /* 0x000fe200020006ff */
[C---:B------:R-:W-:Y:S01]  /*31c0*/  FMUL.FTZ R77, R4.reuse, R77 ;  /* 0x0000004d044d7220 */ /* 0x040fe20000410000 */
[----:B------:R-:W-:Y:S01]  /*31d0*/  FFMA.FTZ R83, R15, R28, R74 ;  /* 0x0000001c0f537223 */ /* 0x000fe2000001004a */
[----:B------:R-:W-:Y:S01]  /*31e0*/  FFMA.FTZ R81, R4, R13, -R81 ;  /* 0x0000000d04517223 */ /* 0x000fe20000010851 */
[----:B------:R-:W-:-:S02]  /*31f0*/  HADD2.F32 R4, -RZ, R6.H0_H0 ;  /* 0x20000006ff047230 */ /* 0x000fc40000004100 */
[----:B------:R-:W-:Y:S01]  /*3200*/  FFMA.FTZ R28, R12, R13, R77 ;  /* 0x0000000d0c1c7223 */ /* 0x000fe2000001004d */
[--C-:B------:R-:W-:Y:S01]  /*3210*/  HADD2.F32 R12, -RZ, R7.reuse.H0_H0 ;  /* 0x20000007ff0c7230 */ /* 0x100fe20000004100 */
        /* <DEDUP_REMOVED lines=11> */
[----:B------:R-:W-:-:S03]  /*32d0*/  FMUL.FTZ R74, R12, R27 ;  /* 0x0000001b0c4a7220 */ /* 0x000fc60000410000 */
[-C--:B------:R-:W-:Y:S01]  /*32e0*/  FFMA.FTZ R77, R12, R26.reuse, -R77 ;  /* 0x0000001a0c4d7223 */ /* 0x080fe2000001084d */
[----:B------:R-:W-:Y:S01]  /*32f0*/  FFMA.FTZ R74, R7, R26, R74 ;  /* 0x0000001a074a7223 */ /* 0x000fe2000001004a */
[-C--:B------:R-:W-:Y:S01]  /*3300*/  FFMA.FTZ R15, R4, R29.reuse, -R15 ;  /* 0x0000001d040f7223 */ /* 0x080fe2000001080f */
[----:B------:R-:W-:Y:S01]  /*3310*/  FFMA.FTZ R6, R6, R29, R13 ;  /* 0x0000001d06067223 */ /* 0x000fe2000001000d */
[----:B------:R-:W-:Y:S02]  /*3320*/  F2FP.SATFINITE.E4M3.F32.PACK_AB_MERGE_C R4, R78, R79, R82 ;  /* 0x0000004f4e04723e */ /* 0x000fe40004807052 */
[----:B------:R-:W-:Y:S02]  /*3330*/  F2FP.SATFINITE.E4M3.F32.PACK_AB_MERGE_C R7, R74, R77, R80 ;  /* 0x0000004d4a07723e */ /* 0x000fe40004807050 */
[----:B------:R-:W-:-:S07]  /*3340*/  F2FP.SATFINITE.E4M3.F32.PACK_AB_MERGE_C R6, R6, R15, R28 ;  /* 0x0000000f0606723e */ /* 0x000fce000480701c */
.L_x_1396:
[----:B------:R-:W-:Y:S05]  /*3350*/  BSYNC B2 ;  /* 0x0000000000027941 */ /* 0x000fea0003800000 */
.L_x_1395:
[----:B0-----:R0:W-:Y:S02]  /*3360*/  ST.E.128 desc[UR44][R10.64], R4 ;  /* 0x000000040a007985 */ /* 0x0011e4000c101d2c */
.L_x_1394:
[----:B------:R-:W-:Y:S05]  /*3370*/  BSYNC B1 ;  /* 0x0000000000017941 */ /* 0x000fea0003800000 */
.L_x_1393:
[----:B------:R-:W-:-:S13]  /*3380*/  LOP3.LUT P3, RZ, R16, 0x1, RZ, 0xc0, !PT ;  /* 0x0000000110ff7812 */ /* 0x000fda000786c0ff */
[----:B------:R-:W-:Y:S05]  /*3390*/  @P3 BRA `(.L_x_1392) ;  /* 0x0000001c00203947 */ /* 0x000fea0003800000 */
[----:B0-----:R-:W5:Y:S04]  /*33a0*/  LDL R7, [R1+0x40] ;  /* 0x0000400001077983 */ /* 0x001f680000100800 */
[----:B------:R-:W4:Y:S04]  /*33b0*/  LDL R4, [R1+0x20] ;  /* 0x0000200001047983 */ /* 0x000f280000100800 */
[----:B------:R-:W3:Y:S01]  /*33c0*/  LDL R6, [R1+0x3c] ;  /* 0x00003c0001067983 */ /* 0x000ee20000100800 */
[----:B------:R-:W-:Y:S01]  /*33d0*/  IMAD.MOV.U32 R5, RZ, RZ, 0x20 ;  /* 0x00000020ff057424 */ /* 0x000fe200078e00ff */
[----:B------:R-:W-:Y:S01]  /*33e0*/  BSSY B1, `(.L_x_1397) ;  /* 0x0000072000017945 */ /* 0x000fe20003800000 */
[----:B--2---:R-:W-:-:S03]  /*33f0*/  IMAD R2, R157, 0x2800, RZ ;  /* 0x000028009d027824 */ /* 0x004fc600078e02ff */
[----:B------:R-:W-:-:S04]  /*3400*/  SEL R5, R5, 0xffffffe0, !P1 ;  /* 0xffffffe005057807 */ /* 0x000fc80004800000 */
[----:B-----5:R-:W-:Y:S01]  /*3410*/  IADD3 R5, R5, R7, R2 ;  /* 0x0000000705057210 */ /* 0x020fe20007ffe002 */
[----:B------:R-:W-:Y:S01]  /*3420*/  VIADD R2, R20, 0x10 ;  /* 0x0000001014027836 */ /* 0x000fe20000000000 */
[----:B----4-:R-:W-:-:S03]  /*3430*/  IADD3 R14, P3, R4, R14, RZ ;  /* 0x0000000e040e7210 */ /* 0x010fc60007f7e0ff */
[----:B------:R-:W-:Y:S02]  /*3440*/  IMAD.IADD R4, R22, 0x1, R5 ;  /* 0x0000000116047824 */ /* 0x000fe400078e0205 */
[----:B---3--:R-:W-:Y:S01]  /*3450*/  IMAD.X R15, R3, 0x1, R6, P3 ;  /* 0x00000001030f7824 */ /* 0x008fe200018e0606 */
[----:B------:R-:W-:-:S03]  /*3460*/  ISETP.GE.AND P3, PT, R2, R31, PT ;  /* 0x0000001f0200720c */ /* 0x000fc60003f66270 */
[----:B------:R-:W0:Y:S10]  /*3470*/  LDS.128 R4, [R4+0xe000] ;  /* 0x00e0000004047984 */ /* 0x000e340000000c00 */
[----:B------:R-:W-:Y:S05]  /*3480*/  @P3 BRA `(.L_x_1398) ;  /* 0x00000004009c3947 */ /* 0x000fea0003800000 */
[--C-:B------:R-:W-:Y:S02]  /*3490*/  SHF.R.U32.HI R3, RZ, 0x8, R9.reuse ;  /* 0x00000008ff037819 */ /* 0x100fe40000011609 */
[----:B------:R-:W-:Y:S02]  /*34a0*/  LOP3.LUT R2, R9, 0xff0000ff, RZ, 0xc0, !PT ;  /* 0xff0000ff09027812 */ /* 0x000fe400078ec0ff */
[----:B------:R-:W-:Y:S01]  /*34b0*/  SHF.R.U32.HI R10, RZ, 0x10, R9 ;  /* 0x00000010ff0a7819 */ /* 0x000fe20000011609 */
[----:B------:R-:W-:Y:S01]  /*34c0*/  IMAD.SHL.U32 R3, R3, 0x100, RZ ;  /* 0x0000010003037824 */ /* 0x000fe200078e00ff */
[--C-:B------:R-:W-:Y:S02]  /*34d0*/  SHF.R.U32.HI R9, RZ, 0x8, R25.reuse ;  /* 0x00000008ff097819 */ /* 0x100fe40000011619 */
[----:B------:R-:W-:Y:S02]  /*34e0*/  LOP3.LUT R8, R25, 0xff0000ff, RZ, 0xc0, !PT ;  /* 0xff0000ff19087812 */ /* 0x000fe400078ec0ff */
[----:B------:R-:W-:Y:S01]  /*34f0*/  SHF.R.U32.HI R12, RZ, 0x10, R25 ;  /* 0x00000010ff0c7819 */ /* 0x000fe20000011619 */
[----:B------:R-:W-:Y:S01]  /*3500*/  IMAD.SHL.U32 R9, R9, 0x100, RZ ;  /* 0x0000010009097824 */ /* 0x000fe200078e00ff */
[----:B------:R-:W-:-:S02]  /*3510*/  LOP3.LUT R3, R2, 0xff00, R3, 0xf8, !PT ;  /* 0x0000ff0002037812 */ /* 0x000fc400078ef803 */
[-C--:B0-----:R-:W-:Y:S01]  /*3520*/  F2FP.F16.E4M3.UNPACK_B R2, R5.reuse ;  /* 0x00000005ff02723e */ /* 0x081fe200020006ff */
[----:B------:R-:W-:Y:S01]  /*3530*/  IMAD.U32 R12, R12, 0x10000, RZ ;  /* 0x000100000c0c7824 */ /* 0x000fe200078e00ff */
[----:B------:R-:W-:Y:S01]  /*3540*/  LOP3.LUT R9, R8, 0xff00, R9, 0xf8, !PT ;  /* 0x0000ff0008097812 */ /* 0x000fe200078ef809 */
[----:B------:R-:W-:Y:S01]  /*3550*/  IMAD.U32 R8, R10, 0x10000, RZ ;  /* 0x000100000a087824 */ /* 0x000fe200078e00ff */
[----:B------:R-:W-:Y:S02]  /*3560*/  F2FP.F16.E4M3.UNPACK_B R10, R30.H1 ;  /* 0x0000001eff0a723e */ /* 0x000fe400030006ff */
[----:B------:R-:W-:Y:S02]  /*3570*/  LOP3.LUT R24, R9, 0xff0000, R12, 0xf8, !PT ;  /* 0x00ff000009187812 */ /* 0x000fe400078ef80c */
[----:B------:R-:W-:Y:S01]  /*3580*/  LOP3.LUT R11, R3, 0xff0000, R8, 0xf8, !PT ;  /* 0x00ff0000030b7812 */ /* 0x000fe200078ef808 */
[----:B------:R-:W-:Y:S01]  /*3590*/  HADD2.F32 R12, -RZ, R10.H0_H0 ;  /* 0x2000000aff0c7230 */ /* 0x000fe20000004100 */
[----:B------:R-:W-:Y:S01]  /*35a0*/  F2FP.F16.E4M3.UNPACK_B R9, R0.H1 ;  /* 0x00000000ff09723e */ /* 0x000fe200030006ff */
[--C-:B------:R-:W-:Y:S01]  /*35b0*/  HADD2.F32 R3, -RZ, R2.reuse.H1_H1 ;  /* 0x30000002ff037230 */ /* 0x100fe20000004100 */
[----:B------:R-:W-:Y:S01]  /*35c0*/  F2FP.F16.E4M3.UNPACK_B R5, R5.H1 ;  /* 0x00000005ff05723e */ /* 0x000fe200030006ff */
[----:B------:R-:W-:Y:S01]  /*35d0*/  HADD2.F32 R2, -RZ, R2.H0_H0 ;  /* 0x20000002ff027230 */ /* 0x000fe20000004100 */
[----:B------:R-:W-:Y:S01]  /*35e0*/  F2FP.F16.E4M3.UNPACK_B R30, R30 ;  /* 0x0000001eff1e723e */ /* 0x000fe200020006ff */
[----:B------:R-:W-:-:S02]  /*35f0*/  HADD2.F32 R13, -RZ, R10.H1_H1 ;  /* 0x3000000aff0d7230 */ /* 0x000fc40000004100 */
[CC--:B------:R-:W-:Y:S01]  /*3600*/  FMUL.FTZ R25, R3.reuse, R12.reuse ;  /* 0x0000000c03197220 */ /* 0x0c0fe20000410000 */
[----:B------:R-:W-:Y:S02]  /*3610*/  HADD2.F32 R10, -RZ, R9.H0_H0 ;  /* 0x20000009ff0a7230 */ /* 0x000fe40000004100 */
[----:B------:R-:W-:Y:S01]  /*3620*/  FMUL.FTZ R12, R2, R12 ;  /* 0x0000000c020c7220 */ /* 0x000fe20000410000 */
[--C-:B------:R-:W-:Y:S02]  /*3630*/  HADD2.F32 R8, -RZ, R5.reuse.H1_H1 ;  /* 0x30000005ff087230 */ /* 0x100fe40000004100 */
[----:B------:R-:W-:Y:S02]  /*3640*/  HADD2.F32 R5, -RZ, R5.H0_H0 ;  /* 0x20000005ff057230 */ /* 0x000fe40000004100 */
[----:B------:R-:W-:Y:S01]  /*3650*/  FFMA.FTZ R27, R3, R10, R12 ;  /* 0x0000000a031b7223 */ /* 0x000fe2000001000c */
[----:B------:R-:W-:Y:S02]  /*3660*/  HADD2.F32 R9, -RZ, R9.H1_H1 ;  /* 0x30000009ff097230 */ /* 0x000fe40000004100 */
[-C--:B------:R-:W-:Y:S01]  /*3670*/  FMUL.FTZ R26, R8, R13.reuse ;  /* 0x0000000d081a7220 */ /* 0x080fe20000410000 */
[----:B------:R-:W-:Y:S01]  /*3680*/  F2FP.F16.E4M3.UNPACK_B R3, R4.H1 ;  /* 0x00000004ff03723e */ /* 0x000fe200030006ff */
[----:B------:R-:W-:Y:S01]  /*3690*/  FMUL.FTZ R13, R5, R13 ;  /* 0x0000000d050d7220 */ /* 0x000fe20000410000 */
[----:B------:R-:W-:-:S02]  /*36a0*/  HADD2.F32 R12, -RZ, R30.H1_H1 ;  /* 0x3000001eff0c7230 */ /* 0x000fc40000004100 */
[-C--:B------:R-:W-:Y:S01]  /*36b0*/  FFMA.FTZ R28, R5, R9.reuse, -R26 ;  /* 0x00000009051c7223 */ /* 0x080fe2000001081a */
[----:B------:R-:W-:Y:S01]  /*36c0*/  F2FP.F16.E4M3.UNPACK_B R4, R4 ;  /* 0x00000004ff04723e */ /* 0x000fe200020006ff */
[----:B------:R-:W-:Y:S01]  /*36d0*/  FFMA.FTZ R29, R8, R9, R13 ;  /* 0x00000009081d7223 */ /* 0x000fe2000001000d */
[----:B------:R-:W-:Y:S01]  /*36e0*/  F2FP.F16.E4M3.UNPACK_B R8, R0 ;  /* 0x00000000ff08723e */ /* 0x000fe200020006ff */
[--C-:B------:R-:W-:Y:S02]  /*36f0*/  HADD2.F32 R5, -RZ, R3.reuse.H0_H0 ;  /* 0x20000003ff057230 */ /* 0x100fe40000004100 */
[----:B------:R-:W-:Y:S01]  /*3700*/  FFMA.FTZ R2, R2, R10, -R25 ;  /* 0x0000000a02027223 */ /* 0x000fe20000010819 */
[----:B------:R-:W-:Y:S01]  /*3710*/  HADD2.F32 R3, -RZ, R3.H1_H1 ;  /* 0x30000003ff037230 */ /* 0x000fe20000004100 */
[----:B------:R-:W-:Y:S01]  /*3720*/  F2FP.SATFINITE.E4M3.F32.PACK_AB_MERGE_C R31, R29, R28, RZ ;  /* 0x0000001c1d1f723e */ /* 0x000fe200048070ff */
[--C-:B------:R-:W-:Y:S02]  /*3730*/  HADD2.F32 R10, -RZ, R8.reuse.H1_H1 ;  /* 0x30000008ff0a7230 */ /* 0x100fe40000004100 */
[----:B------:R-:W-:-:S02]  /*3740*/  HADD2.F32 R9, -RZ, R8.H0_H0 ;  /* 0x20000008ff097230 */ /* 0x000fc40000004100 */
[-C--:B------:R-:W-:Y:S01]  /*3750*/  FMUL.FTZ R8, R3, R12.reuse ;  /* 0x0000000c03087220 */ /* 0x080fe20000410000 */
[----:B------:R-:W-:Y:S02]  /*3760*/  HADD2.F32 R0, -RZ, R4.H0_H0 ;  /* 0x20000004ff007230 */ /* 0x000fe40000004100 */
[C---:B------:R-:W-:Y:S01]  /*3770*/  FMUL.FTZ R12, R5.reuse, R12 ;  /* 0x0000000c050c7220 */ /* 0x040fe20000410000 */
[----:B------:R-:W-:Y:S02]  /*3780*/  HADD2.F32 R13, -RZ, R30.H0_H0 ;  /* 0x2000001eff0d7230 */ /* 0x000fe40000004100 */
[-C--:B------:R-:W-:Y:S01]  /*3790*/  FFMA.FTZ R8, R5, R10.reuse, -R8 ;  /* 0x0000000a05087223 */ /* 0x080fe20000010808 */
[----:B------:R-:W-:Y:S02]  /*37a0*/  HADD2.F32 R4, -RZ, R4.H1_H1 ;  /* 0x30000004ff047230 */ /* 0x000fe40000004100 */
[----:B------:R-:W-:Y:S01]  /*37b0*/  FFMA.FTZ R5, R3, R10, R12 ;  /* 0x0000000a03057223 */ /* 0x000fe2000001000c */
[----:B------:R-:W-:-:S02]  /*37c0*/  F2FP.F16.E4M3.UNPACK_B R3, R7.H1 ;  /* 0x00000007ff03723e */ /* 0x000fc400030006ff */
[----:B------:R-:W-:Y:S01]  /*37d0*/  F2FP.F16.E4M3.UNPACK_B R10, R24.H1 ;  /* 0x00000018ff0a723e */ /* 0x000fe200030006ff */
[-C--:B------:R-:W-:Y:S01]  /*37e0*/  FMUL.FTZ R25, R4, R13.reuse ;  /* 0x0000000d04197220 */ /* 0x080fe20000410000 */
[C---:B------:R-:W-:Y:S01]  /*37f0*/  FMUL.FTZ R13, R0.reuse, R13 ;  /* 0x0000000d000d7220 */ /* 0x040fe20000410000 */
[----:B------:R-:W-:Y:S01]  /*3800*/  F2FP.SATFINITE.E4M3.F32.PACK_AB_MERGE_C R30, R5, R8, RZ ;  /* 0x00000008051e723e */ /* 0x000fe200048070ff */
[--C-:B------:R-:W-:Y:S02]  /*3810*/  HADD2.F32 R5, -RZ, R3.reuse.H1_H1 ;  /* 0x30000003ff057230 */ /* 0x100fe40000004100 */
[-C--:B------:R-:W-:Y:S01]  /*3820*/  FFMA.FTZ R25, R0, R9.reuse, -R25 ;  /* 0x0000000900197223 */ /* 0x080fe20000010819 */
[----:B------:R-:W-:Y:S01]  /*3830*/  FFMA.FTZ R26, R4, R9, R13 ;  /* 0x00000009041a7223 */ /* 0x000fe2000001000d */
[-C--:B------:R-:W-:Y:S01]  /*3840*/  F2FP.F16.E4M3.UNPACK_B R8, R11.reuse.H1 ;  /* 0x0000000bff08723e */ /* 0x080fe200030006ff */
[----:B------:R-:W-:Y:S01]  /*3850*/  HADD2.F32 R13, -RZ, R10.H1_H1 ;  /* 0x3000000aff0d7230 */ /* 0x000fe20000004100 */
[----:B------:R-:W-:Y:S01]  /*3860*/  F2FP.F16.E4M3.UNPACK_B R0, R6.H1 ;  /* 0x00000006ff00723e */ /* 0x000fe200030006ff */
[----:B------:R-:W-:Y:S01]  /*3870*/  HADD2.F32 R4, -RZ, R3.H0_H0 ;  /* 0x20000003ff047230 */ /* 0x000fe20000004100 */
[----:B------:R-:W-:Y:S01]  /*3880*/  F2FP.F16.E4M3.UNPACK_B R24, R24 ;  /* 0x00000018ff18723e */ /* 0x000fe200020006ff */
[----:B------:R-:W-:Y:S01]  /*3890*/  HADD2.F32 R9, -RZ, R8.H1_H1 ;  /* 0x30000008ff097230 */ /* 0x000fe20000004100 */
[----:B------:R-:W-:Y:S01]  /*38a0*/  F2FP.F16.E4M3.UNPACK_B R11, R11 ;  /* 0x0000000bff0b723e */ /* 0x000fe200020006ff */
[----:B------:R-:W-:-:S02]  /*38b0*/  HADD2.F32 R3, -RZ, R0.H1_H1 ;  /* 0x30000000ff037230 */ /* 0x000fc40000004100 */
[-C--:B------:R-:W-:Y:S01]  /*38c0*/  FMUL.FTZ R29, R5, R13.reuse ;  /* 0x0000000d051d7220 */ /* 0x080fe20000410000 */
[----:B------:R-:W-:Y:S02]  /*38d0*/  HADD2.F32 R12, -RZ, R24.H1_H1 ;  /* 0x30000018ff0c7230 */ /* 0x000fe40000004100 */
[C---:B------:R-:W-:Y:S01]  /*38e0*/  FMUL.FTZ R28, R4.reuse, R13 ;  /* 0x0000000d041c7220 */ /* 0x040fe20000410000 */
[----:B------:R-:W-:Y:S02]  /*38f0*/  HADD2.F32 R0, -RZ, R0.H0_H0 ;  /* 0x20000000ff007230 */ /* 0x000fe40000004100 */
[----:B------:R-:W-:Y:S01]  /*3900*/  FFMA.FTZ R29, R4, R9, -R29 ;  /* 0x00000009041d7223 */ /* 0x000fe2000001081d */
[----:B------:R-:W-:Y:S02]  /*3910*/  HADD2.F32 R4, -RZ, R11.H1_H1 ;  /* 0x3000000bff047230 */ /* 0x000fe40000004100 */
[-C--:B------:R-:W-:Y:S01]  /*3920*/  FMUL.FTZ R13, R3, R12.reuse ;  /* 0x0000000c030d7220 */ /* 0x080fe20000410000 */
[----:B------:R-:W-:Y:S01]  /*3930*/  F2FP.F16.E4M3.UNPACK_B R7, R7 ;  /* 0x00000007ff07723e */ /* 0x000fe200020006ff */
[C---:B------:R-:W-:Y:S01]  /*3940*/  FMUL.FTZ R12, R0.reuse, R12 ;  /* 0x0000000c000c7220 */ /* 0x040fe20000410000 */
[----:B------:R-:W-:Y:S01]  /*3950*/  F2FP.F16.E4M3.UNPACK_B R6, R6 ;  /* 0x00000006ff06723e */ /* 0x000fe200020006ff */
[-C--:B------:R-:W-:Y:S01]  /*3960*/  FFMA.FTZ R13, R0, R4.reuse, -R13 ;  /* 0x00000004000d7223 */ /* 0x080fe2000001080d */
[----:B------:R-:W-:Y:S01]  /*3970*/  FFMA.FTZ R28, R5, R9, R28 ;  /* 0x00000009051c7223 */ /* 0x000fe2000001001c */
[----:B------:R-:W-:Y:S01]  /*3980*/  FFMA.FTZ R12, R3, R4, R12 ;  /* 0x00000004030c7223 */ /* 0x000fe2000001000c */
[--C-:B------:R-:W-:Y:S01]  /*3990*/  HADD2.F32 R3, -RZ, R7.reuse.H0_H0 ;  /* 0x20000007ff037230 */ /* 0x100fe20000004100 */
[----:B------:R-:W-:Y:S01]  /*39a0*/  F2FP.SATFINITE.E4M3.F32.PACK_AB_MERGE_C R25, R26, R25, R30 ;  /* 0x000000191a19723e */ /* 0x000fe2000480701e */
[----:B------:R-:W-:Y:S01]  /*39b0*/  HADD2.F32 R7, -RZ, R7.H1_H1 ;  /* 0x30000007ff077230 */ /* 0x000fe20000004100 */
[----:B------:R-:W-:Y:S01]  /*39c0*/  F2FP.SATFINITE.E4M3.F32.PACK_AB_MERGE_C R28, R28, R29, RZ ;  /* 0x0000001d1c1c723e */ /* 0x000fe200048070ff */
[----:B------:R-:W-:Y:S01]  /*39d0*/  HADD2.F32 R10, -RZ, R10.H0_H0 ;  /* 0x2000000aff0a7230 */ /* 0x000fe20000004100 */
[----:B------:R-:W-:Y:S01]  /*39e0*/  F2FP.SATFINITE.E4M3.F32.PACK_AB_MERGE_C R12, R12, R13, RZ ;  /* 0x0000000d0c0c723e */ /* 0x000fe200048070ff */
[----:B------:R-:W-:-:S02]  /*39f0*/  HADD2.F32 R0, -RZ, R6.H0_H0 ;  /* 0x20000006ff007230 */ /* 0x000fc40000004100 */
[----:B------:R-:W-:Y:S02]  /*3a00*/  HADD2.F32 R6, -RZ, R6.H1_H1 ;  /* 0x30000006ff067230 */ /* 0x000fe40000004100 */
[-C--:B------:R-:W-:Y:S01]  /*3a10*/  FMUL.FTZ R4, R7, R10.reuse ;  /* 0x0000000a07047220 */ /* 0x080fe20000410000 */
[----:B------:R-:W-:Y:S02]  /*3a20*/  HADD2.F32 R5, -RZ, R24.H0_H0 ;  /* 0x20000018ff057230 */ /* 0x000fe40000004100 */
[C---:B------:R-:W-:Y:S01]  /*3a30*/  FMUL.FTZ R10, R3.reuse, R10 ;  /* 0x0000000a030a7220 */ /* 0x040fe20000410000 */
[----:B------:R-:W-:Y:S02]  /*3a40*/  HADD2.F32 R8, -RZ, R8.H0_H0 ;  /* 0x20000008ff087230 */ /* 0x000fe40000004100 */
[----:B------:R-:W-:Y:S02]  /*3a50*/  HADD2.F32 R11, -RZ, R11.H0_H0 ;  /* 0x2000000bff0b7230 */ /* 0x000fe40000004100 */
[-C--:B------:R-:W-:Y:S01]  /*3a60*/  FMUL.FTZ R9, R6, R5.reuse ;  /* 0x0000000506097220 */ /* 0x080fe20000410000 */
[C---:B------:R-:W-:Y:S01]  /*3a70*/  FMUL.FTZ R5, R0.reuse, R5 ;  /* 0x0000000500057220 */ /* 0x040fe20000410000 */
[-C--:B------:R-:W-:Y:S01]  /*3a80*/  FFMA.FTZ R4, R3, R8.reuse, -R4 ;  /* 0x0000000803047223 */ /* 0x080fe20000010804 */
[----:B------:R-:W-:Y:S01]  /*3a90*/  FFMA.FTZ R7, R7, R8, R10 ;  /* 0x0000000807077223 */ /* 0x000fe2000001000a */
[-C--:B------:R-:W-:Y:S01]  /*3aa0*/  FFMA.FTZ R9, R0, R11.reuse, -R9 ;  /* 0x0000000b00097223 */ /* 0x080fe20000010809 */
[----:B------:R-:W-:Y:S01]  /*3ab0*/  FFMA.FTZ R6, R6, R11, R5 ;  /* 0x0000000b06067223 */ /* 0x000fe20000010005 */
[----:B------:R-:W-:-:S02]  /*3ac0*/  F2FP.SATFINITE.E4M3.F32.PACK_AB_MERGE_C R5, R27, R2, R31 ;  /* 0x000000021b05723e */ /* 0x000fc4000480701f */
[----:B------:R-:W-:Y:S01]  /*3ad0*/  F2FP.SATFINITE.E4M3.F32.PACK_AB_MERGE_C R7, R7, R4, R28 ;  /* 0x000000040707723e */ /* 0x000fe2000480701c */
[----:B------:R-:W-:Y:S01]  /*3ae0*/  IMAD.MOV.U32 R4, RZ, RZ, R25 ;  /* 0x000000ffff047224 */ /* 0x000fe200078e0019 */
[----:B------:R-:W-:-:S07]  /*3af0*/  F2FP.SATFINITE.E4M3.F32.PACK_AB_MERGE_C R6, R6, R9, R12 ;  /* 0x000000090606723e */ /* 0x000fce000480700c */
.L_x_1398:
[----:B------:R-:W-:Y:S05]  /*3b00*/  BSYNC B1 ;  /* 0x0000000000017941 */ /* 0x000fea0003800000 */
.L_x_1397:
[----:B0-----:R0:W-:Y:S01]  /*3b10*/  ST.E.128 desc[UR44][R14.64], R4 ;  /* 0x000000040e007985 */ /* 0x0011e2000c101d2c */
[----:B------:R-:W-:Y:S05]  /*3b20*/  BRA `(.L_x_1392) ;  /* 0x00000014003c7947 */ /* 0x000fea0003800000 */
.L_x_1385:
[----:B------:R-:W0:Y:S01]  /*3b30*/  S2R R3, SR_TID.X ;  /* 0x0000000000037919 */ /* 0x000e220000002100 */
[----:B------:R-:W-:-:S05]  /*3b40*/  IMAD R73, R47, -0xa0, R48 ;  /* 0xffffff602f497824 */ /* 0x000fca00078e0230 */
[----:B------:R-:W-:Y:S01]  /*3b50*/  VIMNMX R73, R73, 0xa0, PT ;  /* 0x000000a049497848 */ /* 0x000fe20003fe0100 */
[C---:B0-----:R-:W-:Y:S02]  /*3b60*/  VIADD R9, R3.reuse, 0xffffff80 ;  /* 0xffffff8003097836 */ /* 0x041fe40000000000 */
[----:B------:R-:W-:Y:S02]  /*3b70*/  VIADD R8, R3, 0xffffff80 ;  /* 0xffffff8003087836 */ /* 0x000fe40000000000 */
[----:B------:R-:W2:Y:S03]  /*3b80*/  LDL R3, [R1+0x10] ;  /* 0x0000100001037983 */ /* 0x000ea60000100800 */
[----:B------:R-:W-:-:S04]  /*3b90*/  LEA.HI R8, R8, R9, RZ, 0x1 ;  /* 0x0000000908087211 */ /* 0x000fc800078f08ff */
[----:B------:R-:W-:-:S04]  /*3ba0*/  SHF.R.S32.HI R8, RZ, 0x1, R8 ;  /* 0x00000001ff087819 */ /* 0x000fc80000011408 */
[----:B------:R-:W-:-:S04]  /*3bb0*/  ISETP.GE.AND P3, PT, R8, R73, PT ;  /* 0x000000490800720c */ /* 0x000fc80003f66270 */
[----:B------:R-:W-:-:S13]  /*3bc0*/  ISETP.GE.OR P4, PT, R18, R31, P3 ;  /* 0x0000001f1200720c */ /* 0x000fda0001f86670 */
[----:B------:R-:W0:Y:S08]  /*3bd0*/  @!P4 LDC.64 R8, c[0x0][0x3e8] ;  /* 0x0000fa00ff08cb82 */ /* 0x000e300000000a00 */
[----:B------:R-:W1:Y:S01]  /*3be0*/  @!P4 LDC.64 R10, c[0x0][0x400] ;  /* 0x00010000ff0acb82 */ /* 0x000e620000000a00 */
[----:B------:R-:W-:Y:S02]  /*3bf0*/  CS2R R26, SRZ ;  /* 0x00000000001a7805 */ /* 0x000fe4000001ff00 */
[----:B------:R-:W-:-:S02]  /*3c00*/  CS2R R24, SRZ ;  /* 0x0000000000187805 */ /* 0x000fc4000001ff00 */
[----:B0-----:R-:W-:-:S04]  /*3c10*/  @!P4 IADD3 R8, P5, P6, R32, R8, R6 ;  /* 0x000000082008c210 */ /* 0x001fc80007ebe006 */
[----:B------:R-:W-:Y:S02]  /*3c20*/  @!P4 IADD3.X R9, R56, R9, R0, P5, P6 ;  /* 0x000000093809c210 */ /* 0x000fe40002fec400 */
[----:B------:R-:W-:Y:S02]  /*3c30*/  CS2R R6, SRZ ;  /* 0x0000000000067805 */ /* 0x000fe4000001ff00 */
[----:B-1----:R-:W-:Y:S02]  /*3c40*/  @!P4 IADD3 R10, P5, P6, R38, R10, R4 ;  /* 0x0000000a260ac210 */ /* 0x002fe40007ebe004 */
[----:B------:R-:W-:Y:S01]  /*3c50*/  CS2R R4, SRZ ;  /* 0x0000000000047805 */ /* 0x000fe2000001ff00 */
[----:B------:R-:W3:Y:S01]  /*3c60*/  @!P4 LDG.E.128 R24, desc[UR44][R8.64] ;  /* 0x0000002c0818c981 */ /* 0x000ee2000c1e1d00 */
[----:B------:R-:W-:-:S05]  /*3c70*/  @!P4 IADD3.X R11, R54, R11, R12, P5, P6 ;  /* 0x0000000b360bc210 */ /* 0x000fca0002fec40c */
[----:B------:R-:W4:Y:S01]  /*3c80*/  @!P4 LDG.E.128 R4, desc[UR44][R10.64] ;  /* 0x0000002c0a04c981 */ /* 0x000f22000c1e1d00 */
[----:B------:R-:W-:Y:S02]  /*3c90*/  ISETP.GE.AND P5, PT, R18, R31, PT ;  /* 0x0000001f1200720c */ /* 0x000fe40003fa6270 */
[----:B--2---:R-:W-:Y:S01]  /*3ca0*/  ISETP.NE.AND P4, PT, R3, 0x3, PT ;  /* 0x000000030300780c */ /* 0x004fe20003f85270 */
[----:B---3--:R-:W-:Y:S02]  /*3cb0*/  IMAD.MOV.U32 R74, RZ, RZ, R26 ;  /* 0x000000ffff4a7224 */ /* 0x008fe400078e001a */
[----:B------:R-:W-:Y:S02]  /*3cc0*/  IMAD.MOV.U32 R77, RZ, RZ, R24 ;  /* 0x000000ffff4d7224 */ /* 0x000fe400078e0018 */
[----:B----4-:R-:W-:Y:S02]  /*3cd0*/  IMAD.MOV.U32 R76, RZ, RZ, R6 ;  /* 0x000000ffff4c7224 */ /* 0x010fe400078e0006 */
[----:B------:R-:W-:-:S06]  /*3ce0*/  IMAD.MOV.U32 R78, RZ, RZ, R4 ;  /* 0x000000ffff4e7224 */ /* 0x000fcc00078e0004 */
[----:B------:R-:W-:Y:S05]  /*3cf0*/  @!P4 BRA `(.L_x_1399) ;  /* 0x000000000004c947 */ /* 0x000fea0003800000 */
[----:B------:R-:W-:Y:S01]  /*3d00*/  BPT.TRAP 0x1 ;  /* 0x000000040000795c */ /* 0x000fe20000300000 */
.L_x_1399:
[----:B------:R-:W2:Y:S01]  /*3d10*/  LDL R0, [R1+0x24] ;  /* 0x0000240001007983 */ /* 0x000ea20000100800 */
[----:B------:R-:W-:Y:S01]  /*3d20*/  IMAD R50, R157, 0x8, R22 ;  /* 0x000000089d327824 */ /* 0x000fe200078e0216 */
[----:B------:R-:W-:Y:S01]  /*3d30*/  BSSY B1, `(.L_x_1400) ;  /* 0x0000004000017945 */ /* 0x000fe20003800000 */
[----:B--2---:R-:W-:-:S04]  /*3d40*/  SHF.L.U32 R75, R0, 0x1f, RZ ;  /* 0x0000001f004b7819 */ /* 0x004fc800000006ff */
[----:B------:R-:W0:Y:S02]  /*3d50*/  SYNCS.PHASECHK.TRANS64.TRYWAIT P6, [R50+URZ+0x13290], R75 ;  /* 0x0132904b320075a7 */ /* 0x000e2400080c017f */
[----:B0-----:R-:W-:Y:S05]  /*3d60*/  @!P6 BRA `(.L_x_1401) ;  /* 0x000002280074e947 */ /* 0x001fea0003800000 */
.L_x_1713:
[----:B------:R-:W-:Y:S05]  /*3d70*/  BSYNC B1 ;  /* 0x0000000000017941 */ /* 0x000fea0003800000 */
.L_x_1400:
[----:B------:R-:W-:-:S03]  /*3d80*/  UMOV UR4, 0xffffffff ;  /* 0xffffffff00047882 */ /* 0x000fc60000000000 */
[----:B------:R-:W-:Y:S05]  /*3d90*/  BRA.DIV UR4, `(.L_x_1402) ;  /* 0x0000022a047c7947 */ /* 0x000fea000b800000 */
[----:B------:R1:W2:Y:S04]  /*3da0*/  SHFL.IDX PT, R0, R13, RZ, 0x1e1f ;  /* 0x001e1fff0d007589 */ /* 0x0002a800000e0000 */
[----:B------:R1:W3:Y:S02]  /*3db0*/  SHFL.IDX PT, R14, R2, RZ, 0x1e1f ;  /* 0x001e1fff020e7589 */ /* 0x0002e400000e0000 */
.L_x_1717:
[----:B------:R-:W4:Y:S02]  /*3dc0*/  LDC R12, c[0x0][0x2f4] ;  /* 0x0000bd00ff0c7b82 */ /* 0x000f240000000800 */
[----:B----4-:R-:W-:-:S13]  /*3dd0*/  ISETP.GE.OR P3, PT, R18, R12, P3 ;  /* 0x0000000c1200720c */ /* 0x010fda0001f66670 */
[----:B------:R-:W-:Y:S05]  /*3de0*/  @P3 BRA `(.L_x_1392) ;  /* 0x00000010008c3947 */ /* 0x000fea0003800000 */
[----:B------:R-:W4:Y:S01]  /*3df0*/  LDL R10, [R1+0x4c] ;  /* 0x00004c00010a7983 */ /* 0x000f220000100800 */
[----:B------:R-:W-:Y:S01]  /*3e00*/  IMAD.IADD R8, R12, 0x1, -R63 ;  /* 0x000000010c087824 */ /* 0x000fe200078e0a3f */
[----:B-1-3--:R-:W-:Y:S01]  /*3e10*/  IADD3 R2, P3, R55, R14, RZ ;  /* 0x0000000e37027210 */ /* 0x00afe20007f7e0ff */
[----:B------:R-:W-:Y:S03]  /*3e20*/  BSSY B1, `(.L_x_1403) ;  /* 0x00000e0000017945 */ /* 0x000fe60003800000 */
[----:B------:R-:W-:Y:S02]  /*3e30*/  SEL R8, R63, R8, !P0 ;  /* 0x000000083f087207 */ /* 0x000fe40004000000 */
[----:B--2---:R-:W-:Y:S02]  /*3e40*/  LEA.HI.X.SX32 R3, R55, R0, 0x1, P3 ;  /* 0x0000000037037211 */ /* 0x004fe400018f0eff */
[----:B------:R-:W-:-:S04]  /*3e50*/  SHF.R.S32.HI R9, RZ, 0x1f, R8 ;  /* 0x0000001fff097819 */ /* 0x000fc80000011408 */
[----:B------:R-:W-:-:S04]  /*3e60*/  LEA.HI R9, R9, R8, RZ, 0x5 ;  /* 0x0000000809097211 */ /* 0x000fc800078f28ff */
[----:B------:R-:W-:-:S04]  /*3e70*/  SHF.R.S32.HI R9, RZ, 0x5, R9 ;  /* 0x00000005ff097819 */ /* 0x000fc80000011409 */
[----:B------:R-:W-:-:S05]  /*3e80*/  LEA.HI.SX32 R9, R66, R9, 0x1c ;  /* 0x0000000942097211 */ /* 0x000fca00078fe2ff */
[----:B------:R-:W-:-:S05]  /*3e90*/  IMAD.SHL.U32 R13, R9, 0x10, RZ ;  /* 0x00000010090d7824 */ /* 0x000fca00078e00ff */
[----:B------:R-:W-:-:S04]  /*3ea0*/  LOP3.LUT R9, R61, 0x30, R13, 0xf8, !PT ;  /* 0x000000303d097812 */ /* 0x000fc800078ef80d */
[----:B------:R-:W-:-:S05]  /*3eb0*/  LOP3.LUT R9, R9, R58, RZ, 0x3c, !PT ;  /* 0x0000003a09097212 */ /* 0x000fca00078e3cff */
[----:B----4-:R-:W-:Y:S02]  /*3ec0*/  IMAD.IADD R8, R10, 0x1, R9 ;  /* 0x000000010a087824 */ /* 0x010fe400078e0209 */
[C---:B------:R-:W-:Y:S02]  /*3ed0*/  IMAD R9, R157.reuse, 0x2800, R52 ;  /* 0x000028009d097824 */ /* 0x040fe400078e0234 */
[----:B------:R-:W-:Y:S02]  /*3ee0*/  IMAD R11, R157, 0x2800, R8 ;  /* 0x000028009d0b7824 */ /* 0x000fe400078e0208 */
[C---:B------:R-:W-:Y:S02]  /*3ef0*/  IMAD.IADD R9, R22.reuse, 0x1, R9 ;  /* 0x0000000116097824 */ /* 0x040fe400078e0209 */
[----:B------:R-:W-:-:S04]  /*3f00*/  IMAD.IADD R28, R22, 0x1, R11 ;  /* 0x00000001161c7824 */ /* 0x000fc800078e020b */
[----:B------:R-:W1:Y:S04]  /*3f10*/  LDS.128 R8, [R9+0xe000] ;  /* 0x00e0000009087984 */ /* 0x000e680000000c00 */
[----:B------:R-:W2:Y:S01]  /*3f20*/  LDS.128 R28, [R28+0xe000] ;  /* 0x00e000001c1c7984 */ /* 0x000ea20000000c00 */
[----:B------:R-:W-:Y:S05]  /*3f30*/  @P5 BRA `(.L_x_1404) ;  /* 0x0000000c00385947 */ /* 0x000fea0003800000 */
[----:B------:R-:W-:Y:S01]  /*3f40*/  SHF.R.U32.HI R84, RZ, 0x8, R25 ;  /* 0x00000008ff547819 */ /* 0x000fe20000011619 */
[----:B-1----:R-:W-:Y:S01]  /*3f50*/  IMAD.MOV.U32 R24, RZ, RZ, R8 ;  /* 0x000000ffff187224 */ /* 0x002fe200078e0008 */
[--C-:B------:R-:W-:Y:S02]  /*3f60*/  SHF.R.U32.HI R80, RZ, 0x8, R27.reuse ;  /* 0x00000008ff507819 */ /* 0x100fe4000001161b */
[----:B------:R-:W-:Y:S02]  /*3f70*/  LOP3.LUT R6, R27, 0xff0000ff, RZ, 0xc0, !PT ;  /* 0xff0000ff1b067812 */ /* 0x000fe400078ec0ff */
[----:B------:R-:W-:Y:S02]  /*3f80*/  SHF.R.U32.HI R81, RZ, 0x10, R27 ;  /* 0x00000010ff517819 */ /* 0x000fe4000001161b */
[----:B------:R-:W-:Y:S02]  /*3f90*/  SHF.R.U32.HI R27, RZ, 0x8, R5 ;  /* 0x00000008ff1b7819 */ /* 0x000fe40000011605 */
[----:B------:R-:W-:-:S02]  /*3fa0*/  LOP3.LUT R15, R5, 0xff0000ff, RZ, 0xc0, !PT ;  /* 0xff0000ff050f7812 */ /* 0x000fc400078ec0ff */
[----:B------:R-:W-:Y:S01]  /*3fb0*/  SHF.R.U32.HI R79, RZ, 0x10, R5 ;  /* 0x00000010ff4f7819 */ /* 0x000fe20000011605 */
[----:B------:R-:W-:Y:S01]  /*3fc0*/  IMAD.SHL.U32 R5, R84, 0x100, RZ ;  /* 0x0000010054057824 */ /* 0x000fe200078e00ff */
[----:B------:R-:W-:Y:S01]  /*3fd0*/  LOP3.LUT R4, R25, 0xff0000ff, RZ, 0xc0, !PT ;  /* 0xff0000ff19047812 */ /* 0x000fe200078ec0ff */
[----:B------:R-:W-:Y:S01]  /*3fe0*/  IMAD.SHL.U32 R8, R27, 0x100, RZ ;  /* 0x000001001b087824 */ /* 0x000fe200078e00ff */
[----:B------:R-:W-:Y:S02]  /*3ff0*/  SHF.R.U32.HI R82, RZ, 0x10, R25 ;  /* 0x00000010ff527819 */ /* 0x000fe40000011619 */
[--C-:B------:R-:W-:Y:S02]  /*4000*/  SHF.R.U32.HI R26, RZ, 0x8, R7.reuse ;  /* 0x00000008ff1a7819 */ /* 0x100fe40000011607 */
[----:B------:R-:W-:Y:S02]  /*4010*/  LOP3.LUT R25, R7, 0xff0000ff, RZ, 0xc0, !PT ;  /* 0xff0000ff07197812 */ /* 0x000fe400078ec0ff */
[----:B------:R-:W-:Y:S01]  /*4020*/  SHF.R.U32.HI R83, RZ, 0x10, R7 ;  /* 0x00000010ff537819 */ /* 0x000fe20000011607 */
[----:B------:R-:W-:Y:S01]  /*4030*/  IMAD.SHL.U32 R7, R80, 0x100, RZ ;  /* 0x0000010050077824 */ /* 0x000fe200078e00ff */
[----:B------:R-:W-:Y:S01]  /*4040*/  LOP3.LUT R4, R4, 0xff00, R5, 0xf8, !PT ;  /* 0x0000ff0004047812 */ /* 0x000fe200078ef805 */
[----:B------:R-:W-:Y:S01]  /*4050*/  IMAD.U32 R5, R82, 0x10000, RZ ;  /* 0x0001000052057824 */ /* 0x000fe200078e00ff */
[----:B------:R-:W-:Y:S01]  /*4060*/  LOP3.LUT R80, R15, 0xff00, R8, 0xf8, !PT ;  /* 0x0000ff000f507812 */ /* 0x000fe200078ef808 */
[----:B------:R-:W-:Y:S01]  /*4070*/  IMAD.SHL.U32 R26, R26, 0x100, RZ ;  /* 0x000001001a1a7824 */ /* 0x000fe200078e00ff */
[----:B------:R-:W-:Y:S01]  /*4080*/  LOP3.LUT R7, R6, 0xff00, R7, 0xf8, !PT ;  /* 0x0000ff0006077812 */ /* 0x000fe200078ef807 */
[----:B------:R-:W-:Y:S01]  /*4090*/  IMAD.U32 R83, R83, 0x10000, RZ ;  /* 0x0001000053537824 */ /* 0x000fe200078e00ff */
[----:B------:R-:W-:Y:S01]  /*40a0*/  LOP3.LUT R6, R4, 0xff0000, R5, 0xf8, !PT ;  /* 0x00ff000004067812 */ /* 0x000fe200078ef805 */
[----:B------:R-:W-:Y:S01]  /*40b0*/  IMAD.U32 R4, R81, 0x10000, RZ ;  /* 0x0001000051047824 */ /* 0x000fe200078e00ff */
[----:B------:R-:W-:-:S02]  /*40c0*/  LOP3.LUT R82, R25, 0xff00, R26, 0xf8, !PT ;  /* 0x0000ff0019527812 */ /* 0x000fc400078ef81a */
[----:B------:R-:W-:Y:S02]  /*40d0*/  F2FP.F16.E4M3.UNPACK_B R81, R78.H1 ;  /* 0x0000004eff51723e */ /* 0x000fe400030006ff */
[----:B--2---:R-:W-:Y:S02]  /*40e0*/  F2FP.F16.E4M3.UNPACK_B R26, R28.H1 ;  /* 0x0000001cff1a723e */ /* 0x004fe400030006ff */
[----:B------:R-:W-:Y:S01]  /*40f0*/  F2FP.F16.E4M3.UNPACK_B R25, R24.H1 ;  /* 0x00000018ff19723e */ /* 0x000fe200030006ff */
[----:B------:R-:W-:Y:S01]  /*4100*/  HADD2.F32 R5, -RZ, R81.H0_H0 ;  /* 0x20000051ff057230 */ /* 0x000fe20000004100 */
[----:B------:R-:W-:Y:S01]  /*4110*/  LOP3.LUT R4, R7, 0xff0000, R4, 0xf8, !PT ;  /* 0x00ff000007047812 */ /* 0x000fe200078ef804 */
[----:B------:R-:W-:Y:S01]  /*4120*/  HADD2.F32 R15, -RZ, R26.H0_H0 ;  /* 0x2000001aff0f7230 */ /* 0x000fe20000004100 */
[----:B------:R-:W-:Y:S01]  /*4130*/  F2FP.F16.E4M3.UNPACK_B R27, R77.H1 ;  /* 0x0000004dff1b723e */ /* 0x000fe200030006ff */
[----:B------:R-:W-:Y:S01]  /*4140*/  HADD2.F32 R8, -RZ, R25.H0_H0 ;  /* 0x20000019ff087230 */ /* 0x000fe20000004100 */
[----:B------:R-:W-:Y:S01]  /*4150*/  F2FP.F16.E4M3.UNPACK_B R28, R28 ;  /* 0x0000001cff1c723e */ /* 0x000fe200020006ff */
[----:B------:R-:W-:-:S02]  /*4160*/  IMAD.U32 R7, R79, 0x10000, RZ ;  /* 0x000100004f077824 */ /* 0x000fc400078e00ff */
[CC--:B------:R-:W-:Y:S01]  /*4170*/  FMUL.FTZ R85, R15.reuse, R5.reuse ;  /* 0x000000050f557220 */ /* 0x0c0fe20000410000 */
[----:B------:R-:W-:Y:S02]  /*4180*/  HADD2.F32 R79, -RZ, R27.H0_H0 ;  /* 0x2000001bff4f7230 */ /* 0x000fe40000004100 */
[----:B------:R-:W-:Y:S01]  /*4190*/  FMUL.FTZ R84, R8, R5 ;  /* 0x0000000508547220 */ /* 0x000fe20000410000 */
[----:B------:R-:W-:Y:S01]  /*41a0*/  LOP3.LUT R5, R82, 0xff0000, R83, 0xf8, !PT ;  /* 0x00ff000052057812 */ /* 0x000fe200078ef853 */
[----:B------:R-:W-:Y:S01]  /*41b0*/  HADD2.F32 R83, -RZ, R81.H1_H1 ;  /* 0x30000051ff537230 */ /* 0x000fe20000004100 */
[----:B------:R-:W-:Y:S01]  /*41c0*/  F2FP.F16.E4M3.UNPACK_B R81, R78 ;  /* 0x0000004eff51723e */ /* 0x000fe200020006ff */
[----:B------:R-:W-:Y:S01]  /*41d0*/  HADD2.F32 R78, -RZ, R26.H1_H1 ;  /* 0x3000001aff4e7230 */ /* 0x000fe20000004100 */
[----:B------:R-:W-:Y:S01]  /*41e0*/  LOP3.LUT R7, R80, 0xff0000, R7, 0xf8, !PT ;  /* 0x00ff000050077812 */ /* 0x000fe200078ef807 */
[----:B------:R-:W-:Y:S02]  /*41f0*/  HADD2.F32 R25, -RZ, R25.H1_H1 ;  /* 0x30000019ff197230 */ /* 0x000fe40000004100 */
[-C--:B------:R-:W-:Y:S01]  /*4200*/  FFMA.FTZ R8, R8, R79.reuse, -R85 ;  /* 0x0000004f08087223 */ /* 0x080fe20000010855 */
[----:B------:R-:W-:Y:S01]  /*4210*/  HADD2.F32 R80, -RZ, R27.H1_H1 ;  /* 0x3000001bff507230 */ /* 0x000fe20000004100 */
[----:B------:R-:W-:Y:S01]  /*4220*/  F2FP.F16.E4M3.UNPACK_B R27, R24 ;  /* 0x00000018ff1b723e */ /* 0x000fe200020006ff */
[----:B------:R-:W-:Y:S01]  /*4230*/  FFMA.FTZ R15, R15, R79, R84 ;  /* 0x0000004f0f0f7223 */ /* 0x000fe20000010054 */
[----:B------:R-:W-:Y:S01]  /*4240*/  FMUL.FTZ R24, R78, R83 ;  /* 0x000000534e187220 */ /* 0x000fe20000410000 */
[----:B------:R-:W-:Y:S01]  /*4250*/  F2FP.F16.E4M3.UNPACK_B R79, R77 ;  /* 0x0000004dff4f723e */ /* 0x000fe200020006ff */
[----:B------:R-:W-:Y:S01]  /*4260*/  FMUL.FTZ R83, R25, R83 ;  /* 0x0000005319537220 */ /* 0x000fe20000410000 */
[----:B------:R-:W-:-:S02]  /*4270*/  HADD2.F32 R82, -RZ, R81.H0_H0 ;  /* 0x20000051ff527230 */ /* 0x000fc40000004100 */
[-C--:B------:R-:W-:Y:S01]  /*4280*/  FFMA.FTZ R25, R25, R80.reuse, -R24 ;  /* 0x0000005019197223 */ /* 0x080fe20000010818 */
[--C-:B------:R-:W-:Y:S02]  /*4290*/  HADD2.F32 R77, -RZ, R28.reuse.H0_H0 ;  /* 0x2000001cff4d7230 */ /* 0x100fe40000004100 */
[----:B------:R-:W-:Y:S01]  /*42a0*/  FFMA.FTZ R24, R78, R80, R83 ;  /* 0x000000504e187223 */ /* 0x000fe20000010053 */
[----:B------:R-:W-:Y:S01]  /*42b0*/  HADD2.F32 R26, -RZ, R27.H0_H0 ;  /* 0x2000001bff1a7230 */ /* 0x000fe20000004100 */
[----:B------:R-:W-:Y:S01]  /*42c0*/  F2FP.F16.E4M3.UNPACK_B R80, R74.H1 ;  /* 0x0000004aff50723e */ /* 0x000fe200030006ff */
[----:B------:R-:W-:Y:S02]  /*42d0*/  HADD2.F32 R78, -RZ, R79.H0_H0 ;  /* 0x2000004fff4e7230 */ /* 0x000fe40000004100 */
[-C--:B------:R-:W-:Y:S01]  /*42e0*/  FMUL.FTZ R83, R77, R82.reuse ;  /* 0x000000524d537220 */ /* 0x080fe20000410000 */
[----:B------:R-:W-:Y:S02]  /*42f0*/  HADD2.F32 R81, -RZ, R81.H1_H1 ;  /* 0x30000051ff517230 */ /* 0x000fe40000004100 */
[----:B------:R-:W-:Y:S01]  /*4300*/  FMUL.FTZ R82, R26, R82 ;  /* 0x000000521a527220 */ /* 0x000fe20000410000 */
[----:B------:R-:W-:-:S02]  /*4310*/  HADD2.F32 R28, -RZ, R28.H1_H1 ;  /* 0x3000001cff1c7230 */ /* 0x000fc40000004100 */
[-C--:B------:R-:W-:Y:S01]  /*4320*/  FFMA.FTZ R26, R26, R78.reuse, -R83 ;  /* 0x0000004e1a1a7223 */ /* 0x080fe20000010853 */
[----:B------:R-:W-:Y:S02]  /*4330*/  HADD2.F32 R27, -RZ, R27.H1_H1 ;  /* 0x3000001bff1b7230 */ /* 0x000fe40000004100 */
[----:B------:R-:W-:Y:S01]  /*4340*/  FFMA.FTZ R83, R77, R78, R82 ;  /* 0x0000004e4d537223 */ /* 0x000fe20000010052 */
[----:B------:R-:W-:Y:S02]  /*4350*/  HADD2.F32 R79, -RZ, R79.H1_H1 ;  /* 0x3000004fff4f7230 */ /* 0x000fe40000004100 */
[-C--:B------:R-:W-:Y:S01]  /*4360*/  FMUL.FTZ R78, R28, R81.reuse ;  /* 0x000000511c4e7220 */ /* 0x080fe20000410000 */
[----:B------:R-:W-:Y:S01]  /*4370*/  F2FP.F16.E4M3.UNPACK_B R82, R76.H1 ;  /* 0x0000004cff52723e */ /* 0x000fe200030006ff */
[C---:B------:R-:W-:Y:S01]  /*4380*/  FMUL.FTZ R87, R27.reuse, R81 ;  /* 0x000000511b577220 */ /* 0x040fe20000410000 */
[----:B------:R-:W-:Y:S01]  /*4390*/  F2FP.F16.E4M3.UNPACK_B R77, R30.H1 ;  /* 0x0000001eff4d723e */ /* 0x000fe200030006ff */
[----:B------:R-:W-:Y:S01]  /*43a0*/  FFMA.FTZ R85, R27, R79, -R78 ;  /* 0x0000004f1b557223 */ /* 0x000fe2000001084e */
[----:B------:R-:W-:Y:S01]  /*43b0*/  F2FP.F16.E4M3.UNPACK_B R27, R10.H1 ;  /* 0x0000000aff1b723e */ /* 0x000fe200030006ff */
[----:B------:R-:W-:-:S02]  /*43c0*/  HADD2.F32 R81, -RZ, R82.H0_H0 ;  /* 0x20000052ff517230 */ /* 0x000fc40000004100 */
[----:B------:R-:W-:Y:S01]  /*43d0*/  FFMA.FTZ R84, R28, R79, R87 ;  /* 0x0000004f1c547223 */ /* 0x000fe20000010057 */
[----:B------:R-:W-:Y:S01]  /*43e0*/  HADD2.F32 R78, -RZ, R77.H0_H0 ;  /* 0x2000004dff4e7230 */ /* 0x000fe20000004100 */
[----:B------:R-:W-:Y:S01]  /*43f0*/  F2FP.F16.E4M3.UNPACK_B R76, R76 ;  /* 0x0000004cff4c723e */ /* 0x000fe200020006ff */
[----:B------:R-:W-:Y:S01]  /*4400*/  HADD2.F32 R28, -RZ, R27.H0_H0 ;  /* 0x2000001bff1c7230 */ /* 0x000fe20000004100 */
[----:B------:R-:W-:Y:S01]  /*4410*/  F2FP.F16.E4M3.UNPACK_B R10, R10 ;  /* 0x0000000aff0a723e */ /* 0x000fe200020006ff */
[----:B------:R-:W-:Y:S02]  /*4420*/  HADD2.F32 R79, -RZ, R80.H0_H0 ;  /* 0x20000050ff4f7230 */ /* 0x000fe40000004100 */
[-C--:B------:R-:W-:Y:S01]  /*4430*/  FMUL.FTZ R87, R78, R81.reuse ;  /* 0x000000514e577220 */ /* 0x080fe20000410000 */
[----:B------:R-:W-:Y:S02]  /*4440*/  HADD2.F32 R82, -RZ, R82.H1_H1 ;  /* 0x30000052ff527230 */ /* 0x000fe40000004100 */
[----:B------:R-:W-:Y:S01]  /*4450*/  FMUL.FTZ R81, R28, R81 ;  /* 0x000000511c517220 */ /* 0x000fe20000410000 */
[----:B------:R-:W-:-:S02]  /*4460*/  HADD2.F32 R77, -RZ, R77.H1_H1 ;  /* 0x3000004dff4d7230 */ /* 0x000fc40000004100 */
[-C--:B------:R-:W-:Y:S01]  /*4470*/  FFMA.FTZ R86, R28, R79.reuse, -R87 ;  /* 0x0000004f1c567223 */ /* 0x080fe20000010857 */
[----:B------:R-:W-:Y:S01]  /*4480*/  HADD2.F32 R27, -RZ, R27.H1_H1 ;  /* 0x3000001bff1b7230 */ /* 0x000fe20000004100 */
[----:B------:R-:W-:Y:S01]  /*4490*/  F2FP.F16.E4M3.UNPACK_B R30, R30 ;  /* 0x0000001eff1e723e */ /* 0x000fe200020006ff */
[----:B------:R-:W-:Y:S02]  /*44a0*/  HADD2.F32 R80, -RZ, R80.H1_H1 ;  /* 0x30000050ff507230 */ /* 0x000fe40000004100 */
[----:B------:R-:W-:Y:S01]  /*44b0*/  FMUL.FTZ R28, R77, R82 ;  /* 0x000000524d1c7220 */ /* 0x000fe20000410000 */
[----:B------:R-:W-:Y:S01]  /*44c0*/  F2FP.F16.E4M3.UNPACK_B R74, R74 ;  /* 0x0000004aff4a723e */ /* 0x000fe200020006ff */
[C---:B------:R-:W-:Y:S01]  /*44d0*/  FMUL.FTZ R88, R27.reuse, R82 ;  /* 0x000000521b587220 */ /* 0x040fe20000410000 */
[----:B------:R-:W-:Y:S01]  /*44e0*/  FFMA.FTZ R82, R78, R79, R81 ;  /* 0x0000004f4e527223 */ /* 0x000fe20000010051 */
[----:B------:R-:W-:Y:S01]  /*44f0*/  FFMA.FTZ R91, R27, R80, -R28 ;  /* 0x000000501b5b7223 */ /* 0x000fe2000001081c */
[----:B------:R-:W-:Y:S01]  /*4500*/  HADD2.F32 R78, -RZ, R76.H0_H0 ;  /* 0x2000004cff4e7230 */ /* 0x000fe20000004100 */
[----:B------:R-:W-:Y:S01]  /*4510*/  F2FP.SATFINITE.E4M3.F32.PACK_AB_MERGE_C R8, R25, R8, RZ ;  /* 0x000000081908723e */ /* 0x000fe200048070ff */
[----:B------:R-:W-:-:S02]  /*4520*/  HADD2.F32 R27, -RZ, R10.H0_H0 ;  /* 0x2000000aff1b7230 */ /* 0x000fc40000004100 */
[----:B------:R-:W-:Y:S01]  /*4530*/  FFMA.FTZ R93, R77, R80, R88 ;  /* 0x000000504d5d7223 */ /* 0x000fe20000010058 */
[----:B------:R-:W-:Y:S01]  /*4540*/  HADD2.F32 R28, -RZ, R30.H0_H0 ;  /* 0x2000001eff1c7230 */ /* 0x000fe20000004100 */
[----:B------:R-:W-:Y:S01]  /*4550*/  F2FP.SATFINITE.E4M3.F32.PACK_AB_MERGE_C R8, R85, R26, R8 ;  /* 0x0000001a5508723e */ /* 0x000fe20004807008 */
[----:B------:R-:W-:Y:S02]  /*4560*/  HADD2.F32 R79, -RZ, R76.H1_H1 ;  /* 0x3000004cff4f7230 */ /* 0x000fe40000004100 */
[----:B------:R-:W-:Y:S01]  /*4570*/  FMUL.FTZ R81, R27, R78 ;  /* 0x0000004e1b517220 */ /* 0x000fe20000410000 */
[----:B------:R-:W-:Y:S01]  /*4580*/  HADD2.F32 R10, -RZ, R10.H1_H1 ;  /* 0x3000000aff0a7230 */ /* 0x000fe20000004100 */
[----:B------:R-:W-:Y:S01]  /*4590*/  F2FP.SATFINITE.E4M3.F32.PACK_AB_MERGE_C R15, R24, R15, RZ ;  /* 0x0000000f180f723e */ /* 0x000fe200048070ff */
[----:B------:R-:W-:Y:S01]  /*45a0*/  HADD2.F32 R30, -RZ, R30.H1_H1 ;  /* 0x3000001eff1e7230 */ /* 0x000fe20000004100 */
[----:B------:R-:W-:Y:S01]  /*45b0*/  F2FP.F16.E4M3.UNPACK_B R25, R29 ;  /* 0x0000001dff19723e */ /* 0x000fe200020006ff */
[--C-:B------:R-:W-:Y:S01]  /*45c0*/  HADD2.F32 R76, -RZ, R74.reuse.H0_H0 ;  /* 0x2000004aff4c7230 */ /* 0x100fe20000004100 */
[----:B------:R-:W-:Y:S01]  /*45d0*/  F2FP.F16.E4M3.UNPACK_B R26, R7 ;  /* 0x00000007ff1a723e */ /* 0x000fe200020006ff */
[----:B------:R-:W-:-:S02]  /*45e0*/  HADD2.F32 R77, -RZ, R74.H1_H1 ;  /* 0x3000004aff4d7230 */ /* 0x000fc40000004100 */
[----:B------:R-:W-:Y:S01]  /*45f0*/  FMUL.FTZ R74, R28, R78 ;  /* 0x0000004e1c4a7220 */ /* 0x000fe20000410000 */
[----:B------:R-:W-:Y:S01]  /*4600*/  F2FP.F16.E4M3.UNPACK_B R24, R9 ;  /* 0x00000009ff18723e */ /* 0x000fe200020006ff */
[-C--:B------:R-:W-:Y:S01]  /*4610*/  FMUL.FTZ R87, R30, R79.reuse ;  /* 0x0000004f1e577220 */ /* 0x080fe20000410000 */
[----:B------:R-:W-:Y:S01]  /*4620*/  FMUL.FTZ R89, R10, R79 ;  /* 0x0000004f0a597220 */ /* 0x000fe20000410000 */
[-C--:B------:R-:W-:Y:S01]  /*4630*/  FFMA.FTZ R79, R27, R76.reuse, -R74 ;  /* 0x0000004c1b4f7223 */ /* 0x080fe2000001084a */
[----:B------:R-:W-:Y:S01]  /*4640*/  FFMA.FTZ R81, R28, R76, R81 ;  /* 0x0000004c1c517223 */ /* 0x000fe20000010051 */
[----:B------:R-:W-:Y:S01]  /*4650*/  F2FP.SATFINITE.E4M3.F32.PACK_AB_MERGE_C R28, R84, R83, R15 ;  /* 0x00000053541c723e */ /* 0x000fe2000480700f */
[----:B------:R-:W-:Y:S01]  /*4660*/  HADD2.F32 R27, -RZ, R25.H0_H0 ;  /* 0x20000019ff1b7230 */ /* 0x000fe20000004100 */
[----:B------:R-:W-:Y:S01]  /*4670*/  F2FP.F16.E4M3.UNPACK_B R74, R6 ;  /* 0x00000006ff4a723e */ /* 0x000fe200020006ff */
[----:B------:R-:W-:Y:S02]  /*4680*/  HADD2.F32 R78, -RZ, R26.H0_H0 ;  /* 0x2000001aff4e7230 */ /* 0x000fe40000004100 */
[----:B------:R-:W-:Y:S01]  /*4690*/  FFMA.FTZ R10, R10, R77, -R87 ;  /* 0x0000004d0a0a7223 */ /* 0x000fe20000010857 */
[----:B------:R-:W-:-:S02]  /*46a0*/  HADD2.F32 R15, -RZ, R24.H0_H0 ;  /* 0x20000018ff0f7230 */ /* 0x000fc40000004100 */
[----:B------:R-:W-:Y:S01]  /*46b0*/  FFMA.FTZ R30, R30, R77, R89 ;  /* 0x0000004d1e1e7223 */ /* 0x000fe20000010059 */
[----:B------:R-:W-:Y:S02]  /*46c0*/  HADD2.F32 R76, -RZ, R74.H0_H0 ;  /* 0x2000004aff4c7230 */ /* 0x000fe40000004100 */
[-C--:B------:R-:W-:Y:S01]  /*46d0*/  FMUL.FTZ R80, R27, R78.reuse ;  /* 0x0000004e1b507220 */ /* 0x080fe20000410000 */
[----:B------:R-:W-:Y:S02]  /*46e0*/  HADD2.F32 R77, -RZ, R26.H1_H1 ;  /* 0x3000001aff4d7230 */ /* 0x000fe40000004100 */
[C---:B------:R-:W-:Y:S01]  /*46f0*/  FMUL.FTZ R78, R15.reuse, R78 ;  /* 0x0000004e0f4e7220 */ /* 0x040fe20000410000 */
[----:B------:R-:W-:Y:S02]  /*4700*/  HADD2.F32 R25, -RZ, R25.H1_H1 ;  /* 0x30000019ff197230 */ /* 0x000fe40000004100 */
[----:B------:R-:W-:Y:S01]  /*4710*/  FFMA.FTZ R15, R15, R76, -R80 ;  /* 0x0000004c0f0f7223 */ /* 0x000fe20000010850 */
[----:B------:R-:W-:-:S02]  /*4720*/  HADD2.F32 R26, -RZ, R24.H1_H1 ;  /* 0x30000018ff1a7230 */ /* 0x000fc40000004100 */
[----:B------:R-:W-:Y:S01]  /*4730*/  FFMA.FTZ R24, R27, R76, R78 ;  /* 0x0000004c1b187223 */ /* 0x000fe2000001004e */
[----:B------:R-:W-:Y:S02]  /*4740*/  HADD2.F32 R74, -RZ, R74.H1_H1 ;  /* 0x3000004aff4a7230 */ /* 0x000fe40000004100 */
[C---:B------:R-:W-:Y:S01]  /*4750*/  FMUL.FTZ R27, R25.reuse, R77 ;  /* 0x0000004d191b7220 */ /* 0x040fe20000410000 */
[----:B------:R-:W-:Y:S01]  /*4760*/  F2FP.F16.E4M3.UNPACK_B R29, R29.H1 ;  /* 0x0000001dff1d723e */ /* 0x000fe200030006ff */
[C---:B------:R-:W-:Y:S01]  /*4770*/  FMUL.FTZ R78, R26.reuse, R77 ;  /* 0x0000004d1a4e7220 */ /* 0x040fe20000410000 */
[----:B------:R-:W-:Y:S01]  /*4780*/  F2FP.F16.E4M3.UNPACK_B R76, R7.H1 ;  /* 0x00000007ff4c723e */ /* 0x000fe200030006ff */
[-C--:B------:R-:W-:Y:S01]  /*4790*/  FFMA.FTZ R26, R26, R74.reuse, -R27 ;  /* 0x0000004a1a1a7223 */ /* 0x080fe2000001081b */
[----:B------:R-:W-:Y:S01]  /*47a0*/  F2FP.F16.E4M3.UNPACK_B R9, R9.H1 ;  /* 0x00000009ff09723e */ /* 0x000fe200030006ff */
[----:B------:R-:W-:Y:S01]  /*47b0*/  FFMA.FTZ R7, R25, R74, R78 ;  /* 0x0000004a19077223 */ /* 0x000fe2000001004e */
[----:B------:R-:W-:Y:S01]  /*47c0*/  F2FP.SATFINITE.E4M3.F32.PACK_AB_MERGE_C R82, R93, R82, RZ ;  /* 0x000000525d52723e */ /* 0x000fe200048070ff */
[----:B------:R-:W-:Y:S01]  /*47d0*/  HADD2.F32 R27, -RZ, R29.H0_H0 ;  /* 0x2000001dff1b7230 */ /* 0x000fe20000004100 */
[----:B------:R-:W-:Y:S01]  /*47e0*/  F2FP.F16.E4M3.UNPACK_B R6, R6.H1 ;  /* 0x00000006ff06723e */ /* 0x000fe200030006ff */
[----:B------:R-:W-:Y:S01]  /*47f0*/  HADD2.F32 R78, -RZ, R76.H0_H0 ;  /* 0x2000004cff4e7230 */ /* 0x000fe20000004100 */
[----:B------:R-:W-:Y:S01]  /*4800*/  F2FP.SATFINITE.E4M3.F32.PACK_AB_MERGE_C R30, R30, R81, R82 ;  /* 0x000000511e1e723e */ /* 0x000fe20004807052 */
[----:B------:R-:W-:Y:S01]  /*4810*/  HADD2.F32 R25, -RZ, R9.H0_H0 ;  /* 0x20000009ff197230 */ /* 0x000fe20000004100 */
[----:B------:R-:W-:Y:S01]  /*4820*/  F2FP.SATFINITE.E4M3.F32.PACK_AB_MERGE_C R86, R91, R86, RZ ;  /* 0x000000565b56723e */ /* 0x000fe200048070ff */
[----:B------:R-:W-:-:S02]  /*4830*/  HADD2.F32 R29, -RZ, R29.H1_H1 ;  /* 0x3000001dff1d7230 */ /* 0x000fc40000004100 */
[-C--:B------:R-:W-:Y:S01]  /*4840*/  FMUL.FTZ R82, R27, R78.reuse ;  /* 0x0000004e1b527220 */ /* 0x080fe20000410000 */
[----:B------:R-:W-:Y:S02]  /*4850*/  HADD2.F32 R80, -RZ, R76.H1_H1 ;  /* 0x3000004cff507230 */ /* 0x000fe40000004100 */
[----:B------:R-:W-:Y:S01]  /*4860*/  FMUL.FTZ R78, R25, R78 ;  /* 0x0000004e194e7220 */ /* 0x000fe20000410000 */
[--C-:B------:R-:W-:Y:S01]  /*4870*/  HADD2.F32 R74, -RZ, R6.reuse.H0_H0 ;  /* 0x20000006ff4a7230 */ /* 0x100fe20000004100 */
[----:B------:R-:W-:Y:S01]  /*4880*/  F2FP.SATFINITE.E4M3.F32.PACK_AB_MERGE_C R10, R10, R79, R86 ;  /* 0x0000004f0a0a723e */ /* 0x000fe20004807056 */
[----:B------:R-:W-:Y:S01]  /*4890*/  HADD2.F32 R9, -RZ, R9.H1_H1 ;  /* 0x30000009ff097230 */ /* 0x000fe20000004100 */
[----:B------:R-:W-:Y:S01]  /*48a0*/  F2FP.F16.E4M3.UNPACK_B R79, R5.H1 ;  /* 0x00000005ff4f723e */ /* 0x000fe200030006ff */
[----:B------:R-:W-:Y:S02]  /*48b0*/  HADD2.F32 R76, -RZ, R6.H1_H1 ;  /* 0x30000006ff4c7230 */ /* 0x000fe40000004100 */
[----:B------:R-:W-:Y:S01]  /*48c0*/  FMUL.FTZ R6, R29, R80 ;  /* 0x000000501d067220 */ /* 0x000fe20000410000 */
[-C--:B------:R-:W-:Y:S01]  /*48d0*/  FFMA.FTZ R83, R27, R74.reuse, R78 ;  /* 0x0000004a1b537223 */ /* 0x080fe2000001004e */
[----:B------:R-:W-:Y:S01]  /*48e0*/  F2FP.F16.E4M3.UNPACK_B R27, R31 ;  /* 0x0000001fff1b723e */ /* 0x000fe200020006ff */
[----:B------:R-:W-:Y:S01]  /*48f0*/  FFMA.FTZ R82, R25, R74, -R82 ;  /* 0x0000004a19527223 */ /* 0x000fe20000010852 */
[C---:B------:R-:W-:Y:S01]  /*4900*/  FFMA.FTZ R85, R9.reuse, R76, -R6 ;  /* 0x0000004c09557223 */ /* 0x040fe20000010806 */
[----:B------:R-:W-:Y:S01]  /*4910*/  F2FP.F16.E4M3.UNPACK_B R6, R11 ;  /* 0x0000000bff06723e */ /* 0x000fe200020006ff */
[----:B------:R-:W-:Y:S01]  /*4920*/  FMUL.FTZ R80, R9, R80 ;  /* 0x0000005009507220 */ /* 0x000fe20000410000 */
[----:B------:R-:W-:Y:S01]  /*4930*/  F2FP.F16.E4M3.UNPACK_B R31, R31.H1 ;  /* 0x0000001fff1f723e */ /* 0x000fe200030006ff */
[----:B------:R-:W-:Y:S01]  /*4940*/  HADD2.F32 R81, -RZ, R79.H0_H0 ;  /* 0x2000004fff517230 */ /* 0x000fe20000004100 */
[----:B------:R-:W-:Y:S01]  /*4950*/  F2FP.F16.E4M3.UNPACK_B R11, R11.H1 ;  /* 0x0000000bff0b723e */ /* 0x000fe200030006ff */
[----:B------:R-:W-:Y:S01]  /*4960*/  FFMA.FTZ R84, R29, R76, R80 ;  /* 0x0000004c1d547223 */ /* 0x000fe20000010050 */
[----:B------:R-:W-:Y:S01]  /*4970*/  F2FP.F16.E4M3.UNPACK_B R78, R5 ;  /* 0x00000005ff4e723e */ /* 0x000fe200020006ff */
[----:B------:R-:W-:Y:S01]  /*4980*/  HADD2.F32 R29, -RZ, R27.H0_H0 ;  /* 0x2000001bff1d7230 */ /* 0x000fe20000004100 */
[-C--:B------:R-:W-:Y:S01]  /*4990*/  F2FP.F16.E4M3.UNPACK_B R5, R4.reuse ;  /* 0x00000004ff05723e */ /* 0x080fe200020006ff */
[----:B------:R-:W-:Y:S01]  /*49a0*/  HADD2.F32 R25, -RZ, R11.H0_H0 ;  /* 0x2000000bff197230 */ /* 0x000fe20000004100 */
[----:B------:R-:W-:Y:S01]  /*49b0*/  F2FP.F16.E4M3.UNPACK_B R74, R4.H1 ;  /* 0x00000004ff4a723e */ /* 0x000fe200030006ff */
[----:B------:R-:W-:Y:S01]  /*49c0*/  HADD2.F32 R4, -RZ, R31.H0_H0 ;  /* 0x2000001fff047230 */ /* 0x000fe20000004100 */
[----:B------:R-:W-:Y:S01]  /*49d0*/  F2FP.SATFINITE.E4M3.F32.PACK_AB_MERGE_C R82, R85, R82, RZ ;  /* 0x000000525552723e */ /* 0x000fe200048070ff */
[----:B------:R-:W-:Y:S01]  /*49e0*/  HADD2.F32 R80, -RZ, R78.H0_H0 ;  /* 0x2000004eff507230 */ /* 0x000fe20000004100 */
[----:B------:R-:W-:Y:S01]  /*49f0*/  F2FP.SATFINITE.E4M3.F32.PACK_AB_MERGE_C R83, R84, R83, RZ ;  /* 0x000000535453723e */ /* 0x000fe200048070ff */
[----:B------:R-:W-:-:S02]  /*4a00*/  HADD2.F32 R77, -RZ, R74.H0_H0 ;  /* 0x2000004aff4d7230 */ /* 0x000fc40000004100 */
[CC--:B------:R-:W-:Y:S01]  /*4a10*/  FMUL.FTZ R88, R4.reuse, R81.reuse ;  /* 0x0000005104587220 */ /* 0x0c0fe20000410000 */
[----:B------:R-:W-:Y:S02]  /*4a20*/  HADD2.F32 R9, -RZ, R6.H0_H0 ;  /* 0x20000006ff097230 */ /* 0x000fe40000004100 */
[----:B------:R-:W-:Y:S01]  /*4a30*/  FMUL.FTZ R81, R25, R81 ;  /* 0x0000005119517220 */ /* 0x000fe20000410000 */
[----:B------:R-:W-:Y:S02]  /*4a40*/  HADD2.F32 R76, -RZ, R5.H0_H0 ;  /* 0x20000005ff4c7230 */ /* 0x000fe40000004100 */
[-C--:B------:R-:W-:Y:S01]  /*4a50*/  FMUL.FTZ R86, R29, R80.reuse ;  /* 0x000000501d567220 */ /* 0x080fe20000410000 */
[----:B------:R-:W-:Y:S02]  /*4a60*/  HADD2.F32 R31, -RZ, R31.H1_H1 ;  /* 0x3000001fff1f7230 */ /* 0x000fe40000004100 */
[----:B------:R-:W-:Y:S01]  /*4a70*/  FFMA.FTZ R81, R4, R77, R81 ;  /* 0x0000004d04517223 */ /* 0x000fe20000010051 */
[----:B------:R-:W-:Y:S01]  /*4a80*/  FMUL.FTZ R80, R9, R80 ;  /* 0x0000005009507220 */ /* 0x000fe20000410000 */
[----:B------:R-:W-:-:S02]  /*4a90*/  HADD2.F32 R4, -RZ, R79.H1_H1 ;  /* 0x3000004fff047230 */ /* 0x000fc40000004100 */
[-C--:B------:R-:W-:Y:S01]  /*4aa0*/  FFMA.FTZ R86, R9, R76.reuse, -R86 ;  /* 0x0000004c09567223 */ /* 0x080fe20000010856 */
[----:B------:R-:W-:Y:S02]  /*4ab0*/  HADD2.F32 R11, -RZ, R11.H1_H1 ;  /* 0x3000000bff0b7230 */ /* 0x000fe40000004100 */
[----:B------:R-:W-:Y:S01]  /*4ac0*/  FFMA.FTZ R80, R29, R76, R80 ;  /* 0x0000004c1d507223 */ /* 0x000fe20000010050 */
[----:B------:R-:W-:Y:S02]  /*4ad0*/  HADD2.F32 R27, -RZ, R27.H1_H1 ;  /* 0x3000001bff1b7230 */ /* 0x000fe40000004100 */
[-C--:B------:R-:W-:Y:S01]  /*4ae0*/  FMUL.FTZ R76, R31, R4.reuse ;  /* 0x000000041f4c7220 */ /* 0x080fe20000410000 */
[----:B------:R-:W-:Y:S02]  /*4af0*/  HADD2.F32 R78, -RZ, R78.H1_H1 ;  /* 0x3000004eff4e7230 */ /* 0x000fe40000004100 */
[----:B------:R-:W-:Y:S01]  /*4b00*/  FMUL.FTZ R4, R11, R4 ;  /* 0x000000040b047220 */ /* 0x000fe20000410000 */
[----:B------:R-:W-:-:S02]  /*4b10*/  HADD2.F32 R74, -RZ, R74.H1_H1 ;  /* 0x3000004aff4a7230 */ /* 0x000fc40000004100 */
[----:B------:R-:W-:Y:S01]  /*4b20*/  FFMA.FTZ R88, R25, R77, -R88 ;  /* 0x0000004d19587223 */ /* 0x000fe20000010858 */
[----:B------:R-:W-:Y:S02]  /*4b30*/  HADD2.F32 R6, -RZ, R6.H1_H1 ;  /* 0x30000006ff067230 */ /* 0x000fe40000004100 */
[----:B------:R-:W-:Y:S01]  /*4b40*/  FMUL.FTZ R9, R27, R78 ;  /* 0x0000004e1b097220 */ /* 0x000fe20000410000 */
[----:B------:R-:W-:Y:S02]  /*4b50*/  HADD2.F32 R5, -RZ, R5.H1_H1 ;  /* 0x30000005ff057230 */ /* 0x000fe40000004100 */
[-C--:B------:R-:W-:Y:S01]  /*4b60*/  FFMA.FTZ R11, R11, R74.reuse, -R76 ;  /* 0x0000004a0b0b7223 */ /* 0x080fe2000001084c */
[----:B------:R-:W-:Y:S01]  /*4b70*/  FFMA.FTZ R4, R31, R74, R4 ;  /* 0x0000004a1f047223 */ /* 0x000fe20000010004 */
[----:B------:R-:W-:Y:S01]  /*4b80*/  FMUL.FTZ R78, R6, R78 ;  /* 0x0000004e064e7220 */ /* 0x000fe20000410000 */
[----:B------:R-:W-:Y:S01]  /*4b90*/  F2FP.SATFINITE.E4M3.F32.PACK_AB_MERGE_C R15, R26, R15, R82 ;  /* 0x0000000f1a0f723e */ /* 0x000fe20004807052 */
[-C--:B------:R-:W-:Y:S01]  /*4ba0*/  FFMA.FTZ R9, R6, R5.reuse, -R9 ;  /* 0x0000000506097223 */ /* 0x080fe20000010809 */
[----:B------:R-:W-:Y:S01]  /*4bb0*/  F2FP.SATFINITE.E4M3.F32.PACK_AB_MERGE_C R11, R11, R88, RZ ;  /* 0x000000580b0b723e */ /* 0x000fe200048070ff */
[----:B------:R-:W-:Y:S01]  /*4bc0*/  FFMA.FTZ R5, R27, R5, R78 ;  /* 0x000000051b057223 */ /* 0x000fe2000001004e */
[----:B------:R-:W-:-:S02]  /*4bd0*/  F2FP.SATFINITE.E4M3.F32.PACK_AB_MERGE_C R4, R4, R81, RZ ;  /* 0x000000510404723e */ /* 0x000fc400048070ff */
[----:B------:R-:W-:Y:S01]  /*4be0*/  F2FP.SATFINITE.E4M3.F32.PACK_AB_MERGE_C R11, R9, R86, R11 ;  /* 0x00000056090b723e */ /* 0x000fe2000480700b */
[----:B------:R-:W-:Y:S01]  /*4bf0*/  IMAD.MOV.U32 R9, RZ, RZ, R15 ;  /* 0x000000ffff097224 */ /* 0x000fe200078e000f */
[----:B------:R-:W-:Y:S02]  /*4c00*/  F2FP.SATFINITE.E4M3.F32.PACK_AB_MERGE_C R29, R7, R24, R83 ;  /* 0x00000018071d723e */ /* 0x000fe40004807053 */
[----:B------:R-:W-:-:S07]  /*4c10*/  F2FP.SATFINITE.E4M3.F32.PACK_AB_MERGE_C R31, R5, R80, R4 ;  /* 0x00000050051f723e */ /* 0x000fce0004807004 */
.L_x_1404:
[----:B------:R-:W-:Y:S05]  /*4c20*/  BSYNC B1 ;  /* 0x0000000000017941 */ /* 0x000fea0003800000 */
.L_x_1403:
[----:B-1----:R1:W-:Y:S01]  /*4c30*/  ST.E.128 desc[UR44][R2.64], R8 ;  /* 0x0000000802007985 */ /* 0x0023e2000c101d2c */
[----:B------:R-:W-:-:S13]  /*4c40*/  ISETP.GE.AND P3, PT, R13, R12, PT ;  /* 0x0000000c0d00720c */ /* 0x000fda0003f66270 */
[----:B------:R-:W-:Y:S05]  /*4c50*/  @P3 BRA `(.L_x_1392) ;  /* 0x0000000000f03947 */ /* 0x000fea0003800000 */
[----:B------:R-:W-:-:S04]  /*4c60*/  IADD3 R14, P3, R14, R13, RZ ;  /* 0x0000000d0e0e7210 */ /* 0x000fc80007f7e0ff */
[----:B------:R-:W-:-:S05]  /*4c70*/  LEA.HI.X.SX32 R15, R13, R0, 0x1, P3 ;  /* 0x000000000d0f7211 */ /* 0x000fca00018f0eff */
[----:B--2---:R2:W-:Y:S01]  /*4c80*/  ST.E.128 desc[UR44][R14.64], R28 ;  /* 0x0000001c0e007985 */ /* 0x0045e2000c101d2c */
[----:B------:R-:W-:Y:S05]  /*4c90*/  BRA `(.L_x_1392) ;  /* 0x0000000000e07947 */ /* 0x000fea0003800000 */
.L_x_1384:
[----:B------:R-:W2:Y:S02]  /*4ca0*/  LDL R0, [R1+0x10] ;  /* 0x0000100001007983 */ /* 0x000ea40000100800 */
[----:B--2---:R-:W-:-:S13]  /*4cb0*/  ISETP.NE.AND P4, PT, R0, 0x3, PT ;  /* 0x000000030000780c */ /* 0x004fda0003f85270 */
[----:B------:R-:W-:Y:S05]  /*4cc0*/  @!P4 BRA `(.L_x_1405) ;  /* 0x000000000004c947 */ /* 0x000fea0003800000 */
[----:B------:R-:W-:Y:S01]  /*4cd0*/  BPT.TRAP 0x1 ;  /* 0x000000040000795c */ /* 0x000fe20000300000 */
.L_x_1405:
[----:B------:R-:W2:Y:S01]  /*4ce0*/  LDL R0, [R1+0x24] ;  /* 0x0000240001007983 */ /* 0x000ea20000100800 */
[----:B------:R-:W-:Y:S01]  /*4cf0*/  IMAD R50, R157, 0x8, R22 ;  /* 0x000000089d327824 */ /* 0x000fe200078e0216 */
[----:B------:R-:W-:Y:S01]  /*4d00*/  BSSY B1, `(.L_x_1406) ;  /* 0x0000005000017945 */ /* 0x000fe20003800000 */
[----:B------:R-:W-:Y:S02]  /*4d10*/  SHF.R.S32.HI R71, RZ, 0x1f, R69 ;  /* 0x0000001fff477819 */ /* 0x000fe40000011445 */
[----:B--2---:R-:W-:-:S04]  /*4d20*/  SHF.L.U32 R75, R0, 0x1f, RZ ;  /* 0x0000001f004b7819 */ /* 0x004fc800000006ff */
[----:B------:R-:W0:Y:S02]  /*4d30*/  SYNCS.PHASECHK.TRANS64.TRYWAIT P3, [R50+URZ+0x13290], R75 ;  /* 0x0132904b320075a7 */ /* 0x000e24000806017f */
[----:B0-----:R-:W-:Y:S05]  /*4d40*/  @!P3 BRA `(.L_x_1407) ;  /* 0x0000021800d4b947 */ /* 0x001fea0003800000 */
.L_x_1718:
[----:B------:R-:W-:Y:S05]  /*4d50*/  BSYNC B1 ;  /* 0x0000000000017941 */ /* 0x000fea0003800000 */
.L_x_1406:
[----:B------:R-:W2:Y:S01]  /*4d60*/  LDL R6, [R1+0x8] ;  /* 0x0000080001067983 */ /* 0x000ea20000100800 */
[----:B------:R-:W-:Y:S01]  /*4d70*/  ULDC.64 UR4, c[0x0][0x300] ;  /* 0x0000c00000047ab9 */ /* 0x000fe20000000a00 */
[----:B-----5:R-:W-:Y:S01]  /*4d80*/  SHF.R.S32.HI R72, RZ, 0x1f, R68 ;  /* 0x0000001fff487819 */ /* 0x020fe20000011444 */
[----:B------:R-:W-:Y:S01]  /*4d90*/  IMAD R0, R71, UR4, RZ ;  /* 0x0000000447007c24 */ /* 0x000fe2000f8e02ff */
[----:B------:R-:W1:Y:S01]  /*4da0*/  S2R R4, SR_TID.X ;  /* 0x0000000000047919 */ /* 0x000e620000002100 */
[----:B------:R-:W-:Y:S01]  /*4db0*/  IMAD.WIDE.U32 R2, R69, UR4, RZ ;  /* 0x0000000445027c25 */ /* 0x000fe2000f8e00ff */
[----:B------:R-:W-:-:S03]  /*4dc0*/  ULDC.64 UR6, c[0x0][0x2e8] ;  /* 0x0000ba0000067ab9 */ /* 0x000fc60000000a00 */
        /* <DEDUP_REMOVED lines=10> */
[----:B--2---:R-:W-:Y:S01]  /*4e70*/  IMAD.WIDE.U32 R2, R6, UR4, R2 ;  /* 0x0000000406027c25 */ /* 0x004fe2000f8e0002 */
[----:B------:R-:W-:-:S03]  /*4e80*/  UMOV UR4, 0xffffffff ;  /* 0xffffffff00047882 */ /* 0x000fc60000000000 */
[----:B------:R-:W-:Y:S01]  /*4e90*/  IMAD R13, R6, UR5, R3 ;  /* 0x00000005060d7c24 */ /* 0x000fe2000f8e0203 */
[----:B------:R-:W-:Y:S01]  /*4ea0*/  IADD3 R0, P3, R2, UR6, RZ ;  /* 0x0000000602007c10 */ /* 0x000fe2000ff7e0ff */
[C---:B-1----:R-:W-:Y:S02]  /*4eb0*/  VIADD R6, R4.reuse, 0xffffff80 ;  /* 0xffffff8004067836 */ /* 0x042fe40000000000 */
[----:B------:R-:W-:Y:S01]  /*4ec0*/  VIADD R4, R4, 0xffffff80 ;  /* 0xffffff8004047836 */ /* 0x000fe20000000000 */
[----:B------:R-:W-:-:S04]  /*4ed0*/  IADD3.X R13, R13, UR7, RZ, P3, !PT ;  /* 0x000000070d0d7c10 */ /* 0x000fc80009ffe4ff */
[----:B------:R-:W-:-:S04]  /*4ee0*/  LEA.HI R4, R4, R6, RZ, 0x1 ;  /* 0x0000000604047211 */ /* 0x000fc800078f08ff */
[----:B------:R-:W-:-:S04]  /*4ef0*/  SHF.R.S32.HI R4, RZ, 0x1, R4 ;  /* 0x00000001ff047819 */ /* 0x000fc80000011404 */
[----:B------:R-:W-:Y:S01]  /*4f00*/  ISETP.GT.AND P3, PT, R73, R4, PT ;  /* 0x000000044900720c */ /* 0x000fe20003f64270 */
[----:B------:R-:W-:-:S12]  /*4f10*/  BRA.DIV UR4, `(.L_x_1408) ;  /* 0x0000021a04747947 */ /* 0x000fd8000b800000 */
[----:B------:R1:W2:Y:S04]  /*4f20*/  SHFL.IDX PT, R3, R13, RZ, 0x1e1f ;  /* 0x001e1fff0d037589 */ /* 0x0002a800000e0000 */
[----:B------:R1:W3:Y:S02]  /*4f30*/  SHFL.IDX PT, R14, R0, RZ, 0x1e1f ;  /* 0x001e1fff000e7589 */ /* 0x0002e400000e0000 */
.L_x_1722:
[----:B------:R-:W-:Y:S05]  /*4f40*/  @!P3 BRA `(.L_x_1392) ;  /* 0x000000000034b947 */ /* 0x000fea0003800000 */
[----:B------:R-:W4:Y:S01]  /*4f50*/  LDL R2, [R1+0x20] ;  /* 0x0000200001027983 */ /* 0x000f220000100800 */
[----:B------:R-:W-:-:S03]  /*4f60*/  ULDC UR4, c[0x0][0x2f4] ;  /* 0x0000bd0000047ab9 */ /* 0x000fc60000000800 */
[----:B-1----:R-:W5:Y:S01]  /*4f70*/  LDL R0, [R1+0x3c] ;  /* 0x00003c0001007983 */ /* 0x002f620000100800 */
[----:B------:R-:W-:-:S13]  /*4f80*/  ISETP.GE.AND P3, PT, R18, UR4, PT ;  /* 0x0000000412007c0c */ /* 0x000fda000bf66270 */
[----:B------:R-:W1:Y:S01]  /*4f90*/  @!P3 LDS.128 R4, [R70+0xe000] ;  /* 0x00e000004604b984 */ /* 0x000e620000000c00 */
[----:B---3--:R-:W-:-:S05]  /*4fa0*/  @!P3 IADD3 R12, P5, R18, R14, RZ ;  /* 0x0000000e120cb210 */ /* 0x008fca0007fbe0ff */
[----:B--2---:R-:W-:-:S05]  /*4fb0*/  @!P3 IMAD.X R13, R3, 0x1, R19, P5 ;  /* 0x00000001030db824 */ /* 0x004fca00028e0613 */
[----:B-1----:R-:W-:Y:S01]  /*4fc0*/  @!P3 ST.E.128 desc[UR44][R12.64], R4 ;  /* 0x000000040c00b985 */ /* 0x002fe2000c101d2c */
[----:B----4-:R-:W-:-:S13]  /*4fd0*/  ISETP.GE.AND P5, PT, R2, UR4, PT ;  /* 0x0000000402007c0c */ /* 0x010fda000bfa6270 */
[----:B------:R-:W1:Y:S01]  /*4fe0*/  @!P5 LDS.128 R8, [R67+0xe000] ;  /* 0x00e000004308d984 */ /* 0x000e620000000c00 */
[----:B------:R-:W-:-:S05]  /*4ff0*/  @!P5 IADD3 R14, P6, R2, R14, RZ ;  /* 0x0000000e020ed210 */ /* 0x000fca0007fde0ff */
[----:B-----5:R-:W-:-:S05]  /*5000*/  @!P5 IMAD.X R15, R3, 0x1, R0, P6 ;  /* 0x00000001030fd824 */ /* 0x020fca00030e0600 */
[----:B-1----:R4:W-:Y:S03]  /*5010*/  @!P5 ST.E.128 desc[UR44][R14.64], R8 ;  /* 0x000000080e00d985 */ /* 0x0029e6000c101d2c */
.L_x_1392:
[----:B------:R-:W-:Y:S05]  /*5020*/  BSYNC B0 ;  /* 0x0000000000007941 */ /* 0x000fea0003800000 */
.L_x_1383:
[----:B-12---:R-:W1:Y:S01]  /*5030*/  S2R R0, SR_TID.X ;  /* 0x0000000000007919 */ /* 0x006e620000002100 */
        /* <DEDUP_REMOVED lines=15> */
.L_x_1410:
[----:B------:R-:W-:Y:S05]  /*5130*/  BSYNC B0 ;  /* 0x0000000000007941 */ /* 0x000fea0003800000 */
.L_x_1409:
[----:B------:R-:W1:Y:S01]  /*5140*/  SYNCS.PHASECHK.TRANS64.TRYWAIT P4, [R50+URZ+0x132b0], R75 ;  /* 0x0132b04b320075a7 */ /* 0x000e62000808017f */
[----:B------:R-:W-:Y:S04]  /*5150*/  BSSY B0, `(.L_x_1411) ;  /* 0x0000002000007945 */ /* 0x000fe80003800000 */
[----:B-1----:R-:W-:Y:S05]  /*5160*/  @!P4 BRA `(.L_x_1412) ;  /* 0x000002180024c947 */ /* 0x002fea0003800000 */
.L_x_1723:
[----:B------:R-:W-:Y:S05]  /*5170*/  BSYNC B0 ;  /* 0x0000000000007941 */ /* 0x000fea0003800000 */
.L_x_1411:
[----:B0-----:R-:W5:Y:S01]  /*5180*/  LDL R6, [R1+0x8] ;  /* 0x0000080001067983 */ /* 0x001f620000100800 */
[----:B------:R-:W-:Y:S01]  /*5190*/  ULDC.64 UR4, c[0x0][0x328] ;  /* 0x0000ca0000047ab9 */ /* 0x000fe20000000a00 */
[----:B------:R-:W-:Y:S01]  /*51a0*/  ULDC.64 UR6, c[0x0][0x318] ;  /* 0x0000c60000067ab9 */ /* 0x000fe20000000a00 */
[----:B--2---:R-:W-:Y:S01]  /*51b0*/  IMAD R0, R71, UR4, RZ ;  /* 0x0000000447007c24 */ /* 0x004fe2000f8e02ff */
[----:B------:R-:W0:Y:S01]  /*51c0*/  S2R R4, SR_TID.X ;  /* 0x0000000000047919 */ /* 0x000e220000002100 */
[C---:B---3--:R-:W-:Y:S01]  /*51d0*/  IMAD.WIDE.U32 R2, R69.reuse, UR4, RZ ;  /* 0x0000000445027c25 */ /* 0x048fe2000f8e00ff */
[----:B------:R-:W-:Y:S03]  /*51e0*/  BSSY B0, `(.L_x_1413) ;  /* 0x0000022000007945 */ /* 0x000fe60003800000 */
[----:B------:R-:W-:Y:S01]  /*51f0*/  IMAD R69, R69, UR5, R0 ;  /* 0x0000000545457c24 */ /* 0x000fe2000f8e0200 */
[----:B------:R-:W-:-:S02]  /*5200*/  ULDC.64 UR4, c[0x0][0x338] ;  /* 0x0000ce0000047ab9 */ /* 0x000fc40000000a00 */
[----:B------:R-:W-:Y:S02]  /*5210*/  IMAD R5, R72, UR4, RZ ;  /* 0x0000000448057c24 */ /* 0x000fe4000f8e02ff */
[----:B------:R-:W-:Y:S02]  /*5220*/  IMAD.IADD R3, R3, 0x1, R69 ;  /* 0x0000000103037824 */ /* 0x000fe400078e0245 */
[C---:B------:R-:W-:Y:S02]  /*5230*/  IMAD R5, R68.reuse, UR5, R5 ;  /* 0x0000000544057c24 */ /* 0x040fe4000f8e0205 */
[----:B------:R-:W-:Y:S01]  /*5240*/  IMAD.WIDE.U32 R68, R68, UR4, R2 ;  /* 0x0000000444447c25 */ /* 0x000fe2000f8e0002 */
[----:B------:R-:W-:-:S03]  /*5250*/  ULDC.64 UR4, c[0x0][0x330] ;  /* 0x0000cc0000047ab9 */ /* 0x000fc60000000a00 */
[----:B------:R-:W-:Y:S02]  /*5260*/  IMAD.IADD R69, R69, 0x1, R5 ;  /* 0x0000000145457824 */ /* 0x000fe400078e0205 */
[----:B-----5:R-:W-:-:S04]  /*5270*/  IMAD.WIDE.U32 R2, R6, UR4, R68 ;  /* 0x0000000406027c25 */ /* 0x020fc8000f8e0044 */
[----:B------:R-:W-:Y:S01]  /*5280*/  IMAD R0, R6, UR5, R3 ;  /* 0x0000000506007c24 */ /* 0x000fe2000f8e0203 */
[----:B------:R-:W-:Y:S01]  /*5290*/  IADD3 R2, P4, R2, UR6, RZ ;  /* 0x0000000602027c10 */ /* 0x000fe2000ff9e0ff */
[C---:B0-----:R-:W-:Y:S02]  /*52a0*/  VIADD R6, R4.reuse, 0xffffff80 ;  /* 0xffffff8004067836 */ /* 0x041fe40000000000 */
[----:B------:R-:W-:Y:S01]  /*52b0*/  VIADD R4, R4, 0xffffff80 ;  /* 0xffffff8004047836 */ /* 0x000fe20000000000 */
[----:B------:R-:W-:Y:S01]  /*52c0*/  IADD3.X R0, R0, UR7, RZ, P4, !PT ;  /* 0x0000000700007c10 */ /* 0x000fe2000a7fe4ff */
[----:B------:R0:W2:Y:S03]  /*52d0*/  SHFL.IDX PT, R13, R2, RZ, 0x1e1f ;  /* 0x001e1fff020d7589 */ /* 0x0000a600000e0000 */
[----:B------:R-:W-:Y:S01]  /*52e0*/  LEA.HI R4, R4, R6, RZ, 0x1 ;  /* 0x0000000604047211 */ /* 0x000fe200078f08ff */
[----:B------:R0:W3:Y:S03]  /*52f0*/  SHFL.IDX PT, R5, R0, RZ, 0x1e1f ;  /* 0x001e1fff00057589 */ /* 0x0000e600000e0000 */
[----:B------:R-:W-:-:S04]  /*5300*/  SHF.R.S32.HI R4, RZ, 0x1, R4 ;  /* 0x00000001ff047819 */ /* 0x000fc80000011404 */
[----:B------:R-:W-:-:S13]  /*5310*/  ISETP.GT.AND P4, PT, R73, R4, PT ;  /* 0x000000044900720c */ /* 0x000fda0003f84270 */
[----:B0-2---:R-:W-:Y:S05]  /*5320*/  @!P4 BRA `(.L_x_1414) ;  /* 0x000000000034c947 */ /* 0x005fea0003800000 */
[----:B------:R-:W2:Y:S01]  /*5330*/  LDL R6, [R1+0x20] ;  /* 0x0000200001067983 */ /* 0x000ea20000100800 */
[----:B------:R-:W-:-:S03]  /*5340*/  ULDC UR4, c[0x0][0x2f4] ;  /* 0x0000bd0000047ab9 */ /* 0x000fc60000000800 */
[----:B------:R-:W5:Y:S01]  /*5350*/  LDL R4, [R1+0x3c] ;  /* 0x00003c0001047983 */ /* 0x000f620000100800 */
[----:B------:R-:W-:-:S13]  /*5360*/  ISETP.GE.AND P4, PT, R18, UR4, PT ;  /* 0x0000000412007c0c */ /* 0x000fda000bf86270 */
[----:B------:R-:W-:-:S05]  /*5370*/  @!P4 IADD3 R2, P5, R18, R13, RZ ;  /* 0x0000000d1202c210 */ /* 0x000fca0007fbe0ff */
[----:B---3--:R-:W-:Y:S01]  /*5380*/  @!P4 IMAD.X R3, R5, 0x1, R19, P5 ;  /* 0x000000010503c824 */ /* 0x008fe200028e0613 */
[----:B--2---:R-:W-:-:S13]  /*5390*/  ISETP.GE.AND P5, PT, R6, UR4, PT ;  /* 0x0000000406007c0c */ /* 0x004fda000bfa6270 */
[----:B------:R-:W-:-:S05]  /*53a0*/  @!P5 IADD3 R12, P6, R6, R13, RZ ;  /* 0x0000000d060cd210 */ /* 0x000fca0007fde0ff */
[----:B-----5:R-:W-:Y:S02]  /*53b0*/  @!P5 IMAD.X R13, R5, 0x1, R4, P6 ;  /* 0x00000001050dd824 */ /* 0x020fe400030e0604 */
[----:B------:R-:W0:Y:S04]  /*53c0*/  @!P4 LDS.128 R4, [R70+0x6000] ;  /* 0x006000004604c984 */ /* 0x000e280000000c00 */
[----:B0-----:R-:W-:Y:S04]  /*53d0*/  @!P4 ST.E.128 desc[UR44][R2.64], R4 ;  /* 0x000000040200c985 */ /* 0x001fe8000c101d2c */
[----:B----4-:R-:W0:Y:S04]  /*53e0*/  @!P5 LDS.128 R8, [R67+0x6000] ;  /* 0x006000004308d984 */ /* 0x010e280000000c00 */
[----:B0-----:R0:W-:Y:S02]  /*53f0*/  @!P5 ST.E.128 desc[UR44][R12.64], R8 ;  /* 0x000000080c00d985 */ /* 0x0011e4000c101d2c */
.L_x_1414:
[----:B------:R-:W-:Y:S05]  /*5400*/  BSYNC B0 ;  /* 0x0000000000007941 */ /* 0x000fea0003800000 */
.L_x_1413:
[----:B------:R-:W2:Y:S01]  /*5410*/  LDL.LU R2, [R1+0x24] ;  /* 0x0000240001027983 */ /* 0x000ea20000300800 */
[----:B------:R-:W-:Y:S02]  /*5420*/  VIADD R157, R157, 0x1 ;  /* 0x000000019d9d7836 */ /* 0x000fe40000000000 */
[----:B-1----:R-:W-:Y:S01]  /*5430*/  @!P3 VIADD R50, R50, 0x132c0 ;  /* 0x000132c03232b836 */ /* 0x002fe20000000000 */
[----:B------:R-:W-:Y:S01]  /*5440*/  @!PT LDS RZ, [RZ] ;  /* 0x00000000fffff984 */ /* 0x000fe20000000800 */
[----:B------:R-:W-:Y:S01]  /*5450*/  @!PT LDS RZ, [RZ] ;  /* 0x00000000fffff984 */ /* 0x000fe20000000800 */
[----:B------:R-:W-:Y:S01]  /*5460*/  @!PT LDS RZ, [RZ] ;  /* 0x00000000fffff984 */ /* 0x000fe20000000800 */
[----:B------:R-:W-:Y:S01]  /*5470*/  @!PT LDS RZ, [RZ] ;  /* 0x00000000fffff984 */ /* 0x000fe20000000800 */
[----:B------:R1:W-:Y:S06]  /*5480*/  MEMBAR.ALL.CTA ;  /* 0x0000000000007992 */ /* 0x0003ec0000008000 */
[----:B-1----:R-:W1:Y:S02]  /*5490*/  FENCE.VIEW.ASYNC.S ;  /* 0x00000000000073c6 */ /* 0x002e640000000000 */
[----:B-1----:R1:W-:Y:S01]  /*54a0*/  BAR.SYNC.DEFER_BLOCKING R64, 0x80 ;  /* 0x000200400000751d */ /* 0x0023e20000010000 */
[----:B------:R-:W-:-:S02]  /*54b0*/  ISETP.NE.AND P4, PT, R157, 0x2, PT ;  /* 0x000000029d00780c */ /* 0x000fc40003f85270 */
[----:B------:R-:W-:Y:S02]  /*54c0*/  @!P3 PRMT R50, RZ, 0x654, R50 ;  /* 0x00000654ff32b816 */ /* 0x000fe40000000032 */
[----:B------:R-:W-:Y:S02]  /*54d0*/  SEL R0, RZ, 0x1, P4 ;  /* 0x00000001ff007807 */ /* 0x000fe40002000000 */
[----:B------:R-:W-:Y:S01]  /*54e0*/  SEL R157, R157, RZ, P4 ;  /* 0x000000ff9d9d7207 */ /* 0x000fe20002000000 */
[----:B------:R1:W-:Y:S01]  /*54f0*/  @!P3 SYNCS.ARRIVE.TRANS64.RED.A1T0 RZ, [R50+URZ], RZ ;  /* 0x000000ff32ffb9a7 */ /* 0x0003e2000810043f */
[----:B------:R-:W-:Y:S02]  /*5500*/  PLOP3.LUT P3, PT, PT, PT, PT, 0x8, 0x0 ;  /* 0x000000000000781c */ /* 0x000fe40003f6e170 */
[----:B--2---:R-:W-:-:S05]  /*5510*/  LOP3.LUT R2, R2, R0, RZ, 0x3c, !PT ;  /* 0x0000000002027212 */ /* 0x004fca00078e3cff */
[----:B------:R1:W-:Y:S01]  /*5520*/  STL [R1+0x24], R2 ;  /* 0x0000240201007387 */ /* 0x0003e20000100800 */
[----:B------:R-:W-:Y:S05]  /*5530*/  @P2 BRA `(.L_x_1415) ;  /* 0xffffffcc00ec2947 */ /* 0x000fea000383ffff */
.L_x_1378:
[----:B0---4-:R-:W2:Y:S01]  /*5540*/  LDL R8, [R1+0x34] ;  /* 0x0000340001087983 */ /* 0x011ea20000100800 */
[----:B------:R-:W0:Y:S03]  /*5550*/  LDC R0, c[0x0][0x448] ;  /* 0x00011200ff007b82 */ /* 0x000e260000000800 */
[----:B---3--:R-:W3:Y:S04]  /*5560*/  LDL R5, [R1+0x4] ;  /* 0x0000040001057983 */ /* 0x008ee80000100800 */
[----:B------:R-:W3:Y:S01]  /*5570*/  LDL R4, [R1+0xc] ;  /* 0x00000c0001047983 */ /* 0x000ee20000100800 */
[----:B------:R-:W4:Y:S01]  /*5580*/  LDC.64 R6, c[0x0][0x9e0] ;  /* 0x00027800ff067b82 */ /* 0x000f220000000a00 */
[----:B0-----:R-:W-:-:S13]  /*5590*/  ISETP.NE.AND P1, PT, R0, 0x1, PT ;  /* 0x000000010000780c */ /* 0x001fda0003f25270 */
[----:B------:R-:W0:Y:S08]  /*55a0*/  @P1 LDC R3, c[0x0][0x44c] ;  /* 0x00011300ff031b82 */ /* 0x000e300000000800 */
[----:B-1----:R-:W1:Y:S01]  /*55b0*/  @P1 LDC R2, c[0x0][0x450] ;  /* 0x00011400ff021b82 */ /* 0x002e620000000800 */
[----:B------:R-:W-:Y:S01]  /*55c0*/  BSSY B0, `(.L_x_1416) ;  /* 0x000000a000007945 */ /* 0x000fe20003800000 */
[----:B----4-:R-:W-:Y:S01]  /*55d0*/  ISETP.GE.AND P2, PT, R7, 0x1, PT ;  /* 0x000000010700780c */ /* 0x010fe20003f46270 */
[----:B--2---:R-:W-:-:S04]  /*55e0*/  VIADD R0, R8, 0xbf ;  /* 0x000000bf08007836 */ /* 0x004fc80000000000 */
[----:B0-----:R-:W-:Y:S01]  /*55f0*/  @P1 IMAD.HI.U32 R3, R0, R3, RZ ;  /* 0x0000000300031227 */ /* 0x001fe200078e00ff */
[----:B---3--:R-:W-:-:S04]  /*5600*/  IADD3 R5, R4, 0x1, -R5 ;  /* 0x0000000104057810 */ /* 0x008fc80007ffe805 */
[----:B-1----:R-:W-:-:S05]  /*5610*/  @P1 SHF.R.U32.HI R0, RZ, R2, R3 ;  /* 0x00000002ff001219 */ /* 0x002fca0000011603 */
[----:B------:R-:W-:Y:S01]  /*5620*/  IMAD.IADD R3, R5, 0x1, R0 ;  /* 0x0000000105037824 */ /* 0x000fe200078e0200 */
[----:B------:R-:W-:Y:S06]  /*5630*/  @P3 BRA `(.L_x_1417) ;  /* 0x0000000000083947 */ /* 0x000fec0003800000 */
[----:B------:R-:W0:Y:S02]  /*5640*/  FENCE.VIEW.ASYNC.G ;  /* 0x00000000000073c6 */ /* 0x000e240000000100 */
[----:B0-----:R-:W-:Y:S06]  /*5650*/  BAR.ARV 0xc, 0x200 ;  /* 0x0308000000007b1d */ /* 0x001fec0000002000 */
.L_x_1417:
[----:B------:R-:W-:Y:S05]  /*5660*/  BSYNC B0 ;  /* 0x0000000000007941 */ /* 0x000fea0003800000 */
.L_x_1416:
[----:B------:R-:W-:Y:S01]  /*5670*/  IMAD.IADD R0, R3, 0x1, R6 ;  /* 0x0000000103007824 */ /* 0x000fe200078e0206 */
[----:B------:R-:W-:Y:S06]  /*5680*/  @!P2 BRA `(.L_x_1418) ;  /* 0x000000000048a947 */ /* 0x000fec0003800000 */
        /* <DEDUP_REMOVED lines=11> */
.L_x_1420:
[----:B------:R-:W-:-:S13]  /*5740*/  ISETP.NE.AND P0, PT, R7, 0x1, PT ;  /* 0x000000010700780c */ /* 0x000fda0003f05270 */
[----:B------:R-:W0:Y:S02]  /*5750*/  @P0 LDC.64 R4, c[0x0][0x9e8] ;  /* 0x00027a00ff040b82 */ /* 0x000e240000000a00 */
[----:B0-----:R-:W-:-:S05]  /*5760*/  @P0 IMAD.HI.U32 R4, R2, R4, RZ ;  /* 0x0000000402040227 */ /* 0x001fca00078e00ff */
[----:B------:R-:W-:-:S07]  /*5770*/  @P0 SHF.R.U32.HI R2, RZ, R5, R4 ;  /* 0x00000005ff020219 */ /* 0x000fce0000011604 */
.L_x_1421:
[----:B------:R-:W-:Y:S05]  /*5780*/  BSYNC B0 ;  /* 0x0000000000007941 */ /* 0x000fea0003800000 */
.L_x_1419:
[----:B------:R-:W-:-:S05]  /*5790*/  IMAD R3, R2, R7, R7 ;  /* 0x0000000702037224 */ /* 0x000fca00078e0207 */
[----:B------:R-:W-:-:S07]  /*57a0*/  VIMNMX R0, R0, R3, PT ;  /* 0x0000000300007248 */ /* 0x000fce0003fe0100 */
.L_x_1418:
[----:B------:R-:W0:Y:S01]  /*57b0*/  @P1 LDC R2, c[0x0][0x44c] ;  /* 0x00011300ff021b82 */ /* 0x000e220000000800 */
[----:B------:R-:W-:Y:S01]  /*57c0*/  VIADD R0, R0, 0x9f ;  /* 0x0000009f00007836 */ /* 0x000fe20000000000 */
[----:B------:R-:W-:Y:S01]  /*57d0*/  ULDC UR4, c[0x0][0x9dc] ;  /* 0x0002770000047ab9 */ /* 0x000fe20000000800 */
[----:B------:R-:W-:Y:S02]  /*57e0*/  IMAD.MOV.U32 R5, RZ, RZ, R8 ;  /* 0x000000ffff057224 */ /* 0x000fe400078e0008 */
[----:B------:R-:W-:-:S03]  /*57f0*/  IMAD.HI R0, R0, 0x66666667, RZ ;  /* 0x6666666700007827 */ /* 0x000fc600078e02ff */
[----:B------:R-:W1:Y:S02]  /*5800*/  @P1 LDC R9, c[0x0][0x450] ;  /* 0x00011400ff091b82 */ /* 0x000e640000000800 */
        /* <DEDUP_REMOVED lines=18> */
.L_x_1424:
[----:B------:R-:W-:-:S13]  /*5930*/  ISETP.NE.AND P0, PT, R7, 0x1, PT ;  /* 0x000000010700780c */ /* 0x000fda0003f05270 */
[----:B------:R-:W0:Y:S02]  /*5940*/  @P0 LDC.64 R4, c[0x0][0x9e8] ;  /* 0x00027a00ff040b82 */ /* 0x000e240000000a00 */
[----:B0-----:R-:W-:-:S05]  /*5950*/  @P0 IMAD.HI.U32 R4, R0, R4, RZ ;  /* 0x0000000400040227 */ /* 0x001fca00078e00ff */
[----:B------:R-:W-:-:S07]  /*5960*/  @P0 SHF.R.U32.HI R0, RZ, R5, R4 ;  /* 0x00000005ff000219 */ /* 0x000fce0000011604 */
.L_x_1425:
[----:B------:R-:W-:Y:S05]  /*5970*/  BSYNC B0 ;  /* 0x0000000000007941 */ /* 0x000fea0003800000 */
.L_x_1423:
[----:B------:R-:W-:-:S05]  /*5980*/  IMAD R3, R0, R7, RZ ;  /* 0x0000000700037224 */ /* 0x000fca00078e02ff */
[----:B------:R-:W-:-:S07]  /*5990*/  VIMNMX R2, R2, R3, !PT ;  /* 0x0000000302027248 */ /* 0x000fce0007fe0100 */
.L_x_1422:
[----:B------:R-:W-:Y:S01]  /*59a0*/  IMAD.HI R2, R2, 0x66666667, RZ ;  /* 0x6666666702027827 */ /* 0x000fe200078e02ff */
[----:B------:R-:W-:Y:S03]  /*59b0*/  BSSY B0, `(.L_x_1426) ;  /* 0x0000027000007945 */ /* 0x000fe60003800000 */
[----:B------:R-:W-:Y:S01]  /*59c0*/  IMAD.MOV.U32 R105, RZ, RZ, RZ ;  /* 0x000000ffff697224 */ /* 0x000fe200078e00ff */
[----:B------:R-:W-:-:S04]  /*59d0*/  SHF.R.U32.HI R3, RZ, 0x1f, R2 ;  /* 0x0000001fff037819 */ /* 0x000fc80000011602 */
[----:B------:R-:W-:-:S04]  /*59e0*/  LEA.HI.SX32 R3, R2, R3, 0x1a ;  /* 0x0000000302037211 */ /* 0x000fc800078fd2ff */
[----:B------:R-:W-:-:S04]  /*59f0*/  VIMNMX R9, RZ, R3, !PT ;  /* 0x00000003ff097248 */ /* 0x000fc80007fe0100 */
[----:B------:R-:W-:-:S13]  /*5a00*/  ISETP.GT.AND P0, PT, R46, R9, PT ;  /* 0x000000092e00720c */ /* 0x000fda0003f04270 */
[----:B------:R-:W-:Y:S05]  /*5a10*/  @!P0 BRA `(.L_x_1427) ;  /* 0x0000000000808947 */ /* 0x000fea0003800000 */
[----:B------:R-:W2:Y:S01]  /*5a20*/  LDL R0, [R1+0x60] ;  /* 0x0000600001007983 */ /* 0x000ea20000100800 */
[----:B------:R-:W-:Y:S01]  /*5a30*/  ULDC UR4, c[0x0][0x9f0] ;  /* 0x00027c0000047ab9 */ /* 0x000fe20000000800 */
[----:B--2---:R-:W-:-:S04]  /*5a40*/  ISETP.NE.AND P0, PT, R0, RZ, PT ;  /* 0x000000ff0000720c */ /* 0x004fc80003f05270 */
        /* <DEDUP_REMOVED lines=28> */
[----:B------:R-:W-:-:S07]  /*5c10*/  IMAD.MOV.U32 R105, RZ, RZ, R3 ;  /* 0x000000ffff697224 */ /* 0x000fce00078e0003 */
.L_x_1427:
[----:B------:R-:W-:Y:S05]  /*5c20*/  BSYNC B0 ;  /* 0x0000000000007941 */ /* 0x000fea0003800000 */
.L_x_1426:
[----:B------:R-:W2:Y:S01]  /*5c30*/  LDL R0, [R1+0x6c] ;  /* 0x00006c0001007983 */ /* 0x000ea20000100800 */
[----:B------:R-:W-:Y:S02]  /*5c40*/  PLOP3.LUT P0, PT, PT, PT, PT, 0x80, 0x0 ;  /* 0x000000000000781c */ /* 0x000fe40003f0f070 */
        /* <DEDUP_REMOVED lines=9> */
[----:B------:R-:W-:Y:S01]  /*5ce0*/  IMAD.MOV.U32 R44, RZ, RZ, RZ ;  /* 0x000000ffff2c7224 */ /* 0x000fe200078e00ff */
[----:B------:R-:W-:Y:S02]  /*5cf0*/  CS2R R40, SRZ ;  /* 0x0000000000287805 */ /* 0x000fe4000001ff00 */
[----:B------:R-:W-:Y:S01]  /*5d00*/  CS2R R42, SRZ ;  /* 0x00000000002a7805 */ /* 0x000fe2000001ff00 */
[----:B------:R-:W-:Y:S01]  /*5d10*/  IMAD.MOV.U32 R3, RZ, RZ, RZ ;  /* 0x000000ffff037224 */ /* 0x000fe200078e00ff */
[----:B------:R-:W-:-:S02]  /*5d20*/  CS2R R52, SRZ ;  /* 0x0000000000347805 */ /* 0x000fc4000001ff00 */
[----:B------:R-:W-:Y:S02]  /*5d30*/  CS2R R48, SRZ ;  /* 0x0000000000307805 */ /* 0x000fe4000001ff00 */
[----:B------:R-:W-:Y:S02]  /*5d40*/  CS2R R54, SRZ ;  /* 0x0000000000367805 */ /* 0x000fe4000001ff00 */
[----:B------:R-:W-:Y:S01]  /*5d50*/  CS2R R50, SRZ ;  /* 0x0000000000327805 */ /* 0x000fe2000001ff00 */
[----:B--2---:R-:W-:-:S05]  /*5d60*/  IMAD R0, R0, R105, R9 ;  /* 0x0000006900007224 */ /* 0x004fca00078e0209 */
[----:B------:R0:W-:Y:S01]  /*5d70*/  STL [R1+0x48], R0 ;  /* 0x0000480001007387 */ /* 0x0001e20000100800 */
[----:B------:R-:W-:Y:S02]  /*5d80*/  VIADDMNMX R105, R0, R105, R46, PT ;  /* 0x0000006900697246 */ /* 0x000fe4000380012e */
[----:B------:R-:W-:Y:S02]  /*5d90*/  CS2R R46, SRZ ;  /* 0x00000000002e7805 */ /* 0x000fe4000001ff00 */
        /* <DEDUP_REMOVED lines=9> */
[----:B------:R-:W-:-:S06]  /*5e30*/  SHF.R.S32.HI R0, RZ, 0x7, R0 ;  /* 0x00000007ff007819 */ /* 0x000fcc0000011400 */
        /* <DEDUP_REMOVED lines=24> */
.L_x_1430:
[----:B------:R-:W-:Y:S05]  /*5fc0*/  BSYNC B6 ;  /* 0x0000000000067941 */ /* 0x000fea0003800000 */
.L_x_1429:
        /* <DEDUP_REMOVED lines=8> */
[----:B------:R-:W0:Y:S08]  /*6050*/  @P1 LDC.64 R8, c[0x0][0x9b8] ;  /* 0x00026e00ff081b82 */ /* 0x000e300000000a00 */
[----:B------:R-:W1:Y:S08]  /*6060*/  @P0 LDC.64 R6, c[0x0][0x9a8] ;  /* 0x00026a00ff060b82 */ /* 0x000e700000000a00 */
[----:B------:R-:W4:Y:S08]  /*6070*/  @P0 LDC.64 R10, c[0x0][0x9b0] ;  /* 0x00026c00ff0a0b82 */ /* 0x000f300000000a00 */
[----:B------:R-:W4:Y:S01]  /*6080*/  @P1 LDC.64 R12, c[0x0][0x9c0] ;  /* 0x00027000ff0c1b82 */ /* 0x000f220000000a00 */
[----:B--2---:R-:W-:-:S02]  /*6090*/  @P1 SHF.R.S32.HI R5, RZ, 0x1f, R21 ;  /* 0x0000001fff051819 */ /* 0x004fc40000011415 */
[----:B------:R-:W-:Y:S01]  /*60a0*/  @P0 SHF.R.S32.HI R3, RZ, 0x1f, R21 ;  /* 0x0000001fff030819 */ /* 0x000fe20000011415 */
[----:B---3--:R-:W-:Y:S02]  /*60b0*/  IMAD.MOV.U32 R20, RZ, RZ, R2 ;  /* 0x000000ffff147224 */ /* 0x008fe400078e0002 */
[----:B0-----:R-:W-:Y:S02]  /*60c0*/  @P1 IMAD R2, R5, R8, RZ ;  /* 0x0000000805021224 */ /* 0x001fe400078e02ff */
[-C--:B-1----:R-:W-:Y:S02]  /*60d0*/  @P0 IMAD R0, R3, R6.reuse, RZ ;  /* 0x0000000603000224 */ /* 0x082fe400078e02ff */
[C---:B------:R-:W-:Y:S02]  /*60e0*/  @P1 IMAD R9, R21.reuse, R9, R2 ;  /* 0x0000000915091224 */ /* 0x040fe400078e0202 */
[C---:B------:R-:W-:Y:S02]  /*60f0*/  @P0 IMAD R7, R21.reuse, R7, R0 ;  /* 0x0000000715070224 */ /* 0x040fe400078e0200 */
[----:B------:R-:W-:-:S04]  /*6100*/  @P0 IMAD.WIDE.U32 R2, R21, R6, RZ ;  /* 0x0000000615020225 */ /* 0x000fc800078e00ff */
[----:B------:R-:W-:-:S04]  /*6110*/  @P1 IMAD.WIDE.U32 R4, R21, R8, RZ ;  /* 0x0000000815041225 */ /* 0x000fc800078e00ff */
[----:B------:R-:W-:Y:S02]  /*6120*/  @P0 IMAD.IADD R3, R3, 0x1, R7 ;  /* 0x0000000103030824 */ /* 0x000fe400078e0207 */
[----:B------:R-:W-:Y:S02]  /*6130*/  @P1 IMAD.IADD R5, R5, 0x1, R9 ;  /* 0x0000000105051824 */ /* 0x000fe400078e0209 */
[----:B----4-:R-:W-:-:S04]  /*6140*/  @P0 IMAD.WIDE.U32 R2, R20, R10, R2 ;  /* 0x0000000a14020225 */ /* 0x010fc800078e0002 */
[----:B------:R-:W-:-:S04]  /*6150*/  @P1 IMAD.WIDE.U32 R6, R20, R12, R4 ;  /* 0x0000000c14061225 */ /* 0x000fc800078e0004 */
[----:B------:R-:W-:Y:S01]  /*6160*/  @P0 IMAD R5, R20, R11, R3 ;  /* 0x0000000b14050224 */ /* 0x000fe200078e0203 */
[----:B------:R-:W-:Y:S01]  /*6170*/  @P1 LEA R8, P3, R6, UR6, 0x2 ;  /* 0x0000000606081c11 */ /* 0x000fe2000f8610ff */
[----:B------:R-:W-:Y:S01]  /*6180*/  @P1 IMAD R3, R20, R13, R7 ;  /* 0x0000000d14031224 */ /* 0x000fe200078e0207 */
[----:B------:R-:W-:Y:S01]  /*6190*/  @P0 LEA R4, P2, R2, UR4, 0x2 ;  /* 0x0000000402040c11 */ /* 0x000fe2000f8410ff */
[----:B------:R-:W-:Y:S01]  /*61a0*/  IMAD.MOV.U32 R0, RZ, RZ, 0x3f800000 ;  /* 0x3f800000ff007424 */ /* 0x000fe200078e00ff */
[----:B------:R-:W-:Y:S02]  /*61b0*/  ULDC UR4, c[0x0][0x3f4] ;  /* 0x0000fd0000047ab9 */ /* 0x000fe40000000800 */
[----:B------:R-:W-:Y:S01]  /*61c0*/  @P1 LEA.HI.X R9, R6, UR7, R3, 0x2, P3 ;  /* 0x0000000706091c11 */ /* 0x000fe200098f1403 */
[----:B------:R-:W-:Y:S01]  /*61d0*/  IMAD.MOV.U32 R3, RZ, RZ, 0x3f800000 ;  /* 0x3f800000ff037424 */ /* 0x000fe200078e00ff */
[----:B------:R-:W-:-:S03]  /*61e0*/  @P0 LEA.HI.X R5, R2, UR5, R5, 0x2, P2 ;  /* 0x0000000502050c11 */ /* 0x000fc600090f1405 */
        /* <DEDUP_REMOVED lines=17> */
.L_x_1434:
[----:B-1----:R1:W2:Y:S02]  /*6300*/  SYNCS.PHASECHK.TRANS64.TRYWAIT P0, [R22+URZ+0x13200], R3 ;  /* 0x01320003160075a7 */ /* 0x0022a4000800017f */
[----:B--2---:R-:W-:Y:S05]  /*6310*/  @!P0 NANOSLEEP.SYNCS 0x989680 ;  /* 0x009896800000895d */ /* 0x004fea0003900000 */
[----:B------:R-:W2:Y:S02]  /*6320*/  @!P0 SYNCS.PHASECHK.TRANS64 P0, [R22+URZ+0x13200], R3 ;  /* 0x01320003160085a7 */ /* 0x000ea4000800007f */
[----:B--2---:R-:W-:Y:S05]  /*6330*/  @!P0 BRA `(.L_x_1434) ;  /* 0xfffffffc00f08947 */ /* 0x004fea000383ffff */
.L_x_1433:
[----:B------:R-:W-:Y:S05]  /*6340*/  BSYNC B0 ;  /* 0x0000000000007941 */ /* 0x000fea0003800000 */
.L_x_1432:
[----:B------:R-:W-:Y:S05]  /*6350*/  BRA `(.L_x_1435) ;  /* 0x0000002c003c7947 */ /* 0x000fea0003800000 */
.L_x_1431:
[----:B------:R-:W-:Y:S01]  /*6360*/  LOP3.LUT P0, RZ, R24, 0x1bf, RZ, 0xc0, !PT ;  /* 0x000001bf18ff7812 */ /* 0x000fe2000780c0ff */
[----:B------:R-:W-:Y:S01]  /*6370*/  ULDC.64 UR4, c[0x0][0x3f8] ;  /* 0x0000fe0000047ab9 */ /* 0x000fe20000000a00 */
[----:B-----5:R-:W-:Y:S01]  /*6380*/  SHF.R.S32.HI R0, RZ, 0x1f, R45 ;  /* 0x0000001fff007819 */ /* 0x020fe2000001142d */
[----:B------:R-:W-:Y:S01]  /*6390*/  ULDC.64 UR6, c[0x0][0x408] ;  /* 0x0001020000067ab9 */ /* 0x000fe20000000a00 */
[----:B------:R-:W-:Y:S01]  /*63a0*/  IMAD.WIDE.U32 R24, R45, UR4, RZ ;  /* 0x000000042d187c25 */ /* 0x000fe2000f8e00ff */
[----:B------:R-:W-:Y:S03]  /*63b0*/  BSSY B6, `(.L_x_1436) ;  /* 0x0000019000067945 */ /* 0x000fe60003800000 */
[C---:B------:R-:W-:Y:S02]  /*63c0*/  IMAD R4, R0.reuse, UR4, RZ ;  /* 0x0000000400047c24 */ /* 0x040fe4000f8e02ff */
[----:B------:R-:W-:-:S02]  /*63d0*/  IMAD R0, R0, UR6, RZ ;  /* 0x0000000600007c24 */ /* 0x000fc4000f8e02ff */
[C---:B------:R-:W-:Y:S02]  /*63e0*/  IMAD R29, R45.reuse, UR5, R4 ;  /* 0x000000052d1d7c24 */ /* 0x040fe4000f8e0204 */
[C---:B------:R-:W-:Y:S02]  /*63f0*/  IMAD R31, R45.reuse, UR7, R0 ;  /* 0x000000072d1f7c24 */ /* 0x040fe4000f8e0200 */
[----:B------:R-:W-:-:S04]  /*6400*/  IMAD.WIDE.U32 R26, R45, UR6, RZ ;  /* 0x000000062d1a7c25 */ /* 0x000fc8000f8e00ff */
[----:B------:R-:W-:Y:S02]  /*6410*/  IMAD.IADD R29, R29, 0x1, R25 ;  /* 0x000000011d1d7824 */ /* 0x000fe400078e0219 */
        /* <DEDUP_REMOVED lines=18> */
.L_x_1437:
[----:B------:R-:W-:Y:S05]  /*6540*/  BSYNC B6 ;  /* 0x0000000000067941 */ /* 0x000fea0003800000 */
.L_x_1436:
[----:B------:R-:W2:Y:S01]  /*6550*/  LDL R21, [R1+0x34] ;  /* 0x0000340001157983 */ /* 0x000ea20000100800 */
[----:B------:R-:W-:Y:S01]  /*6560*/  LEA.HI R33, R33, R30, RZ, 0x2 ;  /* 0x0000001e21217211 */ /* 0x000fe200078f10ff */
[----:B------:R-:W-:Y:S01]  /*6570*/  ULDC.U8 UR4, c[0x0][0x410] ;  /* 0x0001040000047ab9 */ /* 0x000fe20000000000 */
[----:B------:R-:W-:Y:S01]  /*6580*/  BSSY B0, `(.L_x_1438) ;  /* 0x00002a4000007945 */ /* 0x000fe20003800000 */
[----:B------:R-:W0:Y:S01]  /*6590*/  S2R R32, SR_TID.X ;  /* 0x0000000000207919 */ /* 0x000e220000002100 */
[----:B------:R-:W-:Y:S02]  /*65a0*/  ISETP.NE.AND P0, PT, RZ, UR4, PT ;  /* 0x00000004ff007c0c */ /* 0x000fe4000bf05270 */
[--C-:B------:R-:W-:Y:S02]  /*65b0*/  SHF.R.S32.HI R20, RZ, 0x2, R33.reuse ;  /* 0x00000002ff147819 */ /* 0x100fe40000011421 */
[----:B------:R-:W-:-:S04]  /*65c0*/  SHF.R.S32.HI R33, RZ, 0x1f, R33 ;  /* 0x0000001fff217819 */ /* 0x000fc80000011421 */
[----:B------:R-:W-:-:S04]  /*65d0*/  LEA.HI R33, R33, R20, RZ, 0x2 ;  /* 0x0000001421217211 */ /* 0x000fc800078f10ff */
[----:B------:R-:W-:-:S05]  /*65e0*/  LOP3.LUT R33, R33, 0xfffffffc, RZ, 0xc0, !PT ;  /* 0xfffffffc21217812 */ /* 0x000fca00078ec0ff */
[----:B------:R-:W-:Y:S02]  /*65f0*/  IMAD.IADD R20, R20, 0x1, -R33 ;  /* 0x0000000114147824 */ /* 0x000fe400078e0a21 */
[C---:B0-----:R-:W-:Y:S02]  /*6600*/  VIADD R35, R32.reuse, 0xffffff80 ;  /* 0xffffff8020237836 */ /* 0x041fe40000000000 */
[----:B------:R-:W-:-:S05]  /*6610*/  VIADD R34, R32, 0xffffff80 ;  /* 0xffffff8020227836 */ /* 0x000fca0000000000 */
[----:B------:R-:W-:-:S04]  /*6620*/  LEA.HI R34, R34, R35, RZ, 0x1 ;  /* 0x0000002322227211 */ /* 0x000fc800078f08ff */
[----:B------:R-:W-:-:S05]  /*6630*/  SHF.R.S32.HI R34, RZ, 0x1, R34 ;  /* 0x00000001ff227819 */ /* 0x000fca0000011422 */
[----:B--2---:R-:W-:Y:S01]  /*6640*/  IMAD.IADD R10, R34, 0x1, R21 ;  /* 0x00000001220a7824 */ /* 0x004fe200078e0215 */
[----:B------:R-:W-:Y:S06]  /*6650*/  @!P0 BRA `(.L_x_1439) ;  /* 0x0000001400408947 */ /* 0x000fec0003800000 */
[----:B------:R-:W0:Y:S01]  /*6660*/  LDC R21, c[0x0][0x448] ;  /* 0x00011200ff157b82 */ /* 0x000e220000000800 */
[----:B------:R-:W-:Y:S01]  /*6670*/  ULDC.64 UR4, c[0x0][0x3f8] ;  /* 0x0000fe0000047ab9 */ /* 0x000fe20000000a00 */
[----:B------:R-:W-:Y:S01]  /*6680*/  IMAD.MOV.U32 R6, RZ, RZ, R24 ;  /* 0x000000ffff067224 */ /* 0x000fe200078e0018 */
[----:B------:R-:W-:Y:S01]  /*6690*/  ULDC.64 UR6, c[0x0][0x408] ;  /* 0x0001020000067ab9 */ /* 0x000fe20000000a00 */
[----:B------:R-:W-:Y:S02]  /*66a0*/  IMAD.MOV.U32 R7, RZ, RZ, R29 ;  /* 0x000000ffff077224 */ /* 0x000fe400078e001d */
[----:B------:R-:W-:Y:S02]  /*66b0*/  IMAD.MOV.U32 R8, RZ, RZ, R26 ;  /* 0x000000ffff087224 */ /* 0x000fe400078e001a */
[----:B------:R-:W-:Y:S01]  /*66c0*/  IMAD.MOV.U32 R9, RZ, RZ, R31 ;  /* 0x000000ffff097224 */ /* 0x000fe200078e001f */
[----:B0-----:R-:W-:-:S13]  /*66d0*/  ISETP.NE.AND P0, PT, R21, 0x1, PT ;  /* 0x000000011500780c */ /* 0x001fda0003f05270 */
[----:B------:R-:W0:Y:S08]  /*66e0*/  @P0 LDC R3, c[0x0][0x44c] ;  /* 0x00011300ff030b82 */ /* 0x000e300000000800 */
[----:B------:R-:W1:Y:S01]  /*66f0*/  @P0 LDC R5, c[0x0][0x450] ;  /* 0x00011400ff050b82 */ /* 0x000e620000000800 */
[----:B0-----:R-:W-:-:S04]  /*6700*/  @P0 IMAD.HI.U32 R0, R10, R3, RZ ;  /* 0x000000030a000227 */ /* 0x001fc800078e00ff */
[----:B------:R-:W-:Y:S01]  /*6710*/  IMAD.MOV.U32 R3, RZ, RZ, R10 ;  /* 0x000000ffff037224 */ /* 0x000fe200078e000a */
[----:B-1----:R-:W-:-:S04]  /*6720*/  @P0 SHF.R.U32.HI R3, RZ, R5, R0 ;  /* 0x00000005ff030219 */ /* 0x002fc80000011600 */
[----:B------:R-:W-:Y:S01]  /*6730*/  SHF.R.S32.HI R0, RZ, 0x1f, R3 ;  /* 0x0000001fff007819 */ /* 0x000fe20000011403 */
[----:B------:R-:W-:-:S04]  /*6740*/  IMAD.WIDE.U32 R6, R3, UR4, R6 ;  /* 0x0000000403067c25 */ /* 0x000fc8000f8e0006 */
[C---:B------:R-:W-:Y:S02]  /*6750*/  IMAD R4, R0.reuse, UR4, RZ ;  /* 0x0000000400047c24 */ /* 0x040fe4000f8e02ff */
[----:B------:R-:W-:Y:S02]  /*6760*/  IMAD R0, R0, UR6, RZ ;  /* 0x0000000600007c24 */ /* 0x000fe4000f8e02ff */
[C---:B------:R-:W-:Y:S01]  /*6770*/  IMAD R13, R3.reuse, UR5, R4 ;  /* 0x00000005030d7c24 */ /* 0x040fe2000f8e0204 */
[----:B------:R-:W-:Y:S01]  /*6780*/  LEA.HI R4, R30, R30, RZ, 0x1 ;  /* 0x0000001e1e047211 */ /* 0x000fe200078f08ff */
[C---:B------:R-:W-:Y:S01]  /*6790*/  IMAD.WIDE.U32 R8, R3.reuse, UR6, R8 ;  /* 0x0000000603087c25 */ /* 0x040fe2000f8e0008 */
[----:B------:R-:W-:Y:S02]  /*67a0*/  ULDC.64 UR4, c[0x0][0x3e8] ;  /* 0x0000fa0000047ab9 */ /* 0x000fe40000000a00 */
[----:B------:R-:W-:Y:S01]  /*67b0*/  LOP3.LUT R15, R4, 0xfffffffe, RZ, 0xc0, !PT ;  /* 0xfffffffe040f7812 */ /* 0x000fe200078ec0ff */
[----:B------:R-:W-:Y:S01]  /*67c0*/  IMAD R11, R3, UR7, R0 ;  /* 0x00000007030b7c24 */ /* 0x000fe2000f8e0200 */
[----:B------:R-:W-:Y:S01]  /*67d0*/  ULDC.64 UR6, c[0x0][0x400] ;  /* 0x0001000000067ab9 */ /* 0x000fe20000000a00 */
[----:B------:R-:W-:Y:S01]  /*67e0*/  IADD3 R3, P0, R6, UR4, RZ ;  /* 0x0000000406037c10 */ /* 0x000fe2000ff1e0ff */
[----:B------:R-:W-:Y:S01]  /*67f0*/  UMOV UR4, 0xffffffff ;  /* 0xffffffff00047882 */ /* 0x000fe20000000000 */
[----:B------:R-:W-:Y:S01]  /*6800*/  IMAD.IADD R15, R30, 0x1, -R15 ;  /* 0x000000011e0f7824 */ /* 0x000fe200078e0a0f */
[----:B------:R-:W-:-:S02]  /*6810*/  IADD3 R5, P1, R8, UR6, RZ ;  /* 0x0000000608057c10 */ /* 0x000fc4000ff3e0ff */
[----:B------:R-:W-:Y:S01]  /*6820*/  IADD3.X R13, R7, UR5, R13, P0, !PT ;  /* 0x00000005070d7c10 */ /* 0x000fe200087fe40d */
[----:B------:R-:W-:Y:S01]  /*6830*/  IMAD.SHL.U32 R29, R15, 0x8, RZ ;  /* 0x000000080f1d7824 */ /* 0x000fe200078e00ff */
[----:B------:R-:W-:-:S03]  /*6840*/  IADD3.X R4, R9, UR7, R11, P1, !PT ;  /* 0x0000000709047c10 */ /* 0x000fc60008ffe40b */
[----:B------:R-:W-:Y:S01]  /*6850*/  VIADD R31, R29, 0x10 ;  /* 0x000000101d1f7836 */ /* 0x000fe20000000000 */
[----:B------:R-:W-:Y:S06]  /*6860*/  BRA.DIV UR4, `(.L_x_1440) ;  /* 0x0000020204787947 */ /* 0x000fec000b800000 */
[----:B------:R0:W1:Y:S04]  /*6870*/  SHFL.IDX PT, R0, R13, RZ, 0x1e1f ;  /* 0x001e1fff0d007589 */ /* 0x00006800000e0000 */
[----:B------:R-:W2:Y:S04]  /*6880*/  SHFL.IDX PT, R3, R3, RZ, 0x1e1f ;  /* 0x001e1fff03037589 */ /* 0x000ea800000e0000 */
[----:B------:R-:W3:Y:S04]  /*6890*/  SHFL.IDX PT, R4, R4, RZ, 0x1e1f ;  /* 0x001e1fff04047589 */ /* 0x000ee800000e0000 */
[----:B------:R0:W4:Y:S02]  /*68a0*/  SHFL.IDX PT, R14, R5, RZ, 0x1e1f ;  /* 0x001e1fff050e7589 */ /* 0x00012400000e0000 */
.L_x_1729:
[----:B0-----:R-:W5:Y:S04]  /*68b0*/  LDL R5, [R1+0x4] ;  /* 0x0000040001057983 */ /* 0x001f680000100800 */
[----:B------:R-:W2:Y:S01]  /*68c0*/  LDL R6, [R1+0x68] ;  /* 0x0000680001067983 */ /* 0x000ea20000100800 */
[----:B------:R-:W-:Y:S01]  /*68d0*/  BSSY B1, `(.L_x_1441) ;  /* 0x0000021000017945 */ /* 0x000fe20003800000 */
[----:B------:R-:W-:Y:S02]  /*68e0*/  CS2R R12, SRZ ;  /* 0x00000000000c7805 */ /* 0x000fe4000001ff00 */
[----:B------:R-:W-:Y:S02]  /*68f0*/  CS2R R8, SRZ ;  /* 0x0000000000087805 */ /* 0x000fe4000001ff00 */
[----:B------:R-:W-:Y:S01]  /*6900*/  CS2R R24, SRZ ;  /* 0x0000000000187805 */ /* 0x000fe2000001ff00 */
[----:B-----5:R-:W-:Y:S01]  /*6910*/  IMAD R21, R5, R21, RZ ;  /* 0x0000001505157224 */ /* 0x020fe200078e02ff */
[----:B--2---:R-:W-:-:S04]  /*6920*/  LEA.HI R5, R6, R6, RZ, 0x1 ;  /* 0x0000000606057211 */ /* 0x004fc800078f08ff */
[----:B------:R-:W-:Y:S02]  /*6930*/  ISETP.GE.AND P0, PT, R10, R21, PT ;  /* 0x000000150a00720c */ /* 0x000fe40003f06270 */
[----:B------:R-:W-:Y:S02]  /*6940*/  CS2R R10, SRZ ;  /* 0x00000000000a7805 */ /* 0x000fe4000001ff00 */
[----:B------:R-:W-:-:S05]  /*6950*/  LOP3.LUT R5, R5, 0xfffffffe, RZ, 0xc0, !PT ;  /* 0xfffffffe05057812 */ /* 0x000fca00078ec0ff */
[----:B------:R-:W-:-:S05]  /*6960*/  IMAD.IADD R5, R6, 0x1, -R5 ;  /* 0x0000000106057824 */ /* 0x000fca00078e0a05 */
[----:B------:R-:W-:Y:S01]  /*6970*/  SHF.L.U32 R5, R5, 0x1f, RZ ;  /* 0x0000001f05057819 */ /* 0x000fe200000006ff */
[----:B------:R-:W-:Y:S06]  /*6980*/  @P0 BRA `(.L_x_1442) ;  /* 0x0000000000540947 */ /* 0x000fec0003800000 */
[----:B------:R-:W-:Y:S01]  /*6990*/  ULDC UR4, c[0x0][0x3f4] ;  /* 0x0000fd0000047ab9 */ /* 0x000fe20000000800 */
[----:B------:R-:W-:Y:S02]  /*69a0*/  SHF.R.S32.HI R9, RZ, 0x1f, R31 ;  /* 0x0000001fff097819 */ /* 0x000fe4000001141f */
[----:B------:R-:W-:Y:S02]  /*69b0*/  CS2R R10, SRZ ;  /* 0x00000000000a7805 */ /* 0x000fe4000001ff00 */
[----:B------:R-:W-:Y:S02]  /*69c0*/  ISETP.GE.AND P4, PT, R29, UR4, PT ;  /* 0x000000041d007c0c */ /* 0x000fe4000bf86270 */
[----:B------:R-:W-:Y:S02]  /*69d0*/  ISETP.GE.AND P5, PT, R31, UR4, PT ;  /* 0x000000041f007c0c */ /* 0x000fe4000bfa6270 */
[----:B------:R-:W-:Y:S02]  /*69e0*/  CS2R R24, SRZ ;  /* 0x0000000000187805 */ /* 0x000fe4000001ff00 */
[----:B------:R-:W-:-:S07]  /*69f0*/  CS2R R12, SRZ ;  /* 0x00000000000c7805 */ /* 0x000fce000001ff00 */
[-C--:B----4-:R-:W-:Y:S02]  /*6a00*/  @!P4 IADD3 R32, P1, R29, R14.reuse, RZ ;  /* 0x0000000e1d20c210 */ /* 0x090fe40007f3e0ff */
[CC--:B------:R-:W-:Y:S02]  /*6a10*/  @!P5 IADD3 R26, P2, R31.reuse, R3.reuse, RZ ;  /* 0x000000031f1ad210 */ /* 0x0c0fe40007f5e0ff */
[----:B------:R-:W-:Y:S02]  /*6a20*/  @!P5 IADD3 R14, P3, R31, R14, RZ ;  /* 0x0000000e1f0ed210 */ /* 0x000fe40007f7e0ff */
[----:B------:R-:W-:Y:S01]  /*6a30*/  @!P4 IADD3 R6, P0, R29, R3, RZ ;  /* 0x000000031d06c210 */ /* 0x000fe20007f1e0ff */
[----:B-1----:R-:W-:Y:S01]  /*6a40*/  @!P5 IMAD.X R27, R0, 0x1, R9, P2 ;  /* 0x00000001001bd824 */ /* 0x002fe200010e0609 */
[----:B------:R-:W-:Y:S01]  /*6a50*/  @!P4 SHF.R.S32.HI R3, RZ, 0x1f, R29 ;  /* 0x0000001fff03c819 */ /* 0x000fe2000001141d */
[----:B---3--:R-:W-:Y:S01]  /*6a60*/  @!P5 IMAD.X R15, R4, 0x1, R9, P3 ;  /* 0x00000001040fd824 */ /* 0x008fe200018e0609 */
[----:B------:R-:W-:-:S02]  /*6a70*/  CS2R R8, SRZ ;  /* 0x0000000000087805 */ /* 0x000fc4000001ff00 */
[----:B------:R0:W5:Y:S01]  /*6a80*/  @!P5 LD.E.64 R10, desc[UR44][R26.64] ;  /* 0x0000002c1a0ad980 */ /* 0x000162000c101b00 */
[--C-:B------:R-:W-:Y:S02]  /*6a90*/  @!P4 IMAD.X R7, R0, 0x1, R3.reuse, P0 ;  /* 0x000000010007c824 */ /* 0x100fe400000e0603 */
[----:B------:R-:W-:Y:S01]  /*6aa0*/  @!P4 IMAD.X R33, R4, 0x1, R3, P1 ;  /* 0x000000010421c824 */ /* 0x000fe200008e0603 */
[----:B------:R0:W5:Y:S04]  /*6ab0*/  @!P5 LD.E.64 R8, desc[UR44][R14.64] ;  /* 0x0000002c0e08d980 */ /* 0x000168000c101b00 */
[----:B------:R0:W5:Y:S04]  /*6ac0*/  @!P4 LD.E.64 R24, desc[UR44][R6.64] ;  /* 0x0000002c0618c980 */ /* 0x000168000c101b00 */
[----:B------:R0:W5:Y:S02]  /*6ad0*/  @!P4 LD.E.64 R12, desc[UR44][R32.64] ;  /* 0x0000002c200cc980 */ /* 0x000164000c101b00 */
.L_x_1442:
[----:B------:R-:W-:Y:S05]  /*6ae0*/  BSYNC B1 ;  /* 0x0000000000017941 */ /* 0x000fea0003800000 */
.L_x_1441:
[----:B-1----:R-:W2:Y:S01]  /*6af0*/  LDL.LU R0, [R1+0x54] ;  /* 0x0000540001007983 */ /* 0x002ea20000300800 */
[----:B------:R-:W1:Y:S01]  /*6b00*/  SYNCS.PHASECHK.TRANS64.TRYWAIT P0, [R22+URZ+0x13200], R5 ;  /* 0x01320005160075a7 */ /* 0x000e62000800017f */
[----:B------:R-:W-:Y:S01]  /*6b10*/  BSSY B1, `(.L_x_1443) ;  /* 0x0000005000017945 */ /* 0x000fe20003800000 */
[----:B--2---:R-:W-:-:S05]  /*6b20*/  IMAD R0, R0, -0xc0, R21 ;  /* 0xffffff4000007824 */ /* 0x004fca00078e0215 */
[----:B------:R-:W-:-:S04]  /*6b30*/  VIMNMX R0, R0, 0xc0, PT ;  /* 0x000000c000007848 */ /* 0x000fc80003fe0100 */
[----:B------:R-:W-:Y:S01]  /*6b40*/  ISETP.GE.AND P1, PT, R34, R0, PT ;  /* 0x000000002200720c */ /* 0x000fe20003f26270 */
[----:B-1----:R-:W-:-:S12]  /*6b50*/  @!P0 BRA `(.L_x_1444) ;  /* 0x0000020000288947 */ /* 0x002fd80003800000 */
.L_x_1730:
[----:B------:R-:W-:Y:S05]  /*6b60*/  BSYNC B1 ;  /* 0x0000000000017941 */ /* 0x000fea0003800000 */
.L_x_1443:
[----:B------:R-:W-:Y:S05]  /*6b70*/  @P1 BRA `(.L_x_1445) ;  /* 0x0000002400101947 */ /* 0x000fea0003800000 */
[----:B------:R2:W5:Y:S01]  /*6b80*/  LDL R39, [R1+0x40] ;  /* 0x0000400001277983 */ /* 0x0005620000100800 */
[----:B------:R-:W0:Y:S01]  /*6b90*/  LDC R0, c[0x0][0x3f4] ;  /* 0x0000fd00ff007b82 */ /* 0x000e220000000800 */
[----:B------:R-:W-:Y:S01]  /*6ba0*/  BSSY B1, `(.L_x_1446) ;  /* 0x000007b000017945 */ /* 0x000fe20003800000 */
[-C--:B0-----:R-:W-:Y:S02]  /*6bb0*/  ISETP.GE.AND P0, PT, R29, R0.reuse, PT ;  /* 0x000000001d00720c */ /* 0x081fe40003f06270 */
[----:B------:R-:W-:-:S11]  /*6bc0*/  ISETP.GE.AND P1, PT, R31, R0, PT ;  /* 0x000000001f00720c */ /* 0x000fd60003f26270 */
[----:B--2---:R-:W-:Y:S05]  /*6bd0*/  @P0 BRA `(.L_x_1447) ;  /* 0x0000000400dc0947 */ /* 0x004fea0003800000 */
[----:B-----5:R-:W-:Y:S01]  /*6be0*/  IMAD.IADD R0, R22, 0x1, R39 ;  /* 0x0000000116007824 */ /* 0x020fe200078e0227 */
[----:B----4-:R-:W-:Y:S02]  /*6bf0*/  SHF.R.U32.HI R14, RZ, 0x8, R24 ;  /* 0x00000008ff0e7819 */ /* 0x010fe40000011618 */
[----:B------:R-:W-:Y:S02]  /*6c00*/  SHF.R.U32.HI R26, RZ, 0x8, R25 ;  /* 0x00000008ff1a7819 */ /* 0x000fe40000011619 */
[----:B-1-3--:R-:W0:Y:S01]  /*6c10*/  LDS.128 R4, [R0+0xb000] ;  /* 0x00b0000000047984 */ /* 0x00ae220000000c00 */
        /* <DEDUP_REMOVED lines=8> */
[----:B------:R-:W-:-:S02]  /*6ca0*/  SHF.R.U32.HI R29, RZ, 0x10, R13 ;  /* 0x00000010ff1d7819 */ /* 0x000fc4000001160d */
[----:B------:R-:W-:Y:S02]  /*6cb0*/  LOP3.LUT R27, R13, 0xff, RZ, 0xc0, !PT ;  /* 0x000000ff0d1b7812 */ /* 0x000fe400078ec0ff */
[----:B------:R-:W-:Y:S01]  /*6cc0*/  LOP3.LUT R30, R30, 0xff, RZ, 0xc0, !PT ;  /* 0x000000ff1e1e7812 */ /* 0x000fe200078ec0ff */
[----:B------:R-:W-:Y:S01]  /*6cd0*/  IMAD.U32 R29, R29, 0x10000, RZ ;  /* 0x000100001d1d7824 */ /* 0x000fe200078e00ff */
[----:B------:R-:W-:Y:S02]  /*6ce0*/  PRMT R15, R26, 0x7604, R15 ;  /* 0x000076041a0f7816 */ /* 0x000fe4000000000f */
[----:B------:R-:W-:Y:S01]  /*6cf0*/  LOP3.LUT R26, R14, 0xff, RZ, 0xc0, !PT ;  /* 0x000000ff0e1a7812 */ /* 0x000fe200078ec0ff */
[----:B------:R-:W-:Y:S01]  /*6d00*/  IMAD.U32 R14, R31, 0x10000, RZ ;  /* 0x000100001f0e7824 */ /* 0x000fe200078e00ff */
[----:B------:R-:W-:Y:S02]  /*6d10*/  PRMT R30, R30, 0x7604, R27 ;  /* 0x000076041e1e7816 */ /* 0x000fe4000000001b */
[----:B------:R-:W-:-:S02]  /*6d20*/  LOP3.LUT R21, R12, 0xff, RZ, 0xc0, !PT ;  /* 0x000000ff0c157812 */ /* 0x000fc400078ec0ff */
[----:B------:R-:W-:Y:S02]  /*6d30*/  LOP3.LUT R27, R15, 0xff0000, R14, 0xf8, !PT ;  /* 0x00ff00000f1b7812 */ /* 0x000fe400078ef80e */
[----:B------:R-:W-:Y:S02]  /*6d40*/  LOP3.LUT R31, R30, 0xff0000, R29, 0xf8, !PT ;  /* 0x00ff00001e1f7812 */ /* 0x000fe400078ef81d */
[----:B------:R-:W-:Y:S02]  /*6d50*/  PRMT R21, R26, 0x7604, R21 ;  /* 0x000076041a157816 */ /* 0x000fe40000000015 */
[----:B------:R-:W-:Y:S02]  /*6d60*/  LOP3.LUT R15, R3, 0xff0000, R24, 0xf8, !PT ;  /* 0x00ff0000030f7812 */ /* 0x000fe400078ef818 */
[----:B------:R-:W-:Y:S02]  /*6d70*/  LOP3.LUT R31, R31, 0xff000000, R13, 0xf8, !PT ;  /* 0xff0000001f1f7812 */ /* 0x000fe400078ef80d */
[----:B------:R-:W-:-:S02]  /*6d80*/  LOP3.LUT R27, R27, 0xff000000, R25, 0xf8, !PT ;  /* 0xff0000001b1b7812 */ /* 0x000fc400078ef819 */
[----:B------:R-:W-:Y:S02]  /*6d90*/  LOP3.LUT R29, R21, 0xff0000, R12, 0xf8, !PT ;  /* 0x00ff0000151d7812 */ /* 0x000fe400078ef80c */
[----:B------:R-:W-:Y:S02]  /*6da0*/  LOP3.LUT R21, R15, 0xff000000, R24, 0xf8, !PT ;  /* 0xff0000000f157812 */ /* 0x000fe400078ef818 */
[-C--:B0-----:R-:W-:Y:S02]  /*6db0*/  F2FP.F16.E4M3.UNPACK_B R3, R6.reuse.H1 ;  /* 0x00000006ff03723e */ /* 0x081fe400030006ff */
[----:B------:R-:W-:Y:S02]  /*6dc0*/  F2FP.F16.E4M3.UNPACK_B R26, R31 ;  /* 0x0000001fff1a723e */ /* 0x000fe400020006ff */
[----:B------:R-:W-:Y:S01]  /*6dd0*/  F2FP.F16.E4M3.UNPACK_B R24, R27 ;  /* 0x0000001bff18723e */ /* 0x000fe200020006ff */
[--C-:B------:R-:W-:Y:S01]  /*6de0*/  HADD2.F32 R13, -RZ, R3.reuse.H0_H0 ;  /* 0x20000003ff0d7230 */ /* 0x100fe20000004100 */
[----:B------:R-:W-:Y:S01]  /*6df0*/  LOP3.LUT R29, R29, 0xff000000, R12, 0xf8, !PT ;  /* 0xff0000001d1d7812 */ /* 0x000fe200078ef80c */
[----:B------:R-:W-:Y:S01]  /*6e00*/  HADD2.F32 R12, -RZ, R3.H1_H1 ;  /* 0x30000003ff0c7230 */ /* 0x000fe20000004100 */
[----:B------:R-:W-:Y:S01]  /*6e10*/  F2FP.F16.E4M3.UNPACK_B R6, R6 ;  /* 0x00000006ff06723e */ /* 0x000fe200020006ff */
[----:B------:R-:W-:Y:S01]  /*6e20*/  HADD2.F32 R30, -RZ, R26.H1_H1 ;  /* 0x3000001aff1e7230 */ /* 0x000fe20000004100 */
[-C--:B------:R-:W-:Y:S01]  /*6e30*/  F2FP.F16.E4M3.UNPACK_B R14, R7.reuse ;  /* 0x00000007ff0e723e */ /* 0x080fe200020006ff */
[----:B------:R-:W-:Y:S01]  /*6e40*/  HADD2.F32 R25, -RZ, R24.H1_H1 ;  /* 0x30000018ff197230 */ /* 0x000fe20000004100 */
[----:B------:R-:W-:Y:S01]  /*6e50*/  F2FP.F16.E4M3.UNPACK_B R15, R7.H1 ;  /* 0x00000007ff0f723e */ /* 0x000fe200030006ff */
[----:B------:R-:W-:-:S02]  /*6e60*/  HADD2.F32 R26, -RZ, R26.H0_H0 ;  /* 0x2000001aff1a7230 */ /* 0x000fc40000004100 */
[CC--:B------:R-:W-:Y:S01]  /*6e70*/  FMUL.FTZ R32, R12.reuse, R30.reuse ;  /* 0x0000001e0c207220 */ /* 0x0c0fe20000410000 */
[----:B------:R-:W-:Y:S01]  /*6e80*/  F2FP.F16.E4M3.UNPACK_B R7, R5 ;  /* 0x00000005ff07723e */ /* 0x000fe200020006ff */
[----:B------:R-:W-:Y:S01]  /*6e90*/  FMUL.FTZ R33, R12, R25 ;  /* 0x000000190c217220 */ /* 0x000fe20000410000 */
[----:B------:R-:W-:Y:S01]  /*6ea0*/  F2FP.F16.E4M3.UNPACK_B R12, R5.H1 ;  /* 0x00000005ff0c723e */ /* 0x000fe200030006ff */
[----:B------:R-:W-:Y:S02]  /*6eb0*/  HADD2.F32 R5, -RZ, R6.H1_H1 ;  /* 0x30000006ff057230 */ /* 0x000fe40000004100 */
[C---:B------:R-:W-:Y:S01]  /*6ec0*/  FFMA.FTZ R34, R13.reuse, R25, -R32 ;  /* 0x000000190d227223 */ /* 0x040fe20000010820 */
[----:B------:R-:W-:Y:S02]  /*6ed0*/  HADD2.F32 R24, -RZ, R24.H0_H0 ;  /* 0x20000018ff187230 */ /* 0x000fe40000004100 */
[----:B------:R-:W-:Y:S01]  /*6ee0*/  FFMA.FTZ R35, R13, R30, R33 ;  /* 0x0000001e0d237223 */ /* 0x000fe20000010021 */
[----:B------:R-:W-:Y:S01]  /*6ef0*/  HADD2.F32 R6, -RZ, R6.H0_H0 ;  /* 0x20000006ff067230 */ /* 0x000fe20000004100 */
[----:B------:R-:W-:Y:S01]  /*6f00*/  F2FP.F16.E4M3.UNPACK_B R31, R31.H1 ;  /* 0x0000001fff1f723e */ /* 0x000fe200030006ff */
[C---:B------:R-:W-:Y:S01]  /*6f10*/  FMUL.FTZ R13, R5.reuse, R26 ;  /* 0x0000001a050d7220 */ /* 0x040fe20000410000 */
[----:B------:R-:W-:Y:S01]  /*6f20*/  F2FP.F16.E4M3.UNPACK_B R27, R27.H1 ;  /* 0x0000001bff1b723e */ /* 0x000fe200030006ff */
[----:B------:R-:W-:Y:S01]  /*6f30*/  FMUL.FTZ R33, R5, R24 ;  /* 0x0000001805217220 */ /* 0x000fe20000410000 */
[----:B------:R-:W-:-:S02]  /*6f40*/  HADD2.F32 R5, -RZ, R14.H1_H1 ;  /* 0x3000000eff057230 */ /* 0x000fc40000004100 */
[C---:B------:R-:W-:Y:S01]  /*6f50*/  FFMA.FTZ R32, R6.reuse, R24, -R13 ;  /* 0x0000001806207223 */ /* 0x040fe2000001080d */
[----:B------:R-:W-:Y:S02]  /*6f60*/  HADD2.F32 R25, -RZ, R31.H0_H0 ;  /* 0x2000001fff197230 */ /* 0x000fe40000004100 */
[----:B------:R-:W-:Y:S01]  /*6f70*/  FFMA.FTZ R33, R6, R26, R33 ;  /* 0x0000001a06217223 */ /* 0x000fe20000010021 */
[----:B------:R-:W-:Y:S01]  /*6f80*/  HADD2.F32 R13, -RZ, R27.H0_H0 ;  /* 0x2000001bff0d7230 */ /* 0x000fe20000004100 */
[----:B------:R-:W-:Y:S01]  /*6f90*/  F2FP.F16.E4M3.UNPACK_B R3, R4 ;  /* 0x00000004ff03723e */ /* 0x000fe200020006ff */
[----:B------:R-:W-:Y:S02]  /*6fa0*/  HADD2.F32 R14, -RZ, R14.H0_H0 ;  /* 0x2000000eff0e7230 */ /* 0x000fe40000004100 */
[C---:B------:R-:W-:Y:S01]  /*6fb0*/  FMUL.FTZ R37, R5.reuse, R25 ;  /* 0x0000001905257220 */ /* 0x040fe20000410000 */
[----:B------:R-:W-:Y:S02]  /*6fc0*/  HADD2.F32 R31, -RZ, R31.H1_H1 ;  /* 0x3000001fff1f7230 */ /* 0x000fe40000004100 */
[----:B------:R-:W-:Y:S01]  /*6fd0*/  FMUL.FTZ R5, R5, R13 ;  /* 0x0000000d05057220 */ /* 0x000fe20000410000 */
[----:B------:R-:W-:-:S02]  /*6fe0*/  HADD2.F32 R6, -RZ, R15.H1_H1 ;  /* 0x3000000fff067230 */ /* 0x000fc40000004100 */
[C---:B------:R-:W-:Y:S01]  /*6ff0*/  FFMA.FTZ R37, R14.reuse, R13, -R37 ;  /* 0x0000000d0e257223 */ /* 0x040fe20000010825 */
[----:B------:R-:W-:Y:S02]  /*7000*/  HADD2.F32 R27, -RZ, R27.H1_H1 ;  /* 0x3000001bff1b7230 */ /* 0x000fe40000004100 */
[----:B------:R-:W-:Y:S01]  /*7010*/  FFMA.FTZ R36, R14, R25, R5 ;  /* 0x000000190e247223 */ /* 0x000fe20000010005 */
[----:B------:R-:W-:Y:S02]  /*7020*/  HADD2.F32 R15, -RZ, R15.H0_H0 ;  /* 0x2000000fff0f7230 */ /* 0x000fe40000004100 */
[C---:B------:R-:W-:Y:S01]  /*7030*/  FMUL.FTZ R24, R6.reuse, R31 ;  /* 0x0000001f06187220 */ /* 0x040fe20000410000 */
[----:B------:R-:W-:Y:S01]  /*7040*/  F2FP.F16.E4M3.UNPACK_B R5, R29 ;  /* 0x0000001dff05723e */ /* 0x000fe200020006ff */
[-C--:B------:R-:W-:Y:S01]  /*7050*/  FMUL.FTZ R14, R6, R27.reuse ;  /* 0x0000001b060e7220 */ /* 0x080fe20000410000 */
[----:B------:R-:W-:Y:S01]  /*7060*/  F2FP.F16.E4M3.UNPACK_B R4, R4.H1 ;  /* 0x00000004ff04723e */ /* 0x000fe200030006ff */
[C---:B------:R-:W-:Y:S01]  /*7070*/  FFMA.FTZ R27, R15.reuse, R27, -R24 ;  /* 0x0000001b0f1b7223 */ /* 0x040fe20000010818 */
[----:B------:R-:W-:Y:S01]  /*7080*/  F2FP.F16.E4M3.UNPACK_B R13, R21 ;  /* 0x00000015ff0d723e */ /* 0x000fe200020006ff */
[----:B------:R-:W-:Y:S01]  /*7090*/  FFMA.FTZ R38, R15, R31, R14 ;  /* 0x0000001f0f267223 */ /* 0x000fe2000001000e */
[--C-:B------:R-:W-:Y:S01]  /*70a0*/  HADD2.F32 R24, -RZ, R5.reuse.H1_H1 ;  /* 0x30000005ff187230 */ /* 0x100fe20000004100 */
[----:B------:R-:W-:Y:S01]  /*70b0*/  F2FP.F16.E4M3.UNPACK_B R21, R21.H1 ;  /* 0x00000015ff15723e */ /* 0x000fe200030006ff */
[----:B------:R-:W-:Y:S01]  /*70c0*/  HADD2.F32 R15, -RZ, R5.H0_H0 ;  /* 0x20000005ff0f7230 */ /* 0x000fe20000004100 */
[----:B------:R-:W-:Y:S01]  /*70d0*/  F2FP.F16.E4M3.UNPACK_B R29, R29.H1 ;  /* 0x0000001dff1d723e */ /* 0x000fe200030006ff */
[----:B------:R-:W-:-:S02]  /*70e0*/  HADD2.F32 R6, -RZ, R4.H1_H1 ;  /* 0x30000004ff067230 */ /* 0x000fc40000004100 */
[----:B------:R-:W-:Y:S02]  /*70f0*/  HADD2.F32 R14, -RZ, R13.H1_H1 ;  /* 0x3000000dff0e7230 */ /* 0x000fe40000004100 */
[----:B------:R-:W-:Y:S02]  /*7100*/  HADD2.F32 R5, -RZ, R4.H0_H0 ;  /* 0x20000004ff057230 */ /* 0x000fe40000004100 */
[C---:B------:R-:W-:Y:S01]  /*7110*/  FMUL.FTZ R26, R6.reuse, R24 ;  /* 0x00000018061a7220 */ /* 0x040fe20000410000 */
[----:B------:R-:W-:Y:S02]  /*7120*/  HADD2.F32 R4, -RZ, R3.H1_H1 ;  /* 0x30000003ff047230 */ /* 0x000fe40000004100 */
[-C--:B------:R-:W-:Y:S01]  /*7130*/  FMUL.FTZ R30, R6, R14.reuse ;  /* 0x0000000e061e7220 */ /* 0x080fe20000410000 */
[----:B------:R-:W-:Y:S02]  /*7140*/  HADD2.F32 R13, -RZ, R13.H0_H0 ;  /* 0x2000000dff0d7230 */ /* 0x000fe40000004100 */
[----:B------:R-:W-:Y:S01]  /*7150*/  FFMA.FTZ R26, R5, R14, -R26 ;  /* 0x0000000e051a7223 */ /* 0x000fe2000001081a */
[----:B------:R-:W-:-:S02]  /*7160*/  HADD2.F32 R3, -RZ, R3.H0_H0 ;  /* 0x20000003ff037230 */ /* 0x000fc40000004100 */
[C---:B------:R-:W-:Y:S01]  /*7170*/  FMUL.FTZ R6, R4.reuse, R15 ;  /* 0x0000000f04067220 */ /* 0x040fe20000410000 */
[----:B------:R-:W-:Y:S01]  /*7180*/  FFMA.FTZ R25, R5, R24, R30 ;  /* 0x0000001805197223 */ /* 0x000fe2000001001e */
[-C--:B------:R-:W-:Y:S01]  /*7190*/  FMUL.FTZ R4, R4, R13.reuse ;  /* 0x0000000d04047220 */ /* 0x080fe20000410000 */
[----:B------:R-:W-:Y:S02]  /*71a0*/  HADD2.F32 R5, -RZ, R21.H1_H1 ;  /* 0x30000015ff057230 */ /* 0x000fe40000004100 */
[C---:B------:R-:W-:Y:S01]  /*71b0*/  FFMA.FTZ R24, R3.reuse, R13, -R6 ;  /* 0x0000000d03187223 */ /* 0x040fe20000010806 */
[--C-:B------:R-:W-:Y:S02]  /*71c0*/  HADD2.F32 R13, -RZ, R29.reuse.H1_H1 ;  /* 0x3000001dff0d7230 */ /* 0x100fe40000004100 */
[----:B------:R-:W-:Y:S01]  /*71d0*/  FFMA.FTZ R15, R3, R15, R4 ;  /* 0x0000000f030f7223 */ /* 0x000fe20000010004 */
[----:B------:R-:W-:Y:S02]  /*71e0*/  HADD2.F32 R4, -RZ, R12.H1_H1 ;  /* 0x3000000cff047230 */ /* 0x000fe40000004100 */
[----:B------:R-:W-:-:S02]  /*71f0*/  HADD2.F32 R14, -RZ, R29.H0_H0 ;  /* 0x2000001dff0e7230 */ /* 0x000fc40000004100 */
[----:B------:R-:W-:Y:S02]  /*7200*/  HADD2.F32 R3, -RZ, R7.H1_H1 ;  /* 0x30000007ff037230 */ /* 0x000fe40000004100 */
[C---:B------:R-:W-:Y:S01]  /*7210*/  FMUL.FTZ R30, R4.reuse, R5 ;  /* 0x00000005041e7220 */ /* 0x040fe20000410000 */
[----:B------:R-:W-:Y:S02]  /*7220*/  HADD2.F32 R6, -RZ, R21.H0_H0 ;  /* 0x20000015ff067230 */ /* 0x000fe40000004100 */
        /* <DEDUP_REMOVED lines=17> */
[----:B------:R0:W-:Y:S02]  /*7340*/  STS.128 [R0+0xb000], R4 ;  /* 0x00b0000400007388 */ /* 0x0001e40000000c00 */
.L_x_1447:
[----:B------:R-:W-:Y:S05]  /*7350*/  BSYNC B1 ;  /* 0x0000000000017941 */ /* 0x000fea0003800000 */
.L_x_1446:
[----:B------:R-:W-:Y:S05]  /*7360*/  @P1 BRA `(.L_x_1445) ;  /* 0x0000001c00141947 */ /* 0x000fea0003800000 */
[----:B------:R-:W-:Y:S01]  /*7370*/  LOP3.LUT P0, RZ, R20, 0x2, RZ, 0xc0, !PT ;  /* 0x0000000214ff7812 */ /* 0x000fe2000780c0ff */
[----:B-----5:R-:W-:Y:S01]  /*7380*/  IMAD.IADD R3, R22, 0x1, R39 ;  /* 0x0000000116037824 */ /* 0x020fe200078e0227 */
[----:B------:R-:W-:Y:S02]  /*7390*/  SHF.R.U32.HI R13, RZ, 0x8, R11 ;  /* 0x00000008ff0d7819 */ /* 0x000fe4000001160b */
[----:B------:R-:W-:Y:S01]  /*73a0*/  SHF.R.U32.HI R24, RZ, 0x8, R9 ;  /* 0x00000008ff187819 */ /* 0x000fe20000011609 */
[----:B0-----:R-:W-:Y:S01]  /*73b0*/  VIADD R0, R3, 0x20 ;  /* 0x0000002003007836 */ /* 0x001fe20000000000 */
[----:B------:R-:W-:Y:S02]  /*73c0*/  SHF.R.U32.HI R15, RZ, 0x8, R8 ;  /* 0x00000008ff0f7819 */ /* 0x000fe40000011608 */
[----:B----4-:R-:W-:Y:S02]  /*73d0*/  LOP3.LUT R14, R11, 0xff, RZ, 0xc0, !PT ;  /* 0x000000ff0b0e7812 */ /* 0x010fe400078ec0ff */
[----:B------:R-:W-:-:S02]  /*73e0*/  LOP3.LUT R25, R9, 0xff, RZ, 0xc0, !PT ;  /* 0x000000ff09197812 */ /* 0x000fc400078ec0ff */
[----:B------:R-:W-:Y:S01]  /*73f0*/  LOP3.LUT R13, R13, 0xff, RZ, 0xc0, !PT ;  /* 0x000000ff0d0d7812 */ /* 0x000fe200078ec0ff */
[----:B------:R-:W-:Y:S01]  /*7400*/  @P0 VIADD R0, R3, 0xffffffe0 ;  /* 0xffffffe003000836 */ /* 0x000fe20000000000 */
[----:B------:R-:W-:Y:S02]  /*7410*/  LOP3.LUT R24, R24, 0xff, RZ, 0xc0, !PT ;  /* 0x000000ff18187812 */ /* 0x000fe400078ec0ff */
[----:B------:R-:W-:Y:S02]  /*7420*/  SHF.R.U32.HI R3, RZ, 0x8, R10 ;  /* 0x00000008ff037819 */ /* 0x000fe4000001160a */
[----:B-1-3--:R-:W0:Y:S01]  /*7430*/  LDS.128 R4, [R0+0xb000] ;  /* 0x00b0000000047984 */ /* 0x00ae220000000c00 */
[----:B------:R-:W-:Y:S02]  /*7440*/  LOP3.LUT R20, R15, 0xff, RZ, 0xc0, !PT ;  /* 0x000000ff0f147812 */ /* 0x000fe400078ec0ff */
[----:B------:R-:W-:Y:S02]  /*7450*/  PRMT R15, R13, 0x7604, R14 ;  /* 0x000076040d0f7816 */ /* 0x000fe4000000000e */
[----:B------:R-:W-:-:S02]  /*7460*/  PRMT R25, R24, 0x7604, R25 ;  /* 0x0000760418197816 */ /* 0x000fc40000000019 */
[----:B------:R-:W-:Y:S02]  /*7470*/  SHF.R.U32.HI R14, RZ, 0x10, R11 ;  /* 0x00000010ff0e7819 */ /* 0x000fe4000001160b */
[----:B------:R-:W-:Y:S02]  /*7480*/  SHF.R.U32.HI R24, RZ, 0x10, R9 ;  /* 0x00000010ff187819 */ /* 0x000fe40000011609 */
[----:B------:R-:W-:Y:S02]  /*7490*/  LOP3.LUT R12, R10, 0xff, RZ, 0xc0, !PT ;  /* 0x000000ff0a0c7812 */ /* 0x000fe400078ec0ff */
[----:B------:R-:W-:Y:S02]  /*74a0*/  LOP3.LUT R3, R3, 0xff, RZ, 0xc0, !PT ;  /* 0x000000ff03037812 */ /* 0x000fe400078ec0ff */
[----:B------:R-:W-:Y:S02]  /*74b0*/  LOP3.LUT R14, R14, 0xff, RZ, 0xc0, !PT ;  /* 0x000000ff0e0e7812 */ /* 0x000fe400078ec0ff */
[----:B------:R-:W-:-:S02]  /*74c0*/  LOP3.LUT R24, R24, 0xff, RZ, 0xc0, !PT ;  /* 0x000000ff18187812 */ /* 0x000fc400078ec0ff */
[----:B------:R-:W-:Y:S02]  /*74d0*/  LOP3.LUT R21, R8, 0xff, RZ, 0xc0, !PT ;  /* 0x000000ff08157812 */ /* 0x000fe400078ec0ff */
[----:B------:R-:W-:Y:S02]  /*74e0*/  PRMT R12, R3, 0x7604, R12 ;  /* 0x00007604030c7816 */ /* 0x000fe4000000000c */
[----:B------:R-:W-:Y:S02]  /*74f0*/  SHF.R.U32.HI R3, RZ, 0x10, R10 ;  /* 0x00000010ff037819 */ /* 0x000fe4000001160a */
[----:B------:R-:W-:Y:S02]  /*7500*/  SHF.R.U32.HI R13, RZ, 0x10, R8 ;  /* 0x00000010ff0d7819 */ /* 0x000fe40000011608 */
[----:B------:R-:W-:Y:S02]  /*7510*/  PRMT R15, R14, 0x7054, R15 ;  /* 0x000070540e0f7816 */ /* 0x000fe4000000000f */
[----:B------:R-:W-:-:S02]  /*7520*/  PRMT R25, R24, 0x7054, R25 ;  /* 0x0000705418197816 */ /* 0x000fc40000000019 */
[----:B------:R-:W-:Y:S02]  /*7530*/  PRMT R21, R20, 0x7604, R21 ;  /* 0x0000760414157816 */ /* 0x000fe40000000015 */
[----:B------:R-:W-:Y:S02]  /*7540*/  LOP3.LUT R3, R3, 0xff, RZ, 0xc0, !PT ;  /* 0x000000ff03037812 */ /* 0x000fe400078ec0ff */
[----:B------:R-:W-:Y:S02]  /*7550*/  LOP3.LUT R20, R13, 0xff, RZ, 0xc0, !PT ;  /* 0x000000ff0d147812 */ /* 0x000fe400078ec0ff */
[----:B------:R-:W-:Y:S02]  /*7560*/  LOP3.LUT R25, R25, 0xff000000, R9, 0xf8, !PT ;  /* 0xff00000019197812 */ /* 0x000fe400078ef809 */
[----:B------:R-:W-:Y:S02]  /*7570*/  LOP3.LUT R15, R15, 0xff000000, R11, 0xf8, !PT ;  /* 0xff0000000f0f7812 */ /* 0x000fe400078ef80b */
[----:B------:R-:W-:-:S02]  /*7580*/  PRMT R13, R3, 0x7054, R12 ;  /* 0x00007054030d7816 */ /* 0x000fc4000000000c */
[----:B------:R-:W-:Y:S02]  /*7590*/  PRMT R21, R20, 0x7054, R21 ;  /* 0x0000705414157816 */ /* 0x000fe40000000015 */
        /* <DEDUP_REMOVED lines=8> */
[----:B------:R-:W-:Y:S01]  /*7620*/  LOP3.LUT R13, R13, 0xff000000, R10, 0xf8, !PT ;  /* 0xff0000000d0d7812 */ /* 0x000fe200078ef80a */
[----:B------:R-:W-:Y:S01]  /*7630*/  HADD2.F32 R14, -RZ, R12.H1_H1 ;  /* 0x3000000cff0e7230 */ /* 0x000fe20000004100 */
        /* <DEDUP_REMOVED lines=82> */
.L_x_1439:
[----:B------:R-:W0:Y:S01]  /*7b60*/  LDC R21, c[0x0][0x448] ;  /* 0x00011200ff157b82 */ /* 0x000e220000000800 */
[----:B------:R-:W-:Y:S01]  /*7b70*/  IMAD.MOV.U32 R6, RZ, RZ, R24 ;  /* 0x000000ffff067224 */ /* 0x000fe200078e0018 */
[----:B------:R-:W-:Y:S01]  /*7b80*/  ULDC.64 UR4, c[0x0][0x3f8] ;  /* 0x0000fe0000047ab9 */ /* 0x000fe20000000a00 */
[----:B------:R-:W-:Y:S01]  /*7b90*/  IMAD.MOV.U32 R7, RZ, RZ, R29 ;  /* 0x000000ffff077224 */ /* 0x000fe200078e001d */
[----:B------:R-:W-:Y:S01]  /*7ba0*/  ULDC.64 UR6, c[0x0][0x408] ;  /* 0x0001020000067ab9 */ /* 0x000fe20000000a00 */
[----:B------:R-:W-:Y:S01]  /*7bb0*/  IMAD.MOV.U32 R8, RZ, RZ, R26 ;  /* 0x000000ffff087224 */ /* 0x000fe200078e001a */
[----:B------:R-:W-:Y:S01]  /*7bc0*/  ULDC.64 UR8, c[0x0][0x400] ;  /* 0x0001000000087ab9 */ /* 0x000fe20000000a00 */
        /* <DEDUP_REMOVED lines=9> */
[----:B------:R-:W-:Y:S02]  /*7c60*/  IMAD R4, R0, UR4, RZ ;  /* 0x0000000400047c24 */ /* 0x000fe4000f8e02ff */
[----:B------:R-:W-:-:S04]  /*7c70*/  IMAD.WIDE.U32 R8, R3, UR6, R8 ;  /* 0x0000000603087c25 */ /* 0x000fc8000f8e0008 */
[----:B------:R-:W-:Y:S02]  /*7c80*/  IMAD R0, R0, UR6, RZ ;  /* 0x0000000600007c24 */ /* 0x000fe4000f8e02ff */
[C---:B------:R-:W-:Y:S01]  /*7c90*/  IMAD R13, R3.reuse, UR5, R4 ;  /* 0x00000005030d7c24 */ /* 0x040fe2000f8e0204 */
[----:B------:R-:W-:Y:S01]  /*7ca0*/  ULDC.64 UR4, c[0x0][0x3e8] ;  /* 0x0000fa0000047ab9 */ /* 0x000fe20000000a00 */
[----:B------:R-:W-:Y:S01]  /*7cb0*/  IMAD R3, R3, UR7, R0 ;  /* 0x0000000703037c24 */ /* 0x000fe2000f8e0200 */
[----:B------:R-:W-:Y:S01]  /*7cc0*/  IADD3 R5, P0, R6, UR4, RZ ;  /* 0x0000000406057c10 */ /* 0x000fe2000ff1e0ff */
[----:B------:R-:W-:Y:S01]  /*7cd0*/  UMOV UR4, 0xffffffff ;  /* 0xffffffff00047882 */ /* 0x000fe20000000000 */
[----:B------:R-:W-:Y:S02]  /*7ce0*/  IADD3 R0, P1, R8, UR8, RZ ;  /* 0x0000000808007c10 */ /* 0x000fe4000ff3e0ff */
[----:B------:R-:W-:Y:S02]  /*7cf0*/  IADD3.X R13, R7, UR5, R13, P0, !PT ;  /* 0x00000005070d7c10 */ /* 0x000fe400087fe40d */
[----:B------:R-:W-:Y:S01]  /*7d00*/  IADD3.X R7, R9, UR9, R3, P1, !PT ;  /* 0x0000000909077c10 */ /* 0x000fe20008ffe403 */
[----:B------:R-:W-:Y:S08]  /*7d10*/  BRA.DIV UR4, `(.L_x_1448) ;  /* 0x000001ee04cc7947 */ /* 0x000ff0000b800000 */
[----:B------:R0:W1:Y:S04]  /*7d20*/  SHFL.IDX PT, R3, R13, RZ, 0x1e1f ;  /* 0x001e1fff0d037589 */ /* 0x00006800000e0000 */
[----:B------:R-:W2:Y:S04]  /*7d30*/  SHFL.IDX PT, R5, R5, RZ, 0x1e1f ;  /* 0x001e1fff05057589 */ /* 0x000ea800000e0000 */
[----:B------:R-:W3:Y:S04]  /*7d40*/  SHFL.IDX PT, R7, R7, RZ, 0x1e1f ;  /* 0x001e1fff07077589 */ /* 0x000ee800000e0000 */
[----:B------:R0:W4:Y:S02]  /*7d50*/  SHFL.IDX PT, R14, R0, RZ, 0x1e1f ;  /* 0x001e1fff000e7589 */ /* 0x00012400000e0000 */
.L_x_1736:
[----:B0-----:R-:W5:Y:S01]  /*7d60*/  LDL R0, [R1+0x4] ;  /* 0x0000040001007983 */ /* 0x001f620000100800 */
[----:B------:R-:W0:Y:S03]  /*7d70*/  LDC R29, c[0x0][0x3f4] ;  /* 0x0000fd00ff1d7b82 */ /* 0x000e260000000800 */
        /* <DEDUP_REMOVED lines=12> */
[----:B0-----:R-:W-:Y:S06]  /*7e40*/  @P0 BRA `(.L_x_1450) ;  /* 0x0000000000280947 */ /* 0x001fec0003800000 */
[----:B------:R-:W-:Y:S01]  /*7e50*/  ULDC UR4, c[0x0][0x3f4] ;  /* 0x0000fd0000047ab9 */ /* 0x000fe20000000800 */
[C---:B------:R-:W-:Y:S02]  /*7e60*/  IADD3 R4, P0, R18.reuse, R5, RZ ;  /* 0x0000000512047210 */ /* 0x040fe40007f1e0ff */
[----:B------:R-:W-:Y:S02]  /*7e70*/  CS2R R24, SRZ ;  /* 0x0000000000187805 */ /* 0x000fe4000001ff00 */
[C---:B------:R-:W-:Y:S02]  /*7e80*/  ISETP.GE.AND P2, PT, R18.reuse, UR4, PT ;  /* 0x0000000412007c0c */ /* 0x040fe4000bf46270 */
[----:B----4-:R-:W-:Y:S01]  /*7e90*/  IADD3 R14, P1, R18, R14, RZ ;  /* 0x0000000e120e7210 */ /* 0x010fe20007f3e0ff */
[----:B-1----:R-:W-:-:S04]  /*7ea0*/  IMAD.X R5, R3, 0x1, R19, P0 ;  /* 0x0000000103057824 */ /* 0x002fc800000e0613 */
[----:B---3--:R-:W-:-:S06]  /*7eb0*/  IMAD.X R15, R7, 0x1, R19, P1 ;  /* 0x00000001070f7824 */ /* 0x008fcc00008e0613 */
[----:B------:R-:W-:Y:S05]  /*7ec0*/  @P2 BRA `(.L_x_1450) ;  /* 0x0000000000082947 */ /* 0x000fea0003800000 */
[----:B------:R0:W5:Y:S04]  /*7ed0*/  LD.E.128 R24, desc[UR44][R4.64] ;  /* 0x0000002c04187980 */ /* 0x000168000c101d00 */
[----:B------:R0:W5:Y:S02]  /*7ee0*/  LD.E.128 R8, desc[UR44][R14.64] ;  /* 0x0000002c0e087980 */ /* 0x000164000c101d00 */
.L_x_1450:
[----:B------:R-:W-:Y:S05]  /*7ef0*/  BSYNC B1 ;  /* 0x0000000000017941 */ /* 0x000fea0003800000 */
.L_x_1449:
[----:B------:R-:W2:Y:S01]  /*7f00*/  LDL.LU R0, [R1+0x54] ;  /* 0x0000540001007983 */ /* 0x000ea20000300800 */
[----:B------:R-:W3:Y:S01]  /*7f10*/  SYNCS.PHASECHK.TRANS64.TRYWAIT P1, [R22+URZ+0x13200], R13 ;  /* 0x0132000d160075a7 */ /* 0x000ee2000802017f */
[----:B-1----:R-:W0:Y:S01]  /*7f20*/  S2R R3, SR_TID.X ;  /* 0x0000000000037919 */ /* 0x002e220000002100 */
[----:B------:R-:W-:Y:S01]  /*7f30*/  ISETP.GE.AND P0, PT, R18, R29, PT ;  /* 0x0000001d1200720c */ /* 0x000fe20003f06270 */
[----:B------:R-:W-:Y:S01]  /*7f40*/  BSSY B1, `(.L_x_1451) ;  /* 0x0000009000017945 */ /* 0x000fe20003800000 */
[C---:B0-----:R-:W-:Y:S02]  /*7f50*/  VIADD R4, R3.reuse, 0xffffff80 ;  /* 0xffffff8003047836 */ /* 0x041fe40000000000 */
[----:B------:R-:W-:-:S05]  /*7f60*/  VIADD R3, R3, 0xffffff80 ;  /* 0xffffff8003037836 */ /* 0x000fca0000000000 */
[----:B------:R-:W-:-:S04]  /*7f70*/  LEA.HI R3, R3, R4, RZ, 0x1 ;  /* 0x0000000403037211 */ /* 0x000fc800078f08ff */
[----:B------:R-:W-:Y:S01]  /*7f80*/  SHF.R.S32.HI R3, RZ, 0x1, R3 ;  /* 0x00000001ff037819 */ /* 0x000fe20000011403 */
[----:B--2---:R-:W-:-:S05]  /*7f90*/  IMAD R0, R0, -0xc0, R21 ;  /* 0xffffff4000007824 */ /* 0x004fca00078e0215 */
[----:B------:R-:W-:-:S04]  /*7fa0*/  VIMNMX R0, R0, 0xc0, PT ;  /* 0x000000c000007848 */ /* 0x000fc80003fe0100 */
[----:B------:R-:W-:Y:S01]  /*7fb0*/  ISETP.GE.OR P0, PT, R3, R0, P0 ;  /* 0x000000000300720c */ /* 0x000fe20000706670 */
[----:B---3--:R-:W-:-:S12]  /*7fc0*/  @!P1 BRA `(.L_x_1452) ;  /* 0x000001ec008c9947 */ /* 0x008fd80003800000 */
.L_x_1737:
[----:B------:R-:W-:Y:S05]  /*7fd0*/  BSYNC B1 ;  /* 0x0000000000017941 */ /* 0x000fea0003800000 */
.L_x_1451:
[----:B------:R-:W-:Y:S05]  /*7fe0*/  @P0 BRA `(.L_x_1445) ;  /* 0x0000000c00f40947 */ /* 0x000fea0003800000 */
[----:B------:R-:W2:Y:S04]  /*7ff0*/  LDL R31, [R1+0x4c] ;  /* 0x00004c00011f7983 */ /* 0x000ea80000100800 */
[----:B------:R-:W3:Y:S01]  /*8000*/  LDL R51, [R1+0x70] ;  /* 0x0000700001337983 */ /* 0x000ee20000100800 */
[----:B-----5:R-:W-:Y:S01]  /*8010*/  SHF.R.U32.HI R0, RZ, 0x8, R24 ;  /* 0x00000008ff007819 */ /* 0x020fe20000011618 */
[----:B------:R-:W-:Y:S01]  /*8020*/  IMAD.SHL.U32 R20, R20, 0x80, RZ ;  /* 0x0000008014147824 */ /* 0x000fe200078e00ff */
[----:B------:R-:W-:Y:S02]  /*8030*/  LOP3.LUT R3, R24, 0xff, RZ, 0xc0, !PT ;  /* 0x000000ff18037812 */ /* 0x000fe400078ec0ff */
[----:B------:R-:W-:Y:S02]  /*8040*/  LOP3.LUT R0, R0, 0xff, RZ, 0xc0, !PT ;  /* 0x000000ff00007812 */ /* 0x000fe400078ec0ff */
[----:B------:R-:W-:-:S02]  /*8050*/  SHF.R.U32.HI R4, RZ, 0x8, R25 ;  /* 0x00000008ff047819 */ /* 0x000fc40000011619 */
[----:B------:R-:W-:Y:S01]  /*8060*/  PRMT R30, R0, 0x7604, R3 ;  /* 0x00007604001e7816 */ /* 0x000fe20000000003 */
[----:B------:R-:W-:Y:S01]  /*8070*/  IMAD.IADD R0, R18, 0x1, R29 ;  /* 0x0000000112007824 */ /* 0x000fe200078e021d */
[----:B------:R-:W-:Y:S02]  /*8080*/  LOP3.LUT R5, R25, 0xff, RZ, 0xc0, !PT ;  /* 0x000000ff19057812 */ /* 0x000fe400078ec0ff */
[----:B------:R-:W-:Y:S02]  /*8090*/  LOP3.LUT R4, R4, 0xff, RZ, 0xc0, !PT ;  /* 0x000000ff04047812 */ /* 0x000fe400078ec0ff */
[----:B------:R-:W-:Y:S02]  /*80a0*/  SHF.R.U32.HI R3, RZ, 0x8, R26 ;  /* 0x00000008ff037819 */ /* 0x000fe4000001161a */
[----:B0-----:R-:W-:Y:S02]  /*80b0*/  LOP3.LUT R13, R20, 0x180, RZ, 0xc0, !PT ;  /* 0x00000180140d7812 */ /* 0x001fe400078ec0ff */
[----:B------:R-:W-:-:S02]  /*80c0*/  PRMT R21, R4, 0x7604, R5 ;  /* 0x0000760404157816 */ /* 0x000fc40000000005 */
[----:B------:R-:W-:Y:S02]  /*80d0*/  LOP3.LUT R4, R26, 0xff, RZ, 0xc0, !PT ;  /* 0x000000ff1a047812 */ /* 0x000fe400078ec0ff */
[----:B------:R-:W-:Y:S02]  /*80e0*/  LOP3.LUT R3, R3, 0xff, RZ, 0xc0, !PT ;  /* 0x000000ff03037812 */ /* 0x000fe400078ec0ff */
[----:B------:R-:W-:Y:S02]  /*80f0*/  LOP3.LUT R0, R13, 0x30, R0, 0xf8, !PT ;  /* 0x000000300d007812 */ /* 0x000fe400078ef800 */
[----:B------:R-:W-:Y:S02]  /*8100*/  SHF.R.U32.HI R7, RZ, 0x8, R8 ;  /* 0x00000008ff077819 */ /* 0x000fe40000011608 */
[----:B------:R-:W-:Y:S02]  /*8110*/  SHF.R.U32.HI R13, RZ, 0x3, R13 ;  /* 0x00000003ff0d7819 */ /* 0x000fe4000001160d */
[----:B------:R-:W-:-:S02]  /*8120*/  PRMT R32, R3, 0x7604, R4 ;  /* 0x0000760403207816 */ /* 0x000fc40000000004 */
[----:B------:R-:W-:Y:S02]  /*8130*/  LOP3.LUT R12, R8, 0xff, RZ, 0xc0, !PT ;  /* 0x000000ff080c7812 */ /* 0x000fe400078ec0ff */
[----:B------:R-:W-:Y:S02]  /*8140*/  LOP3.LUT R7, R7, 0xff, RZ, 0xc0, !PT ;  /* 0x000000ff07077812 */ /* 0x000fe400078ec0ff */
[----:B------:R-:W-:Y:S02]  /*8150*/  LOP3.LUT R3, R0, R13, RZ, 0x3c, !PT ;  /* 0x0000000d00037212 */ /* 0x000fe400078e3cff */
[----:B------:R-:W-:Y:S02]  /*8160*/  SHF.R.U32.HI R0, RZ, 0x8, R9 ;  /* 0x00000008ff007819 */ /* 0x000fe40000011609 */
[----:B------:R-:W-:Y:S02]  /*8170*/  PRMT R35, R7, 0x7604, R12 ;  /* 0x0000760407237816 */ /* 0x000fe4000000000c */
[----:B------:R-:W-:-:S02]  /*8180*/  LOP3.LUT R13, R9, 0xff, RZ, 0xc0, !PT ;  /* 0x000000ff090d7812 */ /* 0x000fc400078ec0ff */
[----:B------:R-:W-:Y:S02]  /*8190*/  SHF.R.U32.HI R12, RZ, 0x8, R10 ;  /* 0x00000008ff0c7819 */ /* 0x000fe4000001160a */
[----:B----4-:R-:W-:Y:S02]  /*81a0*/  SHF.R.U32.HI R14, RZ, 0x8, R11 ;  /* 0x00000008ff0e7819 */ /* 0x010fe4000001160b */
[----:B------:R-:W-:Y:S02]  /*81b0*/  LOP3.LUT R0, R0, 0xff, RZ, 0xc0, !PT ;  /* 0x000000ff00007812 */ /* 0x000fe400078ec0ff */
[----:B------:R-:W-:Y:S02]  /*81c0*/  SHF.R.U32.HI R5, RZ, 0x8, R27 ;  /* 0x00000008ff057819 */ /* 0x000fe4000001161b */
[----:B------:R-:W-:Y:S02]  /*81d0*/  LOP3.LUT R15, R10, 0xff, RZ, 0xc0, !PT ;  /* 0x000000ff0a0f7812 */ /* 0x000fe400078ec0ff */
[----:B------:R-:W-:-:S02]  /*81e0*/  LOP3.LUT R12, R12, 0xff, RZ, 0xc0, !PT ;  /* 0x000000ff0c0c7812 */ /* 0x000fc400078ec0ff */
[----:B------:R-:W-:Y:S02]  /*81f0*/  LOP3.LUT R14, R14, 0xff, RZ, 0xc0, !PT ;  /* 0x000000ff0e0e7812 */ /* 0x000fe400078ec0ff */
[----:B------:R-:W-:Y:S02]  /*8200*/  PRMT R36, R0, 0x7604, R13 ;  /* 0x0000760400247816 */ /* 0x000fe4000000000d */
[----:B------:R-:W-:Y:S02]  /*8210*/  LOP3.LUT R29, R11, 0xff, RZ, 0xc0, !PT ;  /* 0x000000ff0b1d7812 */ /* 0x000fe400078ec0ff */
[----:B------:R-:W-:Y:S02]  /*8220*/  LOP3.LUT R6, R27, 0xff, RZ, 0xc0, !PT ;  /* 0x000000ff1b067812 */ /* 0x000fe400078ec0ff */
[----:B------:R-:W-:Y:S02]  /*8230*/  LOP3.LUT R5, R5, 0xff, RZ, 0xc0, !PT ;  /* 0x000000ff05057812 */ /* 0x000fe400078ec0ff */
[----:B------:R-:W-:-:S02]  /*8240*/  PRMT R37, R12, 0x7604, R15 ;  /* 0x000076040c257816 */ /* 0x000fc4000000000f */
[----:B------:R-:W-:Y:S02]  /*8250*/  PRMT R43, R14, 0x7604, R29 ;  /* 0x000076040e2b7816 */ /* 0x000fe4000000001d */
[----:B------:R-:W-:Y:S02]  /*8260*/  PRMT R34, R5, 0x7604, R6 ;  /* 0x0000760405227816 */ /* 0x000fe40000000006 */
[----:B------:R-:W-:Y:S02]  /*8270*/  SHF.R.U32.HI R20, RZ, 0x10, R25 ;  /* 0x00000010ff147819 */ /* 0x000fe40000011619 */
[----:B------:R-:W-:Y:S02]  /*8280*/  SHF.R.U32.HI R29, RZ, 0x10, R26 ;  /* 0x00000010ff1d7819 */ /* 0x000fe4000001161a */
[----:B------:R-:W-:Y:S02]  /*8290*/  LOP3.LUT R20, R20, 0xff, RZ, 0xc0, !PT ;  /* 0x000000ff14147812 */ /* 0x000fe400078ec0ff */
[----:B------:R-:W-:-:S04]  /*82a0*/  SHF.R.U32.HI R33, RZ, 0x10, R27 ;  /* 0x00000010ff217819 */ /* 0x000fc8000001161b */
[----:B------:R-:W-:-:S04]  /*82b0*/  LOP3.LUT R33, R33, 0xff, RZ, 0xc0, !PT ;  /* 0x000000ff21217812 */ /* 0x000fc800078ec0ff */
[----:B------:R-:W-:Y:S02]  /*82c0*/  PRMT R33, R33, 0x7054, R34 ;  /* 0x0000705421217816 */ /* 0x000fe40000000022 */
[----:B--2---:R-:W-:Y:S02]  /*82d0*/  IADD3 R0, R22, R31, R3 ;  /* 0x0000001f16007210 */ /* 0x004fe40007ffe003 */
[----:B------:R-:W-:Y:S01]  /*82e0*/  SHF.R.U32.HI R3, RZ, 0x10, R24 ;  /* 0x00000010ff037819 */ /* 0x000fe20000011618 */
[----:B---3--:R-:W-:Y:S01]  /*82f0*/  LDS.128 R4, [R51+0xb000] ;  /* 0x00b0000033047984 */ /* 0x008fe20000000c00 */
[----:B------:R-:W-:Y:S02]  /*8300*/  LOP3.LUT R31, R29, 0xff, RZ, 0xc0, !PT ;  /* 0x000000ff1d1f7812 */ /* 0x000fe400078ec0ff */
[----:B------:R-:W-:Y:S01]  /*8310*/  PRMT R29, R20, 0x7054, R21 ;  /* 0x00007054141d7816 */ /* 0x000fe20000000015 */
[----:B------:R-:W0:Y:S01]  /*8320*/  LDS.128 R12, [R0+0xb000] ;  /* 0x00b00000000c7984 */ /* 0x000e220000000c00 */
[----:B------:R-:W-:-:S02]  /*8330*/  SHF.R.U32.HI R21, RZ, 0x10, R9 ;  /* 0x00000010ff157819 */ /* 0x000fc40000011609 */
[----:B------:R-:W-:Y:S02]  /*8340*/  LOP3.LUT R3, R3, 0xff, RZ, 0xc0, !PT ;  /* 0x000000ff03037812 */ /* 0x000fe400078ec0ff */
[----:B------:R-:W-:Y:S02]  /*8350*/  PRMT R31, R31, 0x7054, R32 ;  /* 0x000070541f1f7816 */ /* 0x000fe40000000020 */
[----:B------:R-:W-:Y:S02]  /*8360*/  SHF.R.U32.HI R32, RZ, 0x10, R11 ;  /* 0x00000010ff207819 */ /* 0x000fe4000001160b */
[----:B------:R-:W-:Y:S02]  /*8370*/  LOP3.LUT R21, R21, 0xff, RZ, 0xc0, !PT ;  /* 0x000000ff15157812 */ /* 0x000fe400078ec0ff */
[----:B------:R-:W-:Y:S02]  /*8380*/  PRMT R3, R3, 0x7054, R30 ;  /* 0x0000705403037816 */ /* 0x000fe4000000001e */
[----:B------:R-:W-:-:S02]  /*8390*/  SHF.R.U32.HI R20, RZ, 0x10, R8 ;  /* 0x00000010ff147819 */ /* 0x000fc40000011608 */
[----:B------:R-:W-:Y:S02]  /*83a0*/  SHF.R.U32.HI R30, RZ, 0x10, R10 ;  /* 0x00000010ff1e7819 */ /* 0x000fe4000001160a */
[----:B------:R-:W-:Y:S02]  /*83b0*/  LOP3.LUT R32, R32, 0xff, RZ, 0xc0, !PT ;  /* 0x000000ff20207812 */ /* 0x000fe400078ec0ff */
[----:B------:R-:W-:Y:S02]  /*83c0*/  PRMT R39, R21, 0x7054, R36 ;  /* 0x0000705415277816 */ /* 0x000fe40000000024 */
[----:B------:R-:W-:Y:S02]  /*83d0*/  LOP3.LUT R20, R20, 0xff, RZ, 0xc0, !PT ;  /* 0x000000ff14147812 */ /* 0x000fe400078ec0ff */
[----:B------:R-:W-:Y:S02]  /*83e0*/  LOP3.LUT R30, R30, 0xff, RZ, 0xc0, !PT ;  /* 0x000000ff1e1e7812 */ /* 0x000fe400078ec0ff */
[----:B------:R-:W-:-:S02]  /*83f0*/  PRMT R43, R32, 0x7054, R43 ;  /* 0x00007054202b7816 */ /* 0x000fc4000000002b */
[----:B------:R-:W-:Y:S02]  /*8400*/  LOP3.LUT R39, R39, 0xff000000, R9, 0xf8, !PT ;  /* 0xff00000027277812 */ /* 0x000fe400078ef809 */
[----:B------:R-:W-:Y:S02]  /*8410*/  PRMT R35, R20, 0x7054, R35 ;  /* 0x0000705414237816 */ /* 0x000fe40000000023 */
[----:B------:R-:W-:Y:S02]  /*8420*/  LOP3.LUT R21, R3, 0xff000000, R24, 0xf8, !PT ;  /* 0xff00000003157812 */ /* 0x000fe400078ef818 */
[----:B------:R-:W-:Y:S02]  /*8430*/  PRMT R41, R30, 0x7054, R37 ;  /* 0x000070541e297816 */ /* 0x000fe40000000025 */
[----:B------:R-:W-:Y:S02]  /*8440*/  LOP3.LUT R24, R29, 0xff000000, R25, 0xf8, !PT ;  /* 0xff0000001d187812 */ /* 0x000fe400078ef819 */
[----:B------:R-:W-:-:S02]  /*8450*/  LOP3.LUT R43, R43, 0xff000000, R11, 0xf8, !PT ;  /* 0xff0000002b2b7812 */ /* 0x000fc400078ef80b */
[----:B------:R-:W-:Y:S02]  /*8460*/  F2FP.F16.E4M3.UNPACK_B R40, R39 ;  /* 0x00000027ff28723e */ /* 0x000fe400020006ff */
[----:B0-----:R-:W-:Y:S02]  /*8470*/  F2FP.F16.E4M3.UNPACK_B R11, R13 ;  /* 0x0000000dff0b723e */ /* 0x001fe400020006ff */
[----:B------:R-:W-:Y:S01]  /*8480*/  LOP3.LUT R3, R31, 0xff000000, R26, 0xf8, !PT ;  /* 0xff0000001f037812 */ /* 0x000fe200078ef81a */
[--C-:B------:R-:W-:Y:S01]  /*8490*/  HADD2.F32 R42, -RZ, R40.reuse.H0_H0 ;  /* 0x20000028ff2a7230 */ /* 0x100fe20000004100 */
[----:B------:R-:W-:Y:S01]  /*84a0*/  LOP3.LUT R29, R35, 0xff000000, R8, 0xf8, !PT ;  /* 0xff000000231d7812 */ /* 0x000fe200078ef808 */
[----:B------:R-:W-:Y:S01]  /*84b0*/  HADD2.F32 R40, -RZ, R40.H1_H1 ;  /* 0x30000028ff287230 */ /* 0x000fe20000004100 */
[----:B------:R-:W-:Y:S02]  /*84c0*/  LOP3.LUT R8, R41, 0xff000000, R10, 0xf8, !PT ;  /* 0xff00000029087812 */ /* 0x000fe400078ef80a */
[----:B------:R-:W-:-:S02]  /*84d0*/  F2FP.F16.E4M3.UNPACK_B R31, R24 ;  /* 0x00000018ff1f723e */ /* 0x000fc400020006ff */
[-C--:B------:R-:W-:Y:S02]  /*84e0*/  F2FP.F16.E4M3.UNPACK_B R10, R5.reuse ;  /* 0x00000005ff0a723e */ /* 0x080fe400020006ff */
[----:B------:R-:W-:Y:S01]  /*84f0*/  F2FP.F16.E4M3.UNPACK_B R20, R5.H1 ;  /* 0x00000005ff14723e */ /* 0x000fe200030006ff */
[----:B------:R-:W-:Y:S01]  /*8500*/  HADD2.F32 R5, -RZ, R11.H0_H0 ;  /* 0x2000000bff057230 */ /* 0x000fe20000004100 */
[----:B------:R-:W-:Y:S01]  /*8510*/  LOP3.LUT R37, R33, 0xff000000, R27, 0xf8, !PT ;  /* 0xff00000021257812 */ /* 0x000fe200078ef81b */
[----:B------:R-:W-:Y:S01]  /*8520*/  HADD2.F32 R38, -RZ, R31.H0_H0 ;  /* 0x2000001fff267230 */ /* 0x000fe20000004100 */
[-C--:B------:R-:W-:Y:S01]  /*8530*/  F2FP.F16.E4M3.UNPACK_B R27, R12.reuse ;  /* 0x0000000cff1b723e */ /* 0x080fe200020006ff */
[--C-:B------:R-:W-:Y:S01]  /*8540*/  HADD2.F32 R9, -RZ, R10.reuse.H0_H0 ;  /* 0x2000000aff097230 */ /* 0x100fe20000004100 */
[----:B------:R-:W-:Y:S01]  /*8550*/  F2FP.F16.E4M3.UNPACK_B R35, R12.H1 ;  /* 0x0000000cff23723e */ /* 0x000fe200030006ff */
[C---:B------:R-:W-:Y:S01]  /*8560*/  FMUL.FTZ R12, R5.reuse, R42 ;  /* 0x0000002a050c7220 */ /* 0x040fe20000410000 */
[----:B------:R-:W-:Y:S01]  /*8570*/  F2FP.F16.E4M3.UNPACK_B R26, R13.H1 ;  /* 0x0000000dff1a723e */ /* 0x000fe200030006ff */
[-C--:B------:R-:W-:Y:S01]  /*8580*/  FMUL.FTZ R13, R5, R38.reuse ;  /* 0x00000026050d7220 */ /* 0x080fe20000410000 */
[----:B------:R-:W-:Y:S01]  /*8590*/  F2FP.F16.E4M3.UNPACK_B R39, R39.H1 ;  /* 0x00000027ff27723e */ /* 0x000fe200030006ff */
[----:B------:R-:W-:Y:S01]  /*85a0*/  FFMA.FTZ R5, R9, R38, -R12 ;  /* 0x0000002609057223 */ /* 0x000fe2000001080c */
[----:B------:R-:W-:Y:S01]  /*85b0*/  F2FP.F16.E4M3.UNPACK_B R24, R24.H1 ;  /* 0x00000018ff18723e */ /* 0x000fe200030006ff */
[----:B------:R-:W-:Y:S01]  /*85c0*/  HADD2.F32 R11, -RZ, R11.H1_H1 ;  /* 0x3000000bff0b7230 */ /* 0x000fe20000004100 */
[-C--:B------:R-:W-:Y:S01]  /*85d0*/  F2FP.F16.E4M3.UNPACK_B R34, R15.reuse ;  /* 0x0000000fff22723e */ /* 0x080fe200020006ff */
[----:B------:R-:W-:Y:S01]  /*85e0*/  HADD2.F32 R31, -RZ, R31.H1_H1 ;  /* 0x3000001fff1f7230 */ /* 0x000fe20000004100 */
[----:B------:R-:W-:Y:S01]  /*85f0*/  F2FP.F16.E4M3.UNPACK_B R36, R15.H1 ;  /* 0x0000000fff24723e */ /* 0x000fe200030006ff */
[----:B------:R-:W-:-:S02]  /*8600*/  HADD2.F32 R12, -RZ, R10.H1_H1 ;  /* 0x3000000aff0c7230 */ /* 0x000fc40000004100 */
[----:B------:R-:W-:Y:S01]  /*8610*/  FFMA.FTZ R9, R9, R42, R13 ;  /* 0x0000002a09097223 */ /* 0x000fe2000001000d */
[--C-:B------:R-:W-:Y:S02]  /*8620*/  HADD2.F32 R38, -RZ, R39.reuse.H0_H0 ;  /* 0x20000027ff267230 */ /* 0x100fe40000004100 */
[C---:B------:R-:W-:Y:S01]  /*8630*/  FMUL.FTZ R41, R11.reuse, R40 ;  /* 0x000000280b297220 */ /* 0x040fe20000410000 */
[----:B------:R-:W-:Y:S02]  /*8640*/  HADD2.F32 R10, -RZ, R26.H0_H0 ;  /* 0x2000001aff0a7230 */ /* 0x000fe40000004100 */
[----:B------:R-:W-:Y:S01]  /*8650*/  FMUL.FTZ R11, R11, R31 ;  /* 0x0000001f0b0b7220 */ /* 0x000fe20000410000 */
[----:B------:R-:W-:Y:S01]  /*8660*/  HADD2.F32 R15, -RZ, R24.H0_H0 ;  /* 0x20000018ff0f7230 */ /* 0x000fe20000004100 */
[-C--:B------:R-:W-:Y:S01]  /*8670*/  F2FP.F16.E4M3.UNPACK_B R30, R7.reuse ;  /* 0x00000007ff1e723e */ /* 0x080fe200020006ff */
[----:B------:R-:W-:Y:S02]  /*8680*/  HADD2.F32 R13, -RZ, R20.H0_H0 ;  /* 0x20000014ff0d7230 */ /* 0x000fe40000004100 */
[C---:B------:R-:W-:Y:S01]  /*8690*/  FMUL.FTZ R42, R10.reuse, R38 ;  /* 0x000000260a2a7220 */ /* 0x040fe20000410000 */
[----:B------:R-:W-:Y:S01]  /*86a0*/  F2FP.F16.E4M3.UNPACK_B R33, R7.H1 ;  /* 0x00000007ff21723e */ /* 0x000fe200030006ff */
[----:B------:R-:W-:Y:S01]  /*86b0*/  FMUL.FTZ R45, R10, R15 ;  /* 0x0000000f0a2d7220 */ /* 0x000fe20000410000 */
[C---:B------:R-:W-:Y:S01]  /*86c0*/  FFMA.FTZ R10, R12.reuse, R31, -R41 ;  /* 0x0000001f0c0a7223 */ /* 0x040fe20000010829 */
[----:B------:R-:W-:Y:S01]  /*86d0*/  FFMA.FTZ R12, R12, R40, R11 ;  /* 0x000000280c0c7223 */ /* 0x000fe2000001000b */
[C---:B------:R-:W-:Y:S01]  /*86e0*/  FFMA.FTZ R11, R13.reuse, R15, -R42 ;  /* 0x0000000f0d0b7223 */ /* 0x040fe2000001082a */
[----:B------:R-:W-:Y:S01]  /*86f0*/  FFMA.FTZ R13, R13, R38, R45 ;  /* 0x000000260d0d7223 */ /* 0x000fe2000001002d */
[----:B------:R-:W-:Y:S01]  /*8700*/  F2FP.F16.E4M3.UNPACK_B R41, R43 ;  /* 0x0000002bff29723e */ /* 0x000fe200020006ff */
[----:B------:R-:W-:Y:S01]  /*8710*/  HADD2.F32 R31, -RZ, R24.H1_H1 ;  /* 0x30000018ff1f7230 */ /* 0x000fe20000004100 */
[----:B------:R-:W-:Y:S01]  /*8720*/  F2FP.F16.E4M3.UNPACK_B R38, R37 ;  /* 0x00000025ff26723e */ /* 0x000fe200020006ff */
[----:B------:R-:W-:Y:S01]  /*8730*/  HADD2.F32 R40, -RZ, R39.H1_H1 ;  /* 0x30000027ff287230 */ /* 0x000fe20000004100 */
[----:B------:R-:W-:Y:S01]  /*8740*/  F2FP.F16.E4M3.UNPACK_B R43, R43.H1 ;  /* 0x0000002bff2b723e */ /* 0x000fe200030006ff */
[----:B------:R-:W-:Y:S01]  /*8750*/  HADD2.F32 R15, -RZ, R26.H1_H1 ;  /* 0x3000001aff0f7230 */ /* 0x000fe20000004100 */
[-C--:B------:R-:W-:Y:S01]  /*8760*/  F2FP.F16.E4M3.UNPACK_B R32, R4.reuse.H1 ;  /* 0x00000004ff20723e */ /* 0x080fe200030006ff */
[----:B------:R-:W-:Y:S01]  /*8770*/  HADD2.F32 R24, -RZ, R20.H1_H1 ;  /* 0x30000014ff187230 */ /* 0x000fe20000004100 */
[----:B------:R-:W-:Y:S01]  /*8780*/  F2FP.F16.E4M3.UNPACK_B R25, R4 ;  /* 0x00000004ff19723e */ /* 0x000fe200020006ff */
[----:B------:R-:W-:-:S02]  /*8790*/  HADD2.F32 R45, -RZ, R41.H0_H0 ;  /* 0x20000029ff2d7230 */ /* 0x000fc40000004100 */
[C---:B------:R-:W-:Y:S01]  /*87a0*/  FMUL.FTZ R47, R15.reuse, R40 ;  /* 0x000000280f2f7220 */ /* 0x040fe20000410000 */
[----:B------:R-:W-:Y:S02]  /*87b0*/  HADD2.F32 R20, -RZ, R34.H0_H0 ;  /* 0x20000022ff147230 */ /* 0x000fe40000004100 */
[----:B------:R-:W-:Y:S01]  /*87c0*/  FMUL.FTZ R15, R15, R31 ;  /* 0x0000001f0f0f7220 */ /* 0x000fe20000410000 */
[----:B------:R-:W-:Y:S01]  /*87d0*/  HADD2.F32 R39, -RZ, R38.H0_H0 ;  /* 0x20000026ff277230 */ /* 0x000fe20000004100 */
[----:B------:R-:W-:Y:S01]  /*87e0*/  F2FP.F16.E4M3.UNPACK_B R4, R6 ;  /* 0x00000006ff04723e */ /* 0x000fe200020006ff */
[----:B------:R-:W-:Y:S02]  /*87f0*/  HADD2.F32 R26, -RZ, R30.H0_H0 ;  /* 0x2000001eff1a7230 */ /* 0x000fe40000004100 */
[C---:B------:R-:W-:Y:S01]  /*8800*/  FMUL.FTZ R49, R20.reuse, R45 ;  /* 0x0000002d14317220 */ /* 0x040fe20000410000 */
[----:B------:R-:W-:Y:S02]  /*8810*/  HADD2.F32 R41, -RZ, R41.H1_H1 ;  /* 0x30000029ff297230 */ /* 0x000fe40000004100 */
[----:B------:R-:W-:Y:S01]  /*8820*/  FMUL.FTZ R42, R20, R39 ;  /* 0x00000027142a7220 */ /* 0x000fe20000410000 */
[C---:B------:R-:W-:Y:S01]  /*8830*/  FFMA.FTZ R20, R24.reuse, R31, -R47 ;  /* 0x0000001f18147223 */ /* 0x040fe2000001082f */
[----:B------:R-:W-:Y:S01]  /*8840*/  FFMA.FTZ R24, R24, R40, R15 ;  /* 0x0000002818187223 */ /* 0x000fe2000001000f */
[C---:B------:R-:W-:Y:S01]  /*8850*/  FFMA.FTZ R15, R26.reuse, R39, -R49 ;  /* 0x000000271a0f7223 */ /* 0x040fe20000010831 */
[----:B------:R-:W-:Y:S01]  /*8860*/  HADD2.F32 R39, -RZ, R38.H1_H1 ;  /* 0x30000026ff277230 */ /* 0x000fe20000004100 */
        /* <DEDUP_REMOVED lines=10> */
[--C-:B------:R-:W-:Y:S02]  /*8910*/  HADD2.F32 R40, -RZ, R38.reuse.H0_H0 ;  /* 0x20000026ff287230 */ /* 0x100fe40000004100 */
[-C--:B------:R-:W-:Y:S01]  /*8920*/  FMUL.FTZ R46, R30, R39.reuse ;  /* 0x000000271e2e7220 */ /* 0x080fe20000410000 */
[----:B------:R-:W-:Y:S02]  /*8930*/  HADD2.F32 R34, -RZ, R33.H0_H0 ;  /* 0x20000021ff227230 */ /* 0x000fe40000004100 */
[----:B------:R-:W-:Y:S01]  /*8940*/  FMUL.FTZ R45, R37, R42 ;  /* 0x0000002a252d7220 */ /* 0x000fe20000410000 */
[----:B------:R-:W-:Y:S01]  /*8950*/  FFMA.FTZ R30, R31, R39, -R44 ;  /* 0x000000271f1e7223 */ /* 0x000fe2000001082c */
[-C--:B------:R-:W-:Y:S01]  /*8960*/  FMUL.FTZ R37, R37, R40.reuse ;  /* 0x0000002825257220 */ /* 0x080fe20000410000 */
[----:B------:R-:W-:Y:S01]  /*8970*/  FFMA.FTZ R31, R31, R41, R46 ;  /* 0x000000291f1f7223 */ /* 0x000fe2000001002e */
[C---:B------:R-:W-:Y:S01]  /*8980*/  FFMA.FTZ R45, R34.reuse, R40, -R45 ;  /* 0x00000028222d7223 */ /* 0x040fe2000001082d */
[----:B------:R-:W-:Y:S01]  /*8990*/  HADD2.F32 R40, -RZ, R38.H1_H1 ;  /* 0x30000026ff287230 */ /* 0x000fe20000004100 */
[----:B------:R-:W-:Y:S01]  /*89a0*/  F2FP.F16.E4M3.UNPACK_B R41, R29.H1 ;  /* 0x0000001dff29723e */ /* 0x000fe200030006ff */
[----:B------:R-:W-:Y:S01]  /*89b0*/  FFMA.FTZ R47, R34, R42, R37 ;  /* 0x0000002a222f7223 */ /* 0x000fe20000010025 */
[----:B------:R-:W-:Y:S01]  /*89c0*/  F2FP.F16.E4M3.UNPACK_B R38, R21.H1 ;  /* 0x00000015ff26723e */ /* 0x000fe200030006ff */
[----:B------:R-:W-:Y:S01]  /*89d0*/  HADD2.F32 R43, -RZ, R43.H1_H1 ;  /* 0x3000002bff2b7230 */ /* 0x000fe20000004100 */
[----:B------:R-:W-:Y:S01]  /*89e0*/  F2FP.SATFINITE.E4M3.F32.PACK_AB_MERGE_C R11, R20, R11, RZ ;  /* 0x0000000b140b723e */ /* 0x000fe200048070ff */
[----:B------:R-:W-:Y:S01]  /*89f0*/  HADD2.F32 R37, -RZ, R36.H1_H1 ;  /* 0x30000024ff257230 */ /* 0x000fe20000004100 */
[----:B------:R-:W-:Y:S01]  /*8a00*/  F2FP.SATFINITE.E4M3.F32.PACK_AB_MERGE_C R13, R24, R13, RZ ;  /* 0x0000000d180d723e */ /* 0x000fe200048070ff */
[----:B------:R-:W-:Y:S01]  /*8a10*/  HADD2.F32 R42, -RZ, R41.H0_H0 ;  /* 0x20000029ff2a7230 */ /* 0x000fe20000004100 */
[----:B------:R-:W-:Y:S01]  /*8a20*/  F2FP.SATFINITE.E4M3.F32.PACK_AB_MERGE_C R5, R10, R5, R11 ;  /* 0x000000050a05723e */ /* 0x000fe2000480700b */
[----:B------:R-:W-:-:S02]  /*8a30*/  HADD2.F32 R36, -RZ, R35.H0_H0 ;  /* 0x20000023ff247230 */ /* 0x000fc40000004100 */
[C---:B------:R-:W-:Y:S01]  /*8a40*/  FMUL.FTZ R49, R37.reuse, R43 ;  /* 0x0000002b25317220 */ /* 0x040fe20000410000 */
[----:B------:R-:W-:Y:S02]  /*8a50*/  HADD2.F32 R39, -RZ, R38.H0_H0 ;  /* 0x20000026ff277230 */ /* 0x000fe40000004100 */
[----:B------:R-:W-:Y:S01]  /*8a60*/  FMUL.FTZ R46, R37, R40 ;  /* 0x00000028252e7220 */ /* 0x000fe20000410000 */
[----:B------:R-:W-:Y:S02]  /*8a70*/  HADD2.F32 R34, -RZ, R33.H1_H1 ;  /* 0x30000021ff227230 */ /* 0x000fe40000004100 */
[C---:B------:R-:W-:Y:S01]  /*8a80*/  FMUL.FTZ R44, R36.reuse, R42 ;  /* 0x0000002a242c7220 */ /* 0x040fe20000410000 */
[----:B------:R-:W-:Y:S02]  /*8a90*/  HADD2.F32 R33, -RZ, R32.H0_H0 ;  /* 0x20000020ff217230 */ /* 0x000fe40000004100 */
[----:B------:R-:W-:Y:S01]  /*8aa0*/  FMUL.FTZ R37, R36, R39 ;  /* 0x0000002724257220 */ /* 0x000fe20000410000 */
[----:B------:R-:W-:-:S02]  /*8ab0*/  HADD2.F32 R41, -RZ, R41.H1_H1 ;  /* 0x30000029ff297230 */ /* 0x000fc40000004100 */
[C---:B------:R-:W-:Y:S01]  /*8ac0*/  FFMA.FTZ R48, R34.reuse, R40, -R49 ;  /* 0x0000002822307223 */ /* 0x040fe20000010831 */
[----:B------:R-:W-:Y:S01]  /*8ad0*/  FFMA.FTZ R50, R34, R43, R46 ;  /* 0x0000002b22327223 */ /* 0x000fe2000001002e */
[----:B------:R-:W-:Y:S01]  /*8ae0*/  HADD2.F32 R35, -RZ, R35.H1_H1 ;  /* 0x30000023ff237230 */ /* 0x000fe20000004100 */
[----:B------:R-:W-:Y:S01]  /*8af0*/  F2FP.F16.E4M3.UNPACK_B R34, R29 ;  /* 0x0000001dff22723e */ /* 0x000fe200020006ff */
[----:B------:R-:W-:Y:S02]  /*8b00*/  HADD2.F32 R38, -RZ, R38.H1_H1 ;  /* 0x30000026ff267230 */ /* 0x000fe40000004100 */
[C---:B------:R-:W-:Y:S01]  /*8b10*/  FFMA.FTZ R44, R33.reuse, R39, -R44 ;  /* 0x00000027212c7223 */ /* 0x040fe2000001082c */
[----:B------:R-:W-:Y:S01]  /*8b20*/  FFMA.FTZ R37, R33, R42, R37 ;  /* 0x0000002a21257223 */ /* 0x000fe20000010025 */
[----:B------:R-:W-:Y:S01]  /*8b30*/  HADD2.F32 R32, -RZ, R32.H1_H1 ;  /* 0x30000020ff207230 */ /* 0x000fe20000004100 */
[----:B------:R-:W-:Y:S01]  /*8b40*/  F2FP.F16.E4M3.UNPACK_B R33, R21 ;  /* 0x00000015ff21723e */ /* 0x000fe200020006ff */
[C---:B------:R-:W-:Y:S01]  /*8b50*/  FMUL.FTZ R21, R35.reuse, R41 ;  /* 0x0000002923157220 */ /* 0x040fe20000410000 */
[----:B------:R-:W-:Y:S01]  /*8b60*/  FMUL.FTZ R40, R35, R38 ;  /* 0x0000002623287220 */ /* 0x000fe20000410000 */
[----:B------:R-:W-:Y:S01]  /*8b70*/  HADD2.F32 R36, -RZ, R34.H0_H0 ;  /* 0x20000022ff247230 */ /* 0x000fe20000004100 */
[----:B------:R-:W-:Y:S01]  /*8b80*/  F2FP.SATFINITE.E4M3.F32.PACK_AB_MERGE_C R47, R50, R47, RZ ;  /* 0x0000002f322f723e */ /* 0x000fe200048070ff */
[----:B------:R-:W-:-:S02]  /*8b90*/  HADD2.F32 R29, -RZ, R27.H0_H0 ;  /* 0x2000001bff1d7230 */ /* 0x000fc40000004100 */
[C---:B------:R-:W-:Y:S01]  /*8ba0*/  FFMA.FTZ R39, R32.reuse, R38, -R21 ;  /* 0x0000002620277223 */ /* 0x040fe20000010815 */
[----:B------:R-:W-:Y:S01]  /*8bb0*/  FFMA.FTZ R46, R32, R41, R40 ;  /* 0x00000029202e7223 */ /* 0x000fe20000010028 */
[----:B------:R-:W-:Y:S01]  /*8bc0*/  HADD2.F32 R32, -RZ, R33.H0_H0 ;  /* 0x20000021ff207230 */ /* 0x000fe20000004100 */
[----:B------:R-:W-:Y:S01]  /*8bd0*/  F2FP.SATFINITE.E4M3.F32.PACK_AB_MERGE_C R9, R12, R9, R13 ;  /* 0x000000090c09723e */ /* 0x000fe2000480700d */
[----:B------:R-:W-:Y:S02]  /*8be0*/  HADD2.F32 R21, -RZ, R25.H0_H0 ;  /* 0x20000019ff157230 */ /* 0x000fe40000004100 */
[C---:B------:R-:W-:Y:S01]  /*8bf0*/  FMUL.FTZ R38, R29.reuse, R36 ;  /* 0x000000241d267220 */ /* 0x040fe20000410000 */
[----:B------:R-:W-:Y:S02]  /*8c00*/  HADD2.F32 R34, -RZ, R34.H1_H1 ;  /* 0x30000022ff227230 */ /* 0x000fe40000004100 */
[----:B------:R-:W-:Y:S01]  /*8c10*/  FMUL.FTZ R40, R29, R32 ;  /* 0x000000201d287220 */ /* 0x000fe20000410000 */
[----:B------:R-:W-:-:S02]  /*8c20*/  HADD2.F32 R27, -RZ, R27.H1_H1 ;  /* 0x3000001bff1b7230 */ /* 0x000fc40000004100 */
[C---:B------:R-:W-:Y:S01]  /*8c30*/  FFMA.FTZ R38, R21.reuse, R32, -R38 ;  /* 0x0000002015267223 */ /* 0x040fe20000010826 */
[----:B------:R-:W-:Y:S01]  /*8c40*/  HADD2.F32 R32, -RZ, R33.H1_H1 ;  /* 0x30000021ff207230 */ /* 0x000fe20000004100 */
[----:B------:R-:W-:Y:S01]  /*8c50*/  F2FP.F16.E4M3.UNPACK_B R29, R8.H1 ;  /* 0x00000008ff1d723e */ /* 0x000fe200030006ff */
[----:B------:R-:W-:Y:S02]  /*8c60*/  HADD2.F32 R25, -RZ, R25.H1_H1 ;  /* 0x30000019ff197230 */ /* 0x000fe40000004100 */
[----:B------:R-:W-:Y:S01]  /*8c70*/  FFMA.FTZ R40, R21, R36, R40 ;  /* 0x0000002415287223 */ /* 0x000fe20000010028 */
[C---:B------:R-:W-:Y:S01]  /*8c80*/  FMUL.FTZ R42, R27.reuse, R34 ;  /* 0x000000221b2a7220 */ /* 0x040fe20000410000 */
[----:B------:R-:W-:Y:S01]  /*8c90*/  F2FP.F16.E4M3.UNPACK_B R21, R3.H1 ;  /* 0x00000003ff15723e */ /* 0x000fe200030006ff */
[-C--:B------:R-:W-:Y:S01]  /*8ca0*/  FMUL.FTZ R35, R27, R32.reuse ;  /* 0x000000201b237220 */ /* 0x080fe20000410000 */
[----:B------:R-:W-:Y:S02]  /*8cb0*/  HADD2.F32 R36, -RZ, R29.H0_H0 ;  /* 0x2000001dff247230 */ /* 0x000fe40000004100 */
[----:B------:R-:W-:Y:S01]  /*8cc0*/  FFMA.FTZ R33, R25, R32, -R42 ;  /* 0x0000002019217223 */ /* 0x000fe2000001082a */
[----:B------:R-:W-:-:S02]  /*8cd0*/  HADD2.F32 R27, -RZ, R14.H0_H0 ;  /* 0x2000000eff1b7230 */ /* 0x000fc40000004100 */
[----:B------:R-:W-:Y:S01]  /*8ce0*/  FFMA.FTZ R35, R25, R34, R35 ;  /* 0x0000002219237223 */ /* 0x000fe20000010023 */
[--C-:B------:R-:W-:Y:S01]  /*8cf0*/  HADD2.F32 R32, -RZ, R21.reuse.H0_H0 ;  /* 0x20000015ff207230 */ /* 0x100fe20000004100 */
[----:B------:R-:W-:Y:S01]  /*8d00*/  F2FP.F16.E4M3.UNPACK_B R3, R3 ;  /* 0x00000003ff03723e */ /* 0x000fe200020006ff */
[----:B------:R-:W-:Y:S02]  /*8d10*/  HADD2.F32 R25, -RZ, R21.H1_H1 ;  /* 0x30000015ff197230 */ /* 0x000fe40000004100 */
[C---:B------:R-:W-:Y:S01]  /*8d20*/  FMUL.FTZ R34, R27.reuse, R36 ;  /* 0x000000241b227220 */ /* 0x040fe20000410000 */
[----:B------:R-:W-:Y:S02]  /*8d30*/  HADD2.F32 R21, -RZ, R7.H0_H0 ;  /* 0x20000007ff157230 */ /* 0x000fe40000004100 */
[----:B------:R-:W-:Y:S01]  /*8d40*/  FMUL.FTZ R42, R27, R32 ;  /* 0x000000201b2a7220 */ /* 0x000fe20000410000 */
[----:B------:R-:W-:Y:S01]  /*8d50*/  HADD2.F32 R29, -RZ, R29.H1_H1 ;  /* 0x3000001dff1d7230 */ /* 0x000fe20000004100 */
[----:B------:R-:W-:Y:S01]  /*8d60*/  F2FP.SATFINITE.E4M3.F32.PACK_AB_MERGE_C R11, R31, R26, R47 ;  /* 0x0000001a1f0b723e */ /* 0x000fe2000480702f */
[----:B------:R-:W-:-:S02]  /*8d70*/  HADD2.F32 R14, -RZ, R14.H1_H1 ;  /* 0x3000000eff0e7230 */ /* 0x000fc40000004100 */
[C---:B------:R-:W-:Y:S01]  /*8d80*/  FFMA.FTZ R41, R21.reuse, R32, -R34 ;  /* 0x0000002015297223 */ /* 0x040fe20000010822 */
[----:B------:R-:W-:Y:S02]  /*8d90*/  HADD2.F32 R7, -RZ, R7.H1_H1 ;  /* 0x30000007ff077230 */ /* 0x000fe40000004100 */
[----:B------:R-:W-:Y:S01]  /*8da0*/  FFMA.FTZ R42, R21, R36, R42 ;  /* 0x00000024152a7223 */ /* 0x000fe2000001002a */
[--C-:B------:R-:W-:Y:S02]  /*8db0*/  HADD2.F32 R21, -RZ, R3.reuse.H1_H1 ;  /* 0x30000003ff157230 */ /* 0x100fe40000004100 */
[C---:B------:R-:W-:Y:S01]  /*8dc0*/  FMUL.FTZ R32, R14.reuse, R29 ;  /* 0x0000001d0e207220 */ /* 0x040fe20000410000 */
[-C--:B------:R-:W-:Y:S01]  /*8dd0*/  FMUL.FTZ R34, R14, R25.reuse ;  /* 0x000000190e227220 */ /* 0x080fe20000410000 */
[----:B------:R-:W-:Y:S01]  /*8de0*/  F2FP.F16.E4M3.UNPACK_B R14, R8 ;  /* 0x00000008ff0e723e */ /* 0x000fe200020006ff */
[----:B------:R-:W-:Y:S02]  /*8df0*/  HADD2.F32 R8, -RZ, R3.H0_H0 ;  /* 0x20000003ff087230 */ /* 0x000fe40000004100 */
[C---:B------:R-:W-:Y:S01]  /*8e00*/  FFMA.FTZ R36, R7.reuse, R25, -R32 ;  /* 0x0000001907247223 */ /* 0x040fe20000010820 */
[----:B------:R-:W-:Y:S01]  /*8e10*/  FFMA.FTZ R29, R7, R29, R34 ;  /* 0x0000001d071d7223 */ /* 0x000fe20000010022 */
[----:B------:R-:W-:-:S02]  /*8e20*/  HADD2.F32 R7, -RZ, R6.H0_H0 ;  /* 0x20000006ff077230 */ /* 0x000fc40000004100 */
[--C-:B------:R-:W-:Y:S01]  /*8e30*/  HADD2.F32 R32, -RZ, R14.reuse.H0_H0 ;  /* 0x2000000eff207230 */ /* 0x100fe20000004100 */
[----:B------:R-:W-:Y:S01]  /*8e40*/  F2FP.SATFINITE.E4M3.F32.PACK_AB_MERGE_C R36, R36, R41, RZ ;  /* 0x000000292424723e */ /* 0x000fe200048070ff */
[----:B------:R-:W-:Y:S01]  /*8e50*/  HADD2.F32 R25, -RZ, R14.H1_H1 ;  /* 0x3000000eff197230 */ /* 0x000fe20000004100 */
[----:B------:R-:W-:Y:S01]  /*8e60*/  F2FP.SATFINITE.E4M3.F32.PACK_AB_MERGE_C R29, R29, R42, RZ ;  /* 0x0000002a1d1d723e */ /* 0x000fe200048070ff */
[----:B------:R-:W-:Y:S02]  /*8e70*/  HADD2.F32 R6, -RZ, R6.H1_H1 ;  /* 0x30000006ff067230 */ /* 0x000fe40000004100 */
[C---:B------:R-:W-:Y:S01]  /*8e80*/  FMUL.FTZ R14, R7.reuse, R32 ;  /* 0x00000020070e7220 */ /* 0x040fe20000410000 */
[--C-:B------:R-:W-:Y:S02]  /*8e90*/  HADD2.F32 R3, -RZ, R4.reuse.H0_H0 ;  /* 0x20000004ff037230 */ /* 0x100fe40000004100 */
[----:B------:R-:W-:Y:S01]  /*8ea0*/  FMUL.FTZ R7, R7, R8 ;  /* 0x0000000807077220 */ /* 0x000fe20000410000 */
[----:B------:R-:W-:-:S02]  /*8eb0*/  HADD2.F32 R4, -RZ, R4.H1_H1 ;  /* 0x30000004ff047230 */ /* 0x000fc40000004100 */
[C---:B------:R-:W-:Y:S01]  /*8ec0*/  FMUL.FTZ R27, R6.reuse, R25 ;  /* 0x00000019061b7220 */ /* 0x040fe20000410000 */
[-C--:B------:R-:W-:Y:S01]  /*8ed0*/  FMUL.FTZ R34, R6, R21.reuse ;  /* 0x0000001506227220 */ /* 0x080fe20000410000 */
[C---:B------:R-:W-:Y:S01]  /*8ee0*/  FFMA.FTZ R6, R3.reuse, R8, -R14 ;  /* 0x0000000803067223 */ /* 0x040fe2000001080e */
[----:B------:R-:W-:Y:S01]  /*8ef0*/  FFMA.FTZ R3, R3, R32, R7 ;  /* 0x0000002003037223 */ /* 0x000fe20000010007 */
[C---:B------:R-:W-:Y:S01]  /*8f00*/  FFMA.FTZ R27, R4.reuse, R21, -R27 ;  /* 0x00000015041b7223 */ /* 0x040fe2000001081b */
[----:B------:R-:W-:Y:S01]  /*8f10*/  FFMA.FTZ R34, R4, R25, R34 ;  /* 0x0000001904227223 */ /* 0x000fe20000010022 */
[----:B------:R-:W-:Y:S02]  /*8f20*/  F2FP.SATFINITE.E4M3.F32.PACK_AB_MERGE_C R7, R48, R45, RZ ;  /* 0x0000002d3007723e */ /* 0x000fe400048070ff */
[----:B------:R-:W-:Y:S02]  /*8f30*/  F2FP.SATFINITE.E4M3.F32.PACK_AB_MERGE_C R4, R39, R44, RZ ;  /* 0x0000002c2704723e */ /* 0x000fe400048070ff */
[----:B------:R-:W-:-:S02]  /*8f40*/  F2FP.SATFINITE.E4M3.F32.PACK_AB_MERGE_C R8, R46, R37, RZ ;  /* 0x000000252e08723e */ /* 0x000fc400048070ff */
[----:B------:R-:W-:Y:S02]  /*8f50*/  F2FP.SATFINITE.E4M3.F32.PACK_AB_MERGE_C R7, R30, R15, R7 ;  /* 0x0000000f1e07723e */ /* 0x000fe40004807007 */
[----:B------:R-:W-:Y:S02]  /*8f60*/  F2FP.SATFINITE.E4M3.F32.PACK_AB_MERGE_C R4, R33, R38, R4 ;  /* 0x000000262104723e */ /* 0x000fe40004807004 */
[----:B------:R-:W-:Y:S02]  /*8f70*/  F2FP.SATFINITE.E4M3.F32.PACK_AB_MERGE_C R6, R27, R6, R36 ;  /* 0x000000061b06723e */ /* 0x000fe40004807024 */
[----:B------:R-:W-:Y:S02]  /*8f80*/  F2FP.SATFINITE.E4M3.F32.PACK_AB_MERGE_C R8, R35, R40, R8 ;  /* 0x000000282308723e */ /* 0x000fe40004807008 */
[----:B------:R-:W-:Y:S01]  /*8f90*/  F2FP.SATFINITE.E4M3.F32.PACK_AB_MERGE_C R10, R34, R3, R29 ;  /* 0x00000003220a723e */ /* 0x000fe2000480701d */
[----:B------:R1:W-:Y:S04]  /*8fa0*/  STS.128 [R51+0xb000], R4 ;  /* 0x00b0000433007388 */ /* 0x0003e80000000c00 */
[----:B------:R1:W-:Y:S02]  /*8fb0*/  STS.128 [R0+0xb000], R8 ;  /* 0x00b0000800007388 */ /* 0x0003e40000000c00 */
.L_x_1445:
[----:B------:R-:W-:Y:S05]  /*8fc0*/  BSYNC B0 ;  /* 0x0000000000007941 */ /* 0x000fea0003800000 */
.L_x_1438:
[----:B------:R-:W-:Y:S01]  /*8fd0*/  @!PT LDS RZ, [RZ] ;  /* 0x00000000fffff984 */ /* 0x000fe20000000800 */
[----:B------:R-:W-:Y:S01]  /*8fe0*/  @!PT LDS RZ, [RZ] ;  /* 0x00000000fffff984 */ /* 0x000fe20000000800 */
[----:B------:R-:W-:Y:S01]  /*8ff0*/  @!PT LDS RZ, [RZ] ;  /* 0x00000000fffff984 */ /* 0x000fe20000000800 */
[----:B------:R-:W-:Y:S01]  /*9000*/  @!PT LDS RZ, [RZ] ;  /* 0x00000000fffff984 */ /* 0x000fe20000000800 */
[----:B------:R0:W-:Y:S06]  /*9010*/  MEMBAR.ALL.CTA ;  /* 0x0000000000007992 */ /* 0x0001ec0000008000 */
[----:B0-----:R-:W0:Y:S01]  /*9020*/  FENCE.VIEW.ASYNC.S ;  /* 0x00000000000073c6 */ /* 0x001e220000000000 */
[----:B------:R-:W-:Y:S05]  /*9030*/  WARPSYNC.ALL ;  /* 0x0000000000007948 */ /* 0x000fea0003800000 */
[----:B0-----:R-:W-:Y:S06]  /*9040*/  BAR.SYNC.DEFER_BLOCKING 0xd, 0x180 ;  /* 0x0346000000007b1d */ /* 0x001fec0000010000 */
.L_x_1435:
[----:B-12---:R-:W2:Y:S02]  /*9050*/  LDL R0, [R1+0x10] ;  /* 0x0000100001007983 */ /* 0x006ea40000100800 */
[----:B--2---:R-:W-:-:S13]  /*9060*/  ISETP.NE.AND P0, PT, R0, 0x3, PT ;  /* 0x000000030000780c */ /* 0x004fda0003f05270 */
[----:B------:R-:W-:Y:S05]  /*9070*/  @!P0 BRA `(.L_x_1453) ;  /* 0x0000000000048947 */ /* 0x000fea0003800000 */
[----:B------:R-:W-:Y:S01]  /*9080*/  BPT.TRAP 0x1 ;  /* 0x000000040000795c */ /* 0x000fe20000300000 */
.L_x_1453:
[----:B-----5:R-:W-:Y:S01]  /*9090*/  IMAD R12, R23, 0x8, R22 ;  /* 0x00000008170c7824 */ /* 0x020fe200078e0216 */
[----:B0-----:R-:W-:-:S04]  /*90a0*/  SHF.L.U32 R3, R156, 0x1f, RZ ;  /* 0x0000001f9c037819 */ /* 0x001fc800000006ff */
[----:B------:R0:W1:Y:S01]  /*90b0*/  SYNCS.PHASECHK.TRANS64.TRYWAIT P1, [R12+URZ+0x13230], R3 ;  /* 0x013230030c0075a7 */ /* 0x000062000802017f */
[----:B------:R-:W-:Y:S05]  /*90c0*/  @!P0 BRA `(.L_x_1454) ;  /* 0x0000000000048947 */ /* 0x000fea0003800000 */
[----:B------:R-:W-:Y:S01]  /*90d0*/  BPT.TRAP 0x1 ;  /* 0x000000040000795c */ /* 0x000fe20000300000 */
.L_x_1454:
[----:B------:R-:W-:-:S05]  /*90e0*/  VIADD R0, R22, 0xe000 ;  /* 0x0000e00016007836 */ /* 0x000fca0000000000 */
[----:B------:R-:W-:-:S04]  /*90f0*/  SHF.R.U32.HI R0, RZ, 0x4, R0 ;  /* 0x00000004ff007819 */ /* 0x000fc80000011600 */
[----:B------:R-:W-:-:S04]  /*9100*/  LOP3.LUT R0, R0, 0x3fff, RZ, 0xc0, !PT ;  /* 0x00003fff00007812 */ /* 0x000fc800078ec0ff */
[----:B---3--:R-:W-:-:S05]  /*9110*/  LOP3.LUT R4, R0, 0x10000, RZ, 0xfc, !PT ;  /* 0x0001000000047812 */ /* 0x008fca00078efcff */
[----:B------:R2:W-:Y:S01]  /*9120*/  STL [R1+0x38], R4 ;  /* 0x0000380401007387 */ /* 0x0005e20000100800 */
[----:B------:R-:W-:Y:S01]  /*9130*/  IMAD R8, R23, 0x280, R4 ;  /* 0x0000028017087824 */ /* 0x000fe200078e0204 */
[----:B-1----:R-:W-:Y:S06]  /*9140*/  @P1 BRA `(.L_x_1455) ;  /* 0x0000000000081947 */ /* 0x002fec0003800000 */
[----:B------:R-:W1:Y:S02]  /*9150*/  SYNCS.PHASECHK.TRANS64.TRYWAIT P1, [R12+URZ+0x13230], R3 ;  /* 0x013230030c0075a7 */ /* 0x000e64000802017f */
[----:B-1----:R-:W-:Y:S05]  /*9160*/  @!P1 BRA `(.L_x_1456) ;  /* 0x000001dc00389947 */ /* 0x002fea0003800000 */
.L_x_1455:
[----:B--2---:R-:W-:Y:S01]  /*9170*/  IMAD.MOV.U32 R4, RZ, RZ, R8 ;  /* 0x000000ffff047224 */ /* 0x004fe200078e0008 */
[----:B------:R-:W-:Y:S05]  /*9180*/  WARPSYNC.ALL ;  /* 0x0000000000007948 */ /* 0x000fea0003800000 */
[----:B------:R-:W-:Y:S01]  /*9190*/  IMAD.MOV.U32 R5, RZ, RZ, -0x7fffffe0 ;  /* 0x80000020ff057424 */ /* 0x000fe200078e00ff */
[----:B------:R-:W-:Y:S01]  /*91a0*/  R2UR UR6, R4 ;  /* 0x00000000040672ca */ /* 0x000fe200000e0000 */
[----:B------:R-:W-:Y:S01]  /*91b0*/  WARPGROUP.ARRIVE ;  /* 0x00000000000079c5 */ /* 0x000fe20000000000 */
[----:B------:R-:W-:Y:S01]  /*91c0*/  LOP3.LUT R4, R28, 0x10000, RZ, 0xfc, !PT ;  /* 0x000100001c047812 */ /* 0x000fe200078efcff */
[----:B------:R-:W-:Y:S01]  /*91d0*/  VIADD R6, R8, 0x80 ;  /* 0x0000008008067836 */ /* 0x000fe20000000000 */
[C---:B------:R-:W-:Y:S01]  /*91e0*/  R2UR UR7, R5.reuse ;  /* 0x00000000050772ca */ /* 0x040fe200000e0000 */
[----:B------:R-:W-:Y:S01]  /*91f0*/  IMAD.MOV.U32 R7, RZ, RZ, -0x7fffffe0 ;  /* 0x80000020ff077424 */ /* 0x000fe200078e00ff */
[----:B------:R-:W-:Y:S01]  /*9200*/  R2UR UR4, R4 ;  /* 0x00000000040472ca */ /* 0x000fe200000e0000 */
[----:B------:R-:W-:Y:S01]  /*9210*/  VIADD R10, R8, 0x100 ;  /* 0x00000100080a7836 */ /* 0x000fe20000000000 */
[----:B------:R-:W-:Y:S01]  /*9220*/  R2UR UR5, R5 ;  /* 0x00000000050572ca */ /* 0x000fe200000e0000 */
[----:B------:R-:W-:Y:S01]  /*9230*/  IMAD.MOV.U32 R11, RZ, RZ, -0x7fffffe0 ;  /* 0x80000020ff0b7424 */ /* 0x000fe200078e00ff */
[----:B------:R-:W-:Y:S01]  /*9240*/  R2UR UR10, R6 ;  /* 0x00000000060a72ca */ /* 0x000fe200000e0000 */
[C---:B------:R-:W-:Y:S01]  /*9250*/  VIADD R6, R8.reuse, 0x180 ;  /* 0x0000018008067836 */ /* 0x040fe20000000000 */
[----:B------:R-:W-:Y:S01]  /*9260*/  R2UR UR11, R7 ;  /* 0x00000000070b72ca */ /* 0x000fe200000e0000 */
[----:B----4-:R-:W-:Y:S01]  /*9270*/  VIADD R14, R8, 0x200 ;  /* 0x00000200080e7836 */ /* 0x010fe20000000000 */
[----:B------:R-:W-:Y:S01]  /*9280*/  R2UR UR8, R4 ;  /* 0x00000000040872ca */ /* 0x000fe200000e0000 */
[----:B------:R-:W-:Y:S01]  /*9290*/  IMAD.MOV.U32 R15, RZ, RZ, -0x7fffffe0 ;  /* 0x80000020ff0f7424 */ /* 0x000fe200078e00ff */
[----:B------:R-:W-:Y:S01]  /*92a0*/  R2UR UR9, R5 ;  /* 0x00000000050972ca */ /* 0x000fe200000e0000 */
[----:B------:R-:W-:Y:S01]  /*92b0*/  IMAD.MOV.U32 R9, RZ, RZ, -0x7fffffe0 ;  /* 0x80000020ff097424 */ /* 0x000fe200078e00ff */
[----:B------:R-:W-:Y:S01]  /*92c0*/  R2UR UR14, R10 ;  /* 0x000000000a0e72ca */ /* 0x000fe200000e0000 */
[----:B------:R-:W-:Y:S01]  /*92d0*/  VIADD R10, R8, 0x82 ;  /* 0x00000082080a7836 */ /* 0x000fe20000000000 */
[----:B------:R-:W-:Y:S01]  /*92e0*/  R2UR UR15, R11 ;  /* 0x000000000b0f72ca */ /* 0x000fe200000e0000 */
[----:B------:R-:W-:Y:S01]  /*92f0*/  QGMMA.64x32x32.F32.E4M3.E4M3 R88, gdesc[UR4], RZ, !UPT, gsb0 ;  /* 0x00600000045879f3 */ /* 0x000fe2000c0008ff */
[----:B------:R-:W-:Y:S01]  /*9300*/  R2UR UR12, R4 ;  /* 0x00000000040c72ca */ /* 0x000fe200000e0000 */
[----:B------:R-:W-:Y:S01]  /*9310*/  IMAD.MOV.U32 R11, RZ, RZ, -0x7fffffe0 ;  /* 0x80000020ff0b7424 */ /* 0x000fe200078e00ff */
[----:B------:R-:W-:-:S02]  /*9320*/  R2UR UR13, R5 ;  /* 0x00000000050d72ca */ /* 0x000fc400000e0000 */
[----:B------:R-:W-:Y:S01]  /*9330*/  R2UR UR18, R6 ;  /* 0x00000000061272ca */ /* 0x000fe200000e0000 */
[----:B------:R-:W-:Y:S01]  /*9340*/  VIADD R6, R8, 0x2 ;  /* 0x0000000208067836 */ /* 0x000fe20000000000 */
[----:B------:R-:W-:Y:S01]  /*9350*/  R2UR UR19, R7 ;  /* 0x00000000071372ca */ /* 0x000fe200000e0000 */
[----:B------:R-:W-:Y:S01]  /*9360*/  IMAD.MOV.U32 R7, RZ, RZ, -0x7fffffe0 ;  /* 0x80000020ff077424 */ /* 0x000fe200078e00ff */
[----:B------:R-:W-:Y:S02]  /*9370*/  R2UR UR16, R4 ;  /* 0x00000000041072ca */ /* 0x000fe400000e0000 */
[----:B------:R-:W-:Y:S02]  /*9380*/  R2UR UR17, R5 ;  /* 0x00000000051172ca */ /* 0x000fe400000e0000 */
[----:B------:R-:W-:Y:S02]  /*9390*/  R2UR UR22, R14 ;  /* 0x000000000e1672ca */ /* 0x000fe400000e0000 */
[----:B------:R-:W-:-:S02]  /*93a0*/  R2UR UR23, R15 ;  /* 0x000000000f1772ca */ /* 0x000fc400000e0000 */
[----:B------:R-:W-:Y:S02]  /*93b0*/  R2UR UR20, R4 ;  /* 0x00000000041472ca */ /* 0x000fe400000e0000 */
[----:B------:R-:W-:Y:S02]  /*93c0*/  R2UR UR21, R5 ;  /* 0x00000000051572ca */ /* 0x000fe400000e0000 */
[----:B------:R-:W-:Y:S01]  /*93d0*/  R2UR UR6, R6 ;  /* 0x00000000060672ca */ /* 0x000fe200000e0000 */
[----:B------:R-:W-:Y:S01]  /*93e0*/  VIADD R6, R8, 0x102 ;  /* 0x0000010208067836 */ /* 0x000fe20000000000 */
[----:B------:R-:W-:Y:S01]  /*93f0*/  R2UR UR7, R7 ;  /* 0x00000000070772ca */ /* 0x000fe200000e0000 */
[----:B------:R-:W-:Y:S01]  /*9400*/  IMAD.MOV.U32 R7, RZ, RZ, -0x7fffffe0 ;  /* 0x80000020ff077424 */ /* 0x000fe200078e00ff */
[----:B------:R-:W-:Y:S02]  /*9410*/  WARPGROUP.DEPBAR.LE gsb0, 0x0 ;  /* 0x00008000000079c5 */ /* 0x000fe40000010000 */
[----:B------:R-:W-:-:S06]  /*9420*/  WARPGROUP.ARRIVE ;  /* 0x00000000000079c5 */ /* 0x000fcc0000000000 */
[----:B------:R-:W-:Y:S01]  /*9430*/  QGMMA.64x32x32.F32.E4M3.E4M3 R72, gdesc[UR8], RZ, !UPT, gsb0 ;  /* 0x00600000084879f3 */ /* 0x000fe2000c0008ff */
[----:B------:R-:W-:Y:S01]  /*9440*/  R2UR UR10, R10 ;  /* 0x000000000a0a72ca */ /* 0x000fe200000e0000 */
[C---:B------:R-:W-:Y:S01]  /*9450*/  VIADD R10, R8.reuse, 0x182 ;  /* 0x00000182080a7836 */ /* 0x040fe20000000000 */
[----:B------:R-:W-:Y:S01]  /*9460*/  R2UR UR11, R11 ;  /* 0x000000000b0b72ca */ /* 0x000fe200000e0000 */
[----:B------:R-:W-:Y:S02]  /*9470*/  IMAD.MOV.U32 R11, RZ, RZ, -0x7fffffe0 ;  /* 0x80000020ff0b7424 */ /* 0x000fe400078e00ff */
[----:B------:R-:W-:Y:S01]  /*9480*/  VIADD R8, R8, 0x202 ;  /* 0x0000020208087836 */ /* 0x000fe20000000000 */
[----:B------:R-:W-:Y:S02]  /*9490*/  WARPGROUP.DEPBAR.LE gsb0, 0x0 ;  /* 0x00008000000079c5 */ /* 0x000fe40000010000 */
        /* <DEDUP_REMOVED lines=8> */
[C---:B------:R-:W-:Y:S02]  /*9520*/  R2UR UR8, R6.reuse ;  /* 0x00000000060872ca */ /* 0x040fe400000e0000 */
[C---:B------:R-:W-:Y:S02]  /*9530*/  R2UR UR9, R7.reuse ;  /* 0x00000000070972ca */ /* 0x040fe400000e0000 */
[----:B------:R-:W-:Y:S02]  /*9540*/  R2UR UR12, R6 ;  /* 0x00000000060c72ca */ /* 0x000fe400000e0000 */
[----:B------:R-:W-:Y:S01]  /*9550*/  R2UR UR13, R7 ;  /* 0x00000000070d72ca */ /* 0x000fe200000e0000 */
        /* <DEDUP_REMOVED lines=32> */
.L_x_1457:
[----:B------:R-:W2:Y:S01]  /*9760*/  LDL R10, [R1+0x44] ;  /* 0x00004400010a7983 */ /* 0x000ea20000100800 */
[----:B------:R-:W3:Y:S03]  /*9770*/  LDC R110, c[0x0][0x448] ;  /* 0x00011200ff6e7b82 */ /* 0x000ee60000000800 */
[----:B------:R-:W2:Y:S04]  /*9780*/  LDL R108, [R1+0x34] ;  /* 0x00003400016c7983 */ /* 0x000ea80000100800 */
[----:B------:R-:W4:Y:S04]  /*9790*/  LDL R106, [R1+0x14] ;  /* 0x00001400016a7983 */ /* 0x000f280000100800 */
[----:B------:R-:W5:Y:S04]  /*97a0*/  LDL R107, [R1+0x28] ;  /* 0x00002800016b7983 */ /* 0x000f680000100800 */
[----:B------:R-:W5:Y:S04]  /*97b0*/  LDL R114, [R1+0xc] ;  /* 0x00000c0001727983 */ /* 0x000f680000100800 */
[----:B------:R-:W5:Y:S01]  /*97c0*/  LDL R112, [R1+0x4] ;  /* 0x0000040001707983 */ /* 0x000f620000100800 */
[C---:B------:R-:W-:Y:S01]  /*97d0*/  FMUL.FTZ R20, R2.reuse, R95 ;  /* 0x0000005f02147220 */ /* 0x040fe20000410000 */
[C---:B------:R-:W-:Y:S01]  /*97e0*/  FMUL.FTZ R95, R2.reuse, R73 ;  /* 0x00000049025f7220 */ /* 0x040fe20000410000 */
[C---:B------:R-:W-:Y:S01]  /*97f0*/  FMUL.FTZ R73, R2.reuse, R74 ;  /* 0x0000004a02497220 */ /* 0x040fe20000410000 */
[C---:B------:R-:W-:Y:S01]  /*9800*/  FMUL.FTZ R74, R2.reuse, R75 ;  /* 0x0000004b024a7220 */ /* 0x040fe20000410000 */
[C---:B------:R-:W-:Y:S01]  /*9810*/  FMUL.FTZ R75, R2.reuse, R78 ;  /* 0x0000004e024b7220 */ /* 0x040fe20000410000 */
[----:B------:R-:W-:Y:S01]  /*9820*/  FMUL.FTZ R78, R2, R82 ;  /* 0x00000052024e7220 */ /* 0x000fe20000410000 */
[----:B---3--:R-:W-:Y:S01]  /*9830*/  ISETP.NE.AND P1, PT, R110, 0x1, PT ;  /* 0x000000016e00780c */ /* 0x008fe20003f25270 */
        /* <DEDUP_REMOVED lines=24> */
[----:B------:R-:W3:Y:S01]  /*99c0*/  @P1 LDC R24, c[0x0][0x44c] ;  /* 0x00011300ff181b82 */ /* 0x000ee20000000800 */
[C---:B------:R-:W-:Y:S01]  /*99d0*/  FMUL.FTZ R43, R2.reuse, R47 ;  /* 0x0000002f022b7220 */ /* 0x040fe20000410000 */
[C---:B------:R-:W-:Y:S01]  /*99e0*/  FMUL.FTZ R47, R2.reuse, R51 ;  /* 0x00000033022f7220 */ /* 0x040fe20000410000 */
[C---:B------:R-:W-:Y:S01]  /*99f0*/  FMUL.FTZ R51, R2.reuse, R55 ;  /* 0x0000003702337220 */ /* 0x040fe20000410000 */
[C---:B------:R-:W-:Y:S01]  /*9a00*/  FMUL.FTZ R55, R2.reuse, R25 ;  /* 0x0000001902377220 */ /* 0x040fe20000410000 */
[----:B------:R-:W-:Y:S01]  /*9a10*/  FMUL.FTZ R8, R2, R89 ;  /* 0x0000005902087220 */ /* 0x000fe20000410000 */
[----:B01----:R-:W-:-:S02]  /*9a20*/  VIADD R12, R12, 0x13240 ;  /* 0x000132400c0c7836 */ /* 0x003fc40000000000 */
[C---:B------:R-:W-:Y:S01]  /*9a30*/  FMUL.FTZ R0, R2.reuse, R88 ;  /* 0x0000005802007220 */ /* 0x040fe20000410000 */
[----:B------:R-:W0:Y:S01]  /*9a40*/  @P1 LDC R25, c[0x0][0x450] ;  /* 0x00011400ff191b82 */ /* 0x000e220000000800 */
        /* <DEDUP_REMOVED lines=12> */
[----:B------:R-:W-:Y:S01]  /*9b10*/  LOP3.LUT R17, R17, 0xffffffef, RZ, 0xc0, !PT ;  /* 0xffffffef11117812 */ /* 0x000fe200078ec0ff */
        /* <DEDUP_REMOVED lines=32> */
[----:B------:R-:W-:Y:S01]  /*9d20*/  @P1 LOP3.LUT R17, R17, 0x10, RZ, 0xfc, !PT ;  /* 0x0000001011111812 */ /* 0x000fe200078efcff */
[----:B------:R-:W-:Y:S01]  /*9d30*/  ULDC UR43, c[0x0][0x9dc] ;  /* 0x00027700002b7ab9 */ /* 0x000fe20000000800 */
[----:B------:R-:W1:Y:S01]  /*9d40*/  MUFU.TANH R0, R0 ;  /* 0x0000000000007308 */ /* 0x000e620000002400 */
[----:B------:R-:W-:-:S07]  /*9d50*/  ULOP3.LUT UR43, URZ, UR43, URZ, 0x33, !UPT ;  /* 0x0000002b3f2b7292 */ /* 0x000fce000f8e333f */
        /* <DEDUP_REMOVED lines=20> */
[----:B------:R-:W1:Y:S01]  /*9ea0*/  MUFU.TANH R77, R77 ;  /* 0x0000004d004d7308 */ /* 0x000e620000002400 */
[----:B--2---:R-:W-:-:S02]  /*9eb0*/  IMAD.IADD R35, R10, 0x1, R108 ;  /* 0x000000010a237824 */ /* 0x004fc400078e026c */
[----:B------:R-:W2:Y:S02]  /*9ec0*/  LDC.64 R10, c[0x0][0x9e0] ;  /* 0x00027800ff0a7b82 */ /* 0x000ea40000000a00 */
[----:B---3--:R-:W-:-:S05]  /*9ed0*/  @P1 IMAD.HI.U32 R24, R35, R24, RZ ;  /* 0x0000001823181227 */ /* 0x008fca00078e00ff */
[----:B0-----:R-:W-:Y:S01]  /*9ee0*/  @P1 SHF.R.U32.HI R35, RZ, R25, R24 ;  /* 0x00000019ff231219 */ /* 0x001fe20000011618 */
[----:B------:R-:W-:-:S04]  /*9ef0*/  IMAD.MOV.U32 R24, RZ, RZ, -0xa0 ;  /* 0xffffff60ff187424 */ /* 0x000fc800078e00ff */
[----:B------:R-:W0:Y:S01]  /*9f00*/  SHFL.IDX PT, R25, R35, RZ, 0x1c1f ;  /* 0x001c1fff23197589 */ /* 0x000e2200000e0000 */
[----:B----4-:R-:W-:Y:S01]  /*9f10*/  PRMT R12, R106, 0x654, R12 ;  /* 0x000006546a0c7816 */ /* 0x010fe2000000000c */
[----:B------:R-:W-:-:S03]  /*9f20*/  IMAD R103, R105, R24, 0xa1 ;  /* 0x000000a169677424 */ /* 0x000fc600078e0218 */
[----:B------:R5:W-:Y:S01]  /*9f30*/  SYNCS.ARRIVE.TRANS64.RED.A1T0 RZ, [R12+URZ], RZ ;  /* 0x000000ff0cff79a7 */ /* 0x000be2000810043f */
[----:B------:R-:W3:Y:S01]  /*9f40*/  MUFU.TANH R75, R75 ;  /* 0x0000004b004b7308 */ /* 0x000ee20000002400 */
[----:B--2---:R-:W-:Y:S02]  /*9f50*/  ISETP.GE.AND P1, PT, R11, 0x1, PT ;  /* 0x000000010b00780c */ /* 0x004fe40003f26270 */
[----:B-----5:R-:W-:-:S05]  /*9f60*/  IADD3 R12, R114, R103, -R107 ;  /* 0x00000067720c7210 */ /* 0x020fca0007ffe86b */
[----:B------:R-:W2:Y:S01]  /*9f70*/  MUFU.TANH R76, R76 ;  /* 0x0000004c004c7308 */ /* 0x000ea20000002400 */
[----:B------:R-:W-:Y:S02]  /*9f80*/  IMAD R106, R105, -0xa0, R114 ;  /* 0xffffff60696a7824 */ /* 0x000fe400078e0272 */
[----:B------:R-:W-:-:S05]  /*9f90*/  IMAD.IADD R101, R12, 0x1, -R112 ;  /* 0x000000010c657824 */ /* 0x000fca00078e0a70 */
[----:B------:R-:W4:Y:S01]  /*9fa0*/  MUFU.TANH R80, R80 ;  /* 0x0000005000507308 */ /* 0x000f220000002400 */
[----:B------:R-:W-:-:S07]  /*9fb0*/  VIADD R102, R101, UR43 ;  /* 0x0000002b65667c36 */ /* 0x000fce0008000000 */
[----:B------:R-:W0:Y:S01]  /*9fc0*/  MUFU.TANH R81, R81 ;  /* 0x0000005100517308 */ /* 0x000e220000002400 */
[----:B------:R-:W-:-:S07]  /*9fd0*/  IMAD.IADD R101, R101, 0x1, R10 ;  /* 0x0000000165657824 */ /* 0x000fce00078e020a */
        /* <DEDUP_REMOVED lines=52> */
[----:B------:R-:W1:Y:S08]  /*a320*/  MUFU.TANH R33, R33 ;  /* 0x0000002100217308 */ /* 0x000e700000002400 */
[----:B------:R-:W1:Y:S01]  /*a330*/  MUFU.TANH R34, R34 ;  /* 0x0000002200227308 */ /* 0x000e620000002400 */
[----:B------:R-:W-:Y:S01]  /*a340*/  IADD3 R106, -R107, 0xa0, R106 ;  /* 0x000000a06b6a7810 */ /* 0x000fe20007ffe16a */
[----:B------:R-:W-:Y:S01]  /*a350*/  VIADD R103, R103, 0xffffffff ;  /* 0xffffffff67677836 */ /* 0x000fe20000000000 */
[----:B------:R-:W-:Y:S01]  /*a360*/  LOP3.LUT R17, R17, 0xfffffff7, RZ, 0xc0, !PT ;  /* 0xfffffff711117812 */ /* 0x000fe200078ec0ff */
[----:B0-----:R-:W-:Y:S01]  /*a370*/  IMAD.IADD R38, R102, 0x1, R25 ;  /* 0x0000000166267824 */ /* 0x001fe200078e0219 */
[----:B------:R-:W-:Y:S01]  /*a380*/  VIADDMNMX R12, R25, R101, R106, PT ;  /* 0x00000065190c7246 */ /* 0x000fe2000380016a */
[----:B------:R-:W-:Y:S01]  /*a390*/  IMAD.IADD R36, R103, 0x1, -R107 ;  /* 0x0000000167247824 */ /* 0x000fe200078e0a6b */
[----:B------:R-:W-:Y:S01]  /*a3a0*/  @P1 LOP3.LUT R17, R17, 0x8, RZ, 0xfc, !PT ;  /* 0x0000000811111812 */ /* 0x000fe200078efcff */
[----:B--234-:R-:W-:Y:S06]  /*a3b0*/  @!P1 BRA `(.L_x_1458) ;  /* 0x00000000004c9947 */ /* 0x01cfec0003800000 */
[----:B------:R-:W-:Y:S01]  /*a3c0*/  IADD3 R39, -R112, R114, R25 ;  /* 0x0000007270277210 */ /* 0x000fe20007ffe119 */
[----:B------:R-:W-:Y:S03]  /*a3d0*/  BSSY B0, `(.L_x_1459) ;  /* 0x000000e000007945 */ /* 0x000fe60003800000 */
[----:B------:R-:W-:-:S13]  /*a3e0*/  ISETP.GT.AND P1, PT, R39, -0x1, PT ;  /* 0xffffffff2700780c */ /* 0x000fda0003f24270 */
        /* <DEDUP_REMOVED lines=8> */
.L_x_1460:
[----:B------:R-:W-:-:S13]  /*a470*/  ISETP.NE.AND P1, PT, R11, 0x1, PT ;  /* 0x000000010b00780c */ /* 0x000fda0003f25270 */
[----:B------:R-:W0:Y:S02]  /*a480*/  @P1 LDC.64 R24, c[0x0][0x9e8] ;  /* 0x00027a00ff181b82 */ /* 0x000e240000000a00 */
[----:B0-----:R-:W-:-:S05]  /*a490*/  @P1 IMAD.HI.U32 R24, R39, R24, RZ ;  /* 0x0000001827181227 */ /* 0x001fca00078e00ff */
[----:B------:R-:W-:-:S07]  /*a4a0*/  @P1 SHF.R.U32.HI R39, RZ, R25, R24 ;  /* 0x00000019ff271219 */ /* 0x000fce0000011618 */
.L_x_1461:
[----:B------:R-:W-:Y:S05]  /*a4b0*/  BSYNC B0 ;  /* 0x0000000000007941 */ /* 0x000fea0003800000 */
.L_x_1459:
[----:B------:R-:W-:-:S05]  /*a4c0*/  IMAD R39, R39, R11, R36 ;  /* 0x0000000b27277224 */ /* 0x000fca00078e0224 */
[----:B------:R-:W-:Y:S02]  /*a4d0*/  VIMNMX R38, R38, R39, !PT ;  /* 0x0000002726267248 */ /* 0x000fe40007fe0100 */
[----:B------:R-:W-:-:S07]  /*a4e0*/  VIADDMNMX R12, R39, R11, R12, PT ;  /* 0x0000000b270c7246 */ /* 0x000fce000380010c */
.L_x_1458:
[C---:B------:R-:W-:Y:S01]  /*a4f0*/  ISETP.GE.AND P1, PT, R103.reuse, 0x2, PT ;  /* 0x000000026700780c */ /* 0x040fe20003f26270 */
[----:B------:R-:W0:Y:S01]  /*a500*/  SHFL.IDX PT, R35, R35, 0x1, 0x1c1f ;  /* 0x003c1f0023237f89 */ /* 0x000e2200000e0000 */
[----:B------:R-:W-:Y:S02]  /*a510*/  ISETP.GE.AND P2, PT, R103, 0x9, PT ;  /* 0x000000096700780c */ /* 0x000fe40003f46270 */
[C---:B------:R-:W-:Y:S02]  /*a520*/  ISETP.GT.AND P3, PT, R38.reuse, 0x1, !P1 ;  /* 0x000000012600780c */ /* 0x040fe40004f64270 */
[----:B------:R-:W-:Y:S02]  /*a530*/  ISETP.GT.AND P4, PT, R38, 0x8, !P2 ;  /* 0x000000082600780c */ /* 0x000fe40005784270 */
[C---:B------:R-:W-:Y:S02]  /*a540*/  ISETP.LT.OR P3, PT, R12.reuse, 0x2, P3 ;  /* 0x000000020c00780c */ /* 0x040fe40001f61670 */
[----:B------:R-:W-:-:S02]  /*a550*/  ISETP.LT.OR P4, PT, R12, 0x9, P4 ;  /* 0x000000090c00780c */ /* 0x000fc40002781670 */
[----:B------:R-:W-:Y:S02]  /*a560*/  FSEL R25, R8, -INF , !P3 ;  /* 0xff80000008197808 */ /* 0x000fe40005800000 */
[C---:B------:R-:W-:Y:S02]  /*a570*/  ISETP.GE.AND P3, PT, R103.reuse, 0xa, PT ;  /* 0x0000000a6700780c */ /* 0x040fe40003f66270 */
[----:B------:R-:W-:Y:S02]  /*a580*/  ISETP.GE.AND P5, PT, R103, 0x11, PT ;  /* 0x000000116700780c */ /* 0x000fe40003fa6270 */
[----:B------:R-:W-:Y:S02]  /*a590*/  FSEL R39, R13, -INF , !P4 ;  /* 0xff8000000d277808 */ /* 0x000fe40006000000 */
[----:B------:R-:W-:Y:S02]  /*a5a0*/  ISETP.GT.AND P4, PT, R38, 0x9, !P3 ;  /* 0x000000092600780c */ /* 0x000fe40005f84270 */
[----:B------:R-:W-:-:S02]  /*a5b0*/  LOP3.LUT R17, R17, 0xfffffffe, RZ, 0xc0, !PT ;  /* 0xfffffffe11117812 */ /* 0x000fc400078ec0ff */
[----:B------:R-:W-:Y:S01]  /*a5c0*/  ISETP.LT.OR P4, PT, R12, 0xa, P4 ;  /* 0x0000000a0c00780c */ /* 0x000fe20002781670 */
[----:B0-----:R-:W-:Y:S01]  /*a5d0*/  IMAD.IADD R102, R102, 0x1, R35 ;  /* 0x0000000166667824 */ /* 0x001fe200078e0223 */
[----:B------:R-:W-:Y:S02]  /*a5e0*/  LOP3.LUT R16, R16, 0x7fffffff, RZ, 0xc0, !PT ;  /* 0x7fffffff10107812 */ /* 0x000fe400078ec0ff */
[----:B------:R-:W-:Y:S02]  /*a5f0*/  FSEL R107, R14, -INF , !P4 ;  /* 0xff8000000e6b7808 */ /* 0x000fe40006000000 */
[----:B------:R-:W-:Y:S02]  /*a600*/  @P5 LOP3.LUT R17, R17, 0x1, RZ, 0xfc, !PT ;  /* 0x0000000111115812 */ /* 0x000fe400078efcff */
[----:B------:R-:W-:Y:S02]  /*a610*/  ISETP.GT.AND P4, PT, R38, 0x10, !P5 ;  /* 0x000000102600780c */ /* 0x000fe40006f84270 */
[----:B------:R-:W-:-:S02]  /*a620*/  ISETP.GE.AND P5, PT, R103, 0x12, PT ;  /* 0x000000126700780c */ /* 0x000fc40003fa6270 */
[----:B------:R-:W-:Y:S02]  /*a630*/  ISETP.LT.OR P4, PT, R12, 0x11, P4 ;  /* 0x000000110c00780c */ /* 0x000fe40002781670 */
[----:B------:R-:W-:Y:S02]  /*a640*/  LOP3.LUT R17, R17, 0xfffffffd, RZ, 0xc0, !PT ;  /* 0xfffffffd11117812 */ /* 0x000fe400078ec0ff */
[----:B------:R-:W-:Y:S02]  /*a650*/  FSEL R21, R21, -INF , !P4 ;  /* 0xff80000015157808 */ /* 0x000fe40006000000 */
[----:B------:R-:W-:Y:S02]  /*a660*/  ISETP.GT.AND P4, PT, R38, 0x11, !P5 ;  /* 0x000000112600780c */ /* 0x000fe40006f84270 */
[----:B------:R-:W-:Y:S02]  /*a670*/  VIADDMNMX R106, R35, R101, R106, PT ;  /* 0x00000065236a7246 */ /* 0x000fe4000380016a */
[----:B------:R-:W-:-:S02]  /*a680*/  ISETP.LT.OR P4, PT, R12, 0x12, P4 ;  /* 0x000000120c00780c */ /* 0x000fc40002781670 */
        /* <DEDUP_REMOVED lines=39> */
[----:B-1----:R-:W-:Y:S02]  /*a900*/  FSEL R77, R77, -INF , !P4 ;  /* 0xff8000004d4d7808 */ /* 0x002fe40006000000 */
        /* <DEDUP_REMOVED lines=167> */
[----:B------:R-:W-:-:S13]  /*b380*/  ISETP.GE.AND P6, PT, R11, 0x1, PT ;  /* 0x000000010b00780c */ /* 0x000fda0003fc6270 */
[----:B------:R-:W-:Y:S05]  /*b390*/  @!P6 BRA `(.L_x_1462) ;  /* 0x00000000004ce947 */ /* 0x000fea0003800000 */
        /* <DEDUP_REMOVED lines=11> */
.L_x_1464:
[----:B------:R-:W-:-:S13]  /*b450*/  ISETP.NE.AND P6, PT, R11, 0x1, PT ;  /* 0x000000010b00780c */ /* 0x000fda0003fc5270 */
[----:B------:R-:W0:Y:S02]  /*b460*/  @P6 LDC.64 R12, c[0x0][0x9e8] ;  /* 0x00027a00ff0c6b82 */ /* 0x000e240000000a00 */
[----:B0-----:R-:W-:-:S05]  /*b470*/  @P6 IMAD.HI.U32 R12, R35, R12, RZ ;  /* 0x0000000c230c6227 */ /* 0x001fca00078e00ff */
[----:B------:R-:W-:-:S07]  /*b480*/  @P6 SHF.R.U32.HI R35, RZ, R13, R12 ;  /* 0x0000000dff236219 */ /* 0x000fce000001160c */
.L_x_1465:
[----:B------:R-:W-:Y:S05]  /*b490*/  BSYNC B0 ;  /* 0x0000000000007941 */ /* 0x000fea0003800000 */
.L_x_1463:
[----:B------:R-:W-:-:S05]  /*b4a0*/  IMAD R35, R35, R11, R36 ;  /* 0x0000000b23237224 */ /* 0x000fca00078e0224 */
[----:B------:R-:W-:Y:S02]  /*b4b0*/  VIMNMX R102, R102, R35, !PT ;  /* 0x0000002366667248 */ /* 0x000fe40007fe0100 */
[----:B------:R-:W-:-:S07]  /*b4c0*/  VIADDMNMX R106, R35, R11, R106, PT ;  /* 0x0000000b236a7246 */ /* 0x000fce000380016a */
.L_x_1462:
[----:B------:R-:W-:Y:S01]  /*b4d0*/  ISETP.GT.AND P1, PT, R102, 0x1, !P1 ;  /* 0x000000016600780c */ /* 0x000fe20004f24270 */
[----:B------:R-:W-:Y:S01]  /*b4e0*/  ULDC UR4, c[0x0][0x988] ;  /* 0x0002620000047ab9 */ /* 0x000fe20000000800 */
[----:B------:R-:W-:Y:S02]  /*b4f0*/  LOP3.LUT P6, RZ, R17, 0x1, RZ, 0xc0, !PT ;  /* 0x0000000111ff7812 */ /* 0x000fe400078cc0ff */
[----:B------:R-:W-:Y:S02]  /*b500*/  ISETP.LT.OR P1, PT, R106, 0x2, P1 ;  /* 0x000000026a00780c */ /* 0x000fe40000f21670 */
[C---:B------:R-:W-:Y:S02]  /*b510*/  ISETP.GT.AND P3, PT, R102.reuse, 0x9, !P3 ;  /* 0x000000096600780c */ /* 0x040fe40005f64270 */
[----:B------:R-:W-:Y:S02]  /*b520*/  FSEL R9, R9, -INF , !P1 ;  /* 0xff80000009097808 */ /* 0x000fe40004800000 */
[----:B------:R-:W-:-:S02]  /*b530*/  ISETP.GT.AND P1, PT, R102, 0x10, !P6 ;  /* 0x000000106600780c */ /* 0x000fc40007724270 */
[C---:B------:R-:W-:Y:S02]  /*b540*/  ISETP.LT.OR P3, PT, R106.reuse, 0xa, P3 ;  /* 0x0000000a6a00780c */ /* 0x040fe40001f61670 */
[----:B------:R-:W-:Y:S02]  /*b550*/  ISETP.LT.OR P1, PT, R106, 0x11, P1 ;  /* 0x000000116a00780c */ /* 0x000fe40000f21670 */
[----:B------:R-:W-:Y:S02]  /*b560*/  FSEL R13, R20, -INF , !P3 ;  /* 0xff800000140d7808 */ /* 0x000fe40005800000 */
[----:B------:R-:W-:Y:S02]  /*b570*/  FSEL R89, R89, -INF , !P1 ;  /* 0xff80000059597808 */ /* 0x000fe40004800000 */
[----:B------:R-:W-:Y:S02]  /*b580*/  LOP3.LUT P1, RZ, R16, 0x80000000, RZ, 0xc0, !PT ;  /* 0x8000000010ff7812 */ /* 0x000fe4000782c0ff */
[----:B------:R-:W-:-:S02]  /*b590*/  ISETP.GT.AND P2, PT, R102, 0x8, !P2 ;  /* 0x000000086600780c */ /* 0x000fc40005744270 */
[----:B------:R-:W-:Y:S02]  /*b5a0*/  ISETP.GT.AND P1, PT, R102, 0x11, !P1 ;  /* 0x000000116600780c */ /* 0x000fe40004f24270 */
[----:B------:R-:W-:Y:S02]  /*b5b0*/  LOP3.LUT P3, RZ, R16, 0x1000000, RZ, 0xc0, !PT ;  /* 0x0100000010ff7812 */ /* 0x000fe4000786c0ff */
[C---:B------:R-:W-:Y:S02]  /*b5c0*/  ISETP.LT.OR P1, PT, R106.reuse, 0x12, P1 ;  /* 0x000000126a00780c */ /* 0x040fe40000f21670 */
[----:B------:R-:W-:Y:S02]  /*b5d0*/  ISETP.LT.OR P2, PT, R106, 0x9, P2 ;  /* 0x000000096a00780c */ /* 0x000fe40001741670 */
[----:B------:R-:W-:Y:S02]  /*b5e0*/  FSEL R35, R90, -INF , !P1 ;  /* 0xff8000005a237808 */ /* 0x000fe40004800000 */
[----:B------:R-:W-:-:S02]  /*b5f0*/  LOP3.LUT P1, RZ, R16, 0x40000000, RZ, 0xc0, !PT ;  /* 0x4000000010ff7812 */ /* 0x000fc4000782c0ff */
[----:B------:R-:W-:Y:S02]  /*b600*/  FSEL R15, R15, -INF , !P2 ;  /* 0xff8000000f0f7808 */ /* 0x000fe40005000000 */
[----:B------:R-:W-:Y:S02]  /*b610*/  ISETP.GT.AND P1, PT, R102, 0x18, !P1 ;  /* 0x000000186600780c */ /* 0x000fe40004f24270 */
[----:B------:R-:W-:Y:S02]  /*b620*/  LOP3.LUT P2, RZ, R16, 0x800000, RZ, 0xc0, !PT ;  /* 0x0080000010ff7812 */ /* 0x000fe4000784c0ff */
[----:B------:R-:W-:Y:S02]  /*b630*/  ISETP.LT.OR P1, PT, R106, 0x19, P1 ;  /* 0x000000196a00780c */ /* 0x000fe40000f21670 */
[----:B------:R-:W-:Y:S02]  /*b640*/  LOP3.LUT P6, RZ, R16, 0x400000, RZ, 0xc0, !PT ;  /* 0x0040000010ff7812 */ /* 0x000fe400078cc0ff */
        /* <DEDUP_REMOVED lines=36> */
[----:B------:R-:W-:-:S02]  /*b890*/  ISETP.GT.AND P1, PT, R102, 0x30, !P3 ;  /* 0x000000306600780c */ /* 0x000fc40005f24270 */
[----:B------:R-:W-:Y:S02]  /*b8a0*/  LOP3.LUT P3, RZ, R16, 0x4000, RZ, 0xc0, !PT ;  /* 0x0000400010ff7812 */ /* 0x000fe4000786c0ff */
[----:B------:R-:W-:Y:S02]  /*b8b0*/  ISETP.LT.OR P1, PT, R106, 0x31, P1 ;  /* 0x000000316a00780c */ /* 0x000fe40000f21670 */
[----:B------:R-:W-:Y:S02]  /*b8c0*/  FMNMX.FTZ R0, R121, R0, !PT ;  /* 0x0000000079007209 */ /* 0x000fe40007810000 */
[----:B------:R-:W-:Y:S02]  /*b8d0*/  FSEL R147, R78, -INF , !P1 ;  /* 0xff8000004e937808 */ /* 0x000fe40004800000 */
[----:B------:R-:W-:Y:S02]  /*b8e0*/  ISETP.GT.AND P1, PT, R102, 0x31, !P2 ;  /* 0x000000316600780c */ /* 0x000fe40005724270 */
[----:B------:R-:W-:-:S02]  /*b8f0*/  LOP3.LUT P2, RZ, R16, 0x2000, RZ, 0xc0, !PT ;  /* 0x0000200010ff7812 */ /* 0x000fc4000784c0ff */
[----:B------:R-:W-:Y:S02]  /*b900*/  ISETP.LT.OR P1, PT, R106, 0x32, P1 ;  /* 0x000000326a00780c */ /* 0x000fe40000f21670 */
[----:B------:R-:W-:Y:S02]  /*b910*/  FMNMX.FTZ R0, R87, R0, !PT ;  /* 0x0000000057007209 */ /* 0x000fe40007810000 */
[----:B------:R-:W-:Y:S02]  /*b920*/  FSEL R79, R79, -INF , !P1 ;  /* 0xff8000004f4f7808 */ /* 0x000fe40004800000 */
[----:B------:R-:W-:Y:S02]  /*b930*/  ISETP.GT.AND P1, PT, R102, 0x38, !P6 ;  /* 0x000000386600780c */ /* 0x000fe40007724270 */
[----:B------:R-:W-:Y:S02]  /*b940*/  FMNMX.FTZ R0, R123, R0, !PT ;  /* 0x000000007b007209 */ /* 0x000fe40007810000 */
[----:B------:R-:W-:-:S02]  /*b950*/  ISETP.LT.OR P1, PT, R106, 0x39, P1 ;  /* 0x000000396a00780c */ /* 0x000fc40000f21670 */
[----:B------:R-:W-:Y:S02]  /*b960*/  LOP3.LUT P6, RZ, R16, 0x1000, RZ, 0xc0, !PT ;  /* 0x0000100010ff7812 */ /* 0x000fe400078cc0ff */
        /* <DEDUP_REMOVED lines=50> */
[----:B------:R-:W-:Y:S01]  /*bc90*/  ISETP.GT.AND P1, PT, R102, 0x58, !P3 ;  /* 0x000000586600780c */ /* 0x000fe20005f24270 */
[----:B------:R-:W0:Y:S01]  /*bca0*/  SHFL.BFLY PT, R0, R20, 0x2, 0x1f ;  /* 0x0c401f0014007f89 */ /* 0x000e2200000e0000 */
[----:B------:R-:W-:Y:S02]  /*bcb0*/  LOP3.LUT P3, RZ, R16, 0x8, RZ, 0xc0, !PT ;  /* 0x0000000810ff7812 */ /* 0x000fe4000786c0ff */
[----:B------:R-:W-:-:S02]  /*bcc0*/  ISETP.LT.OR P1, PT, R106, 0x59, P1 ;  /* 0x000000596a00780c */ /* 0x000fc40000f21670 */
[----:B------:R-:W-:Y:S02]  /*bcd0*/  ISETP.GT.AND P4, PT, R102, 0x91, !P4 ;  /* 0x000000916600780c */ /* 0x000fe40006784270 */
[----:B------:R-:W-:Y:S02]  /*bce0*/  FSEL R66, R66, -INF , !P1 ;  /* 0xff80000042427808 */ /* 0x000fe40004800000 */
[----:B------:R-:W-:Y:S02]  /*bcf0*/  ISETP.GT.AND P1, PT, R102, 0x59, !P2 ;  /* 0x000000596600780c */ /* 0x000fe40005724270 */
[----:B------:R-:W-:Y:S02]  /*bd00*/  LOP3.LUT P2, RZ, R16, 0x4, RZ, 0xc0, !PT ;  /* 0x0000000410ff7812 */ /* 0x000fe4000784c0ff */
[----:B------:R-:W-:Y:S02]  /*bd10*/  ISETP.LT.OR P1, PT, R106, 0x5a, P1 ;  /* 0x0000005a6a00780c */ /* 0x000fe40000f21670 */
[----:B------:R-:W-:-:S02]  /*bd20*/  ISETP.GT.AND P5, PT, R102, 0x98, !P5 ;  /* 0x000000986600780c */ /* 0x000fc40006fa4270 */
[----:B------:R-:W-:Y:S02]  /*bd30*/  FSEL R67, R67, -INF , !P1 ;  /* 0xff80000043437808 */ /* 0x000fe40004800000 */
[----:B------:R-:W-:Y:S02]  /*bd40*/  ISETP.GT.AND P1, PT, R102, 0x60, !P6 ;  /* 0x000000606600780c */ /* 0x000fe40007724270 */
[----:B------:R-:W-:Y:S02]  /*bd50*/  LOP3.LUT P6, RZ, R16, 0x2, RZ, 0xc0, !PT ;  /* 0x0000000210ff7812 */ /* 0x000fe400078cc0ff */
[----:B------:R-:W-:Y:S02]  /*bd60*/  ISETP.LT.OR P1, PT, R106, 0x61, P1 ;  /* 0x000000616a00780c */ /* 0x000fe40000f21670 */
[----:B0-----:R-:W-:Y:S01]  /*bd70*/  FMNMX.FTZ R24, R20, R0, !PT ;  /* 0x0000000014187209 */ /* 0x001fe20007810000 */
[----:B------:R-:W-:Y:S01]  /*bd80*/  IMAD.U32 R0, RZ, RZ, UR4 ;  /* 0x00000004ff007e24 */ /* 0x000fe2000f8e00ff */
[----:B------:R-:W-:-:S02]  /*bd90*/  FSEL R40, R40, -INF , !P1 ;  /* 0xff80000028287808 */ /* 0x000fc40004800000 */
[----:B------:R-:W-:Y:S01]  /*bda0*/  LOP3.LUT P1, RZ, R16, 0x800, RZ, 0xc0, !PT ;  /* 0x0000080010ff7812 */ /* 0x000fe2000782c0ff */
[----:B------:R-:W0:Y:S01]  /*bdb0*/  SHFL.BFLY PT, R8, R24, 0x1, 0x1f ;  /* 0x0c201f0018087f89 */ /* 0x000e2200000e0000 */
[----:B------:R-:W-:Y:S02]  /*bdc0*/  ISETP.LT.OR P4, PT, R106, 0x92, P4 ;  /* 0x000000926a00780c */ /* 0x000fe40002781670 */
[----:B------:R-:W-:Y:S02]  /*bdd0*/  ISETP.GT.AND P1, PT, R102, 0x61, !P1 ;  /* 0x000000616600780c */ /* 0x000fe40004f24270 */
[C---:B------:R-:W-:Y:S02]  /*bde0*/  ISETP.LT.OR P5, PT, R106.reuse, 0x99, P5 ;  /* 0x000000996a00780c */ /* 0x040fe40002fa1670 */
[----:B------:R-:W-:Y:S02]  /*bdf0*/  ISETP.LT.OR P1, PT, R106, 0x62, P1 ;  /* 0x000000626a00780c */ /* 0x000fe40000f21670 */
[----:B------:R-:W-:-:S02]  /*be00*/  FSEL R31, R31, -INF , !P4 ;  /* 0xff8000001f1f7808 */ /* 0x000fc40006000000 */
        /* <DEDUP_REMOVED lines=32> */
[----:B------:R-:W-:-:S04]  /*c010*/  ISETP.GT.AND P1, PT, R102, 0x81, !P3 ;  /* 0x000000816600780c */ /* 0x000fc80005f24270 */
[----:B------:R-:W-:-:S04]  /*c020*/  ISETP.LT.OR P1, PT, R106, 0x82, P1 ;  /* 0x000000826a00780c */ /* 0x000fc80000f21670 */
[----:B------:R-:W-:Y:S02]  /*c030*/  FSEL R27, R27, -INF , !P1 ;  /* 0xff8000001b1b7808 */ /* 0x000fe40004800000 */
[----:B------:R-:W-:Y:S02]  /*c040*/  ISETP.GT.AND P1, PT, R102, 0x88, !P2 ;  /* 0x000000886600780c */ /* 0x000fe40005724270 */
[----:B------:R-:W-:Y:S02]  /*c050*/  LOP3.LUT P2, RZ, R17, 0x2, RZ, 0xc0, !PT ;  /* 0x0000000211ff7812 */ /* 0x000fe4000784c0ff */
        /* <DEDUP_REMOVED lines=10> */
[----:B------:R-:W-:-:S01]  /*c100*/  FFMA.FTZ R24, R39, R0, -R12 ;  /* 0x0000000027187223 */ /* 0x000fc2000001080c */
[----:B------:R-:W-:Y:S01]  /*c110*/  ISETP.LT.OR P1, PT, R106, 0x1, P1 ;  /* 0x000000016a00780c */ /* 0x000fe20000f21670 */
[----:B------:R-:W-:-:S01]  /*c120*/  FFMA.FTZ R39, R107, R0, -R12 ;  /* 0x000000006b277223 */ /* 0x000fc2000001080c */
[-CC-:B------:R-:W-:Y:S01]  /*c130*/  FFMA.FTZ R32, R109, R0.reuse, -R12.reuse ;  /* 0x000000006d207223 */ /* 0x180fe2000001080c */
[----:B------:R-:W-:-:S01]  /*c140*/  FFMA.FTZ R14, R14, R0, -R12 ;  /* 0x000000000e0e7223 */ /* 0x000fc2000001080c */
[----:B------:R-:W-:Y:S01]  /*c150*/  FSEL R20, R3, -INF , !P1 ;  /* 0xff80000003147808 */ /* 0x000fe20004800000 */
[----:B------:R-:W-:-:S01]  /*c160*/  FFMA.FTZ R25, R25, R0, -R12 ;  /* 0x0000000019197223 */ /* 0x000fc2000001080c */
[----:B------:R-:W-:Y:S01]  /*c170*/  ISETP.GT.AND P1, PT, R102, 0x90, !P2 ;  /* 0x000000906600780c */ /* 0x000fe20005724270 */
[----:B------:R-:W-:-:S01]  /*c180*/  FFMA.FTZ R36, R91, R0, -R12 ;  /* 0x000000005b247223 */ /* 0x000fc2000001080c */
[----:B------:R-:W-:Y:S01]  /*c190*/  FMNMX.FTZ R38, R20, R9, !PT ;  /* 0x0000000914267209 */ /* 0x000fe20007810000 */
[----:B------:R-:W-:Y:S01]  /*c1a0*/  MUFU.EX2 R14, R14 ;  /* 0x0000000e000e7308 */ /* 0x000fe20000000800 */
[----:B------:R-:W-:Y:S01]  /*c1b0*/  ISETP.LT.OR P1, PT, R106, 0x91, P1 ;  /* 0x000000916a00780c */ /* 0x000fe20000f21670 */
[--C-:B------:R-:W-:Y:S01]  /*c1c0*/  FFMA.FTZ R91, R111, R0, -R12.reuse ;  /* 0x000000006f5b7223 */ /* 0x100fe2000001080c */
[----:B------:R-:W-:Y:S01]  /*c1d0*/  FMNMX.FTZ R44, R15, R38, !PT ;  /* 0x000000260f2c7209 */ /* 0x000fe20007810000 */
[-CC-:B------:R-:W-:Y:S01]  /*c1e0*/  FFMA.FTZ R70, R97, R0.reuse, -R12.reuse ;  /* 0x0000000061467223 */ /* 0x180fe2000001080c */
[----:B------:R-:W-:Y:S01]  /*c1f0*/  FSEL R107, R30, -INF , !P1 ;  /* 0xff8000001e6b7808 */ /* 0x000fe20004800000 */
[--C-:B------:R-:W-:Y:S01]  /*c200*/  FFMA.FTZ R21, R21, R0, -R12.reuse ;  /* 0x0000000015157223 */ /* 0x100fe2000001080c */
[----:B------:R-:W-:Y:S01]  /*c210*/  FMNMX.FTZ R44, R13, R44, !PT ;  /* 0x0000002c0d2c7209 */ /* 0x000fe20007810000 */
[----:B------:R-:W-:Y:S01]  /*c220*/  MUFU.EX2 R25, R25 ;  /* 0x0000001900197308 */ /* 0x000fe20000000800 */
[----:B------:R-:W-:Y:S01]  /*c230*/  ISETP.GT.AND P2, PT, R102, 0x99, !P6 ;  /* 0x000000996600780c */ /* 0x000fe20007744270 */
[--C-:B------:R-:W-:Y:S01]  /*c240*/  FFMA.FTZ R113, R113, R0, -R12.reuse ;  /* 0x0000000071717223 */ /* 0x100fe2000001080c */
[----:B------:R-:W-:Y:S01]  /*c250*/  FMNMX.FTZ R44, R89, R44, !PT ;  /* 0x0000002c592c7209 */ /* 0x000fe20007810000 */
[-CC-:B------:R-:W-:Y:S01]  /*c260*/  FFMA.FTZ R95, R95, R0.reuse, -R12.reuse ;  /* 0x000000005f5f7223 */ /* 0x180fe2000001080c */
[----:B------:R-:W-:Y:S01]  /*c270*/  ISETP.LT.OR P2, PT, R106, 0x9a, P2 ;  /* 0x0000009a6a00780c */ /* 0x000fe20001741670 */
[--C-:B------:R-:W-:Y:S01]  /*c280*/  FFMA.FTZ R115, R115, R0, -R12.reuse ;  /* 0x0000000073737223 */ /* 0x100fe2000001080c */
[----:B------:R-:W-:Y:S01]  /*c290*/  FMNMX.FTZ R44, R35, R44, !PT ;  /* 0x0000002c232c7209 */ /* 0x000fe20007810000 */
[-CC-:B------:R-:W-:Y:S01]  /*c2a0*/  FFMA.FTZ R77, R77, R0.reuse, -R12.reuse ;  /* 0x000000004d4d7223 */ /* 0x180fe2000001080c */
[----:B------:R-:W-:Y:S01]  /*c2b0*/  FSEL R109, R34, -INF , !P2 ;  /* 0xff800000226d7808 */ /* 0x000fe20005000000 */
[--C-:B------:R-:W-:Y:S01]  /*c2c0*/  FFMA.FTZ R117, R117, R0, -R12.reuse ;  /* 0x0000000075757223 */ /* 0x100fe2000001080c */
[----:B------:R-:W-:Y:S01]  /*c2d0*/  FMNMX.FTZ R48, R93, R44, !PT ;  /* 0x0000002c5d307209 */ /* 0x000fe20007810000 */
[-CC-:B------:R-:W-:Y:S01]  /*c2e0*/  FFMA.FTZ R81, R81, R0.reuse, -R12.reuse ;  /* 0x0000000051517223 */ /* 0x180fe2000001080c */
[----:B------:R-:W-:-:S01]  /*c2f0*/  FFMA.FTZ R119, R119, R0, -R12 ;  /* 0x0000000077777223 */ /* 0x000fc2000001080c */
        /* <DEDUP_REMOVED lines=24> */
[----:B------:R-:W-:Y:S01]  /*c480*/  FFMA.FTZ R37, R37, R0, -R12 ;  /* 0x0000000025257223 */ /* 0x000fe2000001080c */
[----:B------:R-:W-:Y:S01]  /*c490*/  FMNMX.FTZ R52, R79, R52, !PT ;  /* 0x000000344f347209 */ /* 0x000fe20007810000 */
[----:B------:R-:W-:Y:S01]  /*c4a0*/  MUFU.EX2 R24, R24 ;  /* 0x0000001800187308 */ /* 0x000fe20000000800 */
[----:B------:R-:W-:-:S02]  /*c4b0*/  ISETP.NE.AND P6, PT, R110, 0x1, PT ;  /* 0x000000016e00780c */ /* 0x000fc40003fc5270 */
        /* <DEDUP_REMOVED lines=13> */
[----:B------:R-:W-:-:S01]  /*c590*/  FFMA.FTZ R56, R123, R0, -R12 ;  /* 0x000000007b387223 */ /* 0x000fc2000001080c */
[----:B------:R-:W-:Y:S02]  /*c5a0*/  MUFU.EX2 R36, R36 ;  /* 0x0000002400247308 */ /* 0x000fe40000000800 */
[----:B------:R-:W-:-:S04]  /*c5b0*/  FMNMX.FTZ R58, R66, R3, !PT ;  /* 0x00000003423a7209 */ /* 0x000fc80007810000 */
[----:B------:R-:W-:Y:S02]  /*c5c0*/  FMNMX.FTZ R3, R67, R58, !PT ;  /* 0x0000003a43037209 */ /* 0x000fe40007810000 */
[----:B------:R-:W0:Y:S02]  /*c5d0*/  MUFU.EX2 R91, R91 ;  /* 0x0000005b005b7308 */ /* 0x000e240000000800 */
[----:B------:R-:W-:-:S04]  /*c5e0*/  FMNMX.FTZ R58, R40, R3, !PT ;  /* 0x00000003283a7209 */ /* 0x000fc80007810000 */
[----:B------:R-:W-:Y:S01]  /*c5f0*/  FMNMX.FTZ R3, R41, R58, !PT ;  /* 0x0000003a29037209 */ /* 0x000fe20007810000 */
[----:B------:R-:W-:-:S01]  /*c600*/  FFMA.FTZ R58, R125, R0, -R12 ;  /* 0x000000007d3a7223 */ /* 0x000fc2000001080c */
[----:B------:R-:W-:Y:S02]  /*c610*/  MUFU.EX2 R38, R113 ;  /* 0x0000007100267308 */ /* 0x000fe40000000800 */
[----:B------:R-:W-:-:S04]  /*c620*/  FMNMX.FTZ R60, R42, R3, !PT ;  /* 0x000000032a3c7209 */ /* 0x000fc80007810000 */
[----:B------:R-:W-:Y:S02]  /*c630*/  FMNMX.FTZ R3, R43, R60, !PT ;  /* 0x0000003c2b037209 */ /* 0x000fe40007810000 */
        /* <DEDUP_REMOVED lines=23> */
[----:B------:R-:W-:-:S01]  /*c7b0*/  FFMA.FTZ R62, R133, R0, -R12 ;  /* 0x00000000853e7223 */ /* 0x000fc2000001080c */
[----:B------:R-:W0:Y:S03]  /*c7c0*/  MUFU.EX2 R85, R85 ;  /* 0x0000005500557308 */ /* 0x000e260000000800 */
[----:B------:R-:W1:Y:S05]  /*c7d0*/  SHFL.BFLY PT, R68, R3, 0x2, 0x1f ;  /* 0x0c401f0003447f89 */ /* 0x000e6a00000e0000 */
[----:B------:R-:W-:Y:S08]  /*c7e0*/  MUFU.EX2 R54, R121 ;  /* 0x0000007900367308 */ /* 0x000ff00000000800 */
[----:B------:R-:W-:Y:S01]  /*c7f0*/  MUFU.EX2 R87, R87 ;  /* 0x0000005700577308 */ /* 0x000fe20000000800 */
[----:B0-----:R-:W-:-:S04]  /*c800*/  F2FP.SATFINITE.E4M3.F32.PACK_AB_MERGE_C R150, R85, R52, RZ ;  /* 0x000000345596723e */ /* 0x001fc800048070ff */
[----:B------:R-:W-:-:S03]  /*c810*/  F2FP.SATFINITE.E4M3.F32.PACK_AB_MERGE_C R150, R81, R48, R150 ;  /* 0x000000305196723e */ /* 0x000fc60004807096 */
[----:B------:R-:W-:Y:S01]  /*c820*/  MUFU.EX2 R56, R56 ;  /* 0x0000003800387308 */ /* 0x000fe20000000800 */
[----:B-1----:R-:W-:-:S05]  /*c830*/  FMNMX.FTZ R74, R3, R68, !PT ;  /* 0x00000044034a7209 */ /* 0x002fca0007810000 */
[----:B------:R-:W0:Y:S02]  /*c840*/  SHFL.BFLY PT, R3, R74, 0x1, 0x1f ;  /* 0x0c201f004a037f89 */ /* 0x000e2400000e0000 */
[----:B------:R-:W1:Y:S08]  /*c850*/  MUFU.EX2 R61, R61 ;  /* 0x0000003d003d7308 */ /* 0x000e700000000800 */
[----:B------:R-:W-:Y:S08]  /*c860*/  MUFU.EX2 R60, R60 ;  /* 0x0000003c003c7308 */ /* 0x000ff00000000800 */
[----:B------:R-:W2:Y:S01]  /*c870*/  MUFU.EX2 R69, R69 ;  /* 0x0000004500457308 */ /* 0x000ea20000000800 */
[----:B-1----:R-:W-:-:S04]  /*c880*/  F2FP.SATFINITE.E4M3.F32.PACK_AB_MERGE_C R144, R61, R56, RZ ;  /* 0x000000383d90723e */ /* 0x002fc800048070ff */
[----:B------:R-:W-:Y:S02]  /*c890*/  F2FP.SATFINITE.E4M3.F32.PACK_AB_MERGE_C R144, R87, R54, R144 ;  /* 0x000000365790723e */ /* 0x000fe40004807090 */
[----:B0-----:R-:W-:Y:S01]  /*c8a0*/  FMNMX.FTZ R3, R74, R3, !PT ;  /* 0x000000034a037209 */ /* 0x001fe20007810000 */
[-C--:B------:R-:W-:Y:S01]  /*c8b0*/  FFMA.FTZ R74, R99, R0.reuse, -R12 ;  /* 0x00000000634a7223 */ /* 0x080fe2000001080c */
[----:B------:R-:W-:Y:S02]  /*c8c0*/  MUFU.EX2 R58, R58 ;  /* 0x0000003a003a7308 */ /* 0x000fe40000000800 */
[C---:B------:R-:W-:Y:S01]  /*c8d0*/  FSETP.NEU.FTZ.AND P1, PT, R3.reuse, -INF , PT ;  /* 0xff8000000300780b */ /* 0x040fe20003f3d000 */
[----:B------:R-:W-:-:S05]  /*c8e0*/  FFMA.FTZ R76, R3, R0, -8 ;  /* 0xc1000000034c7423 */ /* 0x000fca0000010000 */
[----:B------:R-:W-:Y:S01]  /*c8f0*/  FSEL R12, R76, RZ, P1 ;  /* 0x000000ff4c0c7208 */ /* 0x000fe20000800000 */
[----:B------:R-:W-:Y:S01]  /*c900*/  MUFU.EX2 R65, R65 ;  /* 0x0000004100417308 */ /* 0x000fe20000000800 */
[----:B--2---:R-:W-:-:S03]  /*c910*/  F2FP.SATFINITE.E4M3.F32.PACK_AB_MERGE_C R146, R69, R60, RZ ;  /* 0x0000003c4592723e */ /* 0x004fc600048070ff */
[-CC-:B------:R-:W-:Y:S01]  /*c920*/  FFMA.FTZ R20, R20, R0.reuse, -R12.reuse ;  /* 0x0000000014147223 */ /* 0x180fe2000001080c */
[----:B------:R-:W-:-:S01]  /*c930*/  FFMA.FTZ R9, R9, R0, -R12 ;  /* 0x0000000009097223 */ /* 0x000fc2000001080c */
[-CC-:B------:R-:W-:Y:S01]  /*c940*/  FFMA.FTZ R15, R15, R0.reuse, -R12.reuse ;  /* 0x000000000f0f7223 */ /* 0x180fe2000001080c */
[----:B------:R-:W-:-:S01]  /*c950*/  FFMA.FTZ R76, R13, R0, -R12 ;  /* 0x000000000d4c7223 */ /* 0x000fc2000001080c */
[----:B------:R-:W-:Y:S01]  /*c960*/  FFMA.FTZ R94, R63, R0, -R12 ;  /* 0x000000003f5e7223 */ /* 0x000fe2000001080c */
[----:B------:R-:W-:-:S01]  /*c970*/  FADD.FTZ R63, R14, R25 ;  /* 0x000000190e3f7221 */ /* 0x000fc20000010000 */
[----:B------:R-:W-:Y:S01]  /*c980*/  MUFU.EX2 R20, R20 ;  /* 0x0000001400147308 */ /* 0x000fe20000000800 */
[----:B------:R-:W-:-:S01]  /*c990*/  FFMA.FTZ R13, R89, R0, -R12 ;  /* 0x00000000590d7223 */ /* 0x000fc2000001080c */
[----:B------:R-:W-:Y:S01]  /*c9a0*/  FFMA.FTZ R78, R35, R0, -R12 ;  /* 0x00000000234e7223 */ /* 0x000fe2000001080c */
[----:B------:R-:W-:-:S01]  /*c9b0*/  FADD.FTZ R96, R24, R63 ;  /* 0x0000003f18607221 */ /* 0x000fc20000010000 */
[-CC-:B------:R-:W-:Y:S01]  /*c9c0*/  FFMA.FTZ R35, R93, R0.reuse, -R12.reuse ;  /* 0x000000005d237223 */ /* 0x180fe2000001080c */
[----:B------:R-:W-:-:S01]  /*c9d0*/  FFMA.FTZ R80, R101, R0, -R12 ;  /* 0x0000000065507223 */ /* 0x000fc2000001080c */
[----:B------:R-:W-:Y:S01]  /*c9e0*/  FFMA.FTZ R63, R66, R0, -R12 ;  /* 0x00000000423f7223 */ /* 0x000fe2000001080c */
[----:B------:R-:W-:-:S01]  /*c9f0*/  FADD.FTZ R96, R39, R96 ;  /* 0x0000006027607221 */ /* 0x000fc20000010000 */
[----:B------:R-:W0:Y:S01]  /*ca00*/  MUFU.EX2 R9, R9 ;  /* 0x0000000900097308 */ /* 0x000e220000000800 */
[----:B------:R-:W-:-:S01]  /*ca10*/  FFMA.FTZ R66, R67, R0, -R12 ;  /* 0x0000000043427223 */ /* 0x000fc2000001080c */
[----:B------:R-:W-:Y:S01]  /*ca20*/  FFMA.FTZ R73, R73, R0, -R12 ;  /* 0x0000000049497223 */ /* 0x000fe2000001080c */
[----:B------:R-:W-:-:S01]  /*ca30*/  FADD.FTZ R93, R21, R96 ;  /* 0x00000060155d7221 */ /* 0x000fc20000010000 */
[-CC-:B------:R-:W-:Y:S01]  /*ca40*/  FFMA.FTZ R82, R103, R0.reuse, -R12.reuse ;  /* 0x0000000067527223 */ /* 0x180fe2000001080c */
[----:B------:R-:W-:-:S01]  /*ca50*/  FFMA.FTZ R75, R75, R0, -R12 ;  /* 0x000000004b4b7223 */ /* 0x000fc2000001080c */
[----:B------:R-:W-:Y:S01]  /*ca60*/  FFMA.FTZ R84, R145, R0, -R12 ;  /* 0x0000000091547223 */ /* 0x000fe2000001080c */
[----:B------:R-:W-:-:S01]  /*ca70*/  FADD.FTZ R93, R32, R93 ;  /* 0x0000005d205d7221 */ /* 0x000fc20000010000 */
[----:B------:R-:W1:Y:S01]  /*ca80*/  MUFU.EX2 R15, R15 ;  /* 0x0000000f000f7308 */ /* 0x000e620000000800 */
[----:B------:R-:W-:-:S01]  /*ca90*/  FFMA.FTZ R86, R147, R0, -R12 ;  /* 0x0000000093567223 */ /* 0x000fc2000001080c */
[----:B------:R-:W-:Y:S01]  /*caa0*/  FFMA.FTZ R79, R79, R0, -R12 ;  /* 0x000000004f4f7223 */ /* 0x000fe2000001080c */
[----:B------:R-:W-:-:S01]  /*cab0*/  FADD.FTZ R98, R36, R93 ;  /* 0x0000005d24627221 */ /* 0x000fc20000010000 */
[-CC-:B------:R-:W-:Y:S01]  /*cac0*/  FFMA.FTZ R88, R149, R0.reuse, -R12.reuse ;  /* 0x0000000095587223 */ /* 0x180fe2000001080c */
[----:B------:R-:W-:-:S01]  /*cad0*/  FFMA.FTZ R41, R41, R0, -R12 ;  /* 0x0000000029297223 */ /* 0x000fc2000001080c */
[----:B------:R-:W-:Y:S01]  /*cae0*/  FFMA.FTZ R83, R83, R0, -R12 ;  /* 0x0000000053537223 */ /* 0x000fe2000001080c */
[----:B------:R-:W-:-:S01]  /*caf0*/  FADD.FTZ R93, R91, R98 ;  /* 0x000000625b5d7221 */ /* 0x000fc20000010000 */
[----:B------:R-:W2:Y:S01]  /*cb00*/  MUFU.EX2 R76, R76 ;  /* 0x0000004c004c7308 */ /* 0x000ea20000000800 */
[----:B0-----:R-:W-:-:S01]  /*cb10*/  FADD.FTZ R96, R20, R9 ;  /* 0x0000000914607221 */ /* 0x001fc20000010000 */
[----:B------:R-:W-:Y:S01]  /*cb20*/  FFMA.FTZ R89, R151, R0, -R12 ;  /* 0x0000000097597223 */ /* 0x000fe2000001080c */
[----:B------:R-:W-:-:S01]  /*cb30*/  FADD.FTZ R98, R38, R93 ;  /* 0x0000005d26627221 */ /* 0x000fc20000010000 */
[-CC-:B------:R-:W-:Y:S01]  /*cb40*/  FFMA.FTZ R90, R57, R0.reuse, -R12.reuse ;  /* 0x00000000395a7223 */ /* 0x180fe2000001080c */
[----:B------:R-:W-:-:S01]  /*cb50*/  FFMA.FTZ R57, R153, R0, -R12 ;  /* 0x0000000099397223 */ /* 0x000fc2000001080c */
[----:B------:R-:W-:Y:S01]  /*cb60*/  FFMA.FTZ R43, R43, R0, -R12 ;  /* 0x000000002b2b7223 */ /* 0x000fe2000001080c */
[----:B------:R-:W-:-:S01]  /*cb70*/  FADD.FTZ R93, R95, R98 ;  /* 0x000000625f5d7221 */ /* 0x000fc20000010000 */
[----:B------:R-:W0:Y:S01]  /*cb80*/  MUFU.EX2 R13, R13 ;  /* 0x0000000d000d7308 */ /* 0x000e220000000800 */
[----:B-1----:R-:W-:-:S01]  /*cb90*/  FADD.FTZ R67, R15, R96 ;  /* 0x000000600f437221 */ /* 0x002fc20000010000 */
[-CC-:B------:R-:W-:Y:S01]  /*cba0*/  FFMA.FTZ R92, R59, R0.reuse, -R12.reuse ;  /* 0x000000003b5c7223 */ /* 0x180fe2000001080c */
[----:B------:R-:W-:-:S01]  /*cbb0*/  FFMA.FTZ R59, R155, R0, -R12 ;  /* 0x000000009b3b7223 */ /* 0x000fc2000001080c */
[----:B------:R-:W-:Y:S01]  /*cbc0*/  FFMA.FTZ R40, R40, R0, -R12 ;  /* 0x0000000028287223 */ /* 0x000fe2000001080c */
[----:B------:R-:W-:Y:S01]  /*cbd0*/  F2FP.SATFINITE.E4M3.F32.PACK_AB_MERGE_C R146, R65, R58, R146 ;  /* 0x0000003a4192723e */ /* 0x000fe20004807092 */
[-CC-:B------:R-:W-:Y:S01]  /*cbe0*/  FFMA.FTZ R27, R27, R0.reuse, -R12.reuse ;  /* 0x000000001b1b7223 */ /* 0x180fe2000001080c */
[----:B------:R-:W-:-:S01]  /*cbf0*/  FFMA.FTZ R26, R26, R0, -R12 ;  /* 0x000000001a1a7223 */ /* 0x000fc2000001080c */
[----:B------:R-:W1:Y:S01]  /*cc00*/  MUFU.EX2 R78, R78 ;  /* 0x0000004e004e7308 */ /* 0x000e620000000800 */
[----:B--2---:R-:W-:-:S01]  /*cc10*/  FADD.FTZ R96, R76, R67 ;  /* 0x000000434c607221 */ /* 0x004fc20000010000 */
[----:B------:R-:W-:Y:S01]  /*cc20*/  F2FP.SATFINITE.E4M3.F32.PACK_AB_MERGE_C R76, R76, R15, RZ ;  /* 0x0000000f4c4c723e */ /* 0x000fe200048070ff */
[----:B------:R-:W-:-:S01]  /*cc30*/  FFMA.FTZ R28, R28, R0, -R12 ;  /* 0x000000001c1c7223 */ /* 0x000fc2000001080c */
[-CC-:B------:R-:W-:Y:S01]  /*cc40*/  FFMA.FTZ R29, R29, R0.reuse, -R12.reuse ;  /* 0x000000001d1d7223 */ /* 0x180fe2000001080c */
[----:B------:R-:W-:-:S01]  /*cc50*/  FFMA.FTZ R107, R107, R0, -R12 ;  /* 0x000000006b6b7223 */ /* 0x000fc2000001080c */
[----:B------:R-:W-:Y:S01]  /*cc60*/  F2FP.SATFINITE.E4M3.F32.PACK_AB_MERGE_C R153, R9, R20, R76 ;  /* 0x000000140999723e */ /* 0x000fe2000480704c */
[----:B------:R-:W-:-:S01]  /*cc70*/  FFMA.FTZ R31, R31, R0, -R12 ;  /* 0x000000001f1f7223 */ /* 0x000fc2000001080c */
[----:B------:R-:W2:Y:S01]  /*cc80*/  MUFU.EX2 R35, R35 ;  /* 0x0000002300237308 */ /* 0x000ea20000000800 */
[----:B0-----:R-:W-:-:S01]  /*cc90*/  FADD.FTZ R67, R13, R96 ;  /* 0x000000600d437221 */ /* 0x001fc20000010000 */
[----:B------:R-:W-:Y:S01]  /*cca0*/  FADD.FTZ R96, R44, R93 ;  /* 0x0000005d2c607221 */ /* 0x000fe20000010000 */
[----:B------:R-:W-:-:S03]  /*ccb0*/  FFMA.FTZ R33, R33, R0, -R12 ;  /* 0x0000000021217223 */ /* 0x000fc6000001080c */
[----:B------:R-:W-:Y:S02]  /*ccc0*/  FADD.FTZ R91, R77, R96 ;  /* 0x000000604d5b7221 */ /* 0x000fe40000010000 */
[----:B------:R-:W0:Y:S01]  /*ccd0*/  MUFU.EX2 R80, R80 ;  /* 0x0000005000507308 */ /* 0x000e220000000800 */
[----:B-1----:R-:W-:-:S07]  /*cce0*/  FADD.FTZ R24, R78, R67 ;  /* 0x000000434e187221 */ /* 0x002fce0000010000 */
[----:B------:R-:W1:Y:S01]  /*ccf0*/  MUFU.EX2 R73, R73 ;  /* 0x0000004900497308 */ /* 0x000e620000000800 */
[----:B--2---:R-:W-:-:S01]  /*cd00*/  FADD.FTZ R67, R35, R24 ;  /* 0x0000001823437221 */ /* 0x004fc20000010000 */
[----:B------:R-:W-:Y:S01]  /*cd10*/  FFMA.FTZ R24, R42, R0, -R12 ;  /* 0x000000002a187223 */ /* 0x000fe2000001080c */
[----:B------:R-:W-:-:S05]  /*cd20*/  FADD.FTZ R42, R48, R91 ;  /* 0x0000005b302a7221 */ /* 0x000fca0000010000 */
[----:B------:R-:W2:Y:S01]  /*cd30*/  MUFU.EX2 R82, R82 ;  /* 0x0000005200527308 */ /* 0x000ea20000000800 */
[----:B0-----:R-:W-:-:S01]  /*cd40*/  FADD.FTZ R36, R80, R67 ;  /* 0x0000004350247221 */ /* 0x001fc20000010000 */
[----:B------:R-:W-:-:S04]  /*cd50*/  F2FP.SATFINITE.E4M3.F32.PACK_AB_MERGE_C R80, R80, R35, RZ ;  /* 0x000000235050723e */ /* 0x000fc800048070ff */
[----:B------:R-:W-:Y:S02]  /*cd60*/  F2FP.SATFINITE.E4M3.F32.PACK_AB_MERGE_C R155, R78, R13, R80 ;  /* 0x0000000d4e9b723e */ /* 0x000fe40004807050 */
[----:B------:R-:W0:Y:S01]  /*cd70*/  MUFU.EX2 R75, R75 ;  /* 0x0000004b004b7308 */ /* 0x000e220000000800 */
[----:B-1----:R-:W-:-:S01]  /*cd80*/  FADD.FTZ R25, R73, R36 ;  /* 0x0000002449197221 */ /* 0x002fc20000010000 */
[----:B------:R-:W1:Y:S06]  /*cd90*/  @P6 LDC R13, c[0x0][0x44c] ;  /* 0x00011300ff0d6b82 */ /* 0x000e6c0000000800 */
[----:B------:R-:W3:Y:S01]  /*cda0*/  MUFU.EX2 R84, R84 ;  /* 0x0000005400547308 */ /* 0x000ee20000000800 */
[----:B--2---:R-:W-:-:S07]  /*cdb0*/  FADD.FTZ R14, R82, R25 ;  /* 0x00000019520e7221 */ /* 0x004fce0000010000 */
[----:B------:R-:W2:Y:S01]  /*cdc0*/  MUFU.EX2 R86, R86 ;  /* 0x0000005600567308 */ /* 0x000ea20000000800 */
[----:B0-----:R-:W-:-:S01]  /*cdd0*/  FADD.FTZ R25, R75, R14 ;  /* 0x0000000e4b197221 */ /* 0x001fc20000010000 */
[----:B------:R-:W-:-:S06]  /*cde0*/  FFMA.FTZ R14, R46, R0, -R12 ;  /* 0x000000002e0e7223 */ /* 0x000fcc000001080c */
[----:B------:R-:W0:Y:S01]  /*cdf0*/  MUFU.EX2 R79, R79 ;  /* 0x0000004f004f7308 */ /* 0x000e220000000800 */
[----:B---3--:R-:W-:-:S01]  /*ce00*/  FADD.FTZ R25, R84, R25 ;  /* 0x0000001954197221 */ /* 0x008fc20000010000 */
[----:B------:R-:W-:-:S04]  /*ce10*/  F2FP.SATFINITE.E4M3.F32.PACK_AB_MERGE_C R75, R84, R75, RZ ;  /* 0x0000004b544b723e */ /* 0x000fc800048070ff */
[----:B------:R-:W-:Y:S02]  /*ce20*/  F2FP.SATFINITE.E4M3.F32.PACK_AB_MERGE_C R149, R82, R73, R75 ;  /* 0x000000495295723e */ /* 0x000fe4000480704b */
[----:B------:R3:W-:Y:S08]  /*ce30*/  MUFU.EX2 R39, R41 ;  /* 0x0000002900277308 */ /* 0x0007f00000000800 */
[----:B------:R-:W4:Y:S01]  /*ce40*/  MUFU.EX2 R88, R88 ;  /* 0x0000005800587308 */ /* 0x000f220000000800 */
[----:B---3--:R-:W-:-:S04]  /*ce50*/  FADD.FTZ R41, R81, R42 ;  /* 0x0000002a51297221 */ /* 0x008fc80000010000 */
[----:B------:R-:W-:-:S03]  /*ce60*/  FADD.FTZ R32, R52, R41 ;  /* 0x0000002934207221 */ /* 0x000fc60000010000 */
[----:B------:R-:W3:Y:S01]  /*ce70*/  MUFU.EX2 R83, R83 ;  /* 0x0000005300537308 */ /* 0x000ee20000000800 */
[----:B------:R-:W-:-:S01]  /*ce80*/  FADD.FTZ R85, R85, R32 ;  /* 0x0000002055557221 */ /* 0x000fc20000010000 */
[----:B--2---:R-:W-:Y:S01]  /*ce90*/  FADD.FTZ R32, R86, R25 ;  /* 0x0000001956207221 */ /* 0x004fe20000010000 */
[----:B------:R-:W-:-:S02]  /*cea0*/  FFMA.FTZ R25, R47, R0, -R12 ;  /* 0x000000002f197223 */ /* 0x000fc4000001080c */
[----:B------:R-:W-:Y:S01]  /*ceb0*/  FADD.FTZ R36, R54, R85 ;  /* 0x0000005536247221 */ /* 0x000fe20000010000 */
[----:B0-----:R-:W-:-:S01]  /*cec0*/  FADD.FTZ R41, R79, R32 ;  /* 0x000000204f297221 */ /* 0x001fc20000010000 */
[----:B------:R-:W-:Y:S01]  /*ced0*/  FFMA.FTZ R32, R50, R0, -R12 ;  /* 0x0000000032207223 */ /* 0x000fe2000001080c */
[----:B------:R-:W0:Y:S08]  /*cee0*/  MUFU.EX2 R89, R89 ;  /* 0x0000005900597308 */ /* 0x000e300000000800 */
[----:B------:R-:W2:Y:S08]  /*cef0*/  MUFU.EX2 R90, R90 ;  /* 0x0000005a005a7308 */ /* 0x000eb00000000800 */
[----:B------:R5:W-:Y:S08]  /*cf00*/  MUFU.EX2 R21, R43 ;  /* 0x0000002b00157308 */ /* 0x000bf00000000800 */
[----:B------:R-:W1:Y:S01]  /*cf10*/  MUFU.EX2 R57, R57 ;  /* 0x0000003900397308 */ /* 0x000e620000000800 */
[----:B-----5:R-:W-:-:S01]  /*cf20*/  FADD.FTZ R43, R87, R36 ;  /* 0x00000024572b7221 */ /* 0x020fc20000010000 */
[----:B----4-:R-:W-:Y:S01]  /*cf30*/  FADD.FTZ R36, R88, R41 ;  /* 0x0000002958247221 */ /* 0x010fe20000010000 */
[----:B------:R-:W-:-:S01]  /*cf40*/  FFMA.FTZ R41, R51, R0, -R12 ;  /* 0x0000000033297223 */ /* 0x000fc2000001080c */
[----:B------:R-:W-:Y:S01]  /*cf50*/  FFMA.FTZ R12, R109, R0, -R12 ;  /* 0x000000006d0c7223 */ /* 0x000fe2000001080c */
[----:B------:R-:W-:-:S01]  /*cf60*/  FADD.FTZ R56, R56, R43 ;  /* 0x0000002b38387221 */ /* 0x000fc20000010000 */
[C---:B---3--:R-:W-:Y:S01]  /*cf70*/  FADD.FTZ R36, R83.reuse, R36 ;  /* 0x0000002453247221 */ /* 0x048fe20000010000 */
[----:B------:R-:W-:Y:S01]  /*cf80*/  F2FP.SATFINITE.E4M3.F32.PACK_AB_MERGE_C R83, R83, R88, RZ ;  /* 0x000000585353723e */ /* 0x000fe200048070ff */
[----:B------:R-:W3:Y:S01]  /*cf90*/  MUFU.EX2 R92, R92 ;  /* 0x0000005c005c7308 */ /* 0x000ee20000000800 */
[----:B------:R-:W-:-:S01]  /*cfa0*/  FADD.FTZ R61, R61, R56 ;  /* 0x000000383d3d7221 */ /* 0x000fc20000010000 */
[----:B0-----:R-:W-:Y:S01]  /*cfb0*/  FADD.FTZ R43, R89, R36 ;  /* 0x00000024592b7221 */ /* 0x001fe20000010000 */
[----:B------:R-:W-:-:S02]  /*cfc0*/  F2FP.SATFINITE.E4M3.F32.PACK_AB_MERGE_C R151, R79, R86, R83 ;  /* 0x000000564f97723e */ /* 0x000fc40004807053 */
[----:B------:R-:W-:Y:S01]  /*cfd0*/  FADD.FTZ R38, R58, R61 ;  /* 0x0000003d3a267221 */ /* 0x000fe20000010000 */
[----:B--2---:R-:W-:-:S02]  /*cfe0*/  FADD.FTZ R36, R90, R43 ;  /* 0x0000002b5a247221 */ /* 0x004fc40000010000 */
[----:B------:R-:W0:Y:S01]  /*cff0*/  MUFU.EX2 R59, R59 ;  /* 0x0000003b003b7308 */ /* 0x000e220000000800 */
[----:B------:R-:W-:-:S01]  /*d000*/  FADD.FTZ R65, R65, R38 ;  /* 0x0000002641417221 */ /* 0x000fc20000010000 */
[----:B-1----:R-:W-:-:S03]  /*d010*/  FADD.FTZ R43, R57, R36 ;  /* 0x00000024392b7221 */ /* 0x002fc60000010000 */
[----:B------:R-:W-:-:S03]  /*d020*/  FADD.FTZ R60, R60, R65 ;  /* 0x000000413c3c7221 */ /* 0x000fc60000010000 */
[----:B------:R-:W1:Y:S01]  /*d030*/  MUFU.EX2 R94, R94 ;  /* 0x0000005e005e7308 */ /* 0x000e620000000800 */
[----:B---3--:R-:W-:-:S01]  /*d040*/  FADD.FTZ R36, R92, R43 ;  /* 0x0000002b5c247221 */ /* 0x008fc20000010000 */
[----:B------:R-:W-:Y:S01]  /*d050*/  FADD.FTZ R69, R69, R60 ;  /* 0x0000003c45457221 */ /* 0x000fe20000010000 */
[----:B------:R-:W-:-:S04]  /*d060*/  F2FP.SATFINITE.E4M3.F32.PACK_AB_MERGE_C R57, R92, R57, RZ ;  /* 0x000000395c39723e */ /* 0x000fc800048070ff */
[----:B------:R-:W-:Y:S01]  /*d070*/  F2FP.SATFINITE.E4M3.F32.PACK_AB_MERGE_C R145, R90, R89, R57 ;  /* 0x000000595a91723e */ /* 0x000fe20004807039 */
[----:B------:R-:W-:Y:S01]  /*d080*/  MUFU.EX2 R34, R34 ;  /* 0x0000002200227308 */ /* 0x000fe20000000800 */
[----:B0-----:R-:W-:-:S07]  /*d090*/  FADD.FTZ R43, R59, R36 ;  /* 0x000000243b2b7221 */ /* 0x001fce0000010000 */
[----:B------:R-:W0:Y:S01]  /*d0a0*/  MUFU.EX2 R45, R45 ;  /* 0x0000002d002d7308 */ /* 0x000e220000000800 */
[----:B-1----:R-:W-:-:S07]  /*d0b0*/  FADD.FTZ R36, R94, R43 ;  /* 0x0000002b5e247221 */ /* 0x002fce0000010000 */
        /* <DEDUP_REMOVED lines=10> */
[----:B------:R-:W-:Y:S01]  /*d160*/  MUFU.EX2 R24, R24 ;  /* 0x0000001800187308 */ /* 0x000fe20000000800 */
[----:B-1----:R-:W-:-:S01]  /*d170*/  FADD.FTZ R35, R66, R35 ;  /* 0x0000002342237221 */ /* 0x002fc20000010000 */
[----:B------:R-:W-:Y:S01]  /*d180*/  FADD.FTZ R34, R34, R71 ;  /* 0x0000004722227221 */ /* 0x000fe20000010000 */
[----:B------:R-:W-:-:S03]  /*d190*/  F2FP.SATFINITE.E4M3.F32.PACK_AB_MERGE_C R63, R66, R63, RZ ;  /* 0x0000003f423f723e */ /* 0x000fc600048070ff */
[----:B------:R-:W-:Y:S01]  /*d1a0*/  FADD.FTZ R45, R45, R34 ;  /* 0x000000222d2d7221 */ /* 0x000fe20000010000 */
[----:B------:R-:W-:Y:S01]  /*d1b0*/  F2FP.SATFINITE.E4M3.F32.PACK_AB_MERGE_C R147, R94, R59, R63 ;  /* 0x0000003b5e93723e */ /* 0x000fe2000480703f */
[----:B------:R-:W-:Y:S01]  /*d1c0*/  MUFU.EX2 R64, R64 ;  /* 0x0000004000407308 */ /* 0x000fe20000000800 */
[----:B--2---:R-:W-:-:S07]  /*d1d0*/  FADD.FTZ R30, R40, R35 ;  /* 0x00000023281e7221 */ /* 0x004fce0000010000 */
[----:B------:R-:W0:Y:S08]  /*d1e0*/  MUFU.EX2 R53, R53 ;  /* 0x0000003500357308 */ /* 0x000e300000000800 */
[----:B------:R-:W-:Y:S08]  /*d1f0*/  MUFU.EX2 R62, R62 ;  /* 0x0000003e003e7308 */ /* 0x000ff00000000800 */
[----:B------:R-:W1:Y:S01]  /*d200*/  MUFU.EX2 R49, R49 ;  /* 0x0000003100317308 */ /* 0x000e620000000800 */
[----:B0-----:R-:W-:-:S07]  /*d210*/  F2FP.SATFINITE.E4M3.F32.PACK_AB_MERGE_C R142, R53, R64, RZ ;  /* 0x00000040358e723e */ /* 0x001fce00048070ff */
[----:B------:R-:W0:Y:S08]  /*d220*/  MUFU.EX2 R14, R14 ;  /* 0x0000000e000e7308 */ /* 0x000e300000000800 */
[----:B------:R-:W2:Y:S01]  /*d230*/  MUFU.EX2 R25, R25 ;  /* 0x0000001900197308 */ /* 0x000ea20000000800 */
[----:B-1----:R-:W-:Y:S01]  /*d240*/  F2FP.SATFINITE.E4M3.F32.PACK_AB_MERGE_C R142, R49, R62, R142 ;  /* 0x0000003e318e723e */ /* 0x002fe2000480708e */
[----:B------:R-:W-:-:S04]  /*d250*/  FADD.FTZ R62, R62, R45 ;  /* 0x0000002d3e3e7221 */ /* 0x000fc80000010000 */
[----:B------:R-:W-:Y:S02]  /*d260*/  FADD.FTZ R49, R49, R62 ;  /* 0x0000003e31317221 */ /* 0x000fe40000010000 */
[----:B------:R1:W-:Y:S02]  /*d270*/  MUFU.EX2 R15, R27 ;  /* 0x0000001b000f7308 */ /* 0x0003e40000000800 */
[----:B------:R-:W-:-:S04]  /*d280*/  FADD.FTZ R64, R64, R49 ;  /* 0x0000003140407221 */ /* 0x000fc80000010000 */
[----:B------:R-:W-:Y:S02]  /*d290*/  FADD.FTZ R53, R53, R64 ;  /* 0x0000004035357221 */ /* 0x000fe40000010000 */
[----:B------:R-:W3:Y:S01]  /*d2a0*/  MUFU.EX2 R32, R32 ;  /* 0x0000002000207308 */ /* 0x000ee20000000800 */
[----:B-1----:R-:W-:-:S04]  /*d2b0*/  FADD.FTZ R27, R39, R30 ;  /* 0x0000001e271b7221 */ /* 0x002fc80000010000 */
[----:B------:R-:W-:Y:S01]  /*d2c0*/  FADD.FTZ R30, R24, R27 ;  /* 0x0000001b181e7221 */ /* 0x000fe20000010000 */
[C---:B------:R-:W-:Y:S02]  /*d2d0*/  F2FP.SATFINITE.E4M3.F32.PACK_AB_MERGE_C R27, R21.reuse, R24, RZ ;  /* 0x00000018151b723e */ /* 0x040fe400048070ff */
[----:B------:R-:W-:Y:S01]  /*d2e0*/  MUFU.EX2 R70, R70 ;  /* 0x0000004600467308 */ /* 0x000fe20000000800 */
[----:B------:R-:W-:-:S01]  /*d2f0*/  FADD.FTZ R21, R21, R30 ;  /* 0x0000001e15157221 */ /* 0x000fc20000010000 */
[----:B------:R-:W-:Y:S01]  /*d300*/  F2FP.SATFINITE.E4M3.F32.PACK_AB_MERGE_C R141, R39, R40, R27 ;  /* 0x00000028278d723e */ /* 0x000fe2000480701b */
[----:B------:R-:W1:Y:S02]  /*d310*/  @P6 LDC R30, c[0x0][0x450] ;  /* 0x00011400ff1e6b82 */ /* 0x000e640000000800 */
[----:B0-----:R-:W-:-:S03]  /*d320*/  FADD.FTZ R20, R14, R21 ;  /* 0x000000150e147221 */ /* 0x001fc60000010000 */
[----:B------:R-:W0:Y:S01]  /*d330*/  MUFU.EX2 R97, R97 ;  /* 0x0000006100617308 */ /* 0x000e220000000800 */
[----:B--2---:R-:W-:-:S04]  /*d340*/  FADD.FTZ R9, R25, R20 ;  /* 0x0000001419097221 */ /* 0x004fc80000010000 */
[----:B---3--:R-:W-:-:S03]  /*d350*/  FADD.FTZ R24, R32, R9 ;  /* 0x0000000920187221 */ /* 0x008fc60000010000 */
[----:B------:R-:W2:Y:S08]  /*d360*/  MUFU.EX2 R41, R41 ;  /* 0x0000002900297308 */ /* 0x000eb00000000800 */
[----:B------:R-:W-:Y:S01]  /*d370*/  MUFU.EX2 R68, R137 ;  /* 0x0000008900447308 */ /* 0x000fe20000000800 */
[----:B0-----:R-:W-:-:S07]  /*d380*/  F2FP.SATFINITE.E4M3.F32.PACK_AB_MERGE_C R9, R97, R70, RZ ;  /* 0x000000466109723e */ /* 0x001fce00048070ff */
[----:B------:R-:W0:Y:S01]  /*d390*/  MUFU.EX2 R55, R55 ;  /* 0x0000003700377308 */ /* 0x000e220000000800 */
[C---:B--2---:R-:W-:Y:S01]  /*d3a0*/  F2FP.SATFINITE.E4M3.F32.PACK_AB_MERGE_C R32, R41.reuse, R32, RZ ;  /* 0x000000202920723e */ /* 0x044fe200048070ff */
[----:B------:R-:W-:-:S03]  /*d3b0*/  FADD.FTZ R41, R41, R24 ;  /* 0x0000001829297221 */ /* 0x000fc60000010000 */
[----:B------:R-:W-:-:S03]  /*d3c0*/  F2FP.SATFINITE.E4M3.F32.PACK_AB_MERGE_C R143, R25, R14, R32 ;  /* 0x0000000e198f723e */ /* 0x000fc60004807020 */
[----:B------:R-:W2:Y:S08]  /*d3d0*/  MUFU.EX2 R26, R26 ;  /* 0x0000001a001a7308 */ /* 0x000eb00000000800 */
[----:B------:R-:W3:Y:S01]  /*d3e0*/  MUFU.EX2 R28, R28 ;  /* 0x0000001c001c7308 */ /* 0x000ee20000000800 */
[----:B0-----:R-:W-:Y:S01]  /*d3f0*/  F2FP.SATFINITE.E4M3.F32.PACK_AB_MERGE_C R136, R55, R68, R9 ;  /* 0x000000443788723e */ /* 0x001fe20004807009 */
[----:B------:R-:W-:-:S04]  /*d400*/  FADD.FTZ R68, R68, R53 ;  /* 0x0000003544447221 */ /* 0x000fc80000010000 */
[----:B------:R-:W-:Y:S02]  /*d410*/  FADD.FTZ R55, R55, R68 ;  /* 0x0000004437377221 */ /* 0x000fe40000010000 */
[----:B------:R-:W-:Y:S01]  /*d420*/  MUFU.EX2 R74, R74 ;  /* 0x0000004a004a7308 */ /* 0x000fe20000000800 */
[----:B--2---:R-:W-:-:S01]  /*d430*/  FADD.FTZ R24, R26, R41 ;  /* 0x000000291a187221 */ /* 0x004fc20000010000 */
[----:B------:R-:W-:-:S03]  /*d440*/  FADD.FTZ R70, R70, R55 ;  /* 0x0000003746467221 */ /* 0x000fc60000010000 */
[----:B------:R-:W-:Y:S01]  /*d450*/  FADD.FTZ R9, R15, R24 ;  /* 0x000000180f097221 */ /* 0x000fe20000010000 */
[----:B------:R-:W-:-:S02]  /*d460*/  FADD.FTZ R97, R97, R70 ;  /* 0x0000004661617221 */ /* 0x000fc40000010000 */
[----:B------:R-:W0:Y:S01]  /*d470*/  MUFU.EX2 R37, R37 ;  /* 0x0000002500257308 */ /* 0x000e220000000800 */
[----:B---3--:R-:W-:-:S07]  /*d480*/  FADD.FTZ R14, R28, R9 ;  /* 0x000000091c0e7221 */ /* 0x008fce0000010000 */
[----:B------:R-:W-:Y:S08]  /*d490*/  MUFU.EX2 R72, R72 ;  /* 0x0000004800487308 */ /* 0x000ff00000000800 */
[----:B------:R-:W2:Y:S01]  /*d4a0*/  MUFU.EX2 R111, R111 ;  /* 0x0000006f006f7308 */ /* 0x000ea20000000800 */
[----:B0-----:R-:W-:-:S07]  /*d4b0*/  F2FP.SATFINITE.E4M3.F32.PACK_AB_MERGE_C R9, R37, R74, RZ ;  /* 0x0000004a2509723e */ /* 0x001fce00048070ff */
[----:B------:R-:W0:Y:S08]  /*d4c0*/  MUFU.EX2 R29, R29 ;  /* 0x0000001d001d7308 */ /* 0x000e300000000800 */
[----:B------:R-:W3:Y:S01]  /*d4d0*/  MUFU.EX2 R107, R107 ;  /* 0x0000006b006b7308 */ /* 0x000ee20000000800 */
[----:B--2---:R-:W-:Y:S01]  /*d4e0*/  F2FP.SATFINITE.E4M3.F32.PACK_AB_MERGE_C R138, R111, R72, R9 ;  /* 0x000000486f8a723e */ /* 0x004fe20004807009 */
[----:B------:R-:W-:-:S04]  /*d4f0*/  FADD.FTZ R72, R72, R97 ;  /* 0x0000006148487221 */ /* 0x000fc80000010000 */
[----:B------:R-:W-:Y:S02]  /*d500*/  FADD.FTZ R111, R111, R72 ;  /* 0x000000486f6f7221 */ /* 0x000fe40000010000 */
[----:B------:R-:W2:Y:S01]  /*d510*/  MUFU.EX2 R20, R31 ;  /* 0x0000001f00147308 */ /* 0x000ea20000000800 */
[----:B0-----:R-:W-:-:S01]  /*d520*/  FADD.FTZ R14, R29, R14 ;  /* 0x0000000e1d0e7221 */ /* 0x001fc20000010000 */
[----:B------:R-:W-:Y:S01]  /*d530*/  FADD.FTZ R74, R74, R111 ;  /* 0x0000006f4a4a7221 */ /* 0x000fe20000010000 */
[----:B------:R-:W-:-:S04]  /*d540*/  F2FP.SATFINITE.E4M3.F32.PACK_AB_MERGE_C R28, R29, R28, RZ ;  /* 0x0000001c1d1c723e */ /* 0x000fc800048070ff */
[----:B------:R-:W-:Y:S01]  /*d550*/  F2FP.SATFINITE.E4M3.F32.PACK_AB_MERGE_C R137, R15, R26, R28 ;  /* 0x0000001a0f89723e */ /* 0x000fe2000480701c */
[----:B------:R-:W0:Y:S01]  /*d560*/  MUFU.EX2 R33, R33 ;  /* 0x0000002100217308 */ /* 0x000e220000000800 */
[----:B---3--:R-:W-:-:S01]  /*d570*/  FADD.FTZ R9, R107, R14 ;  /* 0x0000000e6b097221 */ /* 0x008fc20000010000 */
[----:B------:R-:W-:-:S04]  /*d580*/  @P6 IMAD.HI.U32 R15, R108, R13, RZ ;  /* 0x0000000d6c0f6227 */ /* 0x000fc800078e00ff */
[----:B------:R-:W-:Y:S01]  /*d590*/  IMAD.MOV.U32 R13, RZ, RZ, R108 ;  /* 0x000000ffff0d7224 */ /* 0x000fe200078e006c */
[----:B-1----:R-:W-:Y:S01]  /*d5a0*/  @P6 SHF.R.U32.HI R13, RZ, R30, R15 ;  /* 0x0000001eff0d6219 */ /* 0x002fe2000001160f */
[----:B------:R-:W1:Y:S01]  /*d5b0*/  MUFU.EX2 R12, R12 ;  /* 0x0000000c000c7308 */ /* 0x000e620000000800 */
[----:B--2---:R-:W-:-:S01]  /*d5c0*/  FADD.FTZ R14, R20, R9 ;  /* 0x00000009140e7221 */ /* 0x004fc20000010000 */
[----:B------:R-:W-:Y:S02]  /*d5d0*/  ISETP.GE.AND P6, PT, R11, 0x1, PT ;  /* 0x000000010b00780c */ /* 0x000fe40003fc6270 */
[----:B------:R-:W-:-:S04]  /*d5e0*/  IMAD.IADD R13, R104, 0x1, R13 ;  /* 0x00000001680d7824 */ /* 0x000fc800078e020d */
[----:B------:R-:W-:Y:S02]  /*d5f0*/  IMAD.IADD R10, R13, 0x1, R10 ;  /* 0x000000010d0a7824 */ /* 0x000fe400078e020a */
[----:B0-----:R-:W-:-:S01]  /*d600*/  FADD.FTZ R21, R33, R14 ;  /* 0x0000000e21157221 */ /* 0x001fc20000010000 */
[----:B------:R-:W-:-:S05]  /*d610*/  FADD.FTZ R14, R37, R74 ;  /* 0x0000004a250e7221 */ /* 0x000fca0000010000 */
[----:B------:R0:W-:Y:S01]  /*d620*/  STL [R1], R14 ;  /* 0x0000000e01007387 */ /* 0x0001e20000100800 */
[C---:B-1----:R-:W-:Y:S01]  /*d630*/  F2FP.SATFINITE.E4M3.F32.PACK_AB_MERGE_C R9, R12.reuse, R33, RZ ;  /* 0x000000210c09723e */ /* 0x042fe200048070ff */
[----:B------:R-:W-:-:S03]  /*d640*/  FADD.FTZ R21, R12, R21 ;  /* 0x000000150c157221 */ /* 0x000fc60000010000 */
[----:B------:R-:W-:Y:S01]  /*d650*/  F2FP.SATFINITE.E4M3.F32.PACK_AB_MERGE_C R139, R20, R107, R9 ;  /* 0x0000006b148b723e */ /* 0x000fe20004807009 */
[----:B------:R-:W-:Y:S01]  /*d660*/  VIADD R9, R105, 0xfffffffe ;  /* 0xfffffffe69097836 */ /* 0x000fe20000000000 */
[----:B------:R-:W-:Y:S06]  /*d670*/  @!P6 BRA `(.L_x_1466) ;  /* 0x000000000048e947 */ /* 0x000fec0003800000 */
[C---:B------:R-:W-:Y:S01]  /*d680*/  ISETP.GT.AND P1, PT, R13.reuse, RZ, PT ;  /* 0x000000ff0d00720c */ /* 0x040fe20003f24270 */
[----:B------:R-:W-:Y:S01]  /*d690*/  BSSY B0, `(.L_x_1467) ;  /* 0x000000e000007945 */ /* 0x000fe20003800000 */
[----:B------:R-:W-:-:S11]  /*d6a0*/  VIADD R12, R13, 0xffffffff ;  /* 0xffffffff0d0c7836 */ /* 0x000fd60000000000 */
[----:B------:R-:W-:Y:S05]  /*d6b0*/  @P1 BRA `(.L_x_1468) ;  /* 0x00000000001c1947 */ /* 0x000fea0003800000 */
[----:B------:R-:W-:Y:S01]  /*d6c0*/  ISETP.NE.AND P1, PT, R11, 0x1, PT ;  /* 0x000000010b00780c */ /* 0x000fe20003f25270 */
[----:B------:R-:W-:-:S12]  /*d6d0*/  IMAD.MOV R13, RZ, RZ, -R13 ;  /* 0x000000ffff0d7224 */ /* 0x000fd800078e0a0d */
[----:B0-----:R-:W0:Y:S02]  /*d6e0*/  @P1 LDC.64 R14, c[0x0][0x9e8] ;  /* 0x00027a00ff0e1b82 */ /* 0x001e240000000a00 */
[----:B0-----:R-:W-:-:S05]  /*d6f0*/  @P1 IMAD.HI.U32 R12, R13, R14, RZ ;  /* 0x0000000e0d0c1227 */ /* 0x001fca00078e00ff */
[----:B------:R-:W-:-:S04]  /*d700*/  @P1 SHF.R.U32.HI R13, RZ, R15, R12 ;  /* 0x0000000fff0d1219 */ /* 0x000fc8000001160c */
[----:B------:R-:W-:Y:S01]  /*d710*/  LOP3.LUT R12, RZ, R13, RZ, 0x33, !PT ;  /* 0x0000000dff0c7212 */ /* 0x000fe200078e33ff */
[----:B------:R-:W-:Y:S06]  /*d720*/  BRA `(.L_x_1469) ;  /* 0x0000000000107947 */ /* 0x000fec0003800000 */
.L_x_1468:
[----:B------:R-:W-:-:S13]  /*d730*/  ISETP.NE.AND P1, PT, R11, 0x1, PT ;  /* 0x000000010b00780c */ /* 0x000fda0003f25270 */
[----:B0-----:R-:W0:Y:S02]  /*d740*/  @P1 LDC.64 R14, c[0x0][0x9e8] ;  /* 0x00027a00ff0e1b82 */ /* 0x001e240000000a00 */
[----:B0-----:R-:W-:-:S05]  /*d750*/  @P1 IMAD.HI.U32 R14, R12, R14, RZ ;  /* 0x0000000e0c0e1227 */ /* 0x001fca00078e00ff */
[----:B------:R-:W-:-:S07]  /*d760*/  @P1 SHF.R.U32.HI R12, RZ, R15, R14 ;  /* 0x0000000fff0c1219 */ /* 0x000fce000001160e */
.L_x_1469:
[----:B------:R-:W-:Y:S05]  /*d770*/  BSYNC B0 ;  /* 0x0000000000007941 */ /* 0x000fea0003800000 */
.L_x_1467:
[----:B------:R-:W-:-:S05]  /*d780*/  IMAD R11, R12, R11, R11 ;  /* 0x0000000b0c0b7224 */ /* 0x000fca00078e020b */
[----:B------:R-:W-:-:S07]  /*d790*/  VIMNMX R10, R10, R11, PT ;  /* 0x0000000b0a0a7248 */ /* 0x000fce0003fe0100 */
.L_x_1466:
[----:B------:R-:W2:Y:S01]  /*d7a0*/  LDL R12, [R1+0x48] ;  /* 0x00004800010c7983 */ /* 0x000ea20000100800 */
[----:B------:R-:W-:Y:S01]  /*d7b0*/  IMAD.HI R10, R10, 0x66666667, RZ ;  /* 0x666666670a0a7827 */ /* 0x000fe200078e02ff */
[----:B------:R-:W-:Y:S01]  /*d7c0*/  ULDC UR40, c[0x0][0x9e4] ;  /* 0x0002790000287ab9 */ /* 0x000fe20000000800 */
[----:B------:R-:W-:Y:S01]  /*d7d0*/  ULDC UR37, c[0x0][0x9e4] ;  /* 0x0002790000257ab9 */ /* 0x000fe20000000800 */
[----:B------:R1:W-:Y:S01]  /*d7e0*/  STL [R1+0x1c], RZ ;  /* 0x00001cff01007387 */ /* 0x0003e20000100800 */
[----:B------:R-:W-:Y:S01]  /*d7f0*/  ULDC UR36, c[0x0][0x988] ;  /* 0x0002620000247ab9 */ /* 0x000fe20000000800 */
[----:B------:R-:W-:Y:S01]  /*d800*/  SHF.R.U32.HI R11, RZ, 0x1f, R10 ;  /* 0x0000001fff0b7819 */ /* 0x000fe2000001160a */
[----:B------:R-:W-:Y:S01]  /*d810*/  ULDC UR39, c[0x0][0x988] ;  /* 0x0002620000277ab9 */ /* 0x000fe20000000800 */
[----:B------:R1:W-:Y:S01]  /*d820*/  STL [R1+0x18], RZ ;  /* 0x000018ff01007387 */ /* 0x0003e20000100800 */
[----:B------:R-:W-:Y:S01]  /*d830*/  ULDC UR38, c[0x0][0x988] ;  /* 0x0002620000267ab9 */ /* 0x000fe20000000800 */
[----:B------:R-:W-:Y:S01]  /*d840*/  LEA.HI.SX32 R11, R10, R11, 0x1a ;  /* 0x0000000b0a0b7211 */ /* 0x000fe200078fd2ff */
[----:B------:R-:W-:Y:S01]  /*d850*/  ULDC UR42, c[0x0][0x9e0] ;  /* 0x00027800002a7ab9 */ /* 0x000fe20000000800 */
[----:B------:R-:W-:Y:S01]  /*d860*/  ULDC UR41, c[0x0][0x9e0] ;  /* 0x0002780000297ab9 */ /* 0x000fe20000000800 */
[----:B------:R-:W-:Y:S01]  /*d870*/  BSSY B1, `(.L_x_1470) ;  /* 0x00004f6000017945 */ /* 0x000fe20003800000 */
        /* <DEDUP_REMOVED lines=15> */
[----:B--2---:R-:W-:-:S04]  /*d970*/  VIMNMX R10, R12, R11, !PT ;  /* 0x0000000b0c0a7248 */ /* 0x004fc80007fe0100 */
[----:B------:R-:W-:Y:S01]  /*d980*/  ISETP.GE.AND P1, PT, R9, R10, PT ;  /* 0x0000000a0900720c */ /* 0x000fe20003f26270 */
[----:B------:R1:W-:-:S12]  /*d990*/  STL [R1+0x30], R10 ;  /* 0x0000300a01007387 */ /* 0x0003d80000100800 */
[----:B-1----:R-:W-:Y:S05]  /*d9a0*/  @!P1 BRA `(.L_x_1471) ;  /* 0x0000004c00889947 */ /* 0x002fea0003800000 */
[----:B------:R-:W-:Y:S01]  /*d9b0*/  BSSY B0, `(.L_x_1472) ;  /* 0x00004db000007945 */ /* 0x000fe20003800000 */
        /* <DEDUP_REMOVED lines=15> */
[----:B------:R-:W-:-:S07]  /*dab0*/  CS2R R24, SRZ ;  /* 0x0000000000187805 */ /* 0x000fce000001ff00 */
.L_x_1493:
[----:B------:R-:W-:-:S05]  /*dac0*/  VIADD R10, R23, 0x1 ;  /* 0x00000001170a7836 */ /* 0x000fca0000000000 */
[----:B------:R-:W-:-:S04]  /*dad0*/  ISETP.NE.AND P1, PT, R10, 0x2, PT ;  /* 0x000000020a00780c */ /* 0x000fc80003f25270 */
[----:B------:R-:W-:Y:S02]  /*dae0*/  SEL R11, RZ, 0x1, P1 ;  /* 0x00000001ff0b7807 */ /* 0x000fe40000800000 */
[----:B------:R-:W-:Y:S02]  /*daf0*/  SEL R10, R10, RZ, P1 ;  /* 0x000000ff0a0a7207 */ /* 0x000fe40000800000 */
[----:B------:R-:W-:Y:S01]  /*db00*/  LOP3.LUT R11, R156, R11, RZ, 0x3c, !PT ;  /* 0x0000000b9c0b7212 */ /* 0x000fe200078e3cff */
[----:B------:R-:W-:Y:S06]  /*db10*/  @!P0 BRA `(.L_x_1473) ;  /* 0x0000000000048947 */ /* 0x000fec0003800000 */
[----:B------:R-:W-:Y:S01]  /*db20*/  BPT.TRAP 0x1 ;  /* 0x000000040000795c */ /* 0x000fe20000300000 */
.L_x_1473:
[----:B------:R-:W-:Y:S01]  /*db30*/  IMAD R0, R10, 0x8, R22 ;  /* 0x000000080a007824 */ /* 0x000fe200078e0216 */
[----:B------:R-:W-:-:S04]  /*db40*/  SHF.L.U32 R13, R11, 0x1f, RZ ;  /* 0x0000001f0b0d7819 */ /* 0x000fc800000006ff */
[----:B------:R1:W2:Y:S01]  /*db50*/  SYNCS.PHASECHK.TRANS64.TRYWAIT P1, [R0+URZ+0x13230], R13 ;  /* 0x0132300d000075a7 */ /* 0x0002a2000802017f */
[----:B------:R-:W-:Y:S05]  /*db60*/  @!P0 BRA `(.L_x_1474) ;  /* 0x0000000000048947 */ /* 0x000fea0003800000 */
[----:B------:R-:W-:Y:S01]  /*db70*/  BPT.TRAP 0x1 ;  /* 0x000000040000795c */ /* 0x000fe20000300000 */
.L_x_1474:
[----:B------:R-:W3:Y:S01]  /*db80*/  LDL R12, [R1+0x38] ;  /* 0x00003800010c7983 */ /* 0x000ee20000100800 */
[----:B------:R-:W-:Y:S01]  /*db90*/  BSSY B2, `(.L_x_1475) ;  /* 0x0000007000027945 */ /* 0x000fe20003800000 */
[----:B---3--:R-:W-:-:S04]  /*dba0*/  IMAD R20, R10, 0x280, R12 ;  /* 0x000002800a147824 */ /* 0x008fc800078e020c */
[C---:B0-----:R-:W-:Y:S02]  /*dbb0*/  VIADD R14, R20.reuse, 0x80 ;  /* 0x00000080140e7836 */ /* 0x041fe40000000000 */
[----:B------:R-:W-:Y:S01]  /*dbc0*/  VIADD R56, R20, 0x100 ;  /* 0x0000010014387836 */ /* 0x000fe20000000000 */
[----:B--2---:R-:W-:Y:S06]  /*dbd0*/  @P1 BRA `(.L_x_1476) ;  /* 0x0000000000081947 */ /* 0x004fec0003800000 */
[----:B------:R-:W0:Y:S02]  /*dbe0*/  SYNCS.PHASECHK.TRANS64.TRYWAIT P1, [R0+URZ+0x13230], R13 ;  /* 0x0132300d000075a7 */ /* 0x000e24000802017f */
[----:B0-----:R-:W-:Y:S05]  /*dbf0*/  @!P1 BRA `(.L_x_1477) ;  /* 0x0000019000a89947 */ /* 0x001fea0003800000 */
.L_x_1476:
[----:B------:R-:W-:Y:S05]  /*dc00*/  BSYNC B2 ;  /* 0x0000000000027941 */ /* 0x000fea0003800000 */
.L_x_1475:
[----:B------:R-:W-:Y:S01]  /*dc10*/  IMAD.MOV.U32 R12, RZ, RZ, R20 ;  /* 0x000000ffff0c7224 */ /* 0x000fe200078e0014 */
[----:B------:R-:W-:Y:S01]  /*dc20*/  R2UR UR12, R4 ;  /* 0x00000000040c72ca */ /* 0x000fe200000e0000 */
[----:B01----:R-:W-:Y:S01]  /*dc30*/  IMAD.MOV.U32 R13, RZ, RZ, -0x7fffffe0 ;  /* 0x80000020ff0d7424 */ /* 0x003fe200078e00ff */
[----:B------:R-:W-:Y:S01]  /*dc40*/  R2UR UR13, R5 ;  /* 0x00000000050d72ca */ /* 0x000fe200000e0000 */
[----:B------:R-:W-:Y:S01]  /*dc50*/  WARPGROUP.ARRIVE ;  /* 0x00000000000079c5 */ /* 0x000fe20000000000 */
[----:B------:R-:W-:Y:S01]  /*dc60*/  R2UR UR14, R12 ;  /* 0x000000000c0e72ca */ /* 0x000fe200000e0000 */
[----:B------:R-:W-:Y:S01]  /*dc70*/  IMAD.MOV.U32 R15, RZ, RZ, -0x7fffffe0 ;  /* 0x80000020ff0f7424 */ /* 0x000fe200078e00ff */
[----:B------:R-:W-:Y:S01]  /*dc80*/  R2UR UR15, R13 ;  /* 0x000000000d0f72ca */ /* 0x000fe200000e0000 */
[----:B------:R-:W-:Y:S01]  /*dc90*/  IMAD.MOV.U32 R12, RZ, RZ, R56 ;  /* 0x000000ffff0c7224 */ /* 0x000fe200078e0038 */
[----:B------:R-:W-:Y:S01]  /*dca0*/  R2UR UR22, R14 ;  /* 0x000000000e1672ca */ /* 0x000fe200000e0000 */
[C---:B------:R-:W-:Y:S01]  /*dcb0*/  VIADD R14, R20.reuse, 0x180 ;  /* 0x00000180140e7836 */ /* 0x040fe20000000000 */
[----:B------:R-:W-:Y:S01]  /*dcc0*/  R2UR UR23, R15 ;  /* 0x000000000f1772ca */ /* 0x000fe200000e0000 */
[----:B------:R-:W-:Y:S01]  /*dcd0*/  VIADD R56, R20, 0x182 ;  /* 0x0000018214387836 */ /* 0x000fe20000000000 */
[----:B------:R-:W-:Y:S01]  /*dce0*/  R2UR UR20, R4 ;  /* 0x00000000041472ca */ /* 0x000fe200000e0000 */
[----:B------:R-:W-:Y:S01]  /*dcf0*/  IMAD.MOV.U32 R57, RZ, RZ, -0x7fffffe0 ;  /* 0x80000020ff397424 */ /* 0x000fe200078e00ff */
[----:B------:R-:W-:-:S02]  /*dd00*/  R2UR UR21, R5 ;  /* 0x00000000051572ca */ /* 0x000fc400000e0000 */
[----:B------:R-:W-:Y:S01]  /*dd10*/  R2UR UR26, R12 ;  /* 0x000000000c1a72ca */ /* 0x000fe200000e0000 */
[----:B------:R-:W-:Y:S01]  /*dd20*/  VIADD R12, R20, 0x200 ;  /* 0x00000200140c7836 */ /* 0x000fe20000000000 */
[----:B------:R-:W-:Y:S01]  /*dd30*/  R2UR UR27, R13 ;  /* 0x000000000d1b72ca */ /* 0x000fe200000e0000 */
[----:B------:R-:W-:Y:S01]  /*dd40*/  QGMMA.64x32x32.F32.E4M3.E4M3 R120, gdesc[UR12], RZ, !UPT, gsb0 ;  /* 0x006000000c7879f3 */ /* 0x000fe2000c0008ff */
[----:B------:R-:W-:Y:S02]  /*dd50*/  R2UR UR24, R4 ;  /* 0x00000000041872ca */ /* 0x000fe400000e0000 */
[----:B------:R-:W-:Y:S02]  /*dd60*/  R2UR UR25, R5 ;  /* 0x00000000051972ca */ /* 0x000fe400000e0000 */
[----:B------:R-:W-:Y:S01]  /*dd70*/  R2UR UR10, R14 ;  /* 0x000000000e0a72ca */ /* 0x000fe200000e0000 */
[----:B------:R-:W-:Y:S01]  /*dd80*/  VIADD R14, R20, 0x2 ;  /* 0x00000002140e7836 */ /* 0x000fe20000000000 */
[----:B------:R-:W-:-:S02]  /*dd90*/  R2UR UR11, R15 ;  /* 0x000000000f0b72ca */ /* 0x000fc400000e0000 */
[----:B------:R-:W-:Y:S02]  /*dda0*/  R2UR UR8, R4 ;  /* 0x00000000040872ca */ /* 0x000fe400000e0000 */
[----:B------:R-:W-:Y:S02]  /*ddb0*/  R2UR UR9, R5 ;  /* 0x00000000050972ca */ /* 0x000fe400000e0000 */
[----:B------:R-:W-:Y:S01]  /*ddc0*/  R2UR UR6, R12 ;  /* 0x000000000c0672ca */ /* 0x000fe200000e0000 */
[----:B------:R-:W-:Y:S01]  /*ddd0*/  VIADD R12, R20, 0x82 ;  /* 0x00000082140c7836 */ /* 0x000fe20000000000 */
[----:B------:R-:W-:Y:S01]  /*dde0*/  R2UR UR7, R13 ;  /* 0x000000000d0772ca */ /* 0x000fe200000e0000 */
[----:B------:R-:W-:Y:S01]  /*ddf0*/  IMAD.MOV.U32 R13, RZ, RZ, -0x7fffffe0 ;  /* 0x80000020ff0d7424 */ /* 0x000fe200078e00ff */
[----:B------:R-:W-:Y:S02]  /*de00*/  R2UR UR4, R4 ;  /* 0x00000000040472ca */ /* 0x000fe400000e0000 */
[----:B------:R-:W-:-:S02]  /*de10*/  R2UR UR5, R5 ;  /* 0x00000000050572ca */ /* 0x000fc400000e0000 */
[----:B------:R-:W-:Y:S01]  /*de20*/  R2UR UR18, R14 ;  /* 0x000000000e1272ca */ /* 0x000fe200000e0000 */
[----:B------:R-:W-:Y:S01]  /*de30*/  VIADD R14, R20, 0x102 ;  /* 0x00000102140e7836 */ /* 0x000fe20000000000 */
[----:B------:R-:W-:Y:S01]  /*de40*/  R2UR UR19, R15 ;  /* 0x000000000f1372ca */ /* 0x000fe200000e0000 */
[----:B------:R-:W-:Y:S01]  /*de50*/  IMAD.MOV.U32 R15, RZ, RZ, -0x7fffffe0 ;  /* 0x80000020ff0f7424 */ /* 0x000fe200078e00ff */
[----:B------:R-:W-:Y:S02]  /*de60*/  R2UR UR16, R6 ;  /* 0x00000000061072ca */ /* 0x000fe400000e0000 */
[----:B------:R-:W-:Y:S02]  /*de70*/  R2UR UR17, R7 ;  /* 0x00000000071172ca */ /* 0x000fe400000e0000 */
[----:B------:R-:W-:Y:S01]  /*de80*/  R2UR UR14, R12 ;  /* 0x000000000c0e72ca */ /* 0x000fe200000e0000 */
[----:B------:R-:W-:Y:S01]  /*de90*/  VIADD R12, R20, 0x202 ;  /* 0x00000202140c7836 */ /* 0x000fe20000000000 */
[----:B------:R-:W-:Y:S01]  /*dea0*/  R2UR UR15, R13 ;  /* 0x000000000d0f72ca */ /* 0x000fe200000e0000 */
[----:B------:R-:W-:Y:S01]  /*deb0*/  IMAD.MOV.U32 R13, RZ, RZ, -0x7fffffe0 ;  /* 0x80000020ff0d7424 */ /* 0x000fe200078e00ff */
[----:B------:R-:W-:-:S02]  /*dec0*/  R2UR UR12, R6 ;  /* 0x00000000060c72ca */ /* 0x000fc400000e0000 */
        /* <DEDUP_REMOVED lines=43> */
.L_x_1478:
[----:B------:R-:W-:Y:S01]  /*e180*/  SHF.L.U32 R12, R156, 0x1f, RZ ;  /* 0x0000001f9c0c7819 */ /* 0x000fe200000006ff */
[----:B------:R-:W-:-:S04]  /*e190*/  IMAD R20, R23, 0x8, R22 ;  /* 0x0000000817147824 */ /* 0x000fc800078e0216 */
[----:B------:R0:W1:Y:S01]  /*e1a0*/  SYNCS.PHASECHK.TRANS64.TRYWAIT P1, [R20+URZ+0x13250], R12 ;  /* 0x0132500c140075a7 */ /* 0x000062000802017f */
[----:B------:R-:W-:Y:S05]  /*e1b0*/  @!P0 BRA `(.L_x_1479) ;  /* 0x0000000000048947 */ /* 0x000fea0003800000 */
[----:B------:R-:W-:Y:S01]  /*e1c0*/  BPT.TRAP 0x1 ;  /* 0x000000040000795c */ /* 0x000fe20000300000 */
.L_x_1479:
[----:B------:R-:W-:Y:S04]  /*e1d0*/  BSSY B2, `(.L_x_1480) ;  /* 0x0000004000027945 */ /* 0x000fe80003800000 */
[----:B-1----:R-:W-:Y:S05]  /*e1e0*/  @P1 BRA `(.L_x_1481) ;  /* 0x0000000000081947 */ /* 0x002fea0003800000 */
[----:B------:R-:W1:Y:S02]  /*e1f0*/  SYNCS.PHASECHK.TRANS64.TRYWAIT P1, [R20+URZ+0x13250], R12 ;  /* 0x0132500c140075a7 */ /* 0x000e64000802017f */
[----:B-1----:R-:W-:Y:S05]  /*e200*/  @!P1 BRA `(.L_x_1482) ;  /* 0x0000018c00389947 */ /* 0x002fea0003800000 */
.L_x_1481:
[----:B------:R-:W-:Y:S05]  /*e210*/  BSYNC B2 ;  /* 0x0000000000027941 */ /* 0x000fea0003800000 */
.L_x_1480:
[----:B01----:R-:W-:Y:S01]  /*e220*/  VIADD R12, R22, 0x1000 ;  /* 0x00001000160c7836 */ /* 0x003fe20000000000 */
[----:B------:R-:W-:Y:S01]  /*e230*/  WARPGROUP.ARRIVE ;  /* 0x00000000000079c5 */ /* 0x000fe20000000000 */
[----:B------:R-:W-:Y:S02]  /*e240*/  IMAD.MOV.U32 R13, RZ, RZ, -0x3ffffff0 ;  /* 0xc0000010ff0d7424 */ /* 0x000fe400078e00ff */
[----:B------:R-:W-:Y:S01]  /*e250*/  IMAD.MOV.U32 R15, RZ, RZ, -0x3ffffff0 ;  /* 0xc0000010ff0f7424 */ /* 0x000fe200078e00ff */
[----:B------:R-:W-:Y:S02]  /*e260*/  SHF.R.U32.HI R12, RZ, 0x4, R12 ;  /* 0x00000004ff0c7819 */ /* 0x000fe4000001160c */
[----:B------:R-:W-:Y:S01]  /*e270*/  R2UR UR7, R13 ;  /* 0x000000000d0772ca */ /* 0x000fe200000e0000 */
[----:B------:R-:W-:Y:S01]  /*e280*/  IMAD.MOV.U32 R13, RZ, RZ, -0x3ffffff0 ;  /* 0xc0000010ff0d7424 */ /* 0x000fe200078e00ff */
[----:B------:R-:W-:-:S04]  /*e290*/  LOP3.LUT R12, R12, 0x3fff, RZ, 0xc0, !PT ;  /* 0x00003fff0c0c7812 */ /* 0x000fc800078ec0ff */
[----:B------:R-:W-:-:S05]  /*e2a0*/  LOP3.LUT R12, R12, 0x10000, RZ, 0xfc, !PT ;  /* 0x000100000c0c7812 */ /* 0x000fca00078efcff */
[----:B------:R-:W-:-:S04]  /*e2b0*/  IMAD R12, R23, 0x280, R12 ;  /* 0x00000280170c7824 */ /* 0x000fc800078e020c */
[C---:B------:R-:W-:Y:S01]  /*e2c0*/  VIADD R14, R12.reuse, 0x80 ;  /* 0x000000800c0e7836 */ /* 0x040fe20000000000 */
[----:B------:R-:W-:-:S13]  /*e2d0*/  R2UR UR6, R12 ;  /* 0x000000000c0672ca */ /* 0x000fda00000e0000 */
[----:B------:R-:W-:Y:S01]  /*e2e0*/  QGMMA.64x64x32.F32.E4M3.E4M3 R24, R152, gdesc[UR4], R24, gsb0 ;  /* 0x00e0000498187df3 */ /* 0x000fe20008000818 */
[----:B------:R-:W-:Y:S01]  /*e2f0*/  R2UR UR6, R14 ;  /* 0x000000000e0672ca */ /* 0x000fe200000e0000 */
[----:B------:R-:W-:Y:S01]  /*e300*/  VIADD R14, R12, 0x100 ;  /* 0x000001000c0e7836 */ /* 0x000fe20000000000 */
[----:B------:R-:W-:Y:S01]  /*e310*/  R2UR UR7, R15 ;  /* 0x000000000f0772ca */ /* 0x000fe200000e0000 */
[----:B------:R-:W-:Y:S01]  /*e320*/  IMAD.MOV.U32 R15, RZ, RZ, -0x3ffffff0 ;  /* 0xc0000010ff0f7424 */ /* 0x000fe200078e00ff */
[----:B------:R-:W-:Y:S02]  /*e330*/  WARPGROUP.DEPBAR.LE gsb0, 0x0 ;  /* 0x00008000000079c5 */ /* 0x000fe40000010000 */
[----:B------:R-:W-:-:S09]  /*e340*/  WARPGROUP.ARRIVE ;  /* 0x00000000000079c5 */ /* 0x000fd20000000000 */
        /* <DEDUP_REMOVED lines=22> */
.L_x_1483:
[----:B------:R-:W2:Y:S01]  /*e4b0*/  LDL R15, [R1+0x34] ;  /* 0x00003400010f7983 */ /* 0x000ea20000100800 */
[----:B------:R-:W0:Y:S03]  /*e4c0*/  LDC R13, c[0x0][0x448] ;  /* 0x00011200ff0d7b82 */ /* 0x000e260000000800 */
[----:B------:R-:W2:Y:S04]  /*e4d0*/  LDL R12, [R1+0x44] ;  /* 0x00004400010c7983 */ /* 0x000ea80000100800 */
[----:B------:R-:W3:Y:S04]  /*e4e0*/  LDL R140, [R1+0x28] ;  /* 0x00002800018c7983 */ /* 0x000ee80000100800 */
[----:B------:R-:W4:Y:S04]  /*e4f0*/  LDL R143, [R1+0xc] ;  /* 0x00000c00018f7983 */ /* 0x000f280000100800 */
[----:B------:R-:W4:Y:S04]  /*e500*/  LDL R142, [R1+0x4] ;  /* 0x00000400018e7983 */ /* 0x000f280000100800 */
[----:B------:R-:W5:Y:S01]  /*e510*/  LDL R141, [R1+0x14] ;  /* 0x00001400018d7983 */ /* 0x000f620000100800 */
[----:B0-----:R-:W-:-:S13]  /*e520*/  ISETP.NE.AND P1, PT, R13, 0x1, PT ;  /* 0x000000010d00780c */ /* 0x001fda0003f25270 */
[----:B------:R-:W0:Y:S08]  /*e530*/  @P1 LDC R14, c[0x0][0x44c] ;  /* 0x00011300ff0e1b82 */ /* 0x000e300000000800 */
[----:B------:R-:W1:Y:S01]  /*e540*/  @P1 LDC R13, c[0x0][0x450] ;  /* 0x00011400ff0d1b82 */ /* 0x000e620000000800 */
        /* <DEDUP_REMOVED lines=60> */
[----:B------:R-:W0:Y:S01]  /*e910*/  MUFU.TANH R23, R23 ;  /* 0x0000001700177308 */ /* 0x000e220000002400 */
[----:B------:R-:W-:-:S07]  /*e920*/  VIADD R0, R0, 0x13240 ;  /* 0x0001324000007836 */ /* 0x000fce0000000000 */
        /* <DEDUP_REMOVED lines=20> */
[----:B------:R-:W3:Y:S01]  /*ea70*/  MUFU.TANH R89, R89 ;  /* 0x0000005900597308 */ /* 0x000ee20000002400 */
[----:B--2---:R-:W-:-:S04]  /*ea80*/  IMAD.IADD R12, R12, 0x1, R15 ;  /* 0x000000010c0c7824 */ /* 0x004fc800078e020f */
[----:B0-----:R-:W-:-:S05]  /*ea90*/  @P1 IMAD.HI.U32 R14, R12, R14, RZ ;  /* 0x0000000e0c0e1227 */ /* 0x001fca00078e00ff */
[----:B-1----:R-:W-:Y:S01]  /*eaa0*/  @P1 SHF.R.U32.HI R12, RZ, R13, R14 ;  /* 0x0000000dff0c1219 */ /* 0x002fe2000001160e */
[C---:B------:R-:W-:Y:S01]  /*eab0*/  FMUL.FTZ R13, R2.reuse, R120 ;  /* 0x00000078020d7220 */ /* 0x040fe20000410000 */
[C---:B------:R-:W-:Y:S01]  /*eac0*/  FMUL.FTZ R120, R2.reuse, R124 ;  /* 0x0000007c02787220 */ /* 0x040fe20000410000 */
[C---:B------:R-:W-:Y:S01]  /*ead0*/  FMUL.FTZ R124, R2.reuse, R128 ;  /* 0x00000080027c7220 */ /* 0x040fe20000410000 */
[C---:B------:R-:W-:Y:S01]  /*eae0*/  FMUL.FTZ R128, R2.reuse, R132 ;  /* 0x0000008402807220 */ /* 0x040fe20000410000 */
[C---:B------:R-:W-:Y:S01]  /*eaf0*/  FMUL.FTZ R132, R2.reuse, R58 ;  /* 0x0000003a02847220 */ /* 0x040fe20000410000 */
[C---:B------:R-:W-:Y:S01]  /*eb00*/  FMUL.FTZ R58, R2.reuse, R59 ;  /* 0x0000003b023a7220 */ /* 0x040fe20000410000 */
        /* <DEDUP_REMOVED lines=14> */
[C---:B------:R-:W-:Y:S01]  /*ebf0*/  FMUL.FTZ R133, R2.reuse, R56 ;  /* 0x0000003802857220 */ /* 0x040fe20000410000 */
[----:B------:R-:W-:Y:S01]  /*ec00*/  FMUL.FTZ R134, R2, R57 ;  /* 0x0000003902867220 */ /* 0x000fe20000410000 */
[----:B------:R-:W-:Y:S02]  /*ec10*/  LOP3.LUT P1, RZ, R17, 0x8, RZ, 0xc0, !PT ;  /* 0x0000000811ff7812 */ /* 0x000fe4000782c0ff */
[----:B---3--:R-:W-:Y:S01]  /*ec20*/  IADD3 R137, -R140, 0x1, R69 ;  /* 0x000000018c897810 */ /* 0x008fe20007ffe145 */
[----:B------:R-:W1:Y:S03]  /*ec30*/  MUFU.TANH R13, R13 ;  /* 0x0000000d000d7308 */ /* 0x000e660000002400 */
[----:B----4-:R-:W-:-:S05]  /*ec40*/  IADD3 R137, -R142, R137, R143 ;  /* 0x000000898e897210 */ /* 0x010fca0007ffe18f */
[----:B------:R-:W2:Y:S01]  /*ec50*/  MUFU.TANH R15, R15 ;  /* 0x0000000f000f7308 */ /* 0x000ea20000002400 */
[----:B-----5:R-:W-:-:S07]  /*ec60*/  PRMT R0, R141, 0x654, R0 ;  /* 0x000006548d007816 */ /* 0x020fce0000000000 */
[----:B------:R-:W3:Y:S01]  /*ec70*/  MUFU.TANH R14, R14 ;  /* 0x0000000e000e7308 */ /* 0x000ee20000002400 */
[C---:B------:R-:W-:Y:S01]  /*ec80*/  VIADD R138, R137.reuse, UR42 ;  /* 0x0000002a898a7c36 */ /* 0x040fe20008000000 */
[----:B------:R4:W-:Y:S06]  /*ec90*/  SYNCS.ARRIVE.TRANS64.RED.A1T0 RZ, [R0+URZ], RZ ;  /* 0x000000ff00ff79a7 */ /* 0x0009ec000810043f */
        /* <DEDUP_REMOVED lines=55> */
[----:B------:R-:W-:-:S02]  /*f010*/  VIADD R137, R137, UR43 ;  /* 0x0000002b89897c36 */ /* 0x000fc40008000000 */
[----:B----4-:R-:W-:Y:S02]  /*f020*/  IMAD.IADD R0, R69, 0x1, -R140 ;  /* 0x0000000145007824 */ /* 0x010fe400078e0a8c */
[--C-:B0-----:R-:W-:Y:S02]  /*f030*/  IMAD.IADD R71, R138, 0x1, R139.reuse ;  /* 0x000000018a477824 */ /* 0x101fe400078e028b */
[----:B------:R-:W-:Y:S01]  /*f040*/  IMAD.IADD R70, R137, 0x1, R139 ;  /* 0x0000000189467824 */ /* 0x000fe200078e028b */
[----:B--23--:R-:W-:Y:S06]  /*f050*/  @!P1 BRA `(.L_x_1484) ;  /* 0x0000000000549947 */ /* 0x00cfec0003800000 */
        /* <DEDUP_REMOVED lines=12> */
.L_x_1486:
[----:B------:R-:W-:-:S05]  /*f120*/  IMAD.U32 R140, RZ, RZ, UR40 ;  /* 0x00000028ff8c7e24 */ /* 0x000fca000f8e00ff */
[----:B------:R-:W-:-:S13]  /*f130*/  ISETP.NE.AND P1, PT, R140, 0x1, PT ;  /* 0x000000018c00780c */ /* 0x000fda0003f25270 */
[----:B------:R-:W0:Y:S02]  /*f140*/  @P1 LDC.64 R56, c[0x0][0x9e8] ;  /* 0x00027a00ff381b82 */ /* 0x000e240000000a00 */
[----:B0-----:R-:W-:-:S05]  /*f150*/  @P1 IMAD.HI.U32 R56, R139, R56, RZ ;  /* 0x000000388b381227 */ /* 0x001fca00078e00ff */
[----:B------:R-:W-:-:S07]  /*f160*/  @P1 SHF.R.U32.HI R139, RZ, R57, R56 ;  /* 0x00000039ff8b1219 */ /* 0x000fce0000011638 */
.L_x_1487:
[----:B------:R-:W-:Y:S05]  /*f170*/  BSYNC B2 ;  /* 0x0000000000027941 */ /* 0x000fea0003800000 */
.L_x_1485:
[----:B------:R-:W-:-:S05]  /*f180*/  IMAD R139, R139, R140, R0 ;  /* 0x0000008c8b8b7224 */ /* 0x000fca00078e0200 */
[----:B------:R-:W-:Y:S02]  /*f190*/  VIMNMX R70, R70, R139, !PT ;  /* 0x0000008b46467248 */ /* 0x000fe40007fe0100 */
[----:B------:R-:W-:-:S07]  /*f1a0*/  VIADDMNMX R71, R139, R140, R71, PT ;  /* 0x0000008c8b477246 */ /* 0x000fce0003800147 */
.L_x_1484:
        /* <DEDUP_REMOVED lines=8> */
[----:B------:R-:W-:Y:S02]  /*f230*/  ISETP.GE.AND P3, PT, R69, 0xa, PT ;  /* 0x0000000a4500780c */ /* 0x000fe40003f66270 */
[----:B------:R-:W-:Y:S02]  /*f240*/  FSEL R120, R120, -INF , !P4 ;  /* 0xff80000078787808 */ /* 0x000fe40006000000 */
[----:B------:R-:W-:Y:S02]  /*f250*/  ISETP.GT.AND P4, PT, R70, 0x9, !P3 ;  /* 0x000000094600780c */ /* 0x000fe40005f84270 */
[----:B------:R-:W-:Y:S02]  /*f260*/  LOP3.LUT R17, R17, 0xfffffffd, RZ, 0xc0, !PT ;  /* 0xfffffffd11117812 */ /* 0x000fe400078ec0ff */
[----:B------:R-:W-:-:S02]  /*f270*/  ISETP.LT.OR P4, PT, R71, 0xa, P4 ;  /* 0x0000000a4700780c */ /* 0x000fc40002781670 */
[----:B------:R-:W-:Y:S01]  /*f280*/  LOP3.LUT R16, R16, 0x7fffffff, RZ, 0xc0, !PT ;  /* 0x7fffffff10107812 */ /* 0x000fe200078ec0ff */
[--C-:B0-----:R-:W-:Y:S01]  /*f290*/  IMAD.IADD R138, R138, 0x1, R12.reuse ;  /* 0x000000018a8a7824 */ /* 0x101fe200078e020c */
[----:B------:R-:W-:Y:S01]  /*f2a0*/  FSEL R121, R121, -INF , !P4 ;  /* 0xff80000079797808 */ /* 0x000fe20006000000 */
[----:B------:R-:W-:Y:S01]  /*f2b0*/  IMAD.IADD R137, R137, 0x1, R12 ;  /* 0x0000000189897824 */ /* 0x000fe200078e020c */
        /* <DEDUP_REMOVED lines=10> */
[----:B------:R-:W-:Y:S02]  /*f360*/  ISETP.GT.AND P6, PT, R70, 0x18, !P6 ;  /* 0x000000184600780c */ /* 0x000fe400077c4270 */
[----:B------:R-:W-:Y:S02]  /*f370*/  LOP3.LUT R17, R17, 0xfffffffe, RZ, 0xc0, !PT ;  /* 0xfffffffe11117812 */ /* 0x000fe400078ec0ff */
        /* <DEDUP_REMOVED lines=196> */
[----:B------:R-:W-:-:S04]  /*ffc0*/  ISETP.GT.AND P6, PT, R70, RZ, !P6 ;  /* 0x000000ff4600720c */ /* 0x000fc800077c4270 */
[----:B------:R-:W-:-:S04]  /*ffd0*/  ISETP.LT.OR P6, PT, R71, 0x1, P6 ;  /* 0x000000014700780c */ /* 0x000fc800037c1670 */
[----:B-1----:R-:W-:Y:S02]  /*ffe0*/  FSEL R56, R13, -INF , !P6 ;  /* 0xff8000000d387808 */ /* 0x002fe40007000000 */
[----:B------:R-:W-:-:S13]  /*fff0*/  ISETP.GE.AND P6, PT, R69, 0x9a, PT ;  /* 0x0000009a4500780c */ /* 0x000fda0003fc6270 */
[----:B------:R-:W-:Y:S02]  /*10000*/  @P6 LOP3.LUT R17, R17, 0x4, RZ, 0xfc, !PT ;  /* 0x0000000411116812 */ /* 0x000fe400078efcff */
[----:B------:R-:W-:-:S04]  /*10010*/  ISETP.GT.AND P6, PT, R70, 0x99, !P6 ;  /* 0x000000994600780c */ /* 0x000fc800077c4270 */
[----:B------:R-:W-:-:S04]  /*10020*/  ISETP.LT.OR P6, PT, R71, 0x9a, P6 ;  /* 0x0000009a4700780c */ /* 0x000fc800037c1670 */
[----:B------:R-:W-:Y:S02]  /*10030*/  FSEL R68, R68, -INF , !P6 ;  /* 0xff80000044447808 */ /* 0x000fe40007000000 */
[----:B------:R-:W-:-:S13]  /*10040*/  LOP3.LUT P6, RZ, R17, 0x8, RZ, 0xc0, !PT ;  /* 0x0000000811ff7812 */ /* 0x000fda00078cc0ff */
[----:B------:R-:W-:Y:S05]  /*10050*/  @!P6 BRA `(.L_x_1488) ;  /* 0x000000000054e947 */ /* 0x000fea0003800000 */
        /* <DEDUP_REMOVED lines=12> */
.L_x_1490:
[----:B------:R-:W-:-:S05]  /*10120*/  IMAD.U32 R69, RZ, RZ, UR40 ;  /* 0x00000028ff457e24 */ /* 0x000fca000f8e00ff */
[----:B------:R-:W-:-:S13]  /*10130*/  ISETP.NE.AND P6, PT, R69, 0x1, PT ;  /* 0x000000014500780c */ /* 0x000fda0003fc5270 */
[----:B------:R-:W0:Y:S02]  /*10140*/  @P6 LDC.64 R12, c[0x0][0x9e8] ;  /* 0x00027a00ff0c6b82 */ /* 0x000e240000000a00 */
[----:B0-----:R-:W-:-:S05]  /*10150*/  @P6 IMAD.HI.U32 R12, R57, R12, RZ ;  /* 0x0000000c390c6227 */ /* 0x001fca00078e00ff */
[----:B------:R-:W-:-:S07]  /*10160*/  @P6 SHF.R.U32.HI R57, RZ, R13, R12 ;  /* 0x0000000dff396219 */ /* 0x000fce000001160c */
.L_x_1491:
[----:B------:R-:W-:Y:S05]  /*10170*/  BSYNC B2 ;  /* 0x0000000000027941 */ /* 0x000fea0003800000 */
.L_x_1489:
[----:B------:R-:W-:-:S05]  /*10180*/  IMAD R0, R57, R69, R0 ;  /* 0x0000004539007224 */ /* 0x000fca00078e0200 */
[----:B------:R-:W-:Y:S02]  /*10190*/  VIMNMX R137, R137, R0, !PT ;  /* 0x0000000089897248 */ /* 0x000fe40007fe0100 */
[----:B------:R-:W-:-:S07]  /*101a0*/  VIADDMNMX R138, R0, R69, R138, PT ;  /* 0x00000045008a7246 */ /* 0x000fce000380018a */
.L_x_1488:
[----:B------:R-:W-:Y:S01]  /*101b0*/  ISETP.GT.AND P1, PT, R137, 0x1, !P1 ;  /* 0x000000018900780c */ /* 0x000fe20004f24270 */
[----:B------:R-:W2:Y:S01]  /*101c0*/  LDL.LU R69, [R1] ;  /* 0x0000000001457983 */ /* 0x000ea20000300800 */
[C---:B------:R-:W-:Y:S02]  /*101d0*/  LOP3.LUT P6, RZ, R17.reuse, 0x2, RZ, 0xc0, !PT ;  /* 0x0000000211ff7812 */ /* 0x040fe400078cc0ff */
[----:B------:R-:W-:Y:S02]  /*101e0*/  ISETP.LT.OR P1, PT, R138, 0x2, P1 ;  /* 0x000000028a00780c */ /* 0x000fe40000f21670 */
[----:B------:R-:W-:Y:S02]  /*101f0*/  LOP3.LUT R17, R17, 0xffffffdf, RZ, 0xc0, !PT ;  /* 0xffffffdf11117812 */ /* 0x000fe400078ec0ff */
[----:B------:R-:W-:Y:S02]  /*10200*/  FSEL R23, R23, -INF , !P1 ;  /* 0xff80000017177808 */ /* 0x000fe40004800000 */
[----:B------:R-:W-:-:S02]  /*10210*/  ISETP.GT.AND P1, PT, R137, 0x18, !P6 ;  /* 0x000000188900780c */ /* 0x000fc40007724270 */
[----:B------:R-:W-:Y:S02]  /*10220*/  @P0 LOP3.LUT R17, R17, 0x20, RZ, 0xfc, !PT ;  /* 0x0000002011110812 */ /* 0x000fe400078efcff */
[----:B------:R-:W-:Y:S02]  /*10230*/  ISETP.LT.OR P1, PT, R138, 0x19, P1 ;  /* 0x000000198a00780c */ /* 0x000fe40000f21670 */
[----:B------:R-:W-:Y:S02]  /*10240*/  ISETP.GT.AND P5, PT, R137, 0x11, !P5 ;  /* 0x000000118900780c */ /* 0x000fe40006fa4270 */
[----:B------:R-:W-:Y:S02]  /*10250*/  FSEL R130, R130, -INF , !P1 ;  /* 0xff80000082827808 */ /* 0x000fe40004800000 */
[----:B------:R-:W-:Y:S02]  /*10260*/  LOP3.LUT P1, RZ, R17, 0x1, RZ, 0xc0, !PT ;  /* 0x0000000111ff7812 */ /* 0x000fe4000782c0ff */
[----:B------:R-:W-:-:S02]  /*10270*/  ISETP.LT.OR P5, PT, R138, 0x12, P5 ;  /* 0x000000128a00780c */ /* 0x000fc40002fa1670 */
[----:B------:R-:W-:Y:S02]  /*10280*/  ISETP.GT.AND P1, PT, R137, 0x19, !P1 ;  /* 0x000000198900780c */ /* 0x000fe40004f24270 */
[----:B------:R-:W-:Y:S02]  /*10290*/  FSEL R127, R127, -INF , !P5 ;  /* 0xff8000007f7f7808 */ /* 0x000fe40006800000 */
[----:B------:R-:W-:Y:S02]  /*102a0*/  ISETP.LT.OR P1, PT, R138, 0x1a, P1 ;  /* 0x0000001a8a00780c */ /* 0x000fe40000f21670 */
[----:B------:R-:W-:Y:S02]  /*102b0*/  ISETP.GT.AND P4, PT, R137, 0x10, !P4 ;  /* 0x000000108900780c */ /* 0x000fe40006784270 */
[----:B------:R-:W-:Y:S02]  /*102c0*/  FSEL R131, R131, -INF , !P1 ;  /* 0xff80000083837808 */ /* 0x000fe40004800000 */
[----:B------:R-:W-:-:S02]  /*102d0*/  LOP3.LUT P1, RZ, R16, 0x80000000, RZ, 0xc0, !PT ;  /* 0x8000000010ff7812 */ /* 0x000fc4000782c0ff */
[----:B------:R-:W-:Y:S02]  /*102e0*/  LOP3.LUT P5, RZ, R16, 0x20000000, RZ, 0xc0, !PT ;  /* 0x2000000010ff7812 */ /* 0x000fe400078ac0ff */
[----:B------:R-:W-:Y:S02]  /*102f0*/  ISETP.GT.AND P1, PT, R137, 0x20, !P1 ;  /* 0x000000208900780c */ /* 0x000fe40004f24270 */
[C---:B------:R-:W-:Y:S02]  /*10300*/  ISETP.LT.OR P4, PT, R138.reuse, 0x11, P4 ;  /* 0x000000118a00780c */ /* 0x040fe40002781670 */
[----:B------:R-:W-:Y:S02]  /*10310*/  ISETP.LT.OR P1, PT, R138, 0x21, P1 ;  /* 0x000000218a00780c */ /* 0x000fe40000f21670 */
[----:B------:R-:W-:Y:S02]  /*10320*/  FSEL R126, R126, -INF , !P4 ;  /* 0xff8000007e7e7808 */ /* 0x000fe40006000000 */
[----:B------:R-:W-:-:S02]  /*10330*/  FSEL R106, R106, -INF , !P1 ;  /* 0xff8000006a6a7808 */ /* 0x000fc40004800000 */
[C---:B------:R-:W-:Y:S02]  /*10340*/  LOP3.LUT P1, RZ, R16.reuse, 0x40000000, RZ, 0xc0, !PT ;  /* 0x4000000010ff7812 */ /* 0x040fe4000782c0ff */
[C---:B------:R-:W-:Y:S02]  /*10350*/  ISETP.GT.AND P3, PT, R137.reuse, 0x9, !P3 ;  /* 0x000000098900780c */ /* 0x040fe40005f64270 */
[----:B------:R-:W-:Y:S02]  /*10360*/  ISETP.GT.AND P1, PT, R137, 0x21, !P1 ;  /* 0x000000218900780c */ /* 0x000fe40004f24270 */
[----:B------:R-:W-:Y:S02]  /*10370*/  LOP3.LUT P4, RZ, R16, 0x10000000, RZ, 0xc0, !PT ;  /* 0x1000000010ff7812 */ /* 0x000fe4000788c0ff */
[C---:B------:R-:W-:Y:S02]  /*10380*/  ISETP.LT.OR P1, PT, R138.reuse, 0x22, P1 ;  /* 0x000000228a00780c */ /* 0x040fe40000f21670 */
[----:B------:R-:W-:-:S02]  /*10390*/  ISETP.LT.OR P3, PT, R138, 0xa, P3 ;  /* 0x0000000a8a00780c */ /* 0x000fc40001f61670 */
[----:B------:R-:W-:Y:S02]  /*103a0*/  FSEL R107, R107, -INF , !P1 ;  /* 0xff8000006b6b7808 */ /* 0x000fe40004800000 */
[----:B------:R-:W-:Y:S02]  /*103b0*/  ISETP.GT.AND P1, PT, R137, 0x28, !P5 ;  /* 0x000000288900780c */ /* 0x000fe40006f24270 */
[----:B------:R-:W-:Y:S02]  /*103c0*/  FSEL R123, R123, -INF , !P3 ;  /* 0xff8000007b7b7808 */ /* 0x000fe40005800000 */
[----:B------:R-:W-:Y:S02]  /*103d0*/  ISETP.LT.OR P1, PT, R138, 0x29, P1 ;  /* 0x000000298a00780c */ /* 0x000fe40000f21670 */
[----:B------:R-:W-:Y:S02]  /*103e0*/  ISETP.GT.AND P2, PT, R137, 0x8, !P2 ;  /* 0x000000088900780c */ /* 0x000fe40005744270 */
[----:B------:R-:W-:-:S02]  /*103f0*/  FSEL R110, R110, -INF , !P1 ;  /* 0xff8000006e6e7808 */ /* 0x000fc40004800000 */
[----:B------:R-:W-:Y:S02]  /*10400*/  ISETP.GT.AND P1, PT, R137, 0x29, !P4 ;  /* 0x000000298900780c */ /* 0x000fe40006724270 */
[----:B------:R-:W-:Y:S02]  /*10410*/  LOP3.LUT P3, RZ, R16, 0x8000000, RZ, 0xc0, !PT ;  /* 0x0800000010ff7812 */ /* 0x000fe4000786c0ff */
[C---:B------:R-:W-:Y:S02]  /*10420*/  ISETP.LT.OR P1, PT, R138.reuse, 0x2a, P1 ;  /* 0x0000002a8a00780c */ /* 0x040fe40000f21670 */
[----:B------:R-:W-:Y:S02]  /*10430*/  ISETP.LT.OR P2, PT, R138, 0x9, P2 ;  /* 0x000000098a00780c */ /* 0x000fe40001741670 */
[----:B------:R-:W-:Y:S02]  /*10440*/  FSEL R111, R111, -INF , !P1 ;  /* 0xff8000006f6f7808 */ /* 0x000fe40004800000 */
[----:B------:R-:W-:-:S02]  /*10450*/  ISETP.GT.AND P1, PT, R137, 0x30, !P3 ;  /* 0x000000308900780c */ /* 0x000fc40005f24270 */
[----:B------:R-:W-:Y:S02]  /*10460*/  FSEL R122, R122, -INF , !P2 ;  /* 0xff8000007a7a7808 */ /* 0x000fe40005000000 */
[----:B------:R-:W-:Y:S02]  /*10470*/  ISETP.LT.OR P1, PT, R138, 0x31, P1 ;  /* 0x000000318a00780c */ /* 0x000fe40000f21670 */
[----:B------:R-:W-:Y:S02]  /*10480*/  LOP3.LUT P2, RZ, R16, 0x4000000, RZ, 0xc0, !PT ;  /* 0x0400000010ff7812 */ /* 0x000fe4000784c0ff */
[----:B------:R-:W-:Y:S02]  /*10490*/  FSEL R114, R114, -INF , !P1 ;  /* 0xff80000072727808 */ /* 0x000fe40004800000 */
[----:B------:R-:W-:Y:S02]  /*104a0*/  ISETP.GT.AND P1, PT, R137, 0x31, !P2 ;  /* 0x000000318900780c */ /* 0x000fe40005724270 */
[----:B------:R-:W-:-:S02]  /*104b0*/  LOP3.LUT P0, RZ, R16, 0x2000000, RZ, 0xc0, !PT ;  /* 0x0200000010ff7812 */ /* 0x000fc4000780c0ff */
[----:B------:R-:W-:Y:S02]  /*104c0*/  ISETP.LT.OR P1, PT, R138, 0x32, P1 ;  /* 0x000000328a00780c */ /* 0x000fe40000f21670 */
[----:B------:R-:W-:Y:S02]  /*104d0*/  LOP3.LUT P6, RZ, R16, 0x1000000, RZ, 0xc0, !PT ;  /* 0x0100000010ff7812 */ /* 0x000fe400078cc0ff */
[----:B------:R-:W-:Y:S02]  /*104e0*/  FSEL R115, R115, -INF , !P1 ;  /* 0xff80000073737808 */ /* 0x000fe40004800000 */
[----:B------:R-:W-:Y:S02]  /*104f0*/  ISETP.GT.AND P1, PT, R137, 0x38, !P0 ;  /* 0x000000388900780c */ /* 0x000fe40004724270 */
[----:B------:R-:W-:Y:S02]  /*10500*/  FMNMX.FTZ R0, R56, R8, !PT ;  /* 0x0000000838007209 */ /* 0x000fe40007810000 */
[----:B------:R-:W-:-:S02]  /*10510*/  ISETP.LT.OR P1, PT, R138, 0x39, P1 ;  /* 0x000000398a00780c */ /* 0x000fc40000f21670 */
[----:B------:R-:W-:Y:S02]  /*10520*/  FMNMX.FTZ R13, R15, R0, !PT ;  /* 0x000000000f0d7209 */ /* 0x000fe40007810000 */
[----:B------:R-:W-:Y:S02]  /*10530*/  FSEL R118, R118, -INF , !P1 ;  /* 0xff80000076767808 */ /* 0x000fe40004800000 */
        /* <DEDUP_REMOVED lines=17> */
[C---:B------:R-:W-:Y:S02]  /*10650*/  LOP3.LUT P5, RZ, R16.reuse, 0x80000, RZ, 0xc0, !PT ;  /* 0x0008000010ff7812 */ /* 0x040fe400078ac0ff */
[----:B------:R-:W-:Y:S02]  /*10660*/  FSEL R91, R91, -INF , !P1 ;  /* 0xff8000005b5b7808 */ /* 0x000fe40004800000 */
[----:B------:R-:W-:Y:S02]  /*10670*/  LOP3.LUT P1, RZ, R16, 0x200000, RZ, 0xc0, !PT ;  /* 0x0020000010ff7812 */ /* 0x000fe4000782c0ff */
[----:B------:R-:W-:Y:S02]  /*10680*/  FMNMX.FTZ R13, R105, R0, !PT ;  /* 0x00000000690d7209 */ /* 0x000fe40007810000 */
[----:B------:R-:W-:-:S02]  /*10690*/  ISETP.GT.AND P1, PT, R137, 0x48, !P1 ;  /* 0x000000488900780c */ /* 0x000fc40004f24270 */
[----:B------:R-:W-:Y:S02]  /*106a0*/  FMNMX.FTZ R0, R108, R13, !PT ;  /* 0x0000000d6c007209 */ /* 0x000fe40007810000 */
[----:B------:R-:W-:Y:S02]  /*106b0*/  ISETP.LT.OR P1, PT, R138, 0x49, P1 ;  /* 0x000000498a00780c */ /* 0x000fe40000f21670 */
[----:B------:R-:W-:Y:S02]  /*106c0*/  LOP3.LUT P4, RZ, R16, 0x40000, RZ, 0xc0, !PT ;  /* 0x0004000010ff7812 */ /* 0x000fe4000788c0ff */
        /* <DEDUP_REMOVED lines=14> */
[----:B------:R-:W-:-:S02]  /*107b0*/  FMNMX.FTZ R13, R117, R0, !PT ;  /* 0x00000000750d7209 */ /* 0x000fc40007810000 */
        /* <DEDUP_REMOVED lines=9> */
[----:B------:R-:W-:Y:S02]  /*10850*/  LOP3.LUT P0, RZ, R16, 0x8000, RZ, 0xc0, !PT ;  /* 0x0000800010ff7812 */ /* 0x000fe4000780c0ff */
[----:B------:R-:W-:Y:S02]  /*10860*/  ISETP.LT.OR P1, PT, R138, 0x5a, P1 ;  /* 0x0000005a8a00780c */ /* 0x000fe40000f21670 */
[----:B------:R-:W-:-:S02]  /*10870*/  FMNMX.FTZ R0, R92, R13, !PT ;  /* 0x0000000d5c007209 */ /* 0x000fc40007810000 */
[----:B------:R-:W-:Y:S02]  /*10880*/  FSEL R103, R103, -INF , !P1 ;  /* 0xff80000067677808 */ /* 0x000fe40004800000 */
[----:B------:R-:W-:Y:S02]  /*10890*/  ISETP.GT.AND P1, PT, R137, 0x60, !P0 ;  /* 0x000000608900780c */ /* 0x000fe40004724270 */
[----:B------:R-:W-:Y:S02]  /*108a0*/  FMNMX.FTZ R13, R93, R0, !PT ;  /* 0x000000005d0d7209 */ /* 0x000fe40007810000 */
[----:B------:R-:W-:Y:S02]  /*108b0*/  ISETP.LT.OR P1, PT, R138, 0x61, P1 ;  /* 0x000000618a00780c */ /* 0x000fe40000f21670 */
[----:B------:R-:W-:Y:S02]  /*108c0*/  LOP3.LUT P6, RZ, R16, 0x4000, RZ, 0xc0, !PT ;  /* 0x0000400010ff7812 */ /* 0x000fe400078cc0ff */
[----:B------:R-:W-:-:S02]  /*108d0*/  FMNMX.FTZ R0, R96, R13, !PT ;  /* 0x0000000d60007209 */ /* 0x000fc40007810000 */
[----:B------:R-:W-:Y:S02]  /*108e0*/  FSEL R74, R74, -INF , !P1 ;  /* 0xff8000004a4a7808 */ /* 0x000fe40004800000 */
[----:B------:R-:W-:Y:S02]  /*108f0*/  ISETP.GT.AND P1, PT, R137, 0x61, !P6 ;  /* 0x000000618900780c */ /* 0x000fe40007724270 */
[----:B------:R-:W-:Y:S02]  /*10900*/  FMNMX.FTZ R13, R97, R0, !PT ;  /* 0x00000000610d7209 */ /* 0x000fe40007810000 */
[----:B------:R-:W-:Y:S02]  /*10910*/  ISETP.LT.OR P1, PT, R138, 0x62, P1 ;  /* 0x000000628a00780c */ /* 0x000fe40000f21670 */
[----:B------:R-:W-:Y:S02]  /*10920*/  FMNMX.FTZ R0, R100, R13, !PT ;  /* 0x0000000d64007209 */ /* 0x000fe40007810000 */
[----:B------:R-:W-:-:S02]  /*10930*/  FSEL R75, R75, -INF , !P1 ;  /* 0xff8000004b4b7808 */ /* 0x000fc40004800000 */
[----:B------:R-:W-:Y:S02]  /*10940*/  FMNMX.FTZ R13, R101, R0, !PT ;  /* 0x00000000650d7209 */ /* 0x000fe40007810000 */
        /* <DEDUP_REMOVED lines=28> */
[----:B------:R-:W-:-:S02]  /*10b10*/  FMNMX.FTZ R13, R63, R0, !PT ;  /* 0x000000003f0d7209 */ /* 0x000fc40007810000 */
[----:B------:R-:W-:Y:S02]  /*10b20*/  LOP3.LUT P1, RZ, R16, 0x200, RZ, 0xc0, !PT ;  /* 0x0000020010ff7812 */ /* 0x000fe4000782c0ff */
[----:B------:R-:W-:Y:S02]  /*10b30*/  FMNMX.FTZ R0, R64, R13, !PT ;  /* 0x0000000d40007209 */ /* 0x000fe40007810000 */
[----:B------:R-:W-:Y:S02]  /*10b40*/  ISETP.GT.AND P1, PT, R137, 0x78, !P1 ;  /* 0x000000788900780c */ /* 0x000fe40004f24270 */
[----:B------:R-:W-:Y:S02]  /*10b50*/  LOP3.LUT P5, RZ, R16, 0x40, RZ, 0xc0, !PT ;  /* 0x0000004010ff7812 */ /* 0x000fe400078ac0ff */
[----:B------:R-:W-:Y:S02]  /*10b60*/  FMNMX.FTZ R13, R67, R0, !PT ;  /* 0x00000000430d7209 */ /* 0x000fe40007810000 */
[----:B------:R-:W-:-:S02]  /*10b70*/  ISETP.LT.OR P1, PT, R138, 0x79, P1 ;  /* 0x000000798a00780c */ /* 0x000fc40000f21670 */
[----:B------:R-:W-:Y:S02]  /*10b80*/  ISETP.GT.AND P5, PT, R137, 0x81, !P5 ;  /* 0x000000818900780c */ /* 0x000fe40006fa4270 */
[----:B------:R-:W-:Y:S02]  /*10b90*/  FMNMX.FTZ R0, R68, R13, !PT ;  /* 0x0000000d44007209 */ /* 0x000fe40007810000 */
[----:B------:R-:W-:Y:S02]  /*10ba0*/  FSEL R86, R86, -INF , !P1 ;  /* 0xff80000056567808 */ /* 0x000fe40004800000 */
[----:B------:R-:W-:Y:S01]  /*10bb0*/  LOP3.LUT P1, RZ, R16, 0x100, RZ, 0xc0, !PT ;  /* 0x0000010010ff7812 */ /* 0x000fe2000782c0ff */
[----:B------:R-:W0:Y:S01]  /*10bc0*/  SHFL.BFLY PT, R12, R0, 0x2, 0x1f ;  /* 0x0c401f00000c7f89 */ /* 0x000e2200000e0000 */
[----:B------:R-:W-:Y:S02]  /*10bd0*/  LOP3.LUT R17, R17, 0xffffff7f, RZ, 0xc0, !PT ;  /* 0xffffff7f11117812 */ /* 0x000fe400078ec0ff */
[----:B------:R-:W-:-:S02]  /*10be0*/  ISETP.GT.AND P1, PT, R137, 0x79, !P1 ;  /* 0x000000798900780c */ /* 0x000fc40004f24270 */
[----:B------:R-:W-:Y:S02]  /*10bf0*/  LOP3.LUT P4, RZ, R16, 0x20, RZ, 0xc0, !PT ;  /* 0x0000002010ff7812 */ /* 0x000fe4000788c0ff */
[----:B------:R-:W-:Y:S02]  /*10c00*/  ISETP.LT.OR P1, PT, R138, 0x7a, P1 ;  /* 0x0000007a8a00780c */ /* 0x000fe40000f21670 */
[----:B------:R-:W-:Y:S02]  /*10c10*/  @P5 LOP3.LUT R17, R17, 0x80, RZ, 0xfc, !PT ;  /* 0x0000008011115812 */ /* 0x000fe400078efcff */
[----:B------:R-:W-:Y:S02]  /*10c20*/  FSEL R87, R87, -INF , !P1 ;  /* 0xff80000057577808 */ /* 0x000fe40004800000 */
[----:B------:R-:W-:Y:S02]  /*10c30*/  LOP3.LUT P1, RZ, R16, 0x80, RZ, 0xc0, !PT ;  /* 0x0000008010ff7812 */ /* 0x000fe4000782c0ff */
[----:B------:R-:W-:-:S02]  /*10c40*/  LOP3.LUT P5, RZ, R17, 0x4, RZ, 0xc0, !PT ;  /* 0x0000000411ff7812 */ /* 0x000fc400078ac0ff */
[C---:B------:R-:W-:Y:S02]  /*10c50*/  ISETP.GT.AND P1, PT, R137.reuse, 0x80, !P1 ;  /* 0x000000808900780c */ /* 0x040fe40004f24270 */
[----:B------:R-:W-:Y:S02]  /*10c60*/  ISETP.GT.AND P5, PT, R137, 0x99, !P5 ;  /* 0x000000998900780c */ /* 0x000fe40006fa4270 */
[----:B------:R-:W-:Y:S02]  /*10c70*/  ISETP.LT.OR P1, PT, R138, 0x81, P1 ;  /* 0x000000818a00780c */ /* 0x000fe40000f21670 */
[----:B------:R-:W-:Y:S02]  /*10c80*/  LOP3.LUT P6, RZ, R16, 0x10, RZ, 0xc0, !PT ;  /* 0x0000001010ff7812 */ /* 0x000fe400078cc0ff */
[----:B------:R-:W-:Y:S02]  /*10c90*/  FSEL R132, R132, -INF , !P1 ;  /* 0xff80000084847808 */ /* 0x000fe40004800000 */
[----:B------:R-:W-:-:S02]  /*10ca0*/  LOP3.LUT P3, RZ, R16, 0x8, RZ, 0xc0, !PT ;  /* 0x0000000810ff7812 */ /* 0x000fc4000786c0ff */
[C---:B------:R-:W-:Y:S02]  /*10cb0*/  LOP3.LUT P2, RZ, R16.reuse, 0x4, RZ, 0xc0, !PT ;  /* 0x0000000410ff7812 */ /* 0x040fe4000784c0ff */
[C---:B------:R-:W-:Y:S02]  /*10cc0*/  LOP3.LUT P0, RZ, R16.reuse, 0x1, RZ, 0xc0, !PT ;  /* 0x0000000110ff7812 */ /* 0x040fe4000780c0ff */
[C---:B------:R-:W-:Y:S02]  /*10cd0*/  LOP3.LUT P1, RZ, R16.reuse, 0x2, RZ, 0xc0, !PT ;  /* 0x0000000210ff7812 */ /* 0x040fe4000782c0ff */
[----:B------:R-:W-:Y:S02]  /*10ce0*/  LOP3.LUT R16, R16, 0xfffffffd, RZ, 0xc0, !PT ;  /* 0xfffffffd10107812 */ /* 0x000fe400078ec0ff */
[----:B0-----:R-:W-:Y:S02]  /*10cf0*/  FMNMX.FTZ R12, R0, R12, !PT ;  /* 0x0000000c000c7209 */ /* 0x001fe40007810000 */
[----:B------:R-:W-:-:S02]  /*10d00*/  @P5 LOP3.LUT R16, R16, 0x2, RZ, 0xfc, !PT ;  /* 0x0000000210105812 */ /* 0x000fc400078efcff */
[----:B------:R-:W-:Y:S01]  /*10d10*/  LOP3.LUT P5, RZ, R17, 0x80, RZ, 0xc0, !PT ;  /* 0x0000008011ff7812 */ /* 0x000fe200078ac0ff */
[----:B------:R-:W0:Y:S01]  /*10d20*/  SHFL.BFLY PT, R0, R12, 0x1, 0x1f ;  /* 0x0c201f000c007f89 */ /* 0x000e2200000e0000 */
[C---:B------:R-:W-:Y:S02]  /*10d30*/  ISETP.GT.AND P4, PT, R137.reuse, 0x88, !P4 ;  /* 0x000000888900780c */ /* 0x040fe40006784270 */
[----:B------:R-:W-:Y:S02]  /*10d40*/  ISETP.LT.OR P5, PT, R138, 0x82, P5 ;  /* 0x000000828a00780c */ /* 0x000fe40002fa1670 */
[----:B------:R-:W-:Y:S02]  /*10d50*/  LOP3.LUT R16, R16, 0xfffffff7, RZ, 0xc0, !PT ;  /* 0xfffffff710107812 */ /* 0x000fe400078ec0ff */
[----:B------:R-:W-:Y:S02]  /*10d60*/  ISETP.LT.OR P4, PT, R138, 0x89, P4 ;  /* 0x000000898a00780c */ /* 0x000fe40002781670 */
[----:B------:R-:W-:-:S02]  /*10d70*/  ISETP.GT.AND P6, PT, R137, 0x89, !P6 ;  /* 0x000000898900780c */ /* 0x000fc400077c4270 */
[----:B------:R-:W-:Y:S02]  /*10d80*/  ISETP.GT.AND P0, PT, R137, RZ, !P0 ;  /* 0x000000ff8900720c */ /* 0x000fe40004704270 */
[----:B------:R-:W-:Y:S02]  /*10d90*/  LOP3.LUT R17, R17, 0xffffffbf, RZ, 0xc0, !PT ;  /* 0xffffffbf11117812 */ /* 0x000fe400078ec0ff */
[----:B------:R-:W-:Y:S02]  /*10da0*/  ISETP.LT.OR P0, PT, R138, 0x1, P0 ;  /* 0x000000018a00780c */ /* 0x000fe40000701670 */
[----:B------:R-:W-:Y:S02]  /*10db0*/  @P5 LOP3.LUT R16, R16, 0x8, RZ, 0xfc, !PT ;  /* 0x0000000810105812 */ /* 0x000fe400078efcff */
[----:B------:R-:W-:Y:S02]  /*10dc0*/  FSEL R14, R14, -INF , !P0 ;  /* 0xff8000000e0e7808 */ /* 0x000fe40004000000 */
[----:B------:R-:W-:-:S02]  /*10dd0*/  LOP3.LUT P5, RZ, R16, 0x2, RZ, 0xc0, !PT ;  /* 0x0000000210ff7812 */ /* 0x000fc400078ac0ff */
[----:B------:R-:W-:Y:S02]  /*10de0*/  LOP3.LUT R16, R16, 0xfffffffb, RZ, 0xc0, !PT ;  /* 0xfffffffb10107812 */ /* 0x000fe400078ec0ff */
[----:B0-----:R-:W-:Y:S02]  /*10df0*/  FMNMX.FTZ R12, R12, R0, !PT ;  /* 0x000000000c0c7209 */ /* 0x001fe40007810000 */
[----:B------:R-:W-:Y:S02]  /*10e00*/  @P4 LOP3.LUT R16, R16, 0x4, RZ, 0xfc, !PT ;  /* 0x0000000410104812 */ /* 0x000fe400078efcff */
[----:B------:R-:W-:Y:S02]  /*10e10*/  ISETP.LT.OR P4, PT, R138, 0x8a, P6 ;  /* 0x0000008a8a00780c */ /* 0x000fe40003781670 */
[----:B------:R-:W-:Y:S02]  /*10e20*/  FSETP.NEU.FTZ.AND P6, PT, R12, -INF , PT ;  /* 0xff8000000c00780b */ /* 0x000fe40003fdd000 */
[----:B------:R-:W-:-:S02]  /*10e30*/  ISETP.GT.AND P3, PT, R137, 0x90, !P3 ;  /* 0x000000908900780c */ /* 0x000fc40005f64270 */
[----:B------:R-:W-:Y:S02]  /*10e40*/  FSEL R0, R12, RZ, P6 ;  /* 0x000000ff0c007208 */ /* 0x000fe40003000000 */
[----:B------:R-:W-:Y:S02]  /*10e50*/  ISETP.GT.AND P2, PT, R137, 0x91, !P2 ;  /* 0x000000918900780c */ /* 0x000fe40005744270 */
[----:B------:R-:W-:Y:S01]  /*10e60*/  ISETP.LT.OR P3, PT, R138, 0x91, P3 ;  /* 0x000000918a00780c */ /* 0x000fe20001f61670 */
[----:B------:R-:W-:-:S01]  /*10e70*/  FADD.FTZ R8, -R0, R8 ;  /* 0x0000000800087221 */ /* 0x000fc20000010100 */
[----:B------:R-:W-:Y:S01]  /*10e80*/  IMAD.U32 R0, RZ, RZ, UR39 ;  /* 0x00000027ff007e24 */ /* 0x000fe2000f8e00ff */
[----:B------:R-:W-:Y:S02]  /*10e90*/  @P4 LOP3.LUT R17, R17, 0x40, RZ, 0xfc, !PT ;  /* 0x0000004011114812 */ /* 0x000fe400078efcff */
[----:B------:R-:W-:Y:S01]  /*10ea0*/  LOP3.LUT P4, RZ, R16, 0x8, RZ, 0xc0, !PT ;  /* 0x0000000810ff7812 */ /* 0x000fe2000788c0ff */
[----:B------:R-:W-:-:S01]  /*10eb0*/  FFMA.FTZ R13, R12, R0, -8 ;  /* 0xc10000000c0d7423 */ /* 0x000fc20000010000 */
[----:B------:R-:W-:Y:S01]  /*10ec0*/  ISETP.GT.AND P1, PT, R137, 0x98, !P1 ;  /* 0x000000988900780c */ /* 0x000fe20004f24270 */
[----:B------:R-:W-:Y:S01]  /*10ed0*/  FMUL.FTZ R8, R8, R0 ;  /* 0x0000000008087220 */ /* 0x000fe20000410000 */
[----:B------:R-:W-:-:S02]  /*10ee0*/  FSEL R58, R58, -INF , !P4 ;  /* 0xff8000003a3a7808 */ /* 0x000fc40006000000 */
[----:B------:R-:W-:Y:S02]  /*10ef0*/  FSEL R13, R13, RZ, P6 ;  /* 0x000000ff0d0d7208 */ /* 0x000fe40003000000 */
[----:B------:R-:W-:Y:S01]  /*10f00*/  LOP3.LUT P6, RZ, R16, 0x4, RZ, 0xc0, !PT ;  /* 0x0000000410ff7812 */ /* 0x000fe200078cc0ff */
[----:B------:R-:W-:Y:S01]  /*10f10*/  MUFU.EX2 R8, R8 ;  /* 0x0000000800087308 */ /* 0x000fe20000000800 */
[----:B------:R-:W-:Y:S01]  /*10f20*/  LOP3.LUT P4, RZ, R17, 0x40, RZ, 0xc0, !PT ;  /* 0x0000004011ff7812 */ /* 0x000fe2000788c0ff */
        /* <DEDUP_REMOVED lines=40> */
[----:B------:R-:W-:Y:S01]  /*111b0*/  FMNMX.FTZ R13, R14, R3, !PT ;  /* 0x000000030e0d7209 */ /* 0x000fe20007810000 */
[----:B------:R-:W2:Y:S01]  /*111c0*/  MUFU.EX2 R56, R56 ;  /* 0x0000003800387308 */ /* 0x000ea20000000800 */
[----:B------:R-:W-:-:S02]  /*111d0*/  FSEL R59, R59, -INF , !P6 ;  /* 0xff8000003b3b7808 */ /* 0x000fc40007000000 */
[----:B------:R-:W-:Y:S02]  /*111e0*/  FMNMX.FTZ R13, R23, R13, !PT ;  /* 0x0000000d170d7209 */ /* 0x000fe40007810000 */
[----:B------:R-:W-:Y:S02]  /*111f0*/  FSEL R60, R60, -INF , !P4 ;  /* 0xff8000003c3c7808 */ /* 0x000fe40006000000 */
[----:B------:R-:W-:Y:S01]  /*11200*/  FMNMX.FTZ R13, R122, R13, !PT ;  /* 0x0000000d7a0d7209 */ /* 0x000fe20007810000 */
[----:B------:R-:W-:Y:S01]  /*11210*/  MUFU.EX2 R15, R15 ;  /* 0x0000000f000f7308 */ /* 0x000fe20000000800 */
[----:B------:R-:W-:Y:S02]  /*11220*/  ISETP.LT.OR P2, PT, R138, 0x92, P2 ;  /* 0x000000928a00780c */ /* 0x000fe40001741670 */
[----:B------:R-:W-:Y:S02]  /*11230*/  FMNMX.FTZ R13, R123, R13, !PT ;  /* 0x0000000d7b0d7209 */ /* 0x000fe40007810000 */
[----:B------:R-:W-:-:S02]  /*11240*/  FSEL R61, R61, -INF , !P3 ;  /* 0xff8000003d3d7808 */ /* 0x000fc40005800000 */
[----:B------:R-:W-:Y:S01]  /*11250*/  FMNMX.FTZ R13, R126, R13, !PT ;  /* 0x0000000d7e0d7209 */ /* 0x000fe20007810000 */
[----:B------:R-:W-:Y:S01]  /*11260*/  MUFU.EX2 R120, R120 ;  /* 0x0000007800787308 */ /* 0x000fe20000000800 */
[----:B------:R-:W-:Y:S02]  /*11270*/  ISETP.LT.OR P1, PT, R138, 0x99, P1 ;  /* 0x000000998a00780c */ /* 0x000fe40000f21670 */
[----:B------:R-:W-:Y:S02]  /*11280*/  FMNMX.FTZ R13, R127, R13, !PT ;  /* 0x0000000d7f0d7209 */ /* 0x000fe40007810000 */
[----:B------:R-:W-:Y:S02]  /*11290*/  FSEL R62, R62, -INF , !P2 ;  /* 0xff8000003e3e7808 */ /* 0x000fe40005000000 */
[----:B------:R-:W-:Y:S01]  /*112a0*/  FMNMX.FTZ R13, R130, R13, !PT ;  /* 0x0000000d820d7209 */ /* 0x000fe20007810000 */
[----:B------:R-:W-:Y:S01]  /*112b0*/  MUFU.EX2 R121, R121 ;  /* 0x0000007900797308 */ /* 0x000fe20000000800 */
[----:B------:R-:W-:-:S02]  /*112c0*/  ISETP.LT.OR P5, PT, R138, 0x9a, P5 ;  /* 0x0000009a8a00780c */ /* 0x000fc40002fa1670 */
[----:B------:R-:W-:Y:S02]  /*112d0*/  FMNMX.FTZ R13, R131, R13, !PT ;  /* 0x0000000d830d7209 */ /* 0x000fe40007810000 */
[----:B------:R-:W-:Y:S02]  /*112e0*/  FSEL R65, R65, -INF , !P1 ;  /* 0xff80000041417808 */ /* 0x000fe40004800000 */
[----:B------:R-:W-:Y:S01]  /*112f0*/  FMNMX.FTZ R13, R106, R13, !PT ;  /* 0x0000000d6a0d7209 */ /* 0x000fe20007810000 */
[----:B------:R-:W-:Y:S01]  /*11300*/  MUFU.EX2 R124, R124 ;  /* 0x0000007c007c7308 */ /* 0x000fe20000000800 */
[----:B------:R-:W-:Y:S02]  /*11310*/  FSEL R66, R66, -INF , !P5 ;  /* 0xff80000042427808 */ /* 0x000fe40006800000 */
[----:B------:R-:W-:Y:S02]  /*11320*/  FMNMX.FTZ R13, R107, R13, !PT ;  /* 0x0000000d6b0d7209 */ /* 0x000fe40007810000 */
[----:B------:R-:W-:-:S02]  /*11330*/  LOP3.LUT P0, RZ, R17, 0x20, RZ, 0xc0, !PT ;  /* 0x0000002011ff7812 */ /* 0x000fc4000780c0ff */
        /* <DEDUP_REMOVED lines=44> */
[----:B------:R-:W-:-:S05]  /*11600*/  FMNMX.FTZ R13, R66, R13, !PT ;  /* 0x0000000d420d7209 */ /* 0x000fca0007810000 */
[----:B------:R-:W0:Y:S01]  /*11610*/  SHFL.BFLY PT, R57, R13, 0x2, 0x1f ;  /* 0x0c401f000d397f89 */ /* 0x000e2200000e0000 */
        /* <DEDUP_REMOVED lines=9> */
[----:B0-----:R-:W-:-:S04]  /*116b0*/  FMNMX.FTZ R13, R13, R57, !PT ;  /* 0x000000390d0d7209 */ /* 0x001fc80007810000 */
[----:B------:R-:W-:-:S03]  /*116c0*/  FSETP.NEU.FTZ.AND P1, PT, R13, -INF , PT ;  /* 0xff8000000d00780b */ /* 0x000fc60003f3d000 */
[----:B------:R-:W-:Y:S01]  /*116d0*/  MUFU.EX2 R77, R77 ;  /* 0x0000004d004d7308 */ /* 0x000fe20000000800 */
[----:B------:R-:W-:-:S05]  /*116e0*/  FSEL R57, R13, RZ, P1 ;  /* 0x000000ff0d397208 */ /* 0x000fca0000800000 */
[----:B------:R-:W-:Y:S01]  /*116f0*/  FADD.FTZ R3, -R57, R3 ;  /* 0x0000000339037221 */ /* 0x000fe20000010100 */
[----:B------:R-:W-:-:S01]  /*11700*/  FFMA.FTZ R57, R13, R0, -8 ;  /* 0xc10000000d397423 */ /* 0x000fc20000010000 */
[----:B------:R-:W-:Y:S02]  /*11710*/  MUFU.EX2 R80, R80 ;  /* 0x0000005000507308 */ /* 0x000fe40000000800 */
[----:B------:R-:W-:Y:S02]  /*11720*/  FMUL.FTZ R3, R3, R0 ;  /* 0x0000000003037220 */ /* 0x000fe40000410000 */
[----:B------:R-:W-:-:S04]  /*11730*/  FSEL R57, R57, RZ, P1 ;  /* 0x000000ff39397208 */ /* 0x000fc80000800000 */
        /* <DEDUP_REMOVED lines=42> */
[----:B------:R-:W-:Y:S01]  /*119e0*/  FFMA.FTZ R57, R66, R0, -R57 ;  /* 0x0000000042397223 */ /* 0x000fe20000010839 */
[----:B--2---:R-:W-:-:S01]  /*119f0*/  FFMA.FTZ R66, R8, R69, R56 ;  /* 0x0000004508427223 */ /* 0x004fc20000010038 */
[----:B0-----:R-:W-:Y:S01]  /*11a00*/  FFMA.FTZ R21, R3, R21, R14 ;  /* 0x0000001503157223 */ /* 0x001fe2000001000e */
[----:B------:R-:W0:Y:S02]  /*11a10*/  MUFU.EX2 R122, R122 ;  /* 0x0000007a007a7308 */ /* 0x000e240000000800 */
[----:B------:R-:W-:-:S01]  /*11a20*/  FADD.FTZ R66, R15, R66 ;  /* 0x000000420f427221 */ /* 0x000fc20000010000 */
[----:B-1----:R-:W-:-:S03]  /*11a30*/  FADD.FTZ R69, R23, R21 ;  /* 0x0000001517457221 */ /* 0x002fc60000010000 */
[----:B------:R-:W-:Y:S02]  /*11a40*/  FADD.FTZ R21, R120, R66 ;  /* 0x0000004278157221 */ /* 0x000fe40000010000 */
[----:B------:R-:W1:Y:S02]  /*11a50*/  MUFU.EX2 R123, R123 ;  /* 0x0000007b007b7308 */ /* 0x000e640000000800 */
        /* <DEDUP_REMOVED lines=109> */
[----:B--2---:R-:W-:-:S05]  /*12130*/  FADD.FTZ R69, R68, R21 ;  /* 0x0000001544457221 */ /* 0x004fca0000010000 */
[----:B------:R2:W-:Y:S02]  /*12140*/  STL [R1], R69 ;  /* 0x0000004501007387 */ /* 0x0005e40000100800 */
        /* <DEDUP_REMOVED lines=8> */
[----:B------:R-:W0:Y:S01]  /*121d0*/  MUFU.EX2 R57, R57 ;  /* 0x0000003900397308 */ /* 0x000e220000000800 */
[----:B-1----:R-:W-:-:S04]  /*121e0*/  FADD.FTZ R66, R62, R66 ;  /* 0x000000423e427221 */ /* 0x002fc80000010000 */
[----:B---3--:R-:W-:-:S04]  /*121f0*/  FADD.FTZ R66, R65, R66 ;  /* 0x0000004241427221 */ /* 0x008fc80000010000 */
[----:B0-----:R-:W-:Y:S01]  /*12200*/  FADD.FTZ R21, R57, R66 ;  /* 0x0000004239157221 */ /* 0x001fe20000010000 */
[----:B--2---:R-:W-:Y:S06]  /*12210*/  @!P0 BRA `(.L_x_1492) ;  /* 0x0000000000048947 */ /* 0x004fec0003800000 */
[----:B------:R-:W-:Y:S01]  /*12220*/  BPT.TRAP 0x1 ;  /* 0x000000040000795c */ /* 0x000fe20000300000 */
.L_x_1492:
[----:B------:R-:W2:Y:S01]  /*12230*/  LDL R66, [R1+0x30] ;  /* 0x0000300001427983 */ /* 0x000ea20000100800 */
[----:B------:R-:W-:Y:S01]  /*12240*/  VIADD R20, R20, 0x13260 ;  /* 0x0001326014147836 */ /* 0x000fe20000000000 */
[----:B------:R-:W-:-:S04]  /*12250*/  F2FP.SATFINITE.E4M3.F32.PACK_AB_MERGE_C R122, R123, R122, RZ ;  /* 0x0000007a7b7a723e */ /* 0x000fc800048070ff */
[----:B------:R-:W-:Y:S02]  /*12260*/  PRMT R20, R141, 0x654, R20 ;  /* 0x000006548d147816 */ /* 0x000fe40000000014 */
[----:B------:R-:W-:Y:S02]  /*12270*/  F2FP.SATFINITE.E4M3.F32.PACK_AB_MERGE_C R120, R121, R120, RZ ;  /* 0x000000787978723e */ /* 0x000fe400048070ff */
[----:B------:R-:W-:Y:S01]  /*12280*/  F2FP.SATFINITE.E4M3.F32.PACK_AB_MERGE_C R128, R129, R128, RZ ;  /* 0x000000808180723e */ /* 0x000fe200048070ff */
[----:B------:R1:W-:Y:S01]  /*12290*/  SYNCS.ARRIVE.TRANS64.RED.A1T0 RZ, [R20+URZ], RZ ;  /* 0x000000ff14ff79a7 */ /* 0x0003e2000810043f */
        /* <DEDUP_REMOVED lines=16> */
[----:B------:R-:W-:Y:S01]  /*123a0*/  F2FP.SATFINITE.E4M3.F32.PACK_AB_MERGE_C R57, R57, R65, RZ ;  /* 0x000000413939723e */ /* 0x000fe200048070ff */
        /* <DEDUP_REMOVED lines=56> */
[C---:B--2---:R-:W-:Y:S01]  /*12730*/  ISETP.GT.AND P1, PT, R9.reuse, R66, PT ;  /* 0x000000420900720c */ /* 0x044fe20003f24270 */
[----:B------:R-:W-:-:S12]  /*12740*/  VIADD R9, R9, 0xffffffff ;  /* 0xffffffff09097836 */ /* 0x000fd80000000000 */
[----:B-1----:R-:W-:Y:S05]  /*12750*/  @P1 BRA `(.L_x_1493) ;  /* 0xffffffb000d81947 */ /* 0x002fea000383ffff */
[----:B------:R-:W-:Y:S05]  /*12760*/  BSYNC B0 ;  /* 0x0000000000007941 */ /* 0x000fea0003800000 */
.L_x_1472:
[----:B------:R1:W-:Y:S01]  /*12770*/  STL [R1+0x18], R24 ;  /* 0x0000181801007387 */ /* 0x0003e20000100800 */
[----:B------:R-:W-:Y:S02]  /*12780*/  IMAD.MOV.U32 R3, RZ, RZ, R13 ;  /* 0x000000ffff037224 */ /* 0x000fe400078e000d */
[----:B------:R-:W-:Y:S01]  /*12790*/  IMAD.MOV.U32 R8, RZ, RZ, R12 ;  /* 0x000000ffff087224 */ /* 0x000fe200078e000c */
[----:B------:R1:W-:Y:S01]  /*127a0*/  STL [R1+0x1c], R25 ;  /* 0x00001c1901007387 */ /* 0x0003e20000100800 */
[----:B------:R-:W-:Y:S02]  /*127b0*/  IMAD.MOV.U32 R23, RZ, RZ, R10 ;  /* 0x000000ffff177224 */ /* 0x000fe400078e000a */
[----:B------:R-:W-:-:S07]  /*127c0*/  IMAD.MOV.U32 R156, RZ, RZ, R11 ;  /* 0x000000ffff9c7224 */ /* 0x000fce00078e000b */
.L_x_1471:
[----:B------:R-:W-:Y:S05]  /*127d0*/  BSYNC B1 ;  /* 0x0000000000017941 */ /* 0x000fea0003800000 */
.L_x_1470:
[----:B------:R-:W2:Y:S01]  /*127e0*/  LDL R10, [R1+0x34] ;  /* 0x00003400010a7983 */ /* 0x000ea20000100800 */
[----:B------:R-:W3:Y:S03]  /*127f0*/  LDC R11, c[0x0][0x448] ;  /* 0x00011200ff0b7b82 */ /* 0x000ee60000000800 */
[----:B------:R-:W4:Y:S04]  /*12800*/  LDL R15, [R1+0x4] ;  /* 0x00000400010f7983 */ /* 0x000f280000100800 */
[----:B------:R-:W4:Y:S01]  /*12810*/  LDL R13, [R1+0xc] ;  /* 0x00000c00010d7983 */ /* 0x000f220000100800 */
[----:B0-----:R-:W0:Y:S01]  /*12820*/  LDC R14, c[0x0][0x9e4] ;  /* 0x00027900ff0e7b82 */ /* 0x001e220000000800 */
[----:B------:R-:W-:Y:S01]  /*12830*/  LOP3.LUT R17, R17, 0xfffffff7, RZ, 0xc0, !PT ;  /* 0xfffffff711117812 */ /* 0x000fe200078ec0ff */
[----:B------:R-:W-:Y:S01]  /*12840*/  ULDC UR4, c[0x0][0x9dc] ;  /* 0x0002770000047ab9 */ /* 0x000fe20000000800 */
[----:B---3--:R-:W-:-:S13]  /*12850*/  ISETP.NE.AND P1, PT, R11, 0x1, PT ;  /* 0x000000010b00780c */ /* 0x008fda0003f25270 */
[----:B------:R-:W3:Y:S01]  /*12860*/  @P1 LDC R11, c[0x0][0x44c] ;  /* 0x00011300ff0b1b82 */ /* 0x000ee20000000800 */
[----:B------:R-:W-:-:S04]  /*12870*/  @P1 LOP3.LUT R17, R17, 0x8, RZ, 0xfc, !PT ;  /* 0x0000000811111812 */ /* 0x000fc800078efcff */
[----:B------:R-:W-:-:S03]  /*12880*/  LOP3.LUT R17, R17, 0xffffffef, RZ, 0xc0, !PT ;  /* 0xffffffef11117812 */ /* 0x000fc600078ec0ff */
[----:B------:R-:W5:Y:S01]  /*12890*/  @P1 LDC R12, c[0x0][0x450] ;  /* 0x00011400ff0c1b82 */ /* 0x000f620000000800 */
[----:B--2---:R-:W-:-:S04]  /*128a0*/  VIADD R10, R10, 0xbf ;  /* 0x000000bf0a0a7836 */ /* 0x004fc80000000000 */
[----:B---3--:R-:W-:Y:S01]  /*128b0*/  @P1 IMAD.HI.U32 R11, R10, R11, RZ ;  /* 0x0000000b0a0b1227 */ /* 0x008fe200078e00ff */
[----:B----4-:R-:W-:-:S04]  /*128c0*/  IADD3 R13, R13, 0x1, -R15 ;  /* 0x000000010d0d7810 */ /* 0x010fc80007ffe80f */
[----:B-----5:R-:W-:Y:S02]  /*128d0*/  @P1 SHF.R.U32.HI R10, RZ, R12, R11 ;  /* 0x0000000cff0a1219 */ /* 0x020fe4000001160b */
[----:B0-----:R-:W-:-:S03]  /*128e0*/  ISETP.GE.AND P1, PT, R14, 0x1, PT ;  /* 0x000000010e00780c */ /* 0x001fc60003f26270 */
[----:B------:R-:W-:-:S04]  /*128f0*/  IMAD.IADD R10, R13, 0x1, R10 ;  /* 0x000000010d0a7824 */ /* 0x000fc800078e020a */
[----:B------:R-:W-:-:S06]  /*12900*/  VIADD R12, R10, -UR4 ;  /* 0x800000040a0c7c36 */ /* 0x000fcc0008000000 */
[----:B------:R-:W-:Y:S01]  /*12910*/  @P1 LOP3.LUT R17, R17, 0x10, RZ, 0xfc, !PT ;  /* 0x0000001011111812 */ /* 0x000fe200078efcff */
[----:B------:R-:W-:Y:S06]  /*12920*/  @!P1 BRA `(.L_x_1494) ;  /* 0x0000000000489947 */ /* 0x000fec0003800000 */
[----:B------:R-:W-:Y:S01]  /*12930*/  IMAD.MOV.U32 R13, RZ, RZ, R10 ;  /* 0x000000ffff0d7224 */ /* 0x000fe200078e000a */
[----:B------:R-:W-:Y:S04]  /*12940*/  BSSY B0, `(.L_x_1495) ;  /* 0x000000e000007945 */ /* 0x000fe80003800000 */
        /* <DEDUP_REMOVED lines=9> */
.L_x_1496:
[----:B------:R-:W-:-:S13]  /*129e0*/  ISETP.NE.AND P1, PT, R14, 0x1, PT ;  /* 0x000000010e00780c */ /* 0x000fda0003f25270 */
[----:B------:R-:W0:Y:S02]  /*129f0*/  @P1 LDC.64 R10, c[0x0][0x9e8] ;  /* 0x00027a00ff0a1b82 */ /* 0x000e240000000a00 */
[----:B0-----:R-:W-:-:S05]  /*12a00*/  @P1 IMAD.HI.U32 R10, R13, R10, RZ ;  /* 0x0000000a0d0a1227 */ /* 0x001fca00078e00ff */
[----:B------:R-:W-:-:S07]  /*12a10*/  @P1 SHF.R.U32.HI R13, RZ, R11, R10 ;  /* 0x0000000bff0d1219 */ /* 0x000fce000001160a */
.L_x_1497:
[----:B------:R-:W-:Y:S05]  /*12a20*/  BSYNC B0 ;  /* 0x0000000000007941 */ /* 0x000fea0003800000 */
.L_x_1495:
[----:B------:R-:W-:-:S05]  /*12a30*/  IMAD R13, R13, R14, RZ ;  /* 0x0000000e0d0d7224 */ /* 0x000fca00078e02ff */
[----:B------:R-:W-:-:S07]  /*12a40*/  VIMNMX R12, R12, R13, !PT ;  /* 0x0000000d0c0c7248 */ /* 0x000fce0007fe0100 */
.L_x_1494:
[----:B------:R-:W2:Y:S01]  /*12a50*/  LDL R10, [R1+0x48] ;  /* 0x00004800010a7983 */ /* 0x000ea20000100800 */
[----:B------:R-:W-:Y:S01]  /*12a60*/  VIADD R12, R12, 0x9f ;  /* 0x0000009f0c0c7836 */ /* 0x000fe20000000000 */
[----:B------:R-:W-:Y:S03]  /*12a70*/  BSSY B0, `(.L_x_1498) ;  /* 0x0000303000007945 */ /* 0x000fe60003800000 */
[----:B------:R-:W-:-:S05]  /*12a80*/  IMAD.HI R12, R12, 0x66666667, RZ ;  /* 0x666666670c0c7827 */ /* 0x000fca00078e02ff */
[----:B------:R-:W-:-:S04]  /*12a90*/  SHF.R.U32.HI R11, RZ, 0x1f, R12 ;  /* 0x0000001fff0b7819 */ /* 0x000fc8000001160c */
[----:B------:R-:W-:-:S04]  /*12aa0*/  LEA.HI.SX32 R11, R12, R11, 0x1a ;  /* 0x0000000b0c0b7211 */ /* 0x000fc800078fd2ff */
[----:B--2---:R-:W-:-:S04]  /*12ab0*/  VIMNMX R10, R10, R11, !PT ;  /* 0x0000000b0a0a7248 */ /* 0x004fc80007fe0100 */
[----:B------:R-:W-:Y:S01]  /*12ac0*/  ISETP.GE.AND P1, PT, R9, R10, PT ;  /* 0x0000000a0900720c */ /* 0x000fe20003f26270 */
[----:B------:R0:W-:-:S12]  /*12ad0*/  STL [R1+0x30], R10 ;  /* 0x0000300a01007387 */ /* 0x0001d80000100800 */
[----:B0-----:R-:W-:Y:S05]  /*12ae0*/  @!P1 BRA `(.L_x_1499) ;  /* 0x0000002c00ec9947 */ /* 0x001fea0003800000 */
[----:B------:R-:W-:Y:S01]  /*12af0*/  BSSY B1, `(.L_x_1499) ;  /* 0x00002fa000017945 */ /* 0x000fe20003800000 */
[----:B------:R-:W-:Y:S02]  /*12b00*/  IMAD.MOV.U32 R10, RZ, RZ, R3 ;  /* 0x000000ffff0a7224 */ /* 0x000fe400078e0003 */
[----:B------:R-:W-:Y:S02]  /*12b10*/  IMAD.MOV.U32 R11, RZ, RZ, R8 ;  /* 0x000000ffff0b7224 */ /* 0x000fe400078e0008 */
[----:B------:R-:W-:Y:S02]  /*12b20*/  IMAD.MOV.U32 R14, RZ, RZ, R9 ;  /* 0x000000ffff0e7224 */ /* 0x000fe400078e0009 */
[----:B------:R-:W-:Y:S02]  /*12b30*/  IMAD.MOV.U32 R15, RZ, RZ, R156 ;  /* 0x000000ffff0f7224 */ /* 0x000fe400078e009c */
[----:B------:R-:W-:-:S07]  /*12b40*/  IMAD.MOV.U32 R20, RZ, RZ, R23 ;  /* 0x000000ffff147224 */ /* 0x000fce00078e0017 */
.L_x_1512:
[----:B------:R-:W-:-:S04]  /*12b50*/  ISETP.NE.AND P1, PT, R20, 0x1, PT ;  /* 0x000000011400780c */ /* 0x000fc80003f25270 */
[----:B------:R-:W-:-:S04]  /*12b60*/  SEL R156, RZ, 0x1, P1 ;  /* 0x00000001ff9c7807 */ /* 0x000fc80000800000 */
[----:B------:R-:W-:Y:S01]  /*12b70*/  LOP3.LUT R156, R15, R156, RZ, 0x3c, !PT ;  /* 0x0000009c0f9c7212 */ /* 0x000fe200078e3cff */
[----:B------:R-:W-:Y:S06]  /*12b80*/  @!P0 BRA `(.L_x_1500) ;  /* 0x0000000000048947 */ /* 0x000fec0003800000 */
[----:B------:R-:W-:Y:S01]  /*12b90*/  BPT.TRAP 0x1 ;  /* 0x000000040000795c */ /* 0x000fe20000300000 */
.L_x_1500:
[----:B------:R-:W-:Y:S01]  /*12ba0*/  VIADD R23, R20, 0x1 ;  /* 0x0000000114177836 */ /* 0x000fe20000000000 */
[----:B------:R-:W-:-:S04]  /*12bb0*/  SHF.L.U32 R3, R156, 0x1f, RZ ;  /* 0x0000001f9c037819 */ /* 0x000fc800000006ff */
[----:B------:R-:W-:-:S04]  /*12bc0*/  ISETP.NE.AND P1, PT, R23, 0x2, PT ;  /* 0x000000021700780c */ /* 0x000fc80003f25270 */
[----:B------:R-:W-:-:S05]  /*12bd0*/  SEL R23, R23, RZ, P1 ;  /* 0x000000ff17177207 */ /* 0x000fca0000800000 */
[----:B------:R-:W-:-:S04]  /*12be0*/  IMAD R0, R23, 0x8, R22 ;  /* 0x0000000817007824 */ /* 0x000fc800078e0216 */
[----:B------:R0:W2:Y:S01]  /*12bf0*/  SYNCS.PHASECHK.TRANS64.TRYWAIT P1, [R0+URZ+0x13230], R3 ;  /* 0x01323003000075a7 */ /* 0x0000a2000802017f */
[----:B------:R-:W-:Y:S05]  /*12c00*/  @!P0 BRA `(.L_x_1501) ;  /* 0x0000000000048947 */ /* 0x000fea0003800000 */
[----:B------:R-:W-:Y:S01]  /*12c10*/  BPT.TRAP 0x1 ;  /* 0x000000040000795c */ /* 0x000fe20000300000 */
.L_x_1501:
[----:B------:R-:W1:Y:S01]  /*12c20*/  LDL R8, [R1+0x38] ;  /* 0x0000380001087983 */ /* 0x000e620000100800 */
[----:B------:R-:W-:Y:S01]  /*12c30*/  BSSY B2, `(.L_x_1502) ;  /* 0x0000007000027945 */ /* 0x000fe20003800000 */
[----:B-1----:R-:W-:-:S04]  /*12c40*/  IMAD R25, R23, 0x280, R8 ;  /* 0x0000028017197824 */ /* 0x002fc800078e0208 */
[C---:B------:R-:W-:Y:S02]  /*12c50*/  VIADD R12, R25.reuse, 0x80 ;  /* 0x00000080190c7836 */ /* 0x040fe40000000000 */
[----:B------:R-:W-:Y:S01]  /*12c60*/  VIADD R24, R25, 0x100 ;  /* 0x0000010019187836 */ /* 0x000fe20000000000 */
[----:B--2---:R-:W-:Y:S06]  /*12c70*/  @P1 BRA `(.L_x_1503) ;  /* 0x0000000000081947 */ /* 0x004fec0003800000 */
[----:B------:R-:W1:Y:S02]  /*12c80*/  SYNCS.PHASECHK.TRANS64.TRYWAIT P1, [R0+URZ+0x13230], R3 ;  /* 0x01323003000075a7 */ /* 0x000e64000802017f */
[----:B-1----:R-:W-:Y:S05]  /*12c90*/  @!P1 BRA `(.L_x_1504) ;  /* 0x0000014000a89947 */ /* 0x002fea0003800000 */
.L_x_1503:
[----:B------:R-:W-:Y:S05]  /*12ca0*/  BSYNC B2 ;  /* 0x0000000000027941 */ /* 0x000fea0003800000 */
.L_x_1502:
[----:B------:R-:W-:Y:S01]  /*12cb0*/  IMAD.MOV.U32 R8, RZ, RZ, R25 ;  /* 0x000000ffff087224 */ /* 0x000fe200078e0019 */
[----:B------:R-:W-:Y:S01]  /*12cc0*/  R2UR UR12, R4 ;  /* 0x00000000040c72ca */ /* 0x000fe200000e0000 */
[----:B------:R-:W-:Y:S01]  /*12cd0*/  IMAD.MOV.U32 R9, RZ, RZ, -0x7fffffe0 ;  /* 0x80000020ff097424 */ /* 0x000fe200078e00ff */
[----:B------:R-:W-:Y:S01]  /*12ce0*/  R2UR UR13, R5 ;  /* 0x00000000050d72ca */ /* 0x000fe200000e0000 */
[----:B------:R-:W-:Y:S01]  /*12cf0*/  WARPGROUP.ARRIVE ;  /* 0x00000000000079c5 */ /* 0x000fe20000000000 */
[----:B------:R-:W-:Y:S01]  /*12d00*/  R2UR UR14, R8 ;  /* 0x00000000080e72ca */ /* 0x000fe200000e0000 */
[----:B------:R-:W-:Y:S01]  /*12d10*/  IMAD.MOV.U32 R13, RZ, RZ, -0x7fffffe0 ;  /* 0x80000020ff0d7424 */ /* 0x000fe200078e00ff */
[----:B------:R-:W-:Y:S01]  /*12d20*/  R2UR UR15, R9 ;  /* 0x00000000090f72ca */ /* 0x000fe200000e0000 */
[----:B------:R-:W-:Y:S01]  /*12d30*/  IMAD.MOV.U32 R8, RZ, RZ, R24 ;  /* 0x000000ffff087224 */ /* 0x000fe200078e0018 */
[----:B------:R-:W-:Y:S01]  /*12d40*/  R2UR UR22, R12 ;  /* 0x000000000c1672ca */ /* 0x000fe200000e0000 */
[----:B------:R-:W-:Y:S01]  /*12d50*/  VIADD R12, R25, 0x180 ;  /* 0x00000180190c7836 */ /* 0x000fe20000000000 */
[----:B------:R-:W-:Y:S01]  /*12d60*/  R2UR UR23, R13 ;  /* 0x000000000d1772ca */ /* 0x000fe200000e0000 */
[----:B------:R-:W-:Y:S01]  /*12d70*/  VIADD R24, R25, 0x182 ;  /* 0x0000018219187836 */ /* 0x000fe20000000000 */
[----:B------:R-:W-:-:S02]  /*12d80*/  R2UR UR20, R4 ;  /* 0x00000000041472ca */ /* 0x000fc400000e0000 */
[----:B------:R-:W-:Y:S02]  /*12d90*/  R2UR UR21, R5 ;  /* 0x00000000051572ca */ /* 0x000fe400000e0000 */
        /* <DEDUP_REMOVED lines=27> */
[----:B------:R-:W-:Y:S01]  /*12f50*/  R2UR UR12, R6 ;  /* 0x00000000060c72ca */ /* 0x000fe200000e0000 */
[----:B------:R-:W-:Y:S01]  /*12f60*/  IMAD.MOV.U32 R9, RZ, RZ, -0x7fffffe0 ;  /* 0x80000020ff097424 */ /* 0x000fe200078e00ff */
        /* <DEDUP_REMOVED lines=43> */
.L_x_1505:
[----:B01----:R-:W-:Y:S01]  /*13220*/  SHF.L.U32 R3, R15, 0x1f, RZ ;  /* 0x0000001f0f037819 */ /* 0x003fe200000006ff */
[----:B------:R-:W-:-:S04]  /*13230*/  IMAD R15, R20, 0x8, R22 ;  /* 0x00000008140f7824 */ /* 0x000fc800078e0216 */
[----:B------:R0:W1:Y:S01]  /*13240*/  SYNCS.PHASECHK.TRANS64.TRYWAIT P1, [R15+URZ+0x13250], R3 ;  /* 0x013250030f0075a7 */ /* 0x000062000802017f */
[----:B------:R-:W-:Y:S05]  /*13250*/  @!P0 BRA `(.L_x_1506) ;  /* 0x0000000000048947 */ /* 0x000fea0003800000 */
[----:B------:R-:W-:Y:S01]  /*13260*/  BPT.TRAP 0x1 ;  /* 0x000000040000795c */ /* 0x000fe20000300000 */
.L_x_1506:
[----:B------:R-:W-:Y:S04]  /*13270*/  BSSY B2, `(.L_x_1507) ;  /* 0x0000004000027945 */ /* 0x000fe80003800000 */
[----:B-1----:R-:W-:Y:S05]  /*13280*/  @P1 BRA `(.L_x_1508) ;  /* 0x0000000000081947 */ /* 0x002fea0003800000 */
[----:B------:R-:W1:Y:S02]  /*13290*/  SYNCS.PHASECHK.TRANS64.TRYWAIT P1, [R15+URZ+0x13250], R3 ;  /* 0x013250030f0075a7 */ /* 0x000e64000802017f */
[----:B-1----:R-:W-:Y:S05]  /*132a0*/  @!P1 BRA `(.L_x_1509) ;  /* 0x0000013c00389947 */ /* 0x002fea0003800000 */
.L_x_1508:
[----:B------:R-:W-:Y:S05]  /*132b0*/  BSYNC B2 ;  /* 0x0000000000027941 */ /* 0x000fea0003800000 */
.L_x_1507:
[----:B------:R-:W2:Y:S01]  /*132c0*/  LDL.LU R24, [R1+0x18] ;  /* 0x0000180001187983 */ /* 0x000ea20000300800 */
[----:B01----:R-:W-:Y:S02]  /*132d0*/  VIADD R3, R22, 0x1000 ;  /* 0x0000100016037836 */ /* 0x003fe40000000000 */
[----:B------:R-:W-:Y:S01]  /*132e0*/  IMAD.MOV.U32 R9, RZ, RZ, -0x3ffffff0 ;  /* 0xc0000010ff097424 */ /* 0x000fe200078e00ff */
[----:B------:R-:W2:Y:S02]  /*132f0*/  LDL.LU R25, [R1+0x1c] ;  /* 0x00001c0001197983 */ /* 0x000ea40000300800 */
[----:B------:R-:W-:Y:S02]  /*13300*/  SHF.R.U32.HI R3, RZ, 0x4, R3 ;  /* 0x00000004ff037819 */ /* 0x000fe40000011603 */
[----:B------:R-:W-:Y:S02]  /*13310*/  R2UR UR7, R9 ;  /* 0x00000000090772ca */ /* 0x000fe400000e0000 */
[----:B------:R-:W-:-:S04]  /*13320*/  LOP3.LUT R3, R3, 0x3fff, RZ, 0xc0, !PT ;  /* 0x00003fff03037812 */ /* 0x000fc800078ec0ff */
[----:B------:R-:W-:-:S05]  /*13330*/  LOP3.LUT R3, R3, 0x10000, RZ, 0xfc, !PT ;  /* 0x0001000003037812 */ /* 0x000fca00078efcff */
[----:B------:R-:W-:-:S05]  /*13340*/  IMAD R8, R20, 0x280, R3 ;  /* 0x0000028014087824 */ /* 0x000fca00078e0203 */
[C---:B------:R-:W-:Y:S01]  /*13350*/  R2UR UR6, R8.reuse ;  /* 0x00000000080672ca */ /* 0x040fe200000e0000 */
[----:B------:R-:W-:Y:S02]  /*13360*/  VIADD R12, R8, 0x80 ;  /* 0x00000080080c7836 */ /* 0x000fe40000000000 */
[----:B------:R-:W-:Y:S01]  /*13370*/  IMAD.MOV.U32 R13, RZ, RZ, -0x3ffffff0 ;  /* 0xc0000010ff0d7424 */ /* 0x000fe200078e00ff */
[----:B--2---:R-:W-:-:S09]  /*13380*/  WARPGROUP.ARRIVE ;  /* 0x00000000000079c5 */ /* 0x004fd20000000000 */
[----:B------:R-:W-:Y:S01]  /*13390*/  QGMMA.64x64x32.F32.E4M3.E4M3 R24, R152, gdesc[UR4], R24, gsb0 ;  /* 0x00e0000498187df3 */ /* 0x000fe20008000818 */
        /* <DEDUP_REMOVED lines=29> */
.L_x_1510:
[----:B------:R-:W2:Y:S01]  /*13570*/  LDL R8, [R1+0x14] ;  /* 0x0000140001087983 */ /* 0x000ea20000100800 */
[C---:B------:R-:W-:Y:S01]  /*13580*/  FMUL.FTZ R9, R2.reuse, R120 ;  /* 0x0000007802097220 */ /* 0x040fe20000410000 */
[C---:B------:R-:W-:Y:S01]  /*13590*/  FMUL.FTZ R12, R2.reuse, R121 ;  /* 0x00000079020c7220 */ /* 0x040fe20000410000 */
[C---:B------:R-:W-:Y:S01]  /*135a0*/  FMUL.FTZ R122, R2.reuse, R122 ;  /* 0x0000007a027a7220 */ /* 0x040fe20000410000 */
[----:B------:R-:W-:Y:S01]  /*135b0*/  FMUL.FTZ R120, R2, R124 ;  /* 0x0000007c02787220 */ /* 0x000fe20000410000 */
[----:B------:R-:W-:Y:S02]  /*135c0*/  VIADD R0, R0, 0x13240 ;  /* 0x0001324000007836 */ /* 0x000fe40000000000 */
[C---:B------:R-:W-:Y:S01]  /*135d0*/  FMUL.FTZ R124, R2.reuse, R128 ;  /* 0x00000080027c7220 */ /* 0x040fe20000410000 */
[----:B------:R-:W-:Y:S01]  /*135e0*/  MUFU.TANH R9, R9 ;  /* 0x0000000900097308 */ /* 0x000fe20000002400 */
[C---:B------:R-:W-:Y:S01]  /*135f0*/  FMUL.FTZ R155, R2.reuse, R126 ;  /* 0x0000007e029b7220 */ /* 0x040fe20000410000 */
[C---:B------:R-:W-:Y:S01]  /*13600*/  FMUL.FTZ R126, R2.reuse, R129 ;  /* 0x00000081027e7220 */ /* 0x040fe20000410000 */
[C---:B------:R-:W-:Y:S01]  /*13610*/  FMUL.FTZ R154, R2.reuse, R127 ;  /* 0x0000007f029a7220 */ /* 0x040fe20000410000 */
[C---:B------:R-:W-:Y:S01]  /*13620*/  FMUL.FTZ R127, R2.reuse, R132 ;  /* 0x00000084027f7220 */ /* 0x040fe20000410000 */
[C---:B------:R-:W-:Y:S01]  /*13630*/  FMUL.FTZ R128, R2.reuse, R133 ;  /* 0x0000008502807220 */ /* 0x040fe20000410000 */
[C---:B------:R-:W-:Y:S01]  /*13640*/  FMUL.FTZ R104, R2.reuse, R104 ;  /* 0x0000006802687220 */ /* 0x040fe20000410000 */
        /* <DEDUP_REMOVED lines=9> */
[----:B------:R0:W1:Y:S01]  /*136e0*/  MUFU.TANH R3, R122 ;  /* 0x0000007a00037308 */ /* 0x0000620000002400 */
        /* <DEDUP_REMOVED lines=8> */
[C---:B0-----:R-:W-:Y:S01]  /*13770*/  FMUL.FTZ R122, R2.reuse, R125 ;  /* 0x0000007d027a7220 */ /* 0x041fe20000410000 */
        /* <DEDUP_REMOVED lines=26> */
[----:B------:R-:W-:Y:S01]  /*13920*/  FMUL.FTZ R115, R2, R95 ;  /* 0x0000005f02737220 */ /* 0x000fe20000410000 */
[----:B-1----:R-:W-:-:S02]  /*13930*/  IMAD.MOV.U32 R95, RZ, RZ, R3 ;  /* 0x000000ffff5f7224 */ /* 0x002fc400078e0003 */
        /* <DEDUP_REMOVED lines=30> */
[----:B------:R-:W-:-:S04]  /*13b20*/  FMUL.FTZ R141, R2, R71 ;  /* 0x00000047028d7220 */ /* 0x000fc80000410000 */
[----:B------:R-:W1:Y:S08]  /*13b30*/  MUFU.TANH R106, R106 ;  /* 0x0000006a006a7308 */ /* 0x000e700000002400 */
        /* <DEDUP_REMOVED lines=29> */
[----:B--2---:R-:W-:-:S04]  /*13d10*/  FMNMX.FTZ R0, R9, R11, !PT ;  /* 0x0000000b09007209 */ /* 0x004fc80007810000 */
[----:B------:R-:W-:-:S03]  /*13d20*/  FMNMX.FTZ R0, R12, R0, !PT ;  /* 0x000000000c007209 */ /* 0x000fc60007810000 */
[----:B------:R-:W-:Y:S01]  /*13d30*/  MUFU.TANH R68, R68 ;  /* 0x0000004400447308 */ /* 0x000fe20000002400 */
[----:B---3--:R-:W-:-:S04]  /*13d40*/  FMNMX.FTZ R0, R120, R0, !PT ;  /* 0x0000000078007209 */ /* 0x008fc80007810000 */
[----:B0-----:R-:W-:-:S03]  /*13d50*/  FMNMX.FTZ R0, R122, R0, !PT ;  /* 0x000000007a007209 */ /* 0x001fc60007810000 */
[----:B------:R-:W-:Y:S01]  /*13d60*/  MUFU.TANH R134, R134 ;  /* 0x0000008600867308 */ /* 0x000fe20000002400 */
[----:B----4-:R-:W-:-:S04]  /*13d70*/  FMNMX.FTZ R0, R124, R0, !PT ;  /* 0x000000007c007209 */ /* 0x010fc80007810000 */
[----:B-----5:R-:W-:-:S03]  /*13d80*/  FMNMX.FTZ R0, R126, R0, !PT ;  /* 0x000000007e007209 */ /* 0x020fc60007810000 */
[----:B------:R0:W2:Y:S01]  /*13d90*/  MUFU.TANH R13, R123 ;  /* 0x0000007b000d7308 */ /* 0x0000a20000002400 */
[----:B-1----:R-:W-:-:S04]  /*13da0*/  FMNMX.FTZ R0, R127, R0, !PT ;  /* 0x000000007f007209 */ /* 0x002fc80007810000 */
[----:B------:R-:W-:-:S03]  /*13db0*/  FMNMX.FTZ R0, R128, R0, !PT ;  /* 0x0000000080007209 */ /* 0x000fc60007810000 */
[----:B------:R-:W1:Y:S01]  /*13dc0*/  MUFU.TANH R155, R155 ;  /* 0x0000009b009b7308 */ /* 0x000e620000002400 */
[----:B------:R-:W-:Y:S01]  /*13dd0*/  FMNMX.FTZ R0, R104, R0, !PT ;  /* 0x0000000068007209 */ /* 0x000fe20007810000 */
[----:B0-----:R-:W-:-:S03]  /*13de0*/  FMUL.FTZ R123, R2, R118 ;  /* 0x00000076027b7220 */ /* 0x001fc60000410000 */
[----:B------:R-:W-:-:S03]  /*13df0*/  FMNMX.FTZ R0, R129, R0, !PT ;  /* 0x0000000081007209 */ /* 0x000fc60007810000 */
[----:B------:R-:W0:Y:S01]  /*13e00*/  MUFU.TANH R154, R154 ;  /* 0x0000009a009a7308 */ /* 0x000e220000002400 */
[----:B------:R-:W-:Y:S01]  /*13e10*/  FMNMX.FTZ R0, R106, R0, !PT ;  /* 0x000000006a007209 */ /* 0x000fe20007810000 */
[----:B--2---:R-:W-:Y:S02]  /*13e20*/  IMAD.MOV.U32 R91, RZ, RZ, R13 ;  /* 0x000000ffff5b7224 */ /* 0x004fe400078e000d */
[----:B------:R-:W-:Y:S01]  /*13e30*/  FMUL.FTZ R13, R2, R99 ;  /* 0x00000063020d7220 */ /* 0x000fe20000410000 */
[----:B------:R-:W-:-:S03]  /*13e40*/  FMNMX.FTZ R0, R107, R0, !PT ;  /* 0x000000006b007209 */ /* 0x000fc60007810000 */
[----:B------:R-:W2:Y:S01]  /*13e50*/  MUFU.TANH R152, R152 ;  /* 0x0000009800987308 */ /* 0x000ea20000002400 */
        /* <DEDUP_REMOVED lines=41> */
[----:B------:R-:W5:Y:S02]  /*140f0*/  MUFU.TANH R121, R121 ;  /* 0x0000007900797308 */ /* 0x000f640000002400 */
[----:B------:R-:W1:Y:S06]  /*14100*/  SHFL.BFLY PT, R0, R8, 0x2, 0x1f ;  /* 0x0c401f0008007f89 */ /* 0x000e6c00000e0000 */
[----:B------:R-:W5:Y:S08]  /*14110*/  MUFU.TANH R115, R115 ;  /* 0x0000007300737308 */ /* 0x000f700000002400 */
[----:B------:R-:W5:Y:S08]  /*14120*/  MUFU.TANH R111, R111 ;  /* 0x0000006f006f7308 */ /* 0x000f700000002400 */
[----:B------:R-:W5:Y:S01]  /*14130*/  MUFU.TANH R13, R13 ;  /* 0x0000000d000d7308 */ /* 0x000f620000002400 */
[----:B-1----:R-:W-:-:S05]  /*14140*/  FMNMX.FTZ R8, R8, R0, !PT ;  /* 0x0000000008087209 */ /* 0x002fca0007810000 */
[----:B------:R-:W1:Y:S02]  /*14150*/  SHFL.BFLY PT, R0, R8, 0x1, 0x1f ;  /* 0x0c201f0008007f89 */ /* 0x000e6400000e0000 */
[----:B------:R-:W5:Y:S08]  /*14160*/  MUFU.TANH R119, R119 ;  /* 0x0000007700777308 */ /* 0x000f700000002400 */
[----:B------:R-:W5:Y:S08]  /*14170*/  MUFU.TANH R101, R101 ;  /* 0x0000006500657308 */ /* 0x000f700000002400 */
[----:B------:R-:W5:Y:S01]  /*14180*/  MUFU.TANH R57, R57 ;  /* 0x0000003900397308 */ /* 0x000f620000002400 */
[----:B-1----:R-:W-:-:S07]  /*14190*/  FMNMX.FTZ R8, R8, R0, !PT ;  /* 0x0000000008087209 */ /* 0x002fce0007810000 */
[----:B------:R-:W1:Y:S01]  /*141a0*/  MUFU.TANH R56, R56 ;  /* 0x0000003800387308 */ /* 0x000e620000002400 */
[----:B------:R-:W-:Y:S01]  /*141b0*/  FMNMX.FTZ R0, R95, R10, !PT ;  /* 0x0000000a5f007209 */ /* 0x000fe20007810000 */
[----:B------:R-:W-:-:S03]  /*141c0*/  FADD.FTZ R62, -R8, R11 ;  /* 0x0000000b083e7221 */ /* 0x000fc60000010100 */
[----:B------:R-:W-:-:S03]  /*141d0*/  FMNMX.FTZ R0, R91, R0, !PT ;  /* 0x000000005b007209 */ /* 0x000fc60007810000 */
[----:B------:R-:W1:Y:S01]  /*141e0*/  MUFU.TANH R140, R140 ;  /* 0x0000008c008c7308 */ /* 0x000e620000002400 */
[----:B------:R-:W-:-:S04]  /*141f0*/  FMNMX.FTZ R0, R155, R0, !PT ;  /* 0x000000009b007209 */ /* 0x000fc80007810000 */
[----:B0-----:R-:W-:-:S03]  /*14200*/  FMNMX.FTZ R0, R154, R0, !PT ;  /* 0x000000009a007209 */ /* 0x001fc60007810000 */
[----:B------:R-:W0:Y:S01]  /*14210*/  MUFU.TANH R103, R103 ;  /* 0x0000006700677308 */ /* 0x000e220000002400 */
[----:B--2---:R-:W-:-:S04]  /*14220*/  FMNMX.FTZ R0, R152, R0, !PT ;  /* 0x0000000098007209 */ /* 0x004fc80007810000 */
[----:B---3--:R-:W-:-:S03]  /*14230*/  FMNMX.FTZ R0, R153, R0, !PT ;  /* 0x0000000099007209 */ /* 0x008fc60007810000 */
[----:B------:R-:W2:Y:S01]  /*14240*/  MUFU.TANH R139, R139 ;  /* 0x0000008b008b7308 */ /* 0x000ea20000002400 */
[----:B----4-:R-:W-:-:S04]  /*14250*/  FMNMX.FTZ R0, R151, R0, !PT ;  /* 0x0000000097007209 */ /* 0x010fc80007810000 */
[----:B-----5:R-:W-:-:S03]  /*14260*/  FMNMX.FTZ R0, R150, R0, !PT ;  /* 0x0000000096007209 */ /* 0x020fc60007810000 */
        /* <DEDUP_REMOVED lines=26> */
[----:B-1----:R-:W-:-:S03]  /*14410*/  FMNMX.FTZ R0, R56, R0, !PT ;  /* 0x0000000038007209 */ /* 0x002fc60007810000 */
[----:B------:R-:W1:Y:S01]  /*14420*/  MUFU.TANH R142, R142 ;  /* 0x0000008e008e7308 */ /* 0x000e620000002400 */
[----:B------:R-:W-:-:S04]  /*14430*/  FMNMX.FTZ R0, R140, R0, !PT ;  /* 0x000000008c007209 */ /* 0x000fc80007810000 */
[----:B0-----:R-:W-:-:S03]  /*14440*/  FMNMX.FTZ R0, R103, R0, !PT ;  /* 0x0000000067007209 */ /* 0x001fc60007810000 */
[----:B------:R-:W0:Y:S01]  /*14450*/  MUFU.TANH R141, R141 ;  /* 0x0000008d008d7308 */ /* 0x000e220000002400 */
[----:B--2---:R-:W-:-:S04]  /*14460*/  FMNMX.FTZ R0, R139, R0, !PT ;  /* 0x000000008b007209 */ /* 0x004fc80007810000 */
[----:B---3--:R-:W-:-:S04]  /*14470*/  FMNMX.FTZ R0, R138, R0, !PT ;  /* 0x000000008a007209 */ /* 0x008fc80007810000 */
[----:B----4-:R-:W-:-:S04]  /*14480*/  FMNMX.FTZ R0, R137, R0, !PT ;  /* 0x0000000089007209 */ /* 0x010fc80007810000 */
[----:B-----5:R-:W-:-:S04]  /*14490*/  FMNMX.FTZ R0, R136, R0, !PT ;  /* 0x0000000088007209 */ /* 0x020fc80007810000 */
[----:B------:R-:W-:-:S04]  /*144a0*/  FMNMX.FTZ R0, R135, R0, !PT ;  /* 0x0000000087007209 */ /* 0x000fc80007810000 */
[----:B------:R-:W-:-:S04]  /*144b0*/  FMNMX.FTZ R0, R147, R0, !PT ;  /* 0x0000000093007209 */ /* 0x000fc80007810000 */
[----:B------:R-:W-:-:S04]  /*144c0*/  FMNMX.FTZ R0, R146, R0, !PT ;  /* 0x0000000092007209 */ /* 0x000fc80007810000 */
[----:B------:R-:W-:-:S04]  /*144d0*/  FMNMX.FTZ R0, R145, R0, !PT ;  /* 0x0000000091007209 */ /* 0x000fc80007810000 */
[----:B------:R-:W-:-:S04]  /*144e0*/  FMNMX.FTZ R0, R144, R0, !PT ;  /* 0x0000000090007209 */ /* 0x000fc80007810000 */
[----:B------:R-:W-:-:S04]  /*144f0*/  FMNMX.FTZ R0, R143, R0, !PT ;  /* 0x000000008f007209 */ /* 0x000fc80007810000 */
[----:B-1----:R-:W-:-:S04]  /*14500*/  FMNMX.FTZ R0, R142, R0, !PT ;  /* 0x000000008e007209 */ /* 0x002fc80007810000 */
[----:B0-----:R-:W-:-:S05]  /*14510*/  FMNMX.FTZ R0, R141, R0, !PT ;  /* 0x000000008d007209 */ /* 0x001fca0007810000 */
[----:B------:R-:W0:Y:S02]  /*14520*/  SHFL.BFLY PT, R3, R0, 0x2, 0x1f ;  /* 0x0c401f0000037f89 */ /* 0x000e2400000e0000 */
[----:B0-----:R-:W-:-:S05]  /*14530*/  FMNMX.FTZ R3, R0, R3, !PT ;  /* 0x0000000300037209 */ /* 0x001fca0007810000 */
[----:B------:R-:W0:Y:S02]  /*14540*/  SHFL.BFLY PT, R0, R3, 0x1, 0x1f ;  /* 0x0c201f0003007f89 */ /* 0x000e2400000e0000 */
[----:B0-----:R-:W-:Y:S01]  /*14550*/  FMNMX.FTZ R3, R3, R0, !PT ;  /* 0x0000000003037209 */ /* 0x001fe20007810000 */
[----:B------:R-:W-:-:S04]  /*14560*/  IMAD.U32 R0, RZ, RZ, UR38 ;  /* 0x00000026ff007e24 */ /* 0x000fc8000f8e00ff */
[-C--:B------:R-:W-:Y:S01]  /*14570*/  FFMA.FTZ R11, R8, R0.reuse, -8 ;  /* 0xc1000000080b7423 */ /* 0x080fe20000010000 */
[-C--:B------:R-:W-:Y:S01]  /*14580*/  FMUL.FTZ R62, R62, R0.reuse ;  /* 0x000000003e3e7220 */ /* 0x080fe20000410000 */
[C---:B------:R-:W-:Y:S01]  /*14590*/  FADD.FTZ R90, -R3.reuse, R10 ;  /* 0x0000000a035a7221 */ /* 0x040fe20000010100 */
[----:B------:R-:W-:-:S01]  /*145a0*/  FFMA.FTZ R114, R3, R0, -8 ;  /* 0xc100000003727423 */ /* 0x000fc20000010000 */
[-CC-:B------:R-:W-:Y:S01]  /*145b0*/  FFMA.FTZ R83, R108, R0.reuse, -R11.reuse ;  /* 0x000000006c537223 */ /* 0x180fe2000001080b */
[----:B------:R-:W-:-:S01]  /*145c0*/  FFMA.FTZ R108, R133, R0, -R11 ;  /* 0x00000000856c7223 */ /* 0x000fc2000001080b */
[-CC-:B------:R-:W-:Y:S01]  /*145d0*/  FFMA.FTZ R104, R104, R0.reuse, -R11.reuse ;  /* 0x0000000068687223 */ /* 0x180fe2000001080b */
[----:B------:R-:W2:Y:S01]  /*145e0*/  LDL.LU R133, [R1] ;  /* 0x0000000001857983 */ /* 0x000ea20000300800 */
[----:B------:R-:W-:-:S01]  /*145f0*/  FFMA.FTZ R94, R106, R0, -R11 ;  /* 0x000000006a5e7223 */ /* 0x000fc2000001080b */
[-CC-:B------:R-:W-:Y:S01]  /*14600*/  FFMA.FTZ R9, R9, R0.reuse, -R11.reuse ;  /* 0x0000000009097223 */ /* 0x180fe2000001080b */
[----:B------:R0:W-:Y:S01]  /*14610*/  MUFU.EX2 R106, R62 ;  /* 0x0000003e006a7308 */ /* 0x0001e20000000800 */
[----:B------:R-:W-:-:S01]  /*14620*/  FFMA.FTZ R86, R126, R0, -R11 ;  /* 0x000000007e567223 */ /* 0x000fc2000001080b */
[-C--:B------:R-:W-:Y:S01]  /*14630*/  FMUL.FTZ R90, R90, R0.reuse ;  /* 0x000000005a5a7220 */ /* 0x080fe20000410000 */
[----:B------:R-:W-:-:S01]  /*14640*/  FFMA.FTZ R126, R107, R0, -R11 ;  /* 0x000000006b7e7223 */ /* 0x000fc2000001080b */
[-CC-:B------:R-:W-:Y:S01]  /*14650*/  FFMA.FTZ R63, R85, R0.reuse, -R11.reuse ;  /* 0x00000000553f7223 */ /* 0x180fe2000001080b */
[----:B------:R-:W-:-:S01]  /*14660*/  FFMA.FTZ R107, R132, R0, -R11 ;  /* 0x00000000846b7223 */ /* 0x000fc2000001080b */
[-CC-:B------:R-:W-:Y:S01]  /*14670*/  FFMA.FTZ R82, R109, R0.reuse, -R11.reuse ;  /* 0x000000006d527223 */ /* 0x180fe2000001080b */
[----:B------:R-:W-:-:S01]  /*14680*/  FFMA.FTZ R58, R89, R0, -R11 ;  /* 0x00000000593a7223 */ /* 0x000fc2000001080b */
[----:B------:R-:W-:Y:S01]  /*14690*/  MUFU.EX2 R85, R104 ;  /* 0x0000006800557308 */ /* 0x000fe20000000800 */
[----:B0-----:R-:W-:-:S01]  /*146a0*/  FFMA.FTZ R62, R81, R0, -R11 ;  /* 0x00000000513e7223 */ /* 0x001fc2000001080b */
[-C--:B------:R-:W-:Y:S01]  /*146b0*/  FFMA.FTZ R132, R95, R0.reuse, -R114 ;  /* 0x000000005f847223 */ /* 0x080fe20000010872 */
[----:B------:R-:W-:-:S01]  /*146c0*/  FFMA.FTZ R12, R12, R0, -R11 ;  /* 0x000000000c0c7223 */ /* 0x000fc2000001080b */
[-C--:B------:R-:W-:Y:S01]  /*146d0*/  FFMA.FTZ R109, R68, R0.reuse, -R11 ;  /* 0x00000000446d7223 */ /* 0x080fe2000001080b */
        /* <DEDUP_REMOVED lines=11> */
[----:B------:R0:W-:Y:S01]  /*14790*/  MUFU.EX2 R104, R62 ;  /* 0x0000003e00687308 */ /* 0x0001e20000000800 */
        /* <DEDUP_REMOVED lines=19> */
[----:B------:R-:W-:-:S04]  /*148d0*/  FFMA.FTZ R110, R134, R0, -R11 ;  /* 0x00000000866e7223 */ /* 0x000fc8000001080b */
[----:B------:R-:W-:Y:S01]  /*148e0*/  MUFU.EX2 R86, R86 ;  /* 0x0000005600567308 */ /* 0x000fe20000000800 */
[----:B------:R-:W-:-:S01]  /*148f0*/  FFMA.FTZ R91, R154, R0, -R114 ;  /* 0x000000009a5b7223 */ /* 0x000fc20000010872 */
[-CC-:B------:R-:W-:Y:S01]  /*14900*/  FFMA.FTZ R67, R152, R0.reuse, -R114.reuse ;  /* 0x0000000098437223 */ /* 0x180fe20000010872 */
[----:B------:R-:W-:-:S01]  /*14910*/  FFMA.FTZ R66, R153, R0, -R114 ;  /* 0x0000000099427223 */ /* 0x000fc20000010872 */
[----:B------:R-:W-:-:S04]  /*14920*/  FFMA.FTZ R124, R113, R0, -R11 ;  /* 0x00000000717c7223 */ /* 0x000fc8000001080b */
[----:B------:R-:W-:Y:S08]  /*14930*/  MUFU.EX2 R88, R12 ;  /* 0x0000000c00587308 */ /* 0x000ff00000000800 */
[----:B------:R-:W1:Y:S08]  /*14940*/  MUFU.EX2 R68, R68 ;  /* 0x0000004400447308 */ /* 0x000e700000000800 */
[----:B------:R-:W3:Y:S08]  /*14950*/  MUFU.EX2 R130, R120 ;  /* 0x0000007800827308 */ /* 0x000ef00000000800 */
[----:B------:R-:W4:Y:S01]  /*14960*/  MUFU.EX2 R131, R122 ;  /* 0x0000007a00837308 */ /* 0x000f220000000800 */
[----:B0-----:R-:W-:-:S07]  /*14970*/  FFMA.FTZ R21, R90, R21, R69 ;  /* 0x000000155a157223 */ /* 0x001fce0000010045 */
[----:B------:R-:W0:Y:S08]  /*14980*/  MUFU.EX2 R87, R87 ;  /* 0x0000005700577308 */ /* 0x000e300000000800 */
[----:B------:R-:W5:Y:S08]  /*14990*/  MUFU.EX2 R92, R127 ;  /* 0x0000007f005c7308 */ /* 0x000f700000000800 */
[----:B------:R1:W-:Y:S08]  /*149a0*/  MUFU.EX2 R84, R129 ;  /* 0x0000008100547308 */ /* 0x0003f00000000800 */
[----:B------:R-:W5:Y:S01]  /*149b0*/  MUFU.EX2 R128, R128 ;  /* 0x0000008000807308 */ /* 0x000f620000000800 */
[----:B-1----:R-:W-:-:S07]  /*149c0*/  FFMA.FTZ R129, R155, R0, -R114 ;  /* 0x000000009b817223 */ /* 0x002fce0000010872 */
[----:B------:R-:W1:Y:S01]  /*149d0*/  MUFU.EX2 R129, R129 ;  /* 0x0000008100817308 */ /* 0x000e620000000800 */
[----:B------:R-:W-:-:S07]  /*149e0*/  FFMA.FTZ R127, R151, R0, -R114 ;  /* 0x00000000977f7223 */ /* 0x000fce0000010872 */
[----:B------:R-:W1:Y:S08]  /*149f0*/  MUFU.EX2 R91, R91 ;  /* 0x0000005b005b7308 */ /* 0x000e700000000800 */
[----:B------:R-:W-:Y:S08]  /*14a00*/  MUFU.EX2 R94, R94 ;  /* 0x0000005e005e7308 */ /* 0x000ff00000000800 */
[----:B------:R-:W1:Y:S01]  /*14a10*/  MUFU.EX2 R67, R67 ;  /* 0x0000004300437308 */ /* 0x000e620000000800 */
[----:B------:R-:W-:-:S07]  /*14a20*/  FFMA.FTZ R65, R149, R0, -R114 ;  /* 0x0000000095417223 */ /* 0x000fce0000010872 */
[----:B------:R-:W-:Y:S08]  /*14a30*/  MUFU.EX2 R126, R126 ;  /* 0x0000007e007e7308 */ /* 0x000ff00000000800 */
[----:B------:R-:W1:Y:S08]  /*14a40*/  MUFU.EX2 R66, R66 ;  /* 0x0000004200427308 */ /* 0x000e700000000800 */
[----:B------:R3:W-:Y:S01]  /*14a50*/  MUFU.EX2 R122, R93 ;  /* 0x0000005d007a7308 */ /* 0x0007e20000000800 */
[----:B------:R-:W-:-:S07]  /*14a60*/  FFMA.FTZ R64, R148, R0, -R114 ;  /* 0x0000000094407223 */ /* 0x000fce0000010872 */
[----:B------:R-:W-:Y:S01]  /*14a70*/  MUFU.EX2 R83, R83 ;  /* 0x0000005300537308 */ /* 0x000fe20000000800 */
[----:B---3--:R-:W-:-:S07]  /*14a80*/  FFMA.FTZ R93, R150, R0, -R114 ;  /* 0x00000000965d7223 */ /* 0x008fce0000010872 */
[----:B------:R-:W3:Y:S01]  /*14a90*/  MUFU.EX2 R127, R127 ;  /* 0x0000007f007f7308 */ /* 0x000ee20000000800 */
[----:B------:R-:W-:-:S07]  /*14aa0*/  FFMA.FTZ R125, R125, R0, -R114 ;  /* 0x000000007d7d7223 */ /* 0x000fce0000010872 */
[----:B------:R-:W-:Y:S08]  /*14ab0*/  MUFU.EX2 R82, R82 ;  /* 0x0000005200527308 */ /* 0x000ff00000000800 */
[----:B------:R-:W3:Y:S01]  /*14ac0*/  MUFU.EX2 R93, R93 ;  /* 0x0000005d005d7308 */ /* 0x000ee20000000800 */
[----:B------:R-:W-:-:S07]  /*14ad0*/  FFMA.FTZ R95, R105, R0, -R114 ;  /* 0x00000000695f7223 */ /* 0x000fce0000010872 */
[----:B------:R-:W3:Y:S08]  /*14ae0*/  MUFU.EX2 R96, R112 ;  /* 0x0000007000607308 */ /* 0x000ef00000000800 */
[----:B------:R-:W3:Y:S08]  /*14af0*/  MUFU.EX2 R65, R65 ;  /* 0x0000004100417308 */ /* 0x000ef00000000800 */
[----:B------:R-:W3:Y:S08]  /*14b00*/  MUFU.EX2 R124, R124 ;  /* 0x0000007c007c7308 */ /* 0x000ef00000000800 */
[----:B------:R-:W3:Y:S08]  /*14b10*/  MUFU.EX2 R64, R64 ;  /* 0x0000004000407308 */ /* 0x000ef00000000800 */
[----:B------:R-:W3:Y:S08]  /*14b20*/  MUFU.EX2 R81, R10 ;  /* 0x0000000a00517308 */ /* 0x000ef00000000800 */
[----:B------:R-:W-:Y:S01]  /*14b30*/  MUFU.EX2 R77, R72 ;  /* 0x00000048004d7308 */ /* 0x000fe20000000800 */
[----:B------:R-:W-:-:S07]  /*14b40*/  FFMA.FTZ R123, R123, R0, -R114 ;  /* 0x000000007b7b7223 */ /* 0x000fce0000010872 */
[----:B------:R-:W-:Y:S01]  /*14b50*/  MUFU.EX2 R80, R58 ;  /* 0x0000003a00507308 */ /* 0x000fe20000000800 */
[----:B------:R-:W-:-:S07]  /*14b60*/  FFMA.FTZ R97, R97, R0, -R114 ;  /* 0x0000000061617223 */ /* 0x000fce0000010872 */
[----:B------:R-:W-:Y:S01]  /*14b70*/  MUFU.EX2 R98, R98 ;  /* 0x0000006200627308 */ /* 0x000fe20000000800 */
[----:B------:R-:W-:-:S07]  /*14b80*/  FFMA.FTZ R61, R61, R0, -R114 ;  /* 0x000000003d3d7223 */ /* 0x000fce0000010872 */
[----:B------:R-:W-:Y:S08]  /*14b90*/  MUFU.EX2 R62, R62 ;  /* 0x0000003e003e7308 */ /* 0x000ff00000000800 */
[----:B------:R-:W-:Y:S01]  /*14ba0*/  MUFU.EX2 R79, R79 ;  /* 0x0000004f004f7308 */ /* 0x000fe20000000800 */
[----:B------:R-:W-:-:S07]  /*14bb0*/  FFMA.FTZ R121, R121, R0, -R114 ;  /* 0x0000000079797223 */ /* 0x000fce0000010872 */
[----:B------:R-:W-:Y:S01]  /*14bc0*/  MUFU.EX2 R78, R78 ;  /* 0x0000004e004e7308 */ /* 0x000fe20000000800 */
[----:B------:R-:W-:-:S07]  /*14bd0*/  FFMA.FTZ R99, R115, R0, -R114 ;  /* 0x0000000073637223 */ /* 0x000fce0000010872 */
[----:B------:R-:W-:Y:S01]  /*14be0*/  MUFU.EX2 R60, R60 ;  /* 0x0000003c003c7308 */ /* 0x000fe20000000800 */
[----:B--2---:R-:W-:-:S01]  /*14bf0*/  FFMA.FTZ R132, R106, R133, R89 ;  /* 0x000000856a847223 */ /* 0x004fc20000010059 */
[----:B------:R-:W-:-:S03]  /*14c00*/  FADD.FTZ R133, R68, R21 ;  /* 0x0000001544857221 */ /* 0x000fc60000010000 */
[----:B------:R-:W-:-:S03]  /*14c10*/  FADD.FTZ R132, R88, R132 ;  /* 0x0000008458847221 */ /* 0x000fc60000010000 */
[----:B------:R-:W2:Y:S01]  /*14c20*/  MUFU.EX2 R125, R125 ;  /* 0x0000007d007d7308 */ /* 0x000ea20000000800 */
[----:B------:R-:W-:-:S04]  /*14c30*/  FADD.FTZ R21, R130, R132 ;  /* 0x0000008482157221 */ /* 0x000fc80000010000 */
[----:B----4-:R-:W-:-:S03]  /*14c40*/  FADD.FTZ R21, R131, R21 ;  /* 0x0000001583157221 */ /* 0x010fc60000010000 */
[----:B------:R4:W-:Y:S01]  /*14c50*/  MUFU.EX2 R72, R63 ;  /* 0x0000003f00487308 */ /* 0x0009e20000000800 */
[----:B0-----:R-:W-:-:S04]  /*14c60*/  FADD.FTZ R21, R87, R21 ;  /* 0x0000001557157221 */ /* 0x001fc80000010000 */
[----:B------:R-:W-:-:S03]  /*14c70*/  FADD.FTZ R21, R86, R21 ;  /* 0x0000001556157221 */ /* 0x000fc60000010000 */
[----:B------:R-:W-:Y:S01]  /*14c80*/  MUFU.EX2 R100, R100 ;  /* 0x0000006400647308 */ /* 0x000fe20000000800 */
[----:B-----5:R-:W-:-:S04]  /*14c90*/  FADD.FTZ R21, R92, R21 ;  /* 0x000000155c157221 */ /* 0x020fc80000010000 */
[----:B------:R-:W-:Y:S01]  /*14ca0*/  FADD.FTZ R21, R128, R21 ;  /* 0x0000001580157221 */ /* 0x000fe20000010000 */
[----:B-1----:R-:W-:-:S02]  /*14cb0*/  FADD.FTZ R132, R129, R133 ;  /* 0x0000008581847221 */ /* 0x002fc40000010000 */
[----:B------:R-:W-:Y:S01]  /*14cc0*/  MUFU.EX2 R120, R117 ;  /* 0x0000007500787308 */ /* 0x000fe20000000800 */
[----:B------:R-:W-:-:S01]  /*14cd0*/  FADD.FTZ R21, R85, R21 ;  /* 0x0000001555157221 */ /* 0x000fc20000010000 */
[----:B------:R-:W-:-:S03]  /*14ce0*/  FADD.FTZ R132, R91, R132 ;  /* 0x000000845b847221 */ /* 0x000fc60000010000 */
[----:B------:R-:W-:Y:S01]  /*14cf0*/  FADD.FTZ R21, R84, R21 ;  /* 0x0000001554157221 */ /* 0x000fe20000010000 */
[----:B------:R-:W-:-:S02]  /*14d00*/  FADD.FTZ R132, R67, R132 ;  /* 0x0000008443847221 */ /* 0x000fc40000010000 */
[----:B------:R-:W-:Y:S01]  /*14d10*/  MUFU.EX2 R76, R59 ;  /* 0x0000003b004c7308 */ /* 0x000fe20000000800 */
[----:B------:R-:W-:-:S01]  /*14d20*/  FADD.FTZ R21, R94, R21 ;  /* 0x000000155e157221 */ /* 0x000fc20000010000 */
[----:B------:R-:W-:-:S03]  /*14d30*/  FADD.FTZ R132, R66, R132 ;  /* 0x0000008442847221 */ /* 0x000fc60000010000 */
[----:B------:R-:W-:Y:S01]  /*14d40*/  FADD.FTZ R21, R126, R21 ;  /* 0x000000157e157221 */ /* 0x000fe20000010000 */
[----:B---3--:R-:W-:-:S01]  /*14d50*/  FADD.FTZ R132, R127, R132 ;  /* 0x000000847f847221 */ /* 0x008fc20000010000 */
[----:B----4-:R-:W-:Y:S01]  /*14d60*/  FFMA.FTZ R63, R20, R0, -R114 ;  /* 0x00000000143f7223 */ /* 0x010fe20000010872 */
[----:B------:R-:W-:Y:S01]  /*14d70*/  MUFU.EX2 R102, R102 ;  /* 0x0000006600667308 */ /* 0x000fe20000000800 */
[----:B------:R-:W-:-:S01]  /*14d80*/  FADD.FTZ R21, R83, R21 ;  /* 0x0000001553157221 */ /* 0x000fc20000010000 */
[----:B------:R-:W-:-:S03]  /*14d90*/  FADD.FTZ R132, R93, R132 ;  /* 0x000000845d847221 */ /* 0x000fc60000010000 */
[----:B------:R-:W-:-:S03]  /*14da0*/  FADD.FTZ R21, R82, R21 ;  /* 0x0000001552157221 */ /* 0x000fc60000010000 */
[----:B------:R-:W0:Y:S01]  /*14db0*/  MUFU.EX2 R95, R95 ;  /* 0x0000005f005f7308 */ /* 0x000e220000000800 */
[----:B------:R-:W-:-:S01]  /*14dc0*/  FADD.FTZ R21, R96, R21 ;  /* 0x0000001560157221 */ /* 0x000fc20000010000 */
[----:B------:R-:W-:-:S06]  /*14dd0*/  FADD.FTZ R132, R65, R132 ;  /* 0x0000008441847221 */ /* 0x000fcc0000010000 */
[----:B------:R-:W1:Y:S01]  /*14de0*/  MUFU.EX2 R63, R63 ;  /* 0x0000003f003f7308 */ /* 0x000e620000000800 */
[----:B------:R-:W-:-:S01]  /*14df0*/  FADD.FTZ R21, R124, R21 ;  /* 0x000000157c157221 */ /* 0x000fc20000010000 */
[----:B------:R-:W-:-:S03]  /*14e00*/  FADD.FTZ R132, R64, R132 ;  /* 0x0000008440847221 */ /* 0x000fc60000010000 */
[----:B------:R-:W-:Y:S01]  /*14e10*/  FADD.FTZ R21, R81, R21 ;  /* 0x0000001551157221 */ /* 0x000fe20000010000 */
[----:B--2---:R-:W-:-:S02]  /*14e20*/  FADD.FTZ R132, R125, R132 ;  /* 0x000000847d847221 */ /* 0x004fc40000010000 */
[----:B------:R-:W2:Y:S01]  /*14e30*/  MUFU.EX2 R123, R123 ;  /* 0x0000007b007b7308 */ /* 0x000ea20000000800 */
[----:B------:R-:W-:-:S01]  /*14e40*/  FADD.FTZ R21, R80, R21 ;  /* 0x0000001550157221 */ /* 0x000fc20000010000 */
[----:B0-----:R-:W-:-:S06]  /*14e50*/  FADD.FTZ R132, R95, R132 ;  /* 0x000000845f847221 */ /* 0x001fcc0000010000 */
[----:B------:R-:W0:Y:S01]  /*14e60*/  MUFU.EX2 R97, R97 ;  /* 0x0000006100617308 */ /* 0x000e220000000800 */
[----:B------:R-:W-:-:S01]  /*14e70*/  FADD.FTZ R21, R98, R21 ;  /* 0x0000001562157221 */ /* 0x000fc20000010000 */
[----:B-1----:R-:W-:-:S06]  /*14e80*/  FADD.FTZ R132, R63, R132 ;  /* 0x000000843f847221 */ /* 0x002fcc0000010000 */
[----:B------:R-:W1:Y:S01]  /*14e90*/  MUFU.EX2 R61, R61 ;  /* 0x0000003d003d7308 */ /* 0x000e620000000800 */
[----:B------:R-:W-:-:S01]  /*14ea0*/  FADD.FTZ R21, R122, R21 ;  /* 0x000000157a157221 */ /* 0x000fc20000010000 */
[----:B------:R-:W-:Y:S01]  /*14eb0*/  FADD.FTZ R132, R62, R132 ;  /* 0x000000843e847221 */ /* 0x000fe20000010000 */
[----:B------:R-:W-:-:S02]  /*14ec0*/  FFMA.FTZ R59, R111, R0, -R114 ;  /* 0x000000006f3b7223 */ /* 0x000fc40000010872 */
[----:B------:R-:W-:Y:S01]  /*14ed0*/  FADD.FTZ R21, R79, R21 ;  /* 0x000000154f157221 */ /* 0x000fe20000010000 */
[----:B--2---:R-:W-:-:S02]  /*14ee0*/  FADD.FTZ R132, R123, R132 ;  /* 0x000000847b847221 */ /* 0x004fc40000010000 */
[----:B------:R-:W2:Y:S01]  /*14ef0*/  MUFU.EX2 R121, R121 ;  /* 0x0000007900797308 */ /* 0x000ea20000000800 */
[----:B------:R-:W-:-:S01]  /*14f00*/  FADD.FTZ R21, R78, R21 ;  /* 0x000000154e157221 */ /* 0x000fc20000010000 */
[----:B0-----:R-:W-:Y:S01]  /*14f10*/  FADD.FTZ R132, R97, R132 ;  /* 0x0000008461847221 */ /* 0x001fe20000010000 */
[----:B------:R-:W-:-:S05]  /*14f20*/  FFMA.FTZ R58, R13, R0, -R114 ;  /* 0x000000000d3a7223 */ /* 0x000fca0000010872 */
[----:B------:R-:W0:Y:S01]  /*14f30*/  MUFU.EX2 R99, R99 ;  /* 0x0000006300637308 */ /* 0x000e220000000800 */
[----:B------:R-:W-:-:S01]  /*14f40*/  FADD.FTZ R21, R100, R21 ;  /* 0x0000001564157221 */ /* 0x000fc20000010000 */
[----:B-1----:R-:W-:Y:S01]  /*14f50*/  FADD.FTZ R132, R61, R132 ;  /* 0x000000843d847221 */ /* 0x002fe20000010000 */
[----:B------:R-:W-:-:S05]  /*14f60*/  FFMA.FTZ R119, R119, R0, -R114 ;  /* 0x0000000077777223 */ /* 0x000fca0000010872 */
[----:B------:R-:W1:Y:S01]  /*14f70*/  MUFU.EX2 R59, R59 ;  /* 0x0000003b003b7308 */ /* 0x000e620000000800 */
[----:B------:R-:W-:-:S01]  /*14f80*/  FADD.FTZ R21, R120, R21 ;  /* 0x0000001578157221 */ /* 0x000fc20000010000 */
[----:B------:R-:W-:Y:S01]  /*14f90*/  FADD.FTZ R132, R60, R132 ;  /* 0x000000843c847221 */ /* 0x000fe20000010000 */
[----:B------:R-:W-:-:S05]  /*14fa0*/  FFMA.FTZ R101, R101, R0, -R114 ;  /* 0x0000000065657223 */ /* 0x000fca0000010872 */
[----:B------:R-:W3:Y:S01]  /*14fb0*/  MUFU.EX2 R118, R118 ;  /* 0x0000007600767308 */ /* 0x000ee20000000800 */
[----:B------:R-:W-:-:S01]  /*14fc0*/  FADD.FTZ R21, R77, R21 ;  /* 0x000000154d157221 */ /* 0x000fc20000010000 */
[----:B--2---:R-:W-:-:S06]  /*14fd0*/  FADD.FTZ R132, R121, R132 ;  /* 0x0000008479847221 */ /* 0x004fcc0000010000 */
[----:B------:R-:W2:Y:S01]  /*14fe0*/  MUFU.EX2 R58, R58 ;  /* 0x0000003a003a7308 */ /* 0x000ea20000000800 */
[----:B------:R-:W-:-:S01]  /*14ff0*/  FFMA.FTZ R57, R57, R0, -R114 ;  /* 0x0000000039397223 */ /* 0x000fc20000010872 */
[----:B------:R-:W-:-:S06]  /*15000*/  FADD.FTZ R21, R76, R21 ;  /* 0x000000154c157221 */ /* 0x000fcc0000010000 */
[----:B------:R-:W4:Y:S01]  /*15010*/  MUFU.EX2 R75, R75 ;  /* 0x0000004b004b7308 */ /* 0x000f220000000800 */
[----:B0-----:R-:W-:-:S01]  /*15020*/  FADD.FTZ R132, R99, R132 ;  /* 0x0000008463847221 */ /* 0x001fc20000010000 */
[----:B------:R-:W-:-:S06]  /*15030*/  FFMA.FTZ R56, R56, R0, -R114 ;  /* 0x0000000038387223 */ /* 0x000fcc0000010872 */
[----:B------:R-:W0:Y:S01]  /*15040*/  MUFU.EX2 R119, R119 ;  /* 0x0000007700777308 */ /* 0x000e220000000800 */
[----:B------:R-:W-:-:S01]  /*15050*/  FADD.FTZ R21, R102, R21 ;  /* 0x0000001566157221 */ /* 0x000fc20000010000 */
[----:B-1----:R-:W-:-:S06]  /*15060*/  FADD.FTZ R132, R59, R132 ;  /* 0x000000843b847221 */ /* 0x002fcc0000010000 */
[----:B------:R-:W1:Y:S01]  /*15070*/  MUFU.EX2 R74, R74 ;  /* 0x0000004a004a7308 */ /* 0x000e620000000800 */
[----:B------:R-:W-:-:S07]  /*15080*/  FFMA.FTZ R117, R140, R0, -R114 ;  /* 0x000000008c757223 */ /* 0x000fce0000010872 */
[----:B------:R-:W5:Y:S01]  /*15090*/  MUFU.EX2 R101, R101 ;  /* 0x0000006500657308 */ /* 0x000f620000000800 */
[----:B---3--:R-:W-:-:S01]  /*150a0*/  FADD.FTZ R21, R118, R21 ;  /* 0x0000001576157221 */ /* 0x008fc20000010000 */
[----:B--2---:R-:W-:-:S06]  /*150b0*/  FADD.FTZ R132, R58, R132 ;  /* 0x000000843a847221 */ /* 0x004fcc0000010000 */
[----:B------:R-:W2:Y:S01]  /*150c0*/  MUFU.EX2 R57, R57 ;  /* 0x0000003900397308 */ /* 0x000ea20000000800 */
[----:B------:R-:W-:-:S01]  /*150d0*/  FFMA.FTZ R103, R103, R0, -R114 ;  /* 0x0000000067677223 */ /* 0x000fc20000010872 */
[----:B----4-:R-:W-:-:S06]  /*150e0*/  FADD.FTZ R21, R75, R21 ;  /* 0x000000154b157221 */ /* 0x010fcc0000010000 */
[----:B------:R-:W3:Y:S01]  /*150f0*/  MUFU.EX2 R116, R116 ;  /* 0x0000007400747308 */ /* 0x000ee20000000800 */
[----:B0-----:R-:W-:-:S01]  /*15100*/  FADD.FTZ R132, R119, R132 ;  /* 0x0000008477847221 */ /* 0x001fc20000010000 */
[----:B------:R-:W-:-:S06]  /*15110*/  FFMA.FTZ R20, R139, R0, -R114 ;  /* 0x000000008b147223 */ /* 0x000fcc0000010872 */
[----:B------:R-:W0:Y:S01]  /*15120*/  MUFU.EX2 R56, R56 ;  /* 0x0000003800387308 */ /* 0x000e220000000800 */
[----:B-1----:R-:W-:-:S01]  /*15130*/  FADD.FTZ R21, R74, R21 ;  /* 0x000000154a157221 */ /* 0x002fc20000010000 */
[----:B-----5:R-:W-:-:S06]  /*15140*/  FADD.FTZ R132, R101, R132 ;  /* 0x0000008465847221 */ /* 0x020fcc0000010000 */
[----:B------:R-:W1:Y:S01]  /*15150*/  MUFU.EX2 R73, R73 ;  /* 0x0000004900497308 */ /* 0x000e620000000800 */
[----:B------:R-:W-:-:S07]  /*15160*/  FFMA.FTZ R13, R138, R0, -R114 ;  /* 0x000000008a0d7223 */ /* 0x000fce0000010872 */
[----:B------:R-:W4:Y:S01]  /*15170*/  MUFU.EX2 R117, R117 ;  /* 0x0000007500757308 */ /* 0x000f220000000800 */
[----:B------:R-:W-:-:S01]  /*15180*/  FADD.FTZ R21, R104, R21 ;  /* 0x0000001568157221 */ /* 0x000fc20000010000 */
[----:B--2---:R-:W-:-:S06]  /*15190*/  FADD.FTZ R132, R57, R132 ;  /* 0x0000008439847221 */ /* 0x004fcc0000010000 */
[----:B------:R-:W2:Y:S01]  /*151a0*/  MUFU.EX2 R103, R103 ;  /* 0x0000006700677308 */ /* 0x000ea20000000800 */
[----:B------:R-:W-:-:S01]  /*151b0*/  FFMA.FTZ R105, R137, R0, -R114 ;  /* 0x0000000089697223 */ /* 0x000fc20000010872 */
[----:B---3--:R-:W-:-:S06]  /*151c0*/  FADD.FTZ R21, R116, R21 ;  /* 0x0000001574157221 */ /* 0x008fcc0000010000 */
[----:B------:R-:W3:Y:S01]  /*151d0*/  MUFU.EX2 R107, R107 ;  /* 0x0000006b006b7308 */ /* 0x000ee20000000800 */
[----:B0-----:R-:W-:-:S01]  /*151e0*/  FADD.FTZ R132, R56, R132 ;  /* 0x0000008438847221 */ /* 0x001fc20000010000 */
[----:B------:R-:W-:-:S06]  /*151f0*/  FFMA.FTZ R115, R136, R0, -R114 ;  /* 0x0000000088737223 */ /* 0x000fcc0000010872 */
[----:B------:R-:W0:Y:S01]  /*15200*/  MUFU.EX2 R20, R20 ;  /* 0x0000001400147308 */ /* 0x000e220000000800 */
[----:B-1----:R-:W-:-:S01]  /*15210*/  FADD.FTZ R21, R73, R21 ;  /* 0x0000001549157221 */ /* 0x002fc20000010000 */
[----:B----4-:R-:W-:-:S06]  /*15220*/  FADD.FTZ R132, R117, R132 ;  /* 0x0000008475847221 */ /* 0x010fcc0000010000 */
[----:B------:R-:W1:Y:S01]  /*15230*/  MUFU.EX2 R108, R108 ;  /* 0x0000006c006c7308 */ /* 0x000e620000000800 */
[----:B------:R-:W-:-:S07]  /*15240*/  FFMA.FTZ R12, R135, R0, -R114 ;  /* 0x00000000870c7223 */ /* 0x000fce0000010872 */
[----:B------:R-:W4:Y:S01]  /*15250*/  MUFU.EX2 R13, R13 ;  /* 0x0000000d000d7308 */ /* 0x000f220000000800 */
[----:B------:R-:W-:-:S01]  /*15260*/  FADD.FTZ R21, R72, R21 ;  /* 0x0000001548157221 */ /* 0x000fc20000010000 */
[----:B--2---:R-:W-:-:S06]  /*15270*/  FADD.FTZ R132, R103, R132 ;  /* 0x0000008467847221 */ /* 0x004fcc0000010000 */
[----:B------:R-:W2:Y:S01]  /*15280*/  MUFU.EX2 R71, R71 ;  /* 0x0000004700477308 */ /* 0x000ea20000000800 */
[----:B------:R-:W-:-:S07]  /*15290*/  FFMA.FTZ R11, R147, R0, -R114 ;  /* 0x00000000930b7223 */ /* 0x000fce0000010872 */
[----:B------:R-:W5:Y:S01]  /*152a0*/  MUFU.EX2 R105, R105 ;  /* 0x0000006900697308 */ /* 0x000f620000000800 */
[----:B---3--:R-:W-:-:S01]  /*152b0*/  FADD.FTZ R21, R107, R21 ;  /* 0x000000156b157221 */ /* 0x008fc20000010000 */
[----:B0-----:R-:W-:-:S06]  /*152c0*/  FADD.FTZ R132, R20, R132 ;  /* 0x0000008414847221 */ /* 0x001fcc0000010000 */
[----:B------:R-:W0:Y:S01]  /*152d0*/  MUFU.EX2 R70, R70 ;  /* 0x0000004600467308 */ /* 0x000e220000000800 */
[----:B------:R-:W-:-:S07]  /*152e0*/  FFMA.FTZ R111, R146, R0, -R114 ;  /* 0x00000000926f7223 */ /* 0x000fce0000010872 */
[----:B------:R-:W3:Y:S01]  /*152f0*/  MUFU.EX2 R115, R115 ;  /* 0x0000007300737308 */ /* 0x000ee20000000800 */
[----:B-1----:R-:W-:-:S01]  /*15300*/  FADD.FTZ R21, R108, R21 ;  /* 0x000000156c157221 */ /* 0x002fc20000010000 */
[----:B----4-:R-:W-:-:S06]  /*15310*/  FADD.FTZ R132, R13, R132 ;  /* 0x000000840d847221 */ /* 0x010fcc0000010000 */
[----:B------:R-:W1:Y:S01]  /*15320*/  MUFU.EX2 R109, R109 ;  /* 0x0000006d006d7308 */ /* 0x000e620000000800 */
[----:B------:R-:W-:-:S07]  /*15330*/  FFMA.FTZ R112, R145, R0, -R114 ;  /* 0x0000000091707223 */ /* 0x000fce0000010872 */
[----:B------:R-:W4:Y:S01]  /*15340*/  MUFU.EX2 R12, R12 ;  /* 0x0000000c000c7308 */ /* 0x000f220000000800 */
[----:B--2---:R-:W-:-:S01]  /*15350*/  FADD.FTZ R21, R71, R21 ;  /* 0x0000001547157221 */ /* 0x004fc20000010000 */
[----:B-----5:R-:W-:-:S06]  /*15360*/  FADD.FTZ R132, R105, R132 ;  /* 0x0000008469847221 */ /* 0x020fcc0000010000 */
[----:B------:R-:W2:Y:S01]  /*15370*/  MUFU.EX2 R110, R110 ;  /* 0x0000006e006e7308 */ /* 0x000ea20000000800 */
[----:B------:R-:W-:-:S07]  /*15380*/  FFMA.FTZ R10, R144, R0, -R114 ;  /* 0x00000000900a7223 */ /* 0x000fce0000010872 */
[----:B------:R-:W5:Y:S01]  /*15390*/  MUFU.EX2 R11, R11 ;  /* 0x0000000b000b7308 */ /* 0x000f620000000800 */
[----:B0-----:R-:W-:-:S01]  /*153a0*/  FADD.FTZ R21, R70, R21 ;  /* 0x0000001546157221 */ /* 0x001fc20000010000 */
[----:B---3--:R-:W-:-:S06]  /*153b0*/  FADD.FTZ R132, R115, R132 ;  /* 0x0000008473847221 */ /* 0x008fcc0000010000 */
[----:B------:R-:W0:Y:S01]  /*153c0*/  MUFU.EX2 R111, R111 ;  /* 0x0000006f006f7308 */ /* 0x000e220000000800 */
[----:B------:R-:W-:-:S01]  /*153d0*/  FFMA.FTZ R9, R143, R0, -R114 ;  /* 0x000000008f097223 */ /* 0x000fc20000010872 */
[----:B-1----:R-:W-:Y:S01]  /*153e0*/  FADD.FTZ R21, R109, R21 ;  /* 0x000000156d157221 */ /* 0x002fe20000010000 */
[----:B----4-:R-:W-:-:S05]  /*153f0*/  FADD.FTZ R132, R12, R132 ;  /* 0x000000840c847221 */ /* 0x010fca0000010000 */
[----:B------:R-:W1:Y:S01]  /*15400*/  MUFU.EX2 R112, R112 ;  /* 0x0000007000707308 */ /* 0x000e620000000800 */
[----:B------:R-:W-:-:S01]  /*15410*/  FFMA.FTZ R113, R142, R0, -R114 ;  /* 0x000000008e717223 */ /* 0x000fc20000010872 */
[----:B--2---:R-:W-:Y:S01]  /*15420*/  FADD.FTZ R133, R110, R21 ;  /* 0x000000156e857221 */ /* 0x004fe20000010000 */
[----:B-----5:R-:W-:-:S05]  /*15430*/  FADD.FTZ R132, R11, R132 ;  /* 0x000000840b847221 */ /* 0x020fca0000010000 */
[----:B------:R-:W2:Y:S01]  /*15440*/  MUFU.EX2 R10, R10 ;  /* 0x0000000a000a7308 */ /* 0x000ea20000000800 */
[----:B------:R-:W-:-:S01]  /*15450*/  FFMA.FTZ R114, R141, R0, -R114 ;  /* 0x000000008d727223 */ /* 0x000fc20000010872 */
[----:B0-----:R-:W-:Y:S01]  /*15460*/  FADD.FTZ R132, R111, R132 ;  /* 0x000000846f847221 */ /* 0x001fe20000010000 */
[----:B------:R0:W-:Y:S05]  /*15470*/  STL [R1], R133 ;  /* 0x0000008501007387 */ /* 0x0001ea0000100800 */
[----:B------:R-:W3:Y:S01]  /*15480*/  MUFU.EX2 R9, R9 ;  /* 0x0000000900097308 */ /* 0x000ee20000000800 */
[----:B-1----:R-:W-:-:S07]  /*15490*/  FADD.FTZ R132, R112, R132 ;  /* 0x0000008470847221 */ /* 0x002fce0000010000 */
[----:B------:R-:W1:Y:S01]  /*154a0*/  MUFU.EX2 R113, R113 ;  /* 0x0000007100717308 */ /* 0x000e620000000800 */
[----:B--2---:R-:W-:-:S07]  /*154b0*/  FADD.FTZ R132, R10, R132 ;  /* 0x000000840a847221 */ /* 0x004fce0000010000 */
[----:B------:R-:W2:Y:S01]  /*154c0*/  MUFU.EX2 R114, R114 ;  /* 0x0000007200727308 */ /* 0x000ea20000000800 */
[----:B---3--:R-:W-:-:S04]  /*154d0*/  FADD.FTZ R132, R9, R132 ;  /* 0x0000008409847221 */ /* 0x008fc80000010000 */
[----:B-1----:R-:W-:-:S04]  /*154e0*/  FADD.FTZ R132, R113, R132 ;  /* 0x0000008471847221 */ /* 0x002fc80000010000 */
[----:B--2---:R-:W-:Y:S01]  /*154f0*/  FADD.FTZ R21, R114, R132 ;  /* 0x0000008472157221 */ /* 0x004fe20000010000 */
[----:B0-----:R-:W-:Y:S06]  /*15500*/  @!P0 BRA `(.L_x_1511) ;  /* 0x0000000000048947 */ /* 0x001fec0003800000 */
[----:B------:R-:W-:Y:S01]  /*15510*/  BPT.TRAP 0x1 ;  /* 0x000000040000795c */ /* 0x000fe20000300000 */
.L_x_1511:
[----:B------:R-:W-:Y:S01]  /*15520*/  F2FP.SATFINITE.E4M3.F32.PACK_AB_MERGE_C R107, R108, R107, RZ ;  /* 0x0000006b6c6b723e */ /* 0x000fe200048070ff */
[-C--:B------:R-:W-:Y:S01]  /*15530*/  FMUL.FTZ R108, R24, R106.reuse ;  /* 0x0000006a186c7220 */ /* 0x080fe20000410000 */
[----:B------:R-:W2:Y:S01]  /*15540*/  LDL R132, [R1+0x14] ;  /* 0x0000140001847983 */ /* 0x000ea20000100800 */
[----:B------:R-:W-:Y:S01]  /*15550*/  FMUL.FTZ R25, R25, R106 ;  /* 0x0000006a19197220 */ /* 0x000fe20000410000 */
[----:B------:R-:W-:Y:S01]  /*15560*/  VIADD R15, R15, 0x13260 ;  /* 0x000132600f0f7836 */ /* 0x000fe20000000000 */
[----:B------:R-:W-:Y:S01]  /*15570*/  F2FP.SATFINITE.E4M3.F32.PACK_AB_MERGE_C R113, R114, R113, RZ ;  /* 0x000000717271723e */ /* 0x000fe200048070ff */
[----:B------:R-:W3:Y:S01]  /*15580*/  LDL R24, [R1+0x30] ;  /* 0x0000300001187983 */ /* 0x000ee20000100800 */
[----:B------:R-:W-:Y:S02]  /*15590*/  F2FP.SATFINITE.E4M3.F32.PACK_AB_MERGE_C R105, R115, R105, RZ ;  /* 0x000000697369723e */ /* 0x000fe400048070ff */
[----:B------:R-:W-:Y:S01]  /*155a0*/  F2FP.SATFINITE.E4M3.F32.PACK_AB_MERGE_C R111, R112, R111, RZ ;  /* 0x0000006f706f723e */ /* 0x000fe200048070ff */
[----:B------:R0:W-:Y:S01]  /*155b0*/  STL [R1+0x18], R108 ;  /* 0x0000186c01007387 */ /* 0x0001e20000100800 */
[----:B------:R-:W-:-:S02]  /*155c0*/  F2FP.SATFINITE.E4M3.F32.PACK_AB_MERGE_C R91, R91, R129, RZ ;  /* 0x000000815b5b723e */ /* 0x000fc400048070ff */
[----:B------:R-:W-:Y:S01]  /*155d0*/  F2FP.SATFINITE.E4M3.F32.PACK_AB_MERGE_C R92, R128, R92, RZ ;  /* 0x0000005c805c723e */ /* 0x000fe200048070ff */
[----:B------:R0:W-:Y:S01]  /*155e0*/  STL [R1+0x1c], R25 ;  /* 0x00001c1901007387 */ /* 0x0001e20000100800 */
[----:B------:R-:W-:Y:S01]  /*155f0*/  F2FP.SATFINITE.E4M3.F32.PACK_AB_MERGE_C R139, R9, R10, R113 ;  /* 0x0000000a098b723e */ /* 0x000fe20004807071 */
[----:B------:R-:W-:Y:S01]  /*15600*/  VIADD R9, R14, 0xffffffff ;  /* 0xffffffff0e097836 */ /* 0x000fe20000000000 */
        /* <DEDUP_REMOVED lines=12> */
[----:B------:R-:W-:Y:S01]  /*156d0*/  F2FP.SATFINITE.E4M3.F32.PACK_AB_MERGE_C R109, R110, R109, RZ ;  /* 0x0000006d6e6d723e */ /* 0x000fe200048070ff */
[----:B------:R-:W-:Y:S01]  /*156e0*/  FMUL.FTZ R28, R28, R106 ;  /* 0x0000006a1c1c7220 */ /* 0x000fe20000410000 */
        /* <DEDUP_REMOVED lines=50> */
[----:B--2---:R-:W-:Y:S02]  /*15a10*/  PRMT R15, R132, 0x654, R15 ;  /* 0x00000654840f7816 */ /* 0x004fe4000000000f */
[----:B---3--:R-:W-:Y:S02]  /*15a20*/  ISETP.GT.AND P1, PT, R14, R24, PT ;  /* 0x000000180e00720c */ /* 0x008fe40003f24270 */
[----:B------:R1:W-:Y:S01]  /*15a30*/  SYNCS.ARRIVE.TRANS64.RED.A1T0 RZ, [R15+URZ], RZ ;  /* 0x000000ff0fff79a7 */ /* 0x0003e2000810043f */
[----:B------:R-:W-:Y:S01]  /*15a40*/  IMAD.MOV.U32 R14, RZ, RZ, R9 ;  /* 0x000000ffff0e7224 */ /* 0x000fe200078e0009 */
[----:B-1----:R-:W-:-:S04]  /*15a50*/  F2FP.SATFINITE.E4M3.F32.PACK_AB_MERGE_C R15, R131, R130, RZ ;  /* 0x00000082830f723e */ /* 0x002fc800048070ff */
[----:B------:R-:W-:Y:S01]  /*15a60*/  F2FP.SATFINITE.E4M3.F32.PACK_AB_MERGE_C R152, R88, R89, R15 ;  /* 0x000000595898723e */ /* 0x000fe2000480700f */
[----:B------:R-:W-:-:S04]  /*15a70*/  IMAD.MOV.U32 R15, RZ, RZ, R156 ;  /* 0x000000ffff0f7224 */ /* 0x000fc800078e009c */
[----:B0-----:R-:W-:Y:S05]  /*15a80*/  @P1 BRA `(.L_x_1512) ;  /* 0xffffffd000301947 */ /* 0x001fea000383ffff */
[----:B------:R-:W-:Y:S05]  /*15a90*/  BSYNC B1 ;  /* 0x0000000000017941 */ /* 0x000fea0003800000 */
.L_x_1499:
[----:B------:R-:W-:Y:S05]  /*15aa0*/  BSYNC B0 ;  /* 0x0000000000007941 */ /* 0x000fea0003800000 */
.L_x_1498:
[----:B------:R-:W2:Y:S01]  /*15ab0*/  LDL R10, [R1+0x48] ;  /* 0x00004800010a7983 */ /* 0x000ea20000100800 */
[----:B------:R-:W-:Y:S01]  /*15ac0*/  BSSY B1, `(.L_x_1513) ;  /* 0x00004da000017945 */ /* 0x000fe20003800000 */
[----:B--2---:R-:W-:-:S13]  /*15ad0*/  ISETP.GE.AND P1, PT, R9, R10, PT ;  /* 0x0000000a0900720c */ /* 0x004fda0003f26270 */
[----:B------:R-:W-:Y:S05]  /*15ae0*/  @!P1 BRA `(.L_x_1514) ;  /* 0x0000004c005c9947 */ /* 0x000fea0003800000 */
[----:B-1----:R0:W5:Y:S04]  /*15af0*/  LDL.LU R24, [R1+0x18] ;  /* 0x0000180001187983 */ /* 0x0021680000300800 */
[----:B------:R0:W5:Y:S01]  /*15b00*/  LDL.LU R25, [R1+0x1c] ;  /* 0x00001c0001197983 */ /* 0x0001620000300800 */
[----:B------:R-:W-:Y:S01]  /*15b10*/  BSSY B0, `(.L_x_1515) ;  /* 0x00004ce000007945 */ /* 0x000fe20003800000 */
.L_x_1536:
[----:B------:R-:W-:-:S05]  /*15b20*/  VIADD R12, R23, 0x1 ;  /* 0x00000001170c7836 */ /* 0x000fca0000000000 */
[----:B------:R-:W-:-:S04]  /*15b30*/  ISETP.NE.AND P1, PT, R12, 0x2, PT ;  /* 0x000000020c00780c */ /* 0x000fc80003f25270 */
[----:B------:R-:W-:Y:S02]  /*15b40*/  SEL R13, RZ, 0x1, P1 ;  /* 0x00000001ff0d7807 */ /* 0x000fe40000800000 */
[----:B------:R-:W-:Y:S02]  /*15b50*/  SEL R12, R12, RZ, P1 ;  /* 0x000000ff0c0c7207 */ /* 0x000fe40000800000 */
[----:B------:R-:W-:Y:S01]  /*15b60*/  LOP3.LUT R13, R156, R13, RZ, 0x3c, !PT ;  /* 0x0000000d9c0d7212 */ /* 0x000fe200078e3cff */
[----:B------:R-:W-:Y:S06]  /*15b70*/  @!P0 BRA `(.L_x_1516) ;  /* 0x0000000000048947 */ /* 0x000fec0003800000 */
[----:B------:R-:W-:Y:S01]  /*15b80*/  BPT.TRAP 0x1 ;  /* 0x000000040000795c */ /* 0x000fe20000300000 */
.L_x_1516:
[----:B------:R-:W-:Y:S01]  /*15b90*/  IMAD R11, R12, 0x8, R22 ;  /* 0x000000080c0b7824 */ /* 0x000fe200078e0216 */
[----:B------:R-:W-:-:S04]  /*15ba0*/  SHF.L.U32 R10, R13, 0x1f, RZ ;  /* 0x0000001f0d0a7819 */ /* 0x000fc800000006ff */
[----:B------:R1:W2:Y:S01]  /*15bb0*/  SYNCS.PHASECHK.TRANS64.TRYWAIT P1, [R11+URZ+0x13230], R10 ;  /* 0x0132300a0b0075a7 */ /* 0x0002a2000802017f */
[----:B------:R-:W-:Y:S05]  /*15bc0*/  @!P0 BRA `(.L_x_1517) ;  /* 0x0000000000048947 */ /* 0x000fea0003800000 */
[----:B------:R-:W-:Y:S01]  /*15bd0*/  BPT.TRAP 0x1 ;  /* 0x000000040000795c */ /* 0x000fe20000300000 */
.L_x_1517:
[----:B------:R-:W3:Y:S01]  /*15be0*/  LDL R0, [R1+0x38] ;  /* 0x0000380001007983 */ /* 0x000ee20000100800 */
[----:B------:R-:W-:Y:S01]  /*15bf0*/  BSSY B2, `(.L_x_1518) ;  /* 0x0000007000027945 */ /* 0x000fe20003800000 */
[----:B---3--:R-:W-:-:S04]  /*15c00*/  IMAD R0, R12, 0x280, R0 ;  /* 0x000002800c007824 */ /* 0x008fc800078e0200 */
[C---:B------:R-:W-:Y:S02]  /*15c10*/  VIADD R14, R0.reuse, 0x80 ;  /* 0x00000080000e7836 */ /* 0x040fe40000000000 */
[----:B------:R-:W-:Y:S01]  /*15c20*/  VIADD R20, R0, 0x100 ;  /* 0x0000010000147836 */ /* 0x000fe20000000000 */
[----:B--2---:R-:W-:Y:S06]  /*15c30*/  @P1 BRA `(.L_x_1519) ;  /* 0x0000000000081947 */ /* 0x004fec0003800000 */
[----:B------:R-:W2:Y:S02]  /*15c40*/  SYNCS.PHASECHK.TRANS64.TRYWAIT P1, [R11+URZ+0x13230], R10 ;  /* 0x0132300a0b0075a7 */ /* 0x000ea4000802017f */
[----:B--2---:R-:W-:Y:S05]  /*15c50*/  @!P1 BRA `(.L_x_1520) ;  /* 0x0000011000e09947 */ /* 0x004fea0003800000 */
.L_x_1519:
[----:B------:R-:W-:Y:S05]  /*15c60*/  BSYNC B2 ;  /* 0x0000000000027941 */ /* 0x000fea0003800000 */
.L_x_1518:
[----:B-12---:R-:W-:Y:S01]  /*15c70*/  IMAD.MOV.U32 R10, RZ, RZ, R0 ;  /* 0x000000ffff0a7224 */ /* 0x006fe200078e0000 */
        /* <DEDUP_REMOVED lines=86> */
.L_x_1521:
[----:B------:R-:W-:Y:S01]  /*161e0*/  SHF.L.U32 R0, R156, 0x1f, RZ ;  /* 0x0000001f9c007819 */ /* 0x000fe200000006ff */
[----:B------:R-:W-:-:S04]  /*161f0*/  IMAD R20, R23, 0x8, R22 ;  /* 0x0000000817147824 */ /* 0x000fc800078e0216 */
[----:B------:R1:W2:Y:S01]  /*16200*/  SYNCS.PHASECHK.TRANS64.TRYWAIT P1, [R20+URZ+0x13250], R0 ;  /* 0x01325000140075a7 */ /* 0x0002a2000802017f */
[----:B------:R-:W-:Y:S05]  /*16210*/  @!P0 BRA `(.L_x_1522) ;  /* 0x0000000000048947 */ /* 0x000fea0003800000 */
[----:B------:R-:W-:Y:S01]  /*16220*/  BPT.TRAP 0x1 ;  /* 0x000000040000795c */ /* 0x000fe20000300000 */
.L_x_1522:
[----:B------:R-:W-:Y:S04]  /*16230*/  BSSY B2, `(.L_x_1523) ;  /* 0x0000004000027945 */ /* 0x000fe80003800000 */
[----:B--2---:R-:W-:Y:S05]  /*16240*/  @P1 BRA `(.L_x_1524) ;  /* 0x0000000000081947 */ /* 0x004fea0003800000 */
[----:B------:R-:W2:Y:S02]  /*16250*/  SYNCS.PHASECHK.TRANS64.TRYWAIT P1, [R20+URZ+0x13250], R0 ;  /* 0x01325000140075a7 */ /* 0x000ea4000802017f */
[----:B--2---:R-:W-:Y:S05]  /*16260*/  @!P1 BRA `(.L_x_1525) ;  /* 0x0000010c00709947 */ /* 0x004fea0003800000 */
.L_x_1524:
[----:B------:R-:W-:Y:S05]  /*16270*/  BSYNC B2 ;  /* 0x0000000000027941 */ /* 0x000fea0003800000 */
.L_x_1523:
[----:B-12---:R-:W-:Y:S01]  /*16280*/  VIADD R0, R22, 0x1000 ;  /* 0x0000100016007836 */ /* 0x006fe20000000000 */
[----:B-----5:R-:W-:Y:S01]  /*16290*/  WARPGROUP.ARRIVE ;  /* 0x00000000000079c5 */ /* 0x020fe20000000000 */
        /* <DEDUP_REMOVED lines=39> */
.L_x_1526:
[----:B------:R-:W2:Y:S01]  /*16510*/  LDL R14, [R1+0x34] ;  /* 0x00003400010e7983 */ /* 0x000ea20000100800 */
[----:B------:R-:W1:Y:S03]  /*16520*/  LDC R10, c[0x0][0x448] ;  /* 0x00011200ff0a7b82 */ /* 0x000e660000000800 */
[----:B------:R-:W2:Y:S04]  /*16530*/  LDL R0, [R1+0x44] ;  /* 0x0000440001007983 */ /* 0x000ea80000100800 */
[----:B------:R-:W3:Y:S01]  /*16540*/  LDL R136, [R1+0x28] ;  /* 0x0000280001887983 */ /* 0x000ee20000100800 */
[----:B------:R-:W4:Y:S03]  /*16550*/  LDC R144, c[0x0][0x9e4] ;  /* 0x00027900ff907b82 */ /* 0x000f260000000800 */
[----:B------:R-:W5:Y:S04]  /*16560*/  LDL R143, [R1+0xc] ;  /* 0x00000c00018f7983 */ /* 0x000f680000100800 */
[----:B------:R-:W5:Y:S04]  /*16570*/  LDL R142, [R1+0x4] ;  /* 0x00000400018e7983 */ /* 0x000f680000100800 */
[----:B------:R-:W5:Y:S01]  /*16580*/  LDL R141, [R1+0x14] ;  /* 0x00001400018d7983 */ /* 0x000f620000100800 */
[----:B-1----:R-:W-:-:S13]  /*16590*/  ISETP.NE.AND P1, PT, R10, 0x1, PT ;  /* 0x000000010a00780c */ /* 0x002fda0003f25270 */
[----:B------:R-:W1:Y:S08]  /*165a0*/  @P1 LDC R11, c[0x0][0x44c] ;  /* 0x00011300ff0b1b82 */ /* 0x000e700000000800 */
        /* <DEDUP_REMOVED lines=87> */
[----:B-1----:R-:W-:-:S05]  /*16b20*/  @P1 IMAD.HI.U32 R11, R0, R11, RZ ;  /* 0x0000000b000b1227 */ /* 0x002fca00078e00ff */
[----:B0-----:R-:W-:Y:S01]  /*16b30*/  @P1 SHF.R.U32.HI R0, RZ, R10, R11 ;  /* 0x0000000aff001219 */ /* 0x001fe2000001160b */
        /* <DEDUP_REMOVED lines=19> */
[----:B------:R-:W-:Y:S01]  /*16c70*/  IMAD R56, R12, 0x8, R22 ;  /* 0x000000080c387824 */ /* 0x000fe200078e0216 */
[----:B----4-:R-:W-:-:S02]  /*16c80*/  ISETP.GE.AND P1, PT, R144, 0x1, PT ;  /* 0x000000019000780c */ /* 0x010fc40003f26270 */
[----:B---3--:R-:W-:Y:S01]  /*16c90*/  IADD3 R137, -R136, 0x1, R70 ;  /* 0x0000000188897810 */ /* 0x008fe20007ffe146 */
[----:B------:R-:W1:Y:S01]  /*16ca0*/  MUFU.TANH R10, R10 ;  /* 0x0000000a000a7308 */ /* 0x000e620000002400 */
[----:B------:R-:W-:Y:S02]  /*16cb0*/  VIADD R56, R56, 0x13240 ;  /* 0x0001324038387836 */ /* 0x000fe40000000000 */
[----:B-----5:R-:W-:-:S05]  /*16cc0*/  IADD3 R137, -R142, R137, R143 ;  /* 0x000000898e897210 */ /* 0x020fca0007ffe18f */
[----:B------:R-:W2:Y:S01]  /*16cd0*/  MUFU.TANH R14, R14 ;  /* 0x0000000e000e7308 */ /* 0x000ea20000002400 */
[----:B------:R-:W-:-:S07]  /*16ce0*/  PRMT R56, R141, 0x654, R56 ;  /* 0x000006548d387816 */ /* 0x000fce0000000038 */
        /* <DEDUP_REMOVED lines=59> */
[----:B------:R-:W-:Y:S02]  /*170a0*/  IMAD.IADD R67, R70, 0x1, -R136 ;  /* 0x0000000146437824 */ /* 0x000fe400078e0a88 */
[--C-:B0-----:R-:W-:Y:S02]  /*170b0*/  IMAD.IADD R136, R138, 0x1, R139.reuse ;  /* 0x000000018a887824 */ /* 0x101fe400078e028b */
[----:B------:R-:W-:Y:S01]  /*170c0*/  IMAD.IADD R71, R137, 0x1, R139 ;  /* 0x0000000189477824 */ /* 0x000fe200078e028b */
[----:B--234-:R-:W-:Y:S06]  /*170d0*/  @!P1 BRA `(.L_x_1527) ;  /* 0x0000000000549947 */ /* 0x01cfec0003800000 */
        /* <DEDUP_REMOVED lines=12> */
.L_x_1529:
[----:B------:R-:W-:-:S05]  /*171a0*/  IMAD.U32 R140, RZ, RZ, UR37 ;  /* 0x00000025ff8c7e24 */ /* 0x000fca000f8e00ff */
[----:B------:R-:W-:-:S13]  /*171b0*/  ISETP.NE.AND P1, PT, R140, 0x1, PT ;  /* 0x000000018c00780c */ /* 0x000fda0003f25270 */
[----:B------:R-:W0:Y:S02]  /*171c0*/  @P1 LDC.64 R56, c[0x0][0x9e8] ;  /* 0x00027a00ff381b82 */ /* 0x000e240000000a00 */
[----:B0-----:R-:W-:-:S05]  /*171d0*/  @P1 IMAD.HI.U32 R56, R139, R56, RZ ;  /* 0x000000388b381227 */ /* 0x001fca00078e00ff */
[----:B------:R-:W-:-:S07]  /*171e0*/  @P1 SHF.R.U32.HI R139, RZ, R57, R56 ;  /* 0x00000039ff8b1219 */ /* 0x000fce0000011638 */
.L_x_1530:
[----:B------:R-:W-:Y:S05]  /*171f0*/  BSYNC B2 ;  /* 0x0000000000027941 */ /* 0x000fea0003800000 */
.L_x_1528:
[----:B------:R-:W-:-:S05]  /*17200*/  IMAD R139, R139, R140, R67 ;  /* 0x0000008c8b8b7224 */ /* 0x000fca00078e0243 */
[----:B------:R-:W-:Y:S02]  /*17210*/  VIMNMX R71, R71, R139, !PT ;  /* 0x0000008b47477248 */ /* 0x000fe40007fe0100 */
[----:B------:R-:W-:-:S07]  /*17220*/  VIADDMNMX R136, R139, R140, R136, PT ;  /* 0x0000008c8b887246 */ /* 0x000fce0003800188 */
.L_x_1527:
        /* <DEDUP_REMOVED lines=247> */
.L_x_1533:
[----:B------:R-:W-:-:S05]  /*181a0*/  IMAD.U32 R10, RZ, RZ, UR37 ;  /* 0x00000025ff0a7e24 */ /* 0x000fca000f8e00ff */
[----:B------:R-:W-:-:S13]  /*181b0*/  ISETP.NE.AND P6, PT, R10, 0x1, PT ;  /* 0x000000010a00780c */ /* 0x000fda0003fc5270 */
[----:B------:R-:W0:Y:S02]  /*181c0*/  @P6 LDC.64 R56, c[0x0][0x9e8] ;  /* 0x00027a00ff386b82 */ /* 0x000e240000000a00 */
[----:B0-----:R-:W-:-:S05]  /*181d0*/  @P6 IMAD.HI.U32 R56, R0, R56, RZ ;  /* 0x0000003800386227 */ /* 0x001fca00078e00ff */
[----:B------:R-:W-:-:S07]  /*181e0*/  @P6 SHF.R.U32.HI R0, RZ, R57, R56 ;  /* 0x00000039ff006219 */ /* 0x000fce0000011638 */
.L_x_1534:
[----:B------:R-:W-:Y:S05]  /*181f0*/  BSYNC B2 ;  /* 0x0000000000027941 */ /* 0x000fea0003800000 */
.L_x_1532:
[----:B------:R-:W-:-:S05]  /*18200*/  IMAD R0, R0, R10, R67 ;  /* 0x0000000a00007224 */ /* 0x000fca00078e0243 */
[----:B------:R-:W-:Y:S02]  /*18210*/  VIMNMX R137, R137, R0, !PT ;  /* 0x0000000089897248 */ /* 0x000fe40007fe0100 */
[----:B------:R-:W-:-:S07]  /*18220*/  VIADDMNMX R138, R0, R10, R138, PT ;  /* 0x0000000a008a7246 */ /* 0x000fce000380018a */
.L_x_1531:
        /* <DEDUP_REMOVED lines=8> */
[C---:B------:R-:W-:Y:S02]  /*182b0*/  ISETP.LT.OR P1, PT, R138.reuse, 0x19, P1 ;  /* 0x000000198a00780c */ /* 0x040fe40000f21670 */
[----:B------:R-:W-:Y:S02]  /*182c0*/  ISETP.GT.AND P5, PT, R137, 0x11, !P5 ;  /* 0x000000118900780c */ /* 0x000fe40006fa4270 */
[----:B------:R-:W-:Y:S02]  /*182d0*/  FSEL R129, R129, -INF , !P1 ;  /* 0xff80000081817808 */ /* 0x000fe40004800000 */
[----:B------:R-:W-:Y:S02]  /*182e0*/  LOP3.LUT P1, RZ, R17, 0x1, RZ, 0xc0, !PT ;  /* 0x0000000111ff7812 */ /* 0x000fe4000782c0ff */
[----:B------:R-:W-:-:S02]  /*182f0*/  ISETP.LT.OR P5, PT, R138, 0x12, P5 ;  /* 0x000000128a00780c */ /* 0x000fc40002fa1670 */
[C---:B------:R-:W-:Y:S02]  /*18300*/  ISETP.GT.AND P1, PT, R137.reuse, 0x19, !P1 ;  /* 0x000000198900780c */ /* 0x040fe40004f24270 */
        /* <DEDUP_REMOVED lines=18> */
[C---:B------:R-:W-:Y:S02]  /*18430*/  ISETP.GT.AND P1, PT, R137.reuse, 0x28, !P5 ;  /* 0x000000288900780c */ /* 0x040fe40006f24270 */
        /* <DEDUP_REMOVED lines=89> */
[C---:B------:R-:W-:Y:S02]  /*189d0*/  LOP3.LUT P1, RZ, R16.reuse, 0x2000, RZ, 0xc0, !PT ;  /* 0x0000200010ff7812 */ /* 0x040fe4000782c0ff */
[----:B------:R-:W-:Y:S02]  /*189e0*/  LOP3.LUT P0, RZ, R16, 0x1, RZ, 0xc0, !PT ;  /* 0x0000000110ff7812 */ /* 0x000fe4000780c0ff */
[----:B------:R-:W-:Y:S02]  /*189f0*/  FMNMX.FTZ R0, R72, R0, !PT ;  /* 0x0000000048007209 */ /* 0x000fe40007810000 */
[C---:B------:R-:W-:Y:S02]  /*18a00*/  ISETP.GT.AND P1, PT, R137.reuse, 0x68, !P1 ;  /* 0x000000688900780c */ /* 0x040fe40004f24270 */
[----:B------:R-:W-:-:S02]  /*18a10*/  ISETP.GT.AND P0, PT, R137, RZ, !P0 ;  /* 0x000000ff8900720c */ /* 0x000fc40004704270 */
[----:B------:R-:W-:Y:S02]  /*18a20*/  FMNMX.FTZ R0, R73, R0, !PT ;  /* 0x0000000049007209 */ /* 0x000fe40007810000 */
[C---:B------:R-:W-:Y:S02]  /*18a30*/  ISETP.LT.OR P1, PT, R138.reuse, 0x69, P1 ;  /* 0x000000698a00780c */ /* 0x040fe40000f21670 */
[----:B------:R-:W-:Y:S02]  /*18a40*/  ISETP.LT.OR P0, PT, R138, 0x1, P0 ;  /* 0x000000018a00780c */ /* 0x000fe40000701670 */
[----:B------:R-:W-:Y:S02]  /*18a50*/  FMNMX.FTZ R0, R76, R0, !PT ;  /* 0x000000004c007209 */ /* 0x000fe40007810000 */
[----:B------:R-:W-:Y:S02]  /*18a60*/  FSEL R78, R78, -INF , !P1 ;  /* 0xff8000004e4e7808 */ /* 0x000fe40004800000 */
[----:B------:R-:W-:-:S02]  /*18a70*/  LOP3.LUT P1, RZ, R16, 0x1000, RZ, 0xc0, !PT ;  /* 0x0000100010ff7812 */ /* 0x000fc4000782c0ff */
[----:B------:R-:W-:Y:S02]  /*18a80*/  FSEL R56, R11, -INF , !P0 ;  /* 0xff8000000b387808 */ /* 0x000fe40004000000 */
[----:B------:R-:W-:Y:S02]  /*18a90*/  FMNMX.FTZ R0, R77, R0, !PT ;  /* 0x000000004d007209 */ /* 0x000fe40007810000 */
[----:B------:R-:W-:Y:S02]  /*18aa0*/  ISETP.GT.AND P1, PT, R137, 0x69, !P1 ;  /* 0x000000698900780c */ /* 0x000fe40004f24270 */
[----:B------:R-:W-:Y:S02]  /*18ab0*/  FMNMX.FTZ R11, R56, R3, !PT ;  /* 0x00000003380b7209 */ /* 0x000fe40007810000 */
[----:B------:R-:W-:Y:S02]  /*18ac0*/  FMNMX.FTZ R0, R80, R0, !PT ;  /* 0x0000000050007209 */ /* 0x000fe40007810000 */
[----:B------:R-:W-:-:S02]  /*18ad0*/  ISETP.LT.OR P1, PT, R138, 0x6a, P1 ;  /* 0x0000006a8a00780c */ /* 0x000fc40000f21670 */
[----:B------:R-:W-:Y:S02]  /*18ae0*/  FMNMX.FTZ R11, R15, R11, !PT ;  /* 0x0000000b0f0b7209 */ /* 0x000fe40007810000 */
[----:B------:R-:W-:Y:S02]  /*18af0*/  FMNMX.FTZ R0, R81, R0, !PT ;  /* 0x0000000051007209 */ /* 0x000fe40007810000 */
[----:B------:R-:W-:Y:S02]  /*18b00*/  FSEL R79, R79, -INF , !P1 ;  /* 0xff8000004f4f7808 */ /* 0x000fe40004800000 */
[----:B------:R-:W-:Y:S02]  /*18b10*/  FMNMX.FTZ R11, R121, R11, !PT ;  /* 0x0000000b790b7209 */ /* 0x000fe40007810000 */
[----:B------:R-:W-:Y:S02]  /*18b20*/  LOP3.LUT P1, RZ, R16, 0x800, RZ, 0xc0, !PT ;  /* 0x0000080010ff7812 */ /* 0x000fe4000782c0ff */
[----:B------:R-:W-:-:S02]  /*18b30*/  FMNMX.FTZ R0, R84, R0, !PT ;  /* 0x0000000054007209 */ /* 0x000fc40007810000 */
[----:B------:R-:W-:Y:S02]  /*18b40*/  FMNMX.FTZ R11, R122, R11, !PT ;  /* 0x0000000b7a0b7209 */ /* 0x000fe40007810000 */
[----:B------:R-:W-:Y:S02]  /*18b50*/  ISETP.GT.AND P1, PT, R137, 0x70, !P1 ;  /* 0x000000708900780c */ /* 0x000fe40004f24270 */
[----:B------:R-:W-:Y:S02]  /*18b60*/  FMNMX.FTZ R0, R85, R0, !PT ;  /* 0x0000000055007209 */ /* 0x000fe40007810000 */
[----:B------:R-:W-:Y:S02]  /*18b70*/  FMNMX.FTZ R11, R125, R11, !PT ;  /* 0x0000000b7d0b7209 */ /* 0x000fe40007810000 */
[----:B------:R-:W-:Y:S02]  /*18b80*/  ISETP.LT.OR P1, PT, R138, 0x71, P1 ;  /* 0x000000718a00780c */ /* 0x000fe40000f21670 */
[----:B------:R-:W-:-:S02]  /*18b90*/  FMNMX.FTZ R0, R132, R0, !PT ;  /* 0x0000000084007209 */ /* 0x000fc40007810000 */
[----:B------:R-:W-:Y:S02]  /*18ba0*/  FMNMX.FTZ R11, R126, R11, !PT ;  /* 0x0000000b7e0b7209 */ /* 0x000fe40007810000 */
[----:B------:R-:W-:Y:S02]  /*18bb0*/  FSEL R82, R82, -INF , !P1 ;  /* 0xff80000052527808 */ /* 0x000fe40004800000 */
[----:B------:R-:W-:Y:S02]  /*18bc0*/  LOP3.LUT P1, RZ, R16, 0x400, RZ, 0xc0, !PT ;  /* 0x0000040010ff7812 */ /* 0x000fe4000782c0ff */
[----:B------:R-:W-:Y:S02]  /*18bd0*/  FMNMX.FTZ R0, R133, R0, !PT ;  /* 0x0000000085007209 */ /* 0x000fe40007810000 */
[----:B------:R-:W-:Y:S02]  /*18be0*/  FMNMX.FTZ R11, R129, R11, !PT ;  /* 0x0000000b810b7209 */ /* 0x000fe40007810000 */
[----:B------:R-:W-:-:S02]  /*18bf0*/  ISETP.GT.AND P1, PT, R137, 0x71, !P1 ;  /* 0x000000718900780c */ /* 0x000fc40004f24270 */
[----:B------:R-:W-:Y:S02]  /*18c00*/  FMNMX.FTZ R0, R134, R0, !PT ;  /* 0x0000000086007209 */ /* 0x000fe40007810000 */
[----:B------:R-:W-:Y:S02]  /*18c10*/  FMNMX.FTZ R11, R130, R11, !PT ;  /* 0x0000000b820b7209 */ /* 0x000fe40007810000 */
[----:B------:R-:W-:Y:S02]  /*18c20*/  ISETP.LT.OR P1, PT, R138, 0x72, P1 ;  /* 0x000000728a00780c */ /* 0x000fe40000f21670 */
[----:B------:R-:W-:Y:S02]  /*18c30*/  FMNMX.FTZ R0, R135, R0, !PT ;  /* 0x0000000087007209 */ /* 0x000fe40007810000 */
[----:B------:R-:W-:Y:S02]  /*18c40*/  FMNMX.FTZ R11, R106, R11, !PT ;  /* 0x0000000b6a0b7209 */ /* 0x000fe40007810000 */
[----:B------:R-:W-:-:S02]  /*18c50*/  FSEL R83, R83, -INF , !P1 ;  /* 0xff80000053537808 */ /* 0x000fc40004800000 */
[----:B------:R-:W-:Y:S02]  /*18c60*/  FMNMX.FTZ R0, R63, R0, !PT ;  /* 0x000000003f007209 */ /* 0x000fe40007810000 */
[----:B------:R-:W-:Y:S02]  /*18c70*/  LOP3.LUT P1, RZ, R16, 0x200, RZ, 0xc0, !PT ;  /* 0x0000020010ff7812 */ /* 0x000fe4000782c0ff */
[----:B------:R-:W-:Y:S02]  /*18c80*/  FMNMX.FTZ R11, R107, R11, !PT ;  /* 0x0000000b6b0b7209 */ /* 0x000fe40007810000 */
[----:B------:R-:W-:Y:S02]  /*18c90*/  FMNMX.FTZ R0, R65, R0, !PT ;  /* 0x0000000041007209 */ /* 0x000fe40007810000 */
[----:B------:R-:W-:Y:S02]  /*18ca0*/  ISETP.GT.AND P1, PT, R137, 0x78, !P1 ;  /* 0x000000788900780c */ /* 0x000fe40004f24270 */
[----:B------:R-:W-:-:S02]  /*18cb0*/  FMNMX.FTZ R11, R110, R11, !PT ;  /* 0x0000000b6e0b7209 */ /* 0x000fc40007810000 */
[----:B------:R-:W-:Y:S02]  /*18cc0*/  LOP3.LUT P5, RZ, R16, 0x40, RZ, 0xc0, !PT ;  /* 0x0000004010ff7812 */ /* 0x000fe400078ac0ff */
[----:B------:R-:W-:Y:S02]  /*18cd0*/  FMNMX.FTZ R0, R68, R0, !PT ;  /* 0x0000000044007209 */ /* 0x000fe40007810000 */
[----:B------:R-:W-:Y:S02]  /*18ce0*/  ISETP.LT.OR P1, PT, R138, 0x79, P1 ;  /* 0x000000798a00780c */ /* 0x000fe40000f21670 */
[----:B------:R-:W-:Y:S02]  /*18cf0*/  FMNMX.FTZ R11, R111, R11, !PT ;  /* 0x0000000b6f0b7209 */ /* 0x000fe40007810000 */
[----:B------:R-:W-:Y:S02]  /*18d00*/  ISETP.GT.AND P5, PT, R137, 0x81, !P5 ;  /* 0x000000818900780c */ /* 0x000fe40006fa4270 */
[----:B------:R-:W-:-:S02]  /*18d10*/  FMNMX.FTZ R0, R69, R0, !PT ;  /* 0x0000000045007209 */ /* 0x000fc40007810000 */
[----:B------:R-:W-:Y:S02]  /*18d20*/  FSEL R86, R86, -INF , !P1 ;  /* 0xff80000056567808 */ /* 0x000fe40004800000 */
[----:B------:R-:W-:Y:S01]  /*18d30*/  LOP3.LUT P1, RZ, R16, 0x100, RZ, 0xc0, !PT ;  /* 0x0000010010ff7812 */ /* 0x000fe2000782c0ff */
[----:B------:R-:W0:Y:S01]  /*18d40*/  SHFL.BFLY PT, R10, R0, 0x2, 0x1f ;  /* 0x0c401f00000a7f89 */ /* 0x000e2200000e0000 */
[----:B------:R-:W-:Y:S02]  /*18d50*/  FMNMX.FTZ R11, R114, R11, !PT ;  /* 0x0000000b720b7209 */ /* 0x000fe40007810000 */
[----:B------:R-:W-:Y:S02]  /*18d60*/  ISETP.GT.AND P1, PT, R137, 0x79, !P1 ;  /* 0x000000798900780c */ /* 0x000fe40004f24270 */
[----:B------:R-:W-:Y:S02]  /*18d70*/  FMNMX.FTZ R11, R115, R11, !PT ;  /* 0x0000000b730b7209 */ /* 0x000fe40007810000 */
[----:B------:R-:W-:-:S02]  /*18d80*/  LOP3.LUT R17, R17, 0xffffff7f, RZ, 0xc0, !PT ;  /* 0xffffff7f11117812 */ /* 0x000fc400078ec0ff */
[----:B------:R-:W-:Y:S02]  /*18d90*/  ISETP.LT.OR P1, PT, R138, 0x7a, P1 ;  /* 0x0000007a8a00780c */ /* 0x000fe40000f21670 */
[----:B------:R-:W-:Y:S02]  /*18da0*/  FMNMX.FTZ R11, R118, R11, !PT ;  /* 0x0000000b760b7209 */ /* 0x000fe40007810000 */
[----:B------:R-:W-:Y:S02]  /*18db0*/  @P5 LOP3.LUT R17, R17, 0x80, RZ, 0xfc, !PT ;  /* 0x0000008011115812 */ /* 0x000fe400078efcff */
[----:B------:R-:W-:Y:S02]  /*18dc0*/  FSEL R87, R87, -INF , !P1 ;  /* 0xff80000057577808 */ /* 0x000fe40004800000 */
[----:B------:R-:W-:Y:S02]  /*18dd0*/  FMNMX.FTZ R11, R119, R11, !PT ;  /* 0x0000000b770b7209 */ /* 0x000fe40007810000 */
[----:B------:R-:W-:-:S02]  /*18de0*/  LOP3.LUT P1, RZ, R16, 0x80, RZ, 0xc0, !PT ;  /* 0x0000008010ff7812 */ /* 0x000fc4000782c0ff */
[----:B------:R-:W-:Y:S02]  /*18df0*/  LOP3.LUT P5, RZ, R17, 0x4, RZ, 0xc0, !PT ;  /* 0x0000000411ff7812 */ /* 0x000fe400078ac0ff */
[----:B------:R-:W-:Y:S02]  /*18e00*/  FMNMX.FTZ R11, R90, R11, !PT ;  /* 0x0000000b5a0b7209 */ /* 0x000fe40007810000 */
[C---:B------:R-:W-:Y:S02]  /*18e10*/  ISETP.GT.AND P1, PT, R137.reuse, 0x80, !P1 ;  /* 0x000000808900780c */ /* 0x040fe40004f24270 */
[----:B------:R-:W-:Y:S02]  /*18e20*/  ISETP.GT.AND P5, PT, R137, 0x99, !P5 ;  /* 0x000000998900780c */ /* 0x000fe40006fa4270 */
[----:B------:R-:W-:Y:S02]  /*18e30*/  FMNMX.FTZ R11, R91, R11, !PT ;  /* 0x0000000b5b0b7209 */ /* 0x000fe40007810000 */
[----:B------:R-:W-:-:S02]  /*18e40*/  ISETP.LT.OR P1, PT, R138, 0x81, P1 ;  /* 0x000000818a00780c */ /* 0x000fc40000f21670 */
[----:B------:R-:W-:Y:S02]  /*18e50*/  FMNMX.FTZ R11, R94, R11, !PT ;  /* 0x0000000b5e0b7209 */ /* 0x000fe40007810000 */
[----:B------:R-:W-:Y:S02]  /*18e60*/  FSEL R131, R131, -INF , !P1 ;  /* 0xff80000083837808 */ /* 0x000fe40004800000 */
[C---:B------:R-:W-:Y:S02]  /*18e70*/  LOP3.LUT P4, RZ, R16.reuse, 0x20, RZ, 0xc0, !PT ;  /* 0x0000002010ff7812 */ /* 0x040fe4000788c0ff */
[C---:B------:R-:W-:Y:S02]  /*18e80*/  LOP3.LUT P6, RZ, R16.reuse, 0x10, RZ, 0xc0, !PT ;  /* 0x0000001010ff7812 */ /* 0x040fe400078cc0ff */
[C---:B------:R-:W-:Y:S02]  /*18e90*/  LOP3.LUT P3, RZ, R16.reuse, 0x8, RZ, 0xc0, !PT ;  /* 0x0000000810ff7812 */ /* 0x040fe4000786c0ff */
[----:B------:R-:W-:-:S02]  /*18ea0*/  LOP3.LUT P2, RZ, R16, 0x4, RZ, 0xc0, !PT ;  /* 0x0000000410ff7812 */ /* 0x000fc4000784c0ff */
[C---:B------:R-:W-:Y:S02]  /*18eb0*/  LOP3.LUT P1, RZ, R16.reuse, 0x2, RZ, 0xc0, !PT ;  /* 0x0000000210ff7812 */ /* 0x040fe4000782c0ff */
[----:B------:R-:W-:Y:S02]  /*18ec0*/  LOP3.LUT R16, R16, 0xfffffffd, RZ, 0xc0, !PT ;  /* 0xfffffffd10107812 */ /* 0x000fe400078ec0ff */
[----:B0-----:R-:W-:Y:S02]  /*18ed0*/  FMNMX.FTZ R10, R0, R10, !PT ;  /* 0x0000000a000a7209 */ /* 0x001fe40007810000 */
[----:B------:R-:W-:Y:S02]  /*18ee0*/  FMNMX.FTZ R11, R95, R11, !PT ;  /* 0x0000000b5f0b7209 */ /* 0x000fe40007810000 */
[----:B------:R-:W-:Y:S01]  /*18ef0*/  @P5 LOP3.LUT R16, R16, 0x2, RZ, 0xfc, !PT ;  /* 0x0000000210105812 */ /* 0x000fe200078efcff */
[----:B------:R-:W0:Y:S01]  /*18f00*/  SHFL.BFLY PT, R0, R10, 0x1, 0x1f ;  /* 0x0c201f000a007f89 */ /* 0x000e2200000e0000 */
[----:B------:R-:W-:-:S02]  /*18f10*/  LOP3.LUT P5, RZ, R17, 0x80, RZ, 0xc0, !PT ;  /* 0x0000008011ff7812 */ /* 0x000fc400078ac0ff */
[----:B------:R-:W-:Y:S02]  /*18f20*/  FMNMX.FTZ R11, R98, R11, !PT ;  /* 0x0000000b620b7209 */ /* 0x000fe40007810000 */
[----:B------:R-:W-:Y:S02]  /*18f30*/  ISETP.LT.OR P5, PT, R138, 0x82, P5 ;  /* 0x000000828a00780c */ /* 0x000fe40002fa1670 */
[----:B------:R-:W-:Y:S02]  /*18f40*/  FMNMX.FTZ R11, R99, R11, !PT ;  /* 0x0000000b630b7209 */ /* 0x000fe40007810000 */
[----:B------:R-:W-:Y:S02]  /*18f50*/  ISETP.GT.AND P4, PT, R137, 0x88, !P4 ;  /* 0x000000888900780c */ /* 0x000fe40006784270 */
[----:B------:R-:W-:Y:S02]  /*18f60*/  FMNMX.FTZ R11, R102, R11, !PT ;  /* 0x0000000b660b7209 */ /* 0x000fe40007810000 */
[----:B------:R-:W-:-:S02]  /*18f70*/  LOP3.LUT R16, R16, 0xfffffff7, RZ, 0xc0, !PT ;  /* 0xfffffff710107812 */ /* 0x000fc400078ec0ff */
[----:B------:R-:W-:Y:S02]  /*18f80*/  FMNMX.FTZ R11, R103, R11, !PT ;  /* 0x0000000b670b7209 */ /* 0x000fe40007810000 */
[----:B------:R-:W-:Y:S02]  /*18f90*/  ISETP.LT.OR P4, PT, R138, 0x89, P4 ;  /* 0x000000898a00780c */ /* 0x000fe40002781670 */
[----:B------:R-:W-:Y:S02]  /*18fa0*/  FMNMX.FTZ R11, R74, R11, !PT ;  /* 0x0000000b4a0b7209 */ /* 0x000fe40007810000 */
[----:B------:R-:W-:Y:S02]  /*18fb0*/  @P5 LOP3.LUT R16, R16, 0x8, RZ, 0xfc, !PT ;  /* 0x0000000810105812 */ /* 0x000fe400078efcff */
[----:B------:R-:W-:Y:S02]  /*18fc0*/  FMNMX.FTZ R11, R75, R11, !PT ;  /* 0x0000000b4b0b7209 */ /* 0x000fe40007810000 */
[----:B------:R-:W-:-:S02]  /*18fd0*/  LOP3.LUT P5, RZ, R16, 0x2, RZ, 0xc0, !PT ;  /* 0x0000000210ff7812 */ /* 0x000fc400078ac0ff */
[----:B------:R-:W-:Y:S02]  /*18fe0*/  LOP3.LUT R16, R16, 0xfffffffb, RZ, 0xc0, !PT ;  /* 0xfffffffb10107812 */ /* 0x000fe400078ec0ff */
[----:B------:R-:W-:Y:S02]  /*18ff0*/  ISETP.GT.AND P6, PT, R137, 0x89, !P6 ;  /* 0x000000898900780c */ /* 0x000fe400077c4270 */
[----:B0-----:R-:W-:Y:S02]  /*19000*/  FMNMX.FTZ R10, R10, R0, !PT ;  /* 0x000000000a0a7209 */ /* 0x001fe40007810000 */
[----:B------:R-:W-:Y:S02]  /*19010*/  FMNMX.FTZ R11, R78, R11, !PT ;  /* 0x0000000b4e0b7209 */ /* 0x000fe40007810000 */
[----:B------:R-:W-:Y:S02]  /*19020*/  @P4 LOP3.LUT R16, R16, 0x4, RZ, 0xfc, !PT ;  /* 0x0000000410104812 */ /* 0x000fe400078efcff */
[----:B------:R-:W-:-:S02]  /*19030*/  ISETP.LT.OR P4, PT, R138, 0x8a, P6 ;  /* 0x0000008a8a00780c */ /* 0x000fc40003781670 */
[C---:B------:R-:W-:Y:S02]  /*19040*/  FSETP.NEU.FTZ.AND P6, PT, R10.reuse, -INF , PT ;  /* 0xff8000000a00780b */ /* 0x040fe40003fdd000 */
[----:B------:R-:W-:Y:S02]  /*19050*/  FMNMX.FTZ R11, R79, R11, !PT ;  /* 0x0000000b4f0b7209 */ /* 0x000fe40007810000 */
[----:B------:R-:W-:Y:S02]  /*19060*/  FSEL R0, R10, RZ, P6 ;  /* 0x000000ff0a007208 */ /* 0x000fe40003000000 */
[----:B------:R-:W-:Y:S02]  /*19070*/  FMNMX.FTZ R11, R82, R11, !PT ;  /* 0x0000000b520b7209 */ /* 0x000fe40007810000 */
[----:B------:R-:W-:Y:S01]  /*19080*/  LOP3.LUT R17, R17, 0xffffffbf, RZ, 0xc0, !PT ;  /* 0xffffffbf11117812 */ /* 0x000fe200078ec0ff */
[----:B------:R-:W-:-:S01]  /*19090*/  FADD.FTZ R8, -R0, R8 ;  /* 0x0000000800087221 */ /* 0x000fc20000010100 */
[----:B------:R-:W-:Y:S01]  /*190a0*/  FMNMX.FTZ R11, R83, R11, !PT ;  /* 0x0000000b530b7209 */ /* 0x000fe20007810000 */
[----:B------:R-:W-:Y:S01]  /*190b0*/  IMAD.U32 R0, RZ, RZ, UR36 ;  /* 0x00000024ff007e24 */ /* 0x000fe2000f8e00ff */
[----:B------:R-:W-:-:S02]  /*190c0*/  @P4 LOP3.LUT R17, R17, 0x40, RZ, 0xfc, !PT ;  /* 0x0000004011114812 */ /* 0x000fc400078efcff */
[----:B------:R-:W-:Y:S01]  /*190d0*/  FMNMX.FTZ R11, R86, R11, !PT ;  /* 0x0000000b560b7209 */ /* 0x000fe20007810000 */
[-C--:B------:R-:W-:Y:S01]  /*190e0*/  FFMA.FTZ R57, R10, R0.reuse, -8 ;  /* 0xc10000000a397423 */ /* 0x080fe20000010000 */
[----:B------:R-:W-:Y:S01]  /*190f0*/  LOP3.LUT P4, RZ, R16, 0x8, RZ, 0xc0, !PT ;  /* 0x0000000810ff7812 */ /* 0x000fe2000788c0ff */
[-C--:B------:R-:W-:Y:S01]  /*19100*/  FMUL.FTZ R8, R8, R0.reuse ;  /* 0x0000000008087220 */ /* 0x080fe20000410000 */
[----:B------:R-:W-:Y:S02]  /*19110*/  FMNMX.FTZ R11, R87, R11, !PT ;  /* 0x0000000b570b7209 */ /* 0x000fe40007810000 */
[----:B------:R-:W-:Y:S02]  /*19120*/  FSEL R57, R57, RZ, P6 ;  /* 0x000000ff39397208 */ /* 0x000fe40003000000 */
[----:B------:R-:W-:Y:S01]  /*19130*/  LOP3.LUT P6, RZ, R16, 0x4, RZ, 0xc0, !PT ;  /* 0x0000000410ff7812 */ /* 0x000fe200078cc0ff */
[----:B------:R-:W-:Y:S01]  /*19140*/  MUFU.EX2 R8, R8 ;  /* 0x0000000800087308 */ /* 0x000fe20000000800 */
[----:B------:R-:W-:Y:S01]  /*19150*/  FSEL R58, R58, -INF , !P4 ;  /* 0xff8000003a3a7808 */ /* 0x000fe20006000000 */
[-CC-:B------:R-:W-:Y:S01]  /*19160*/  FFMA.FTZ R139, R139, R0.reuse, -R57.reuse ;  /* 0x000000008b8b7223 */ /* 0x180fe20000010839 */
[----:B------:R-:W-:Y:S01]  /*19170*/  FMNMX.FTZ R11, R131, R11, !PT ;  /* 0x0000000b830b7209 */ /* 0x000fe20007810000 */
[-CC-:B------:R-:W-:Y:S01]  /*19180*/  FFMA.FTZ R14, R14, R0.reuse, -R57.reuse ;  /* 0x000000000e0e7223 */ /* 0x180fe20000010839 */
[----:B------:R-:W-:Y:S01]  /*19190*/  ISETP.GT.AND P3, PT, R137, 0x90, !P3 ;  /* 0x000000908900780c */ /* 0x000fe20005f64270 */
[-CC-:B------:R-:W-:Y:S01]  /*191a0*/  FFMA.FTZ R23, R23, R0.reuse, -R57.reuse ;  /* 0x0000000017177223 */ /* 0x180fe20000010839 */
[----:B------:R-:W-:Y:S01]  /*191b0*/  LOP3.LUT P4, RZ, R17, 0x40, RZ, 0xc0, !PT ;  /* 0x0000004011ff7812 */ /* 0x000fe2000788c0ff */
[----:B------:R-:W2:Y:S01]  /*191c0*/  MUFU.EX2 R139, R139 ;  /* 0x0000008b008b7308 */ /* 0x000ea20000000800 */
[----:B------:R-:W-:Y:S01]  /*191d0*/  FSEL R59, R59, -INF , !P6 ;  /* 0xff8000003b3b7808 */ /* 0x000fe20007000000 */
[-CC-:B------:R-:W-:Y:S01]  /*191e0*/  FFMA.FTZ R120, R120, R0.reuse, -R57.reuse ;  /* 0x0000000078787223 */ /* 0x180fe20000010839 */
[----:B------:R-:W-:Y:S01]  /*191f0*/  FMNMX.FTZ R11, R58, R11, !PT ;  /* 0x0000000b3a0b7209 */ /* 0x000fe20007810000 */
[-CC-:B------:R-:W-:Y:S01]  /*19200*/  FFMA.FTZ R123, R123, R0.reuse, -R57.reuse ;  /* 0x000000007b7b7223 */ /* 0x180fe20000010839 */
[----:B------:R-:W-:Y:S01]  /*19210*/  ISETP.GT.AND P2, PT, R137, 0x91, !P2 ;  /* 0x000000918900780c */ /* 0x000fe20005744270 */
[-CC-:B------:R-:W-:Y:S01]  /*19220*/  FFMA.FTZ R124, R124, R0.reuse, -R57.reuse ;  /* 0x000000007c7c7223 */ /* 0x180fe20000010839 */
[----:B------:R-:W-:Y:S01]  /*19230*/  ISETP.LT.OR P3, PT, R138, 0x91, P3 ;  /* 0x000000918a00780c */ /* 0x000fe20001f61670 */
[----:B------:R-:W-:Y:S01]  /*19240*/  MUFU.EX2 R14, R14 ;  /* 0x0000000e000e7308 */ /* 0x000fe20000000800 */
        /* <DEDUP_REMOVED lines=12> */
[----:B------:R-:W-:Y:S01]  /*19310*/  ISETP.LT.OR P1, PT, R138, 0x99, P1 ;  /* 0x000000998a00780c */ /* 0x000fe20000f21670 */
[-CC-:B------:R-:W-:Y:S01]  /*19320*/  FFMA.FTZ R109, R109, R0.reuse, -R57.reuse ;  /* 0x000000006d6d7223 */ /* 0x180fe20000010839 */
[----:B------:R-:W-:Y:S01]  /*19330*/  FSEL R62, R62, -INF , !P2 ;  /* 0xff8000003e3e7808 */ /* 0x000fe20005000000 */
[----:B------:R-:W-:Y:S01]  /*19340*/  MUFU.EX2 R120, R120 ;  /* 0x0000007800787308 */ /* 0x000fe20000000800 */
[----:B------:R-:W-:Y:S01]  /*19350*/  FMNMX.FTZ R11, R61, R11, !PT ;  /* 0x0000000b3d0b7209 */ /* 0x000fe20007810000 */
[-CC-:B------:R-:W-:Y:S01]  /*19360*/  FFMA.FTZ R112, R112, R0.reuse, -R57.reuse ;  /* 0x0000000070707223 */ /* 0x180fe20000010839 */
[----:B------:R-:W-:Y:S01]  /*19370*/  ISETP.LT.OR P5, PT, R138, 0x9a, P5 ;  /* 0x0000009a8a00780c */ /* 0x000fe20002fa1670 */
[-CC-:B------:R-:W-:Y:S01]  /*19380*/  FFMA.FTZ R113, R113, R0.reuse, -R57.reuse ;  /* 0x0000000071717223 */ /* 0x180fe20000010839 */
[----:B------:R-:W-:Y:S01]  /*19390*/  FSEL R64, R64, -INF , !P1 ;  /* 0xff80000040407808 */ /* 0x000fe20004800000 */
[-CC-:B------:R-:W-:Y:S01]  /*193a0*/  FFMA.FTZ R116, R116, R0.reuse, -R57.reuse ;  /* 0x0000000074747223 */ /* 0x180fe20000010839 */
[----:B------:R-:W-:Y:S01]  /*193b0*/  FMNMX.FTZ R11, R62, R11, !PT ;  /* 0x0000000b3e0b7209 */ /* 0x000fe20007810000 */
[----:B------:R-:W-:Y:S01]  /*193c0*/  MUFU.EX2 R123, R123 ;  /* 0x0000007b007b7308 */ /* 0x000fe20000000800 */
[----:B------:R-:W-:Y:S01]  /*193d0*/  FSEL R66, R66, -INF , !P5 ;  /* 0xff80000042427808 */ /* 0x000fe20006800000 */
[-CC-:B------:R-:W-:Y:S01]  /*193e0*/  FFMA.FTZ R117, R117, R0.reuse, -R57.reuse ;  /* 0x0000000075757223 */ /* 0x180fe20000010839 */
[----:B------:R-:W-:Y:S01]  /*193f0*/  FMNMX.FTZ R11, R64, R11, !PT ;  /* 0x0000000b400b7209 */ /* 0x000fe20007810000 */
[-CC-:B------:R-:W-:Y:S01]  /*19400*/  FFMA.FTZ R88, R88, R0.reuse, -R57.reuse ;  /* 0x0000000058587223 */ /* 0x180fe20000010839 */
[----:B------:R-:W-:-:S01]  /*19410*/  FFMA.FTZ R89, R89, R0, -R57 ;  /* 0x0000000059597223 */ /* 0x000fc20000010839 */
[-CC-:B------:R-:W-:Y:S01]  /*19420*/  FFMA.FTZ R92, R92, R0.reuse, -R57.reuse ;  /* 0x000000005c5c7223 */ /* 0x180fe20000010839 */
[----:B------:R-:W-:Y:S01]  /*19430*/  FMNMX.FTZ R11, R66, R11, !PT ;  /* 0x0000000b420b7209 */ /* 0x000fe20007810000 */
[----:B------:R-:W-:Y:S01]  /*19440*/  MUFU.EX2 R124, R124 ;  /* 0x0000007c007c7308 */ /* 0x000fe20000000800 */
[----:B------:R-:W-:-:S01]  /*19450*/  FFMA.FTZ R93, R93, R0, -R57 ;  /* 0x000000005d5d7223 */ /* 0x000fc20000010839 */
[-CC-:B------:R-:W-:Y:S01]  /*19460*/  FFMA.FTZ R96, R96, R0.reuse, -R57.reuse ;  /* 0x0000000060607223 */ /* 0x180fe20000010839 */
[----:B------:R-:W-:-:S01]  /*19470*/  FFMA.FTZ R97, R97, R0, -R57 ;  /* 0x0000000061617223 */ /* 0x000fc20000010839 */
[----:B------:R-:W0:Y:S01]  /*19480*/  SHFL.BFLY PT, R67, R11, 0x2, 0x1f ;  /* 0x0c401f000b437f89 */ /* 0x000e2200000e0000 */
        /* <DEDUP_REMOVED lines=18> */
[----:B------:R-:W-:Y:S01]  /*195b0*/  MUFU.EX2 R127, R127 ;  /* 0x0000007f007f7308 */ /* 0x000fe20000000800 */
[----:B------:R-:W-:-:S02]  /*195c0*/  LOP3.LUT P0, RZ, R17, 0x20, RZ, 0xc0, !PT ;  /* 0x0000002011ff7812 */ /* 0x000fc4000780c0ff */
[----:B0-----:R-:W-:-:S05]  /*195d0*/  FMNMX.FTZ R11, R11, R67, !PT ;  /* 0x000000430b0b7209 */ /* 0x001fca0007810000 */
        /* <DEDUP_REMOVED lines=189> */
[----:B0-----:R-:W-:-:S05]  /*1a1b0*/  FADD.FTZ R69, R57, R21 ;  /* 0x0000001539457221 */ /* 0x001fca0000010000 */
[----:B------:R0:W-:Y:S02]  /*1a1c0*/  STL [R1], R69 ;  /* 0x0000004501007387 */ /* 0x0001e40000100800 */
[----:B------:R-:W3:Y:S01]  /*1a1d0*/  MUFU.EX2 R60, R60 ;  /* 0x0000003c003c7308 */ /* 0x000ee20000000800 */
[----:B-1----:R-:W-:-:S07]  /*1a1e0*/  FADD.FTZ R67, R58, R67 ;  /* 0x000000433a437221 */ /* 0x002fce0000010000 */
[----:B------:R-:W1:Y:S01]  /*1a1f0*/  MUFU.EX2 R61, R61 ;  /* 0x0000003d003d7308 */ /* 0x000e620000000800 */
[----:B--2---:R-:W-:-:S07]  /*1a200*/  FADD.FTZ R67, R59, R67 ;  /* 0x000000433b437221 */ /* 0x004fce0000010000 */
[----:B------:R-:W2:Y:S01]  /*1a210*/  MUFU.EX2 R62, R62 ;  /* 0x0000003e003e7308 */ /* 0x000ea20000000800 */
[----:B---3--:R-:W-:-:S07]  /*1a220*/  FADD.FTZ R67, R60, R67 ;  /* 0x000000433c437221 */ /* 0x008fce0000010000 */
[----:B------:R-:W3:Y:S01]  /*1a230*/  MUFU.EX2 R64, R64 ;  /* 0x0000004000407308 */ /* 0x000ee20000000800 */
[----:B-1----:R-:W-:-:S07]  /*1a240*/  FADD.FTZ R67, R61, R67 ;  /* 0x000000433d437221 */ /* 0x002fce0000010000 */
[----:B------:R-:W1:Y:S01]  /*1a250*/  MUFU.EX2 R66, R66 ;  /* 0x0000004200427308 */ /* 0x000e620000000800 */
[----:B--2---:R-:W-:-:S04]  /*1a260*/  FADD.FTZ R67, R62, R67 ;  /* 0x000000433e437221 */ /* 0x004fc80000010000 */
[----:B---3--:R-:W-:-:S04]  /*1a270*/  FADD.FTZ R67, R64, R67 ;  /* 0x0000004340437221 */ /* 0x008fc80000010000 */
[----:B-1----:R-:W-:Y:S01]  /*1a280*/  FADD.FTZ R21, R66, R67 ;  /* 0x0000004342157221 */ /* 0x002fe20000010000 */
[----:B0-----:R-:W-:Y:S06]  /*1a290*/  @!P0 BRA `(.L_x_1535) ;  /* 0x0000000000048947 */ /* 0x001fec0003800000 */
[----:B------:R-:W-:Y:S01]  /*1a2a0*/  BPT.TRAP 0x1 ;  /* 0x000000040000795c */ /* 0x000fe20000300000 */
.L_x_1535:
[----:B------:R-:W-:Y:S01]  /*1a2b0*/  F2FP.SATFINITE.E4M3.F32.PACK_AB_MERGE_C R23, R120, R23, RZ ;  /* 0x000000177817723e */ /* 0x000fe200048070ff */
[----:B------:R-:W-:Y:S01]  /*1a2c0*/  IMAD.MOV.U32 R67, RZ, RZ, R141 ;  /* 0x000000ffff437224 */ /* 0x000fe200078e008d */
[----:B------:R-:W-:Y:S01]  /*1a2d0*/  F2FP.SATFINITE.E4M3.F32.PACK_AB_MERGE_C R121, R122, R121, RZ ;  /* 0x000000797a79723e */ /* 0x000fe200048070ff */
[----:B------:R-:W-:Y:S01]  /*1a2e0*/  VIADD R20, R20, 0x13260 ;  /* 0x0001326014147836 */ /* 0x000fe20000000000 */
[----:B------:R-:W-:Y:S02]  /*1a2f0*/  F2FP.SATFINITE.E4M3.F32.PACK_AB_MERGE_C R152, R14, R139, R23 ;  /* 0x0000008b0e98723e */ /* 0x000fe40004807017 */
[----:B------:R-:W2:Y:S01]  /*1a300*/  LDL R14, [R1+0x48] ;  /* 0x00004800010e7983 */ /* 0x000ea20000100800 */
[----:B------:R-:W-:Y:S02]  /*1a310*/  F2FP.SATFINITE.E4M3.F32.PACK_AB_MERGE_C R127, R128, R127, RZ ;  /* 0x0000007f807f723e */ /* 0x000fe400048070ff */
[----:B------:R-:W-:Y:S02]  /*1a320*/  PRMT R20, R67, 0x654, R20 ;  /* 0x0000065443147816 */ /* 0x000fe40000000014 */
[----:B------:R-:W-:-:S02]  /*1a330*/  F2FP.SATFINITE.E4M3.F32.PACK_AB_MERGE_C R129, R130, R129, RZ ;  /* 0x000000818281723e */ /* 0x000fc400048070ff */
[----:B------:R-:W-:Y:S01]  /*1a340*/  F2FP.SATFINITE.E4M3.F32.PACK_AB_MERGE_C R108, R109, R108, RZ ;  /* 0x0000006c6d6c723e */ /* 0x000fe200048070ff */
[----:B------:R1:W-:Y:S01]  /*1a350*/  SYNCS.ARRIVE.TRANS64.RED.A1T0 RZ, [R20+URZ], RZ ;  /* 0x000000ff14ff79a7 */ /* 0x0003e2000810043f */
        /* <DEDUP_REMOVED lines=14> */
[----:B------:R-:W-:Y:S01]  /*1a440*/  F2FP.SATFINITE.E4M3.F32.PACK_AB_MERGE_C R64, R66, R64, RZ ;  /* 0x000000404240723e */ /* 0x000fe200048070ff */
        /* <DEDUP_REMOVED lines=59> */
.L_x_1515:
[----:B------:R0:W-:Y:S01]  /*1a800*/  STL [R1+0x18], R24 ;  /* 0x0000181801007387 */ /* 0x0001e20000100800 */
[----:B------:R-:W-:Y:S02]  /*1a810*/  IMAD.MOV.U32 R3, RZ, RZ, R11 ;  /* 0x000000ffff037224 */ /* 0x000fe400078e000b */
[----:B------:R-:W-:Y:S01]  /*1a820*/  IMAD.MOV.U32 R8, RZ, RZ, R10 ;  /* 0x000000ffff087224 */ /* 0x000fe200078e000a */
[----:B------:R0:W-:Y:S01]  /*1a830*/  STL [R1+0x1c], R25 ;  /* 0x00001c1901007387 */ /* 0x0001e20000100800 */
[----:B------:R-:W-:Y:S02]  /*1a840*/  IMAD.MOV.U32 R23, RZ, RZ, R12 ;  /* 0x000000ffff177224 */ /* 0x000fe400078e000c */
[----:B------:R-:W-:-:S07]  /*1a850*/  IMAD.MOV.U32 R156, RZ, RZ, R13 ;  /* 0x000000ffff9c7224 */ /* 0x000fce00078e000d */
.L_x_1514:
[----:B------:R-:W-:Y:S05]  /*1a860*/  BSYNC B1 ;  /* 0x0000000000017941 */ /* 0x000fea0003800000 */
.L_x_1513:
[----:B------:R-:W-:Y:S06]  /*1a870*/  BAR.ARV 0x8, 0x200 ;  /* 0x0208000000007b1d */ /* 0x000fec0000002000 */
[----:B------:R-:W-:Y:S05]  /*1a880*/  @!P0 BRA `(.L_x_1537) ;  /* 0x0000000000048947 */ /* 0x000fea0003800000 */
[----:B------:R-:W-:Y:S01]  /*1a890*/  BPT.TRAP 0x1 ;  /* 0x000000040000795c */ /* 0x000fe20000300000 */
.L_x_1537:
[----:B------:R-:W-:Y:S01]  /*1a8a0*/  IMAD R2, R23, 0x8, R22 ;  /* 0x0000000817027824 */ /* 0x000fe200078e0216 */
[----:B------:R-:W-:-:S04]  /*1a8b0*/  SHF.L.U32 R5, R156, 0x1f, RZ ;  /* 0x0000001f9c057819 */ /* 0x000fc800000006ff */
[----:B------:R2:W3:Y:S01]  /*1a8c0*/  SYNCS.PHASECHK.TRANS64.TRYWAIT P1, [R2+URZ+0x13250], R5 ;  /* 0x01325005020075a7 */ /* 0x0004e2000802017f */
[----:B------:R-:W-:Y:S05]  /*1a8d0*/  @!P0 BRA `(.L_x_1538) ;  /* 0x0000000000048947 */ /* 0x000fea0003800000 */
[----:B------:R-:W-:Y:S01]  /*1a8e0*/  BPT.TRAP 0x1 ;  /* 0x000000040000795c */ /* 0x000fe20000300000 */
.L_x_1538:
[----:B------:R-:W-:Y:S04]  /*1a8f0*/  BSSY B0, `(.L_x_1539) ;  /* 0x0000004000007945 */ /* 0x000fe80003800000 */
[----:B---3--:R-:W-:Y:S05]  /*1a900*/  @P1 BRA `(.L_x_1540) ;  /* 0x0000000000081947 */ /* 0x008fea0003800000 */
[----:B------:R-:W3:Y:S02]  /*1a910*/  SYNCS.PHASECHK.TRANS64.TRYWAIT P1, [R2+URZ+0x13250], R5 ;  /* 0x01325005020075a7 */ /* 0x000ee4000802017f */
[----:B---3--:R-:W-:Y:S05]  /*1a920*/  @!P1 BRA `(.L_x_1541) ;  /* 0x000000c400d49947 */ /* 0x008fea0003800000 */
.L_x_1540:
[----:B------:R-:W-:Y:S05]  /*1a930*/  BSYNC B0 ;  /* 0x0000000000007941 */ /* 0x000fea0003800000 */
.L_x_1539:
[----:B------:R-:W2:Y:S01]  /*1a940*/  LDL.LU R9, [R1+0x5c] ;  /* 0x00005c0001097983 */ /* 0x000ea20000300800 */
[----:B------:R-:W-:Y:S01]  /*1a950*/  ULDC.64 UR4, c[0x0][0x9a0] ;  /* 0x0002680000047ab9 */ /* 0x000fe20000000a00 */
[----:B------:R-:W-:Y:S01]  /*1a960*/  VIADD R22, R22, 0x1000 ;  /* 0x0000100016167836 */ /* 0x000fe20000000000 */
[----:B------:R-:W-:Y:S01]  /*1a970*/  ISETP.NE.U32.AND P1, PT, RZ, UR4, PT ;  /* 0x00000004ff007c0c */ /* 0x000fe2000bf25070 */
[----:B01----:R-:W4:Y:S03]  /*1a980*/  LDL.LU R24, [R1+0x18] ;  /* 0x0000180001187983 */ /* 0x003f260000300800 */
[----:B------:R-:W-:Y:S01]  /*1a990*/  ISETP.NE.AND.EX P1, PT, RZ, UR5, PT, P1 ;  /* 0x00000005ff007c0c */ /* 0x000fe2000bf25310 */
[----:B------:R-:W4:Y:S01]  /*1a9a0*/  LDL.LU R25, [R1+0x1c] ;  /* 0x00001c0001197983 */ /* 0x000f220000300800 */
[----:B------:R-:W-:-:S04]  /*1a9b0*/  SHF.R.U32.HI R22, RZ, 0x4, R22 ;  /* 0x00000004ff167819 */ /* 0x000fc80000011616 */
[----:B------:R-:W-:-:S04]  /*1a9c0*/  LOP3.LUT R22, R22, 0x3fff, RZ, 0xc0, !PT ;  /* 0x00003fff16167812 */ /* 0x000fc800078ec0ff */
[----:B------:R-:W-:-:S03]  /*1a9d0*/  LOP3.LUT R22, R22, 0x10000, RZ, 0xfc, !PT ;  /* 0x0001000016167812 */ /* 0x000fc600078efcff */
[----:B------:R-:W0:Y:S02]  /*1a9e0*/  @P1 LDC.64 R10, c[0x0][0x9c8] ;  /* 0x00027200ff0a1b82 */ /* 0x000e240000000a00 */
[----:B------:R-:W-:-:S05]  /*1a9f0*/  IMAD R4, R23, 0x280, R22 ;  /* 0x0000028017047824 */ /* 0x000fca00078e0216 */
[----:B------:R-:W-:Y:S02]  /*1aa00*/  R2UR UR6, R4 ;  /* 0x00000000040672ca */ /* 0x000fe400000e0000 */
[----:B--23--:R-:W-:Y:S01]  /*1aa10*/  @P1 SHF.R.S32.HI R5, RZ, 0x1f, R9 ;  /* 0x0000001fff051819 */ /* 0x00cfe20000011409 */
[----:B0-----:R-:W-:-:S04]  /*1aa20*/  @P1 IMAD.WIDE.U32 R6, R9, R10, RZ ;  /* 0x0000000a09061225 */ /* 0x001fc800078e00ff */
[----:B------:R-:W-:Y:S02]  /*1aa30*/  @P1 IMAD R12, R5, R10, RZ ;  /* 0x0000000a050c1224 */ /* 0x000fe400078e02ff */
[----:B------:R-:W-:Y:S01]  /*1aa40*/  IMAD.MOV.U32 R5, RZ, RZ, -0x3ffffff0 ;  /* 0xc0000010ff057424 */ /* 0x000fe200078e00ff */
[----:B----4-:R-:W-:Y:S01]  /*1aa50*/  WARPGROUP.ARRIVE ;  /* 0x00000000000079c5 */ /* 0x010fe20000000000 */
[----:B------:R-:W-:Y:S02]  /*1aa60*/  @P1 IMAD R11, R9, R11, R12 ;  /* 0x0000000b090b1224 */ /* 0x000fe400078e020c */
[----:B------:R-:W0:Y:S01]  /*1aa70*/  @P1 LDC.64 R12, c[0x0][0x9d0] ;  /* 0x00027400ff0c1b82 */ /* 0x000e220000000a00 */
[----:B------:R-:W-:Y:S02]  /*1aa80*/  R2UR UR7, R5 ;  /* 0x00000000050772ca */ /* 0x000fe400000e0000 */
[----:B------:R-:W0:Y:S04]  /*1aa90*/  LDL R5, [R1+0x8] ;  /* 0x0000080001057983 */ /* 0x000e280000100800 */
[----:B------:R-:W2:Y:S07]  /*1aaa0*/  LDL.LU R14, [R1] ;  /* 0x00000000010e7983 */ /* 0x000eae0000300800 */
[----:B------:R-:W-:Y:S01]  /*1aab0*/  QGMMA.64x64x32.F32.E4M3.E4M3 R24, R152, gdesc[UR4], R24, gsb0 ;  /* 0x00e0000498187df3 */ /* 0x000fe20008000818 */
[----:B------:R-:W-:-:S02]  /*1aac0*/  @P1 IMAD.IADD R7, R7, 0x1, R11 ;  /* 0x0000000107071824 */ /* 0x000fc400078e020b */
[----:B------:R-:W-:Y:S01]  /*1aad0*/  IMAD.MOV.U32 R9, RZ, RZ, 0x3f800000 ;  /* 0x3f800000ff097424 */ /* 0x000fe200078e00ff */
[----:B------:R-:W-:Y:S02]  /*1aae0*/  WARPGROUP.DEPBAR.LE gsb0, 0x0 ;  /* 0x00008000000079c5 */ /* 0x000fe40000010000 */
[----:B------:R-:W-:Y:S01]  /*1aaf0*/  WARPGROUP.ARRIVE ;  /* 0x00000000000079c5 */ /* 0x000fe20000000000 */
[----:B0-----:R-:W-:-:S04]  /*1ab00*/  @P1 IMAD.WIDE.U32 R6, R5, R12, R6 ;  /* 0x0000000c05061225 */ /* 0x001fc800078e0006 */
[----:B------:R-:W-:Y:S01]  /*1ab10*/  @P1 IMAD R5, R5, R13, R7 ;  /* 0x0000000d05051224 */ /* 0x000fe200078e0207 */
[----:B------:R-:W-:Y:S01]  /*1ab20*/  @P1 LEA R10, P2, R6, UR4, 0x2 ;  /* 0x00000004060a1c11 */ /* 0x000fe2000f8410ff */
[----:B------:R-:W-:-:S03]  /*1ab30*/  IMAD.MOV.U32 R7, RZ, RZ, -0x3ffffff0 ;  /* 0xc0000010ff077424 */ /* 0x000fc600078e00ff */
[----:B------:R-:W-:Y:S01]  /*1ab40*/  @P1 LEA.HI.X R11, R6, UR5, R5, 0x2, P2 ;  /* 0x00000005060b1c11 */ /* 0x000fe200090f1405 */
[----:B------:R-:W-:Y:S01]  /*1ab50*/  VIADD R6, R4, 0x80 ;  /* 0x0000008004067836 */ /* 0x000fe20000000000 */
[----:B------:R-:W-:-:S03]  /*1ab60*/  R2UR UR7, R7 ;  /* 0x00000000070772ca */ /* 0x000fc600000e0000 */
[----:B------:R0:W3:Y:S01]  /*1ab70*/  @P1 LDG.E R9, desc[UR44][R10.64] ;  /* 0x0000002c0a091981 */ /* 0x0000e2000c1e1900 */
[----:B------:R-:W-:-:S13]  /*1ab80*/  R2UR UR6, R6 ;  /* 0x00000000060672ca */ /* 0x000fda00000e0000 */
[----:B------:R-:W-:Y:S01]  /*1ab90*/  QGMMA.64x64x32.F32.E4M3.E4M3 R24, R148, gdesc[UR4], R24, gsb0 ;  /* 0x00e0000494187df3 */ /* 0x000fe20008000818 */
[----:B------:R-:W-:Y:S02]  /*1aba0*/  VIADD R6, R4, 0x100 ;  /* 0x0000010004067836 */ /* 0x000fe40000000000 */
[----:B------:R-:W-:-:S03]  /*1abb0*/  IMAD.MOV.U32 R7, RZ, RZ, -0x3ffffff0 ;  /* 0xc0000010ff077424 */ /* 0x000fc600078e00ff */
        /* <DEDUP_REMOVED lines=9> */
[----:B--2---:R-:W1:Y:S04]  /*1ac50*/  SHFL.BFLY PT, R5, R14, 0x2, 0x1f ;  /* 0x0c401f000e057f89 */ /* 0x004e6800000e0000 */
[----:B0-----:R-:W0:Y:S01]  /*1ac60*/  SHFL.BFLY PT, R10, R21, 0x2, 0x1f ;  /* 0x0c401f00150a7f89 */ /* 0x001e2200000e0000 */
[----:B------:R-:W-:Y:S01]  /*1ac70*/  VIADD R4, R4, 0x200 ;  /* 0x0000020004047836 */ /* 0x000fe20000000000 */
[----:B------:R-:W-:-:S02]  /*1ac80*/  WARPGROUP.DEPBAR.LE gsb0, 0x0 ;  /* 0x00008000000079c5 */ /* 0x000fc40000010000 */
[----:B------:R-:W-:-:S06]  /*1ac90*/  WARPGROUP.ARRIVE ;  /* 0x00000000000079c5 */ /* 0x000fcc0000000000 */
[----:B------:R-:W-:Y:S01]  /*1aca0*/  QGMMA.64x64x32.F32.E4M3.E4M3 R24, R140, gdesc[UR4], R24, gsb0 ;  /* 0x00e000048c187df3 */ /* 0x000fe20008000818 */
[----:B-1----:R-:W-:-:S01]  /*1acb0*/  FADD.FTZ R6, R5, R14 ;  /* 0x0000000e05067221 */ /* 0x002fc20000010000 */
[----:B------:R-:W-:Y:S01]  /*1acc0*/  IMAD.MOV.U32 R5, RZ, RZ, -0x3ffffff0 ;  /* 0xc0000010ff057424 */ /* 0x000fe200078e00ff */
[----:B------:R-:W-:-:S04]  /*1acd0*/  R2UR UR6, R4 ;  /* 0x00000000040672ca */ /* 0x000fc800000e0000 */
[----:B------:R-:W-:Y:S01]  /*1ace0*/  R2UR UR7, R5 ;  /* 0x00000000050772ca */ /* 0x000fe200000e0000 */
[----:B------:R-:W1:Y:S01]  /*1acf0*/  SHFL.BFLY PT, R7, R6, 0x1, 0x1f ;  /* 0x0c201f0006077f89 */ /* 0x000e6200000e0000 */
[----:B0-----:R-:W-:-:S05]  /*1ad00*/  FADD.FTZ R10, R10, R21 ;  /* 0x000000150a0a7221 */ /* 0x001fca0000010000 */
[----:B------:R-:W0:Y:S01]  /*1ad10*/  SHFL.BFLY PT, R5, R10, 0x1, 0x1f ;  /* 0x0c201f000a057f89 */ /* 0x000e2200000e0000 */
[----:B------:R-:W-:Y:S02]  /*1ad20*/  IMAD.MOV.U32 R4, RZ, RZ, RZ ;  /* 0x000000ffff047224 */ /* 0x000fe400078e00ff */
[----:B-1----:R-:W-:-:S05]  /*1ad30*/  FADD.FTZ R11, R6, R7 ;  /* 0x00000007060b7221 */ /* 0x002fca0000010000 */
[----:B------:R-:W-:Y:S01]  /*1ad40*/  FSETP.NE.FTZ.AND P1, PT, R11, RZ, PT ;  /* 0x000000ff0b00720b */ /* 0x000fe20003f35000 */
[----:B0-----:R-:W-:-:S01]  /*1ad50*/  FADD.FTZ R12, R10, R5 ;  /* 0x000000050a0c7221 */ /* 0x001fc20000010000 */
[----:B------:R-:W-:Y:S01]  /*1ad60*/  FMUL.FTZ R13, R11, 0.00390625 ;  /* 0x3b8000000b0d7820 */ /* 0x000fe20000410000 */
[----:B------:R-:W-:Y:S02]  /*1ad70*/  WARPGROUP.DEPBAR.LE gsb0, 0x0 ;  /* 0x00008000000079c5 */ /* 0x000fe40000010000 */
[----:B------:R-:W-:-:S06]  /*1ad80*/  WARPGROUP.ARRIVE ;  /* 0x00000000000079c5 */ /* 0x000fcc0000000000 */
[----:B------:R-:W-:Y:S01]  /*1ad90*/  QGMMA.64x64x32.F32.E4M3.E4M3 R24, R136, gdesc[UR4], R24, gsb0 ;  /* 0x00e0000488187df3 */ /* 0x000fe20008000818 */
[C---:B------:R-:W-:Y:S01]  /*1ada0*/  FMUL.FTZ R7, R12.reuse, 0.00390625 ;  /* 0x3b8000000c077820 */ /* 0x040fe20000410000 */
[----:B------:R-:W-:Y:S01]  /*1adb0*/  FSETP.NE.FTZ.AND P2, PT, R13, RZ, PT ;  /* 0x000000ff0d00720b */ /* 0x000fe20003f55000 */
[----:B------:R-:W-:Y:S03]  /*1adc0*/  @P1 MUFU.RCP R4, R11 ;  /* 0x0000000b00041308 */ /* 0x000fe60000001000 */
[----:B------:R-:W-:Y:S02]  /*1add0*/  FSETP.NE.FTZ.AND P3, PT, R7, RZ, PT ;  /* 0x000000ff0700720b */ /* 0x000fe40003f75000 */
[----:B------:R-:W-:Y:S01]  /*1ade0*/  FSETP.NE.FTZ.AND P1, PT, R12, RZ, PT ;  /* 0x000000ff0c00720b */ /* 0x000fe20003f35000 */
[----:B------:R-:W-:-:S06]  /*1adf0*/  IMAD.MOV.U32 R10, RZ, RZ, RZ ;  /* 0x000000ffff0a7224 */ /* 0x000fcc00078e00ff */
[----:B------:R-:W0:Y:S08]  /*1ae00*/  @P2 MUFU.LG2 R6, R13 ;  /* 0x0000000d00062308 */ /* 0x000e300000000c00 */
[----:B------:R-:W1:Y:S08]  /*1ae10*/  @P3 MUFU.LG2 R7, R7 ;  /* 0x0000000700073308 */ /* 0x000e700000000c00 */
[----:B------:R-:W2:Y:S01]  /*1ae20*/  @P1 MUFU.RCP R10, R12 ;  /* 0x0000000c000a1308 */ /* 0x000ea20000001000 */
[C---:B------:R-:W-:Y:S01]  /*1ae30*/  @P2 FMUL.FTZ R5, R0.reuse, 0.69314718246459960938 ;  /* 0x3f31721800052820 */ /* 0x040fe20000410000 */
[----:B------:R-:W-:Y:S01]  /*1ae40*/  @P3 FMUL.FTZ R15, R0, 0.69314718246459960938 ;  /* 0x3f317218000f3820 */ /* 0x000fe20000410000 */
[----:B0-----:R-:W-:Y:S01]  /*1ae50*/  @P2 FMUL.FTZ R6, R6, 0.69314718246459960938 ;  /* 0x3f31721806062820 */ /* 0x001fe20000410000 */
[----:B------:R-:W-:-:S02]  /*1ae60*/  IMAD.MOV.U32 R20, RZ, RZ, -0x800000 ;  /* 0xff800000ff147424 */ /* 0x000fc400078e00ff */
[----:B---3--:R-:W-:Y:S01]  /*1ae70*/  FMUL.FTZ R4, R4, R9 ;  /* 0x0000000904047220 */ /* 0x008fe20000410000 */
[----:B------:R-:W-:Y:S02]  /*1ae80*/  IMAD.MOV.U32 R21, RZ, RZ, -0x800000 ;  /* 0xff800000ff157424 */ /* 0x000fe400078e00ff */
[----:B-1----:R-:W-:Y:S01]  /*1ae90*/  @P3 FMUL.FTZ R0, R7, 0.69314718246459960938 ;  /* 0x3f31721807003820 */ /* 0x002fe20000410000 */
[----:B------:R-:W-:-:S03]  /*1aea0*/  @P2 FFMA.FTZ R20, R5, R8, R6 ;  /* 0x0000000805142223 */ /* 0x000fc60000010006 */
[----:B------:R-:W-:Y:S01]  /*1aeb0*/  @P3 FFMA.FTZ R21, R15, R3, R0 ;  /* 0x000000030f153223 */ /* 0x000fe20000010000 */
[----:B--2---:R-:W-:Y:S01]  /*1aec0*/  FMUL.FTZ R10, R10, R9 ;  /* 0x000000090a0a7220 */ /* 0x004fe20000410000 */
[----:B------:R-:W-:Y:S02]  /*1aed0*/  WARPGROUP.DEPBAR.LE gsb0, 0x0 ;  /* 0x00008000000079c5 */ /* 0x000fe40000010000 */
[----:B------:R-:W-:Y:S05]  /*1aee0*/  @!P0 BRA `(.L_x_1542) ;  /* 0x0000000000048947 */ /* 0x000fea0003800000 */
[----:B------:R-:W-:Y:S01]  /*1aef0*/  BPT.TRAP 0x1 ;  /* 0x000000040000795c */ /* 0x000fe20000300000 */
.L_x_1542:
[----:B------:R-:W2:Y:S01]  /*1af00*/  LDL.LU R0, [R1+0x14] ;  /* 0x0000140001007983 */ /* 0x000ea20000300800 */
[----:B------:R-:W-:Y:S02]  /*1af10*/  VIADD R2, R2, 0x13260 ;  /* 0x0001326002027836 */ /* 0x000fe40000000000 */
[-C--:B------:R-:W-:Y:S01]  /*1af20*/  FMUL.FTZ R24, R24, R4.reuse ;  /* 0x0000000418187220 */ /* 0x080fe20000410000 */
[-C--:B------:R-:W-:Y:S02]  /*1af30*/  FMUL.FTZ R29, R29, R4.reuse ;  /* 0x000000041d1d7220 */ /* 0x080fe40000410000 */
[----:B--2---:R-:W-:Y:S02]  /*1af40*/  PRMT R2, R0, 0x654, R2 ;  /* 0x0000065400027816 */ /* 0x004fe40000000002 */
[----:B------:R-:W2:Y:S01]  /*1af50*/  LDL.LU R0, [R1+0x68] ;  /* 0x0000680001007983 */ /* 0x000ea20000300800 */
[----:B------:R-:W-:Y:S01]  /*1af60*/  VIADD R23, R23, 0x1 ;  /* 0x0000000117177836 */ /* 0x000fe20000000000 */
[----:B------:R0:W-:Y:S01]  /*1af70*/  SYNCS.ARRIVE.TRANS64.RED.A1T0 RZ, [R2+URZ], RZ ;  /* 0x000000ff02ff79a7 */ /* 0x0001e2000810043f */
[-C--:B------:R-:W-:Y:S01]  /*1af80*/  FMUL.FTZ R32, R32, R4.reuse ;  /* 0x0000000420207220 */ /* 0x080fe20000410000 */
[-C--:B------:R-:W-:Y:S01]  /*1af90*/  FMUL.FTZ R37, R37, R4.reuse ;  /* 0x0000000425257220 */ /* 0x080fe20000410000 */
[-C--:B------:R-:W-:Y:S01]  /*1afa0*/  FMUL.FTZ R40, R40, R4.reuse ;  /* 0x0000000428287220 */ /* 0x080fe20000410000 */
[----:B------:R-:W-:Y:S01]  /*1afb0*/  ISETP.NE.AND P1, PT, R23, 0x2, PT ;  /* 0x000000021700780c */ /* 0x000fe20003f25270 */
[-C--:B------:R-:W-:Y:S01]  /*1afc0*/  FMUL.FTZ R3, R45, R4.reuse ;  /* 0x000000042d037220 */ /* 0x080fe20000410000 */
[-C--:B------:R-:W-:Y:S01]  /*1afd0*/  FMUL.FTZ R48, R48, R4.reuse ;  /* 0x0000000430307220 */ /* 0x080fe20000410000 */
[-C--:B------:R-:W-:Y:S01]  /*1afe0*/  FMUL.FTZ R53, R53, R4.reuse ;  /* 0x0000000435357220 */ /* 0x080fe20000410000 */
[----:B------:R-:W-:Y:S01]  /*1aff0*/  SEL R5, RZ, 0x1, P1 ;  /* 0x00000001ff057807 */ /* 0x000fe20000800000 */
        /* <DEDUP_REMOVED lines=25> */
[----:B------:R-:W-:-:S02]  /*1b190*/  LOP3.LUT R156, R156, R5, RZ, 0x3c, !PT ;  /* 0x000000059c9c7212 */ /* 0x000fc400078e3cff */
[----:B------:R-:W-:Y:S01]  /*1b1a0*/  SEL R23, R23, RZ, P1 ;  /* 0x000000ff17177207 */ /* 0x000fe20000800000 */
[----:B--2---:R-:W-:-:S05]  /*1b1b0*/  VIADD R0, R0, 0x1 ;  /* 0x0000000100007836 */ /* 0x004fca0000000000 */
[----:B------:R0:W-:Y:S02]  /*1b1c0*/  STL [R1+0x68], R0 ;  /* 0x0000680001007387 */ /* 0x0001e40000100800 */
.L_x_1428:
[----:B------:R-:W2:Y:S01]  /*1b1d0*/  LDL R77, [R1+0x60] ;  /* 0x00006000014d7983 */ /* 0x000ea20000100800 */
[----:B------:R-:W0:Y:S01]  /*1b1e0*/  S2UR UR4, SR_CgaCtaId ;  /* 0x00000000000479c3 */ /* 0x000e220000008800 */
[----:B------:R-:W-:Y:S01]  /*1b1f0*/  MOV R22, 0x400 ;  /* 0x0000040000167802 */ /* 0x000fe20000000f00 */
[----:B------:R-:W-:Y:S01]  /*1b200*/  BSSY B0, `(.L_x_1543) ;  /* 0x00002ab000007945 */ /* 0x000fe20003800000 */
[----:B------:R-:W1:Y:S01]  /*1b210*/  S2R R79, SR_TID.X ;  /* 0x00000000004f7919 */ /* 0x000e620000002100 */
[----:B0-----:R-:W-:-:S05]  /*1b220*/  IMAD.U32 R0, RZ, RZ, UR4 ;  /* 0x00000004ff007e24 */ /* 0x001fca000f8e00ff */
[----:B------:R-:W-:Y:S01]  /*1b230*/  LEA R22, R0, R22, 0x18 ;  /* 0x0000001600167211 */ /* 0x000fe200078ec0ff */
[----:B------:R-:W-:Y:S01]  /*1b240*/  BAR.SYNC.DEFER_BLOCKING 0x5, 0x200 ;  /* 0x0148000000007b1d */ /* 0x000fe20000010000 */
[----:B-1----:R-:W-:-:S05]  /*1b250*/  VIADD R60, R79, 0xffffff80 ;  /* 0xffffff804f3c7836 */ /* 0x002fca0000000000 */
[----:B------:R-:W-:Y:S01]  /*1b260*/  STL [R1+0x14], R0 ;  /* 0x0000140001007387 */ /* 0x000fe20000100800 */
[----:B------:R-:W-:-:S04]  /*1b270*/  SHF.R.S32.HI R65, RZ, 0x1f, R60 ;  /* 0x0000001fff417819 */ /* 0x000fc8000001143c */
[----:B------:R-:W-:Y:S01]  /*1b280*/  LEA.HI R63, R65, R60, RZ, 0x3 ;  /* 0x0000003c413f7211 */ /* 0x000fe200078f18ff */
[----:B------:R-:W0:Y:S04]  /*1b290*/  LDS.128 R4, [R22+0x132d0] ;  /* 0x0132d00016047984 */ /* 0x000e280000000c00 */
[----:B0-----:R0:W-:Y:S04]  /*1b2a0*/  STL.64 [R1+0x50], R4 ;  /* 0x0000500401007387 */ /* 0x0011e80000100a00 */
[----:B------:R1:W-:Y:S01]  /*1b2b0*/  STL.64 [R1+0x58], R6 ;  /* 0x0000580601007387 */ /* 0x0003e20000100a00 */
[----:B0-----:R-:W-:-:S02]  /*1b2c0*/  LOP3.LUT R5, R63, 0xfffffff8, RZ, 0xc0, !PT ;  /* 0xfffffff83f057812 */ /* 0x001fc400078ec0ff */
[----:B------:R-:W-:-:S03]  /*1b2d0*/  SHF.R.S32.HI R63, RZ, 0x3, R63 ;  /* 0x00000003ff3f7819 */ /* 0x000fc6000001143f */
[----:B------:R-:W-:-:S04]  /*1b2e0*/  IMAD.IADD R62, R60, 0x1, -R5 ;  /* 0x000000013c3e7824 */ /* 0x000fc800078e0a05 */
[----:B------:R-:W-:-:S05]  /*1b2f0*/  IMAD.SHL.U32 R0, R62, 0x8, RZ ;  /* 0x000000083e007824 */ /* 0x000fca00078e00ff */
[----:B------:R-:W-:Y:S01]  /*1b300*/  SHF.R.S32.HI R61, RZ, 0x1f, R0 ;  /* 0x0000001fff3d7819 */ /* 0x000fe20000011400 */
[----:B------:R-:W-:Y:S06]  /*1b310*/  BAR.ARV 0x4, 0x200 ;  /* 0x0108000000007b1d */ /* 0x000fec0000002000 */
[----:B--2---:R-:W-:-:S13]  /*1b320*/  ISETP.NE.AND P1, PT, R77, RZ, PT ;  /* 0x000000ff4d00720c */ /* 0x004fda0003f25270 */
[----:B------:R-:W0:Y:S02]  /*1b330*/  @!P1 LDC R77, c[0x0][0xad4] ;  /* 0x0002b500ff4d9b82 */ /* 0x000e240000000800 */
[----:B0-----:R1:W-:Y:S01]  /*1b340*/  @!P1 STL [R1+0x60], R77 ;  /* 0x0000604d01009387 */ /* 0x0013e20000100800 */
[----:B------:R-:W-:Y:S05]  /*1b350*/  @P0 BRA `(.L_x_1544) ;  /* 0x0000001c00ec0947 */ /* 0x000fea0003800000 */
[----:B------:R-:W-:Y:S01]  /*1b360*/  IMAD.SHL.U32 R2, R79, 0x4, RZ ;  /* 0x000000044f027824 */ /* 0x000fe200078e00ff */
[----:B------:R-:W-:Y:S01]  /*1b370*/  ULDC.64 UR4, c[0x4][0x38] ;  /* 0x01000e0000047ab9 */ /* 0x000fe20000000a00 */
[----:B------:R-:W2:Y:S01]  /*1b380*/  LDL R83, [R1+0x8] ;  /* 0x0000080001537983 */ /* 0x000ea20000100800 */
[----:B------:R-:W0:Y:S02]  /*1b390*/  S2R R5, SR_SWINHI ;  /* 0x0000000000057919 */ /* 0x000e240000002f00 */
[----:B------:R-:W-:Y:S01]  /*1b3a0*/  LOP3.LUT R2, R2, 0xc, RZ, 0xc0, !PT ;  /* 0x0000000c02027812 */ /* 0x000fe200078ec0ff */
[----:B------:R-:W-:Y:S01]  /*1b3b0*/  ULDC.64 UR6, c[0x0][0xc08] ;  /* 0x0003020000067ab9 */ /* 0x000fe20000000a00 */
[----:B------:R-:W3:Y:S01]  /*1b3c0*/  LDL.LU R87, [R1+0x64] ;  /* 0x0000640001577983 */ /* 0x000ee20000300800 */
[----:B------:R-:W-:Y:S01]  /*1b3d0*/  BAR.SYNC.DEFER_BLOCKING 0x1, 0x180 ;  /* 0x0046000000007b1d */ /* 0x000fe20000010000 */
[----:B------:R-:W-:-:S05]  /*1b3e0*/  IADD3 R10, P0, R2, UR4, RZ ;  /* 0x00000004020a7c10 */ /* 0x000fca000ff1e0ff */
[----:B------:R-:W-:Y:S01]  /*1b3f0*/  IMAD.X R11, RZ, RZ, UR5, P0 ;  /* 0x00000005ff0b7e24 */ /* 0x000fe200080e06ff */
[----:B------:R-:W-:Y:S01]  /*1b400*/  LEA.HI R4, R65, R60, RZ, 0x5 ;  /* 0x0000003c41047211 */ /* 0x000fe200078f28ff */
[----:B------:R-:W-:Y:S01]  /*1b410*/  ULDC.64 UR4, c[0x0][0xc00] ;  /* 0x0003000000047ab9 */ /* 0x000fe20000000a00 */
[----:B------:R-:W4:Y:S04]  /*1b420*/  LDL R86, [R1+0x44] ;  /* 0x0000440001567983 */ /* 0x000f280000100800 */
[----:B------:R0:W2:Y:S01]  /*1b430*/  LDG.E.CONSTANT R10, desc[UR44][R10.64] ;  /* 0x0000002c0a0a7981 */ /* 0x0000a2000c1e9900 */
[----:B------:R-:W-:-:S03]  /*1b440*/  LOP3.LUT P0, R2, R79, 0x3, RZ, 0xc0, !PT ;  /* 0x000000034f027812 */ /* 0x000fc6000780c0ff */
[----:B------:R-:W4:Y:S01]  /*1b450*/  LDL R85, [R1+0x34] ;  /* 0x0000340001557983 */ /* 0x000f220000100800 */
[----:B------:R-:W-:Y:S02]  /*1b460*/  ISETP.EQ.OR P0, PT, R2, 0x3, !P0 ;  /* 0x000000030200780c */ /* 0x000fe40004702670 */
[----:B------:R-:W-:Y:S01]  /*1b470*/  LEA.HI R2, R65, R60, RZ, 0x4 ;  /* 0x0000003c41027211 */ /* 0x000fe200078f20ff */
[----:B------:R-:W-:Y:S01]  /*1b480*/  IMAD.SHL.U32 R4, R4, 0x20, RZ ;  /* 0x0000002004047824 */ /* 0x000fe200078e00ff */
[----:B------:R-:W4:Y:S02]  /*1b490*/  LDL R81, [R1+0x6c] ;  /* 0x00006c0001517983 */ /* 0x000f240000100800 */
[----:B-1----:R-:W-:Y:S02]  /*1b4a0*/  SHF.R.S32.HI R7, RZ, 0x4, R2 ;  /* 0x00000004ff077819 */ /* 0x002fe40000011402 */
[C---:B------:R-:W-:Y:S02]  /*1b4b0*/  LOP3.LUT R9, R2.reuse, 0x3fffff0, RZ, 0xc0, !PT ;  /* 0x03fffff002097812 */ /* 0x040fe400078ec0ff */
[----:B------:R-:W-:-:S02]  /*1b4c0*/  LEA.HI R2, R2, R7, RZ, 0x1 ;  /* 0x0000000702027211 */ /* 0x000fc400078f08ff */
[----:B------:R-:W-:Y:S01]  /*1b4d0*/  LOP3.LUT R4, R4, 0xfffffc00, RZ, 0xc0, !PT ;  /* 0xfffffc0004047812 */ /* 0x000fe200078ec0ff */
[----:B------:R-:W-:Y:S01]  /*1b4e0*/  IMAD.IADD R9, R60, 0x1, -R9 ;  /* 0x000000013c097824 */ /* 0x000fe200078e0a09 */
[----:B------:R-:W-:-:S03]  /*1b4f0*/  LOP3.LUT R2, R2, 0x1ffffffe, RZ, 0xc0, !PT ;  /* 0x1ffffffe02027812 */ /* 0x000fc600078ec0ff */
[----:B------:R-:W-:Y:S02]  /*1b500*/  IMAD R9, R9, 0x40, R4 ;  /* 0x0000004009097824 */ /* 0x000fe400078e0204 */
[----:B------:R-:W-:Y:S01]  /*1b510*/  IMAD.IADD R2, R7, 0x1, -R2 ;  /* 0x0000000107027824 */ /* 0x000fe200078e0a02 */
[----:B------:R-:W-:Y:S02]  /*1b520*/  SEL R57, R44, R3, P0 ;  /* 0x000000032c397207 */ /* 0x000fe40000000000 */
[----:B------:R-:W-:Y:S01]  /*1b530*/  SEL R76, R3, R44, P0 ;  /* 0x0000002c034c7207 */ /* 0x000fe20000000000 */
[----:B------:R-:W-:Y:S01]  /*1b540*/  IMAD R9, R2, 0x8, R9 ;  /* 0x0000000802097824 */ /* 0x000fe200078e0209 */
[----:B------:R-:W-:Y:S02]  /*1b550*/  MOV R2, R22 ;  /* 0x0000001600027202 */ /* 0x000fe40000000f00 */
[----:B0-----:R-:W-:-:S03]  /*1b560*/  MOV R3, R5 ;  /* 0x0000000500037202 */ /* 0x001fc60000000f00 */
[----:B------:R-:W-:Y:S01]  /*1b570*/  IMAD.WIDE R4, R9, 0x2, R2 ;  /* 0x0000000209047825 */ /* 0x000fe200078e0202 */
[----:B------:R-:W-:Y:S02]  /*1b580*/  SEL R71, R36, R37, P0 ;  /* 0x0000002524477207 */ /* 0x000fe40000000000 */
[C---:B------:R-:W-:Y:S02]  /*1b590*/  IADD3 R9, P3, R4.reuse, 0x20, RZ ;  /* 0x0000002004097810 */ /* 0x040fe40007f7e0ff */
[----:B------:R-:W-:Y:S02]  /*1b5a0*/  LOP3.LUT R7, R4, 0x380, RZ, 0xc0, !PT ;  /* 0x0000038004077812 */ /* 0x000fe400078ec0ff */
[----:B------:R-:W-:Y:S02]  /*1b5b0*/  SEL R80, R37, R36, P0 ;  /* 0x0000002425507207 */ /* 0x000fe40000000000 */
[----:B-----5:R-:W-:Y:S02]  /*1b5c0*/  SEL R45, R40, R41, P0 ;  /* 0x00000029282d7207 */ /* 0x020fe40000000000 */
[----:B------:R-:W-:-:S02]  /*1b5d0*/  SEL R74, R41, R40, P0 ;  /* 0x00000028294a7207 */ /* 0x000fc40000000000 */
[----:B------:R-:W-:Y:S02]  /*1b5e0*/  SEL R37, R30, R31, P0 ;  /* 0x0000001f1e257207 */ /* 0x000fe40000000000 */
[----:B------:R-:W-:Y:S02]  /*1b5f0*/  SEL R56, R31, R30, P0 ;  /* 0x0000001e1f387207 */ /* 0x000fe40000000000 */
[----:B------:R-:W-:Y:S02]  /*1b600*/  LOP3.LUT R6, R9, 0x380, RZ, 0xc0, !PT ;  /* 0x0000038009067812 */ /* 0x000fe400078ec0ff */
[----:B------:R-:W-:Y:S02]  /*1b610*/  SEL R15, R34, R35, P0 ;  /* 0x00000023220f7207 */ /* 0x000fe40000000000 */
[----:B------:R-:W-:Y:S02]  /*1b620*/  SEL R40, R35, R34, P0 ;  /* 0x0000002223287207 */ /* 0x000fe40000000000 */
[----:B------:R-:W-:-:S02]  /*1b630*/  IADD3 R31, P2, R4, 0x40, RZ ;  /* 0x00000040041f7810 */ /* 0x000fc40007f5e0ff */
[----:B------:R-:W-:Y:S02]  /*1b640*/  SHF.R.U64 R7, R7, 0x3, RZ ;  /* 0x0000000307077819 */ /* 0x000fe400000012ff */
[----:B------:R-:W-:Y:S02]  /*1b650*/  IADD3 R35, P1, R4, 0x60, RZ ;  /* 0x0000006004237810 */ /* 0x000fe40007f3e0ff */
[----:B------:R-:W-:Y:S02]  /*1b660*/  SHF.R.U64 R6, R6, 0x3, RZ ;  /* 0x0000000306067819 */ /* 0x000fe400000012ff */
[----:B------:R-:W-:Y:S02]  /*1b670*/  LOP3.LUT R8, R31, 0x380, RZ, 0xc0, !PT ;  /* 0x000003801f087812 */ /* 0x000fe400078ec0ff */
[----:B------:R-:W-:Y:S02]  /*1b680*/  LOP3.LUT R4, R7, R4, RZ, 0x3c, !PT ;  /* 0x0000000407047212 */ /* 0x000fe400078e3cff */
[----:B------:R-:W-:Y:S01]  /*1b690*/  LOP3.LUT R12, R35, 0x380, RZ, 0xc0, !PT ;  /* 0x00000380230c7812 */ /* 0x000fe200078ec0ff */
[--C-:B------:R-:W-:Y:S01]  /*1b6a0*/  IMAD.X R69, RZ, RZ, R5.reuse, P1 ;  /* 0x000000ffff457224 */ /* 0x100fe200008e0605 */
[----:B------:R-:W-:Y:S01]  /*1b6b0*/  LOP3.LUT R6, R6, R9, RZ, 0x3c, !PT ;  /* 0x0000000906067212 */ /* 0x000fe200078e3cff */
[--C-:B------:R-:W-:Y:S01]  /*1b6c0*/  IMAD.X R9, RZ, RZ, R5.reuse, P2 ;  /* 0x000000ffff097224 */ /* 0x100fe200010e0605 */
[----:B------:R-:W-:Y:S01]  /*1b6d0*/  SEL R11, R48, R49, P0 ;  /* 0x00000031300b7207 */ /* 0x000fe20000000000 */
[----:B------:R-:W-:Y:S01]  /*1b6e0*/  IMAD.X R7, RZ, RZ, R5, P3 ;  /* 0x000000ffff077224 */ /* 0x000fe200018e0605 */
[----:B------:R-:W-:-:S02]  /*1b6f0*/  SEL R44, R49, R48, P0 ;  /* 0x00000030312c7207 */ /* 0x000fc40000000000 */
[----:B------:R-:W-:Y:S02]  /*1b700*/  SHF.R.U64 R8, R8, 0x3, RZ ;  /* 0x0000000308087819 */ /* 0x000fe400000012ff */
[----:B------:R-:W-:Y:S02]  /*1b710*/  MOV R72, R4 ;  /* 0x0000000400487202 */ /* 0x000fe40000000f00 */
[----:B------:R-:W-:Y:S02]  /*1b720*/  SEL R73, R24, R25, P0 ;  /* 0x0000001918497207 */ /* 0x000fe40000000000 */
[----:B------:R-:W-:Y:S02]  /*1b730*/  SEL R82, R25, R24, P0 ;  /* 0x0000001819527207 */ /* 0x000fe40000000000 */
[----:B------:R-:W-:Y:S02]  /*1b740*/  SEL R13, R26, R27, P0 ;  /* 0x0000001b1a0d7207 */ /* 0x000fe40000000000 */
[----:B------:R-:W-:-:S02]  /*1b750*/  SEL R48, R27, R26, P0 ;  /* 0x0000001a1b307207 */ /* 0x000fc40000000000 */
[----:B------:R-:W-:Y:S02]  /*1b760*/  SHF.R.U64 R12, R12, 0x3, RZ ;  /* 0x000000030c0c7819 */ /* 0x000fe400000012ff */
        /* <DEDUP_REMOVED lines=14> */
[----:B------:R-:W-:Y:S02]  /*1b850*/  LOP3.LUT R8, R8, R31, RZ, 0x3c, !PT ;  /* 0x0000001f08087212 */ /* 0x000fe400078e3cff */
[----:B------:R-:W-:Y:S02]  /*1b860*/  SEL R33, R46, R47, P0 ;  /* 0x0000002f2e217207 */ /* 0x000fe40000000000 */
[----:B------:R-:W-:-:S02]  /*1b870*/  SEL R36, R47, R46, P0 ;  /* 0x0000002e2f247207 */ /* 0x000fc40000000000 */
[----:B------:R-:W-:Y:S02]  /*1b880*/  LOP3.LUT R68, R12, R35, RZ, 0x3c, !PT ;  /* 0x000000230c447212 */ /* 0x000fe400078e3cff */
[----:B------:R-:W-:Y:S02]  /*1b890*/  MOV R64, R6 ;  /* 0x0000000600407202 */ /* 0x000fe40000000f00 */
[----:B------:R-:W-:Y:S02]  /*1b8a0*/  MOV R67, R8 ;  /* 0x0000000800437202 */ /* 0x000fe40000000f00 */
[----:B------:R-:W-:Y:S02]  /*1b8b0*/  MOV R68, R68 ;  /* 0x0000004400447202 */ /* 0x000fe40000000f00 */
[----:B------:R-:W-:Y:S02]  /*1b8c0*/  ISETP.NE.U32.AND P1, PT, RZ, UR4, PT ;  /* 0x00000004ff007c0c */ /* 0x000fe4000bf25070 */
[----:B--2---:R-:W-:Y:S01]  /*1b8d0*/  LOP3.LUT R5, R10, 0x2, RZ, 0x3c, !PT ;  /* 0x000000020a057812 */ /* 0x004fe200078e3cff */
[----:B------:R-:W-:Y:S04]  /*1b8e0*/  SHFL.IDX PT, R46, R73, R10, 0x1c1f ;  /* 0x001c1f0a492e7589 */ /* 0x000fe800000e0000 */
[----:B------:R-:W0:Y:S04]  /*1b8f0*/  SHFL.IDX PT, R47, R82, R5, 0x1c1f ;  /* 0x001c1f05522f7589 */ /* 0x000e2800000e0000 */
[----:B------:R-:W-:Y:S04]  /*1b900*/  SHFL.IDX PT, R30, R13, R10, 0x1c1f ;  /* 0x001c1f0a0d1e7589 */ /* 0x000fe800000e0000 */
[----:B------:R-:W1:Y:S04]  /*1b910*/  SHFL.IDX PT, R31, R48, R5, 0x1c1f ;  /* 0x001c1f05301f7589 */ /* 0x000e6800000e0000 */
[----:B------:R-:W-:Y:S04]  /*1b920*/  SHFL.IDX PT, R50, R59, R10, 0x1c1f ;  /* 0x001c1f0a3b327589 */ /* 0x000fe800000e0000 */
[----:B------:R-:W-:Y:S04]  /*1b930*/  SHFL.IDX PT, R12, R41, R10, 0x1c1f ;  /* 0x001c1f0a290c7589 */ /* 0x000fe800000e0000 */
[----:B------:R-:W2:Y:S04]  /*1b940*/  SHFL.IDX PT, R51, R78, R5, 0x1c1f ;  /* 0x001c1f054e337589 */ /* 0x000ea800000e0000 */
[----:B------:R-:W-:Y:S04]  /*1b950*/  SHFL.IDX PT, R34, R15, R10, 0x1c1f ;  /* 0x001c1f0a0f227589 */ /* 0x000fe800000e0000 */
[----:B------:R-:W3:Y:S04]  /*1b960*/  SHFL.IDX PT, R35, R40, R5, 0x1c1f ;  /* 0x001c1f0528237589 */ /* 0x000ee800000e0000 */
[----:B------:R-:W-:Y:S04]  /*1b970*/  SHFL.IDX PT, R4, R75, R10, 0x1c1f ;  /* 0x001c1f0a4b047589 */ /* 0x000fe800000e0000 */
[----:B------:R-:W-:Y:S04]  /*1b980*/  SHFL.IDX PT, R54, R45, R10, 0x1c1f ;  /* 0x001c1f0a2d367589 */ /* 0x000fe800000e0000 */
[----:B------:R-:W4:Y:S04]  /*1b990*/  SHFL.IDX PT, R7, R84, R5, 0x1c1f ;  /* 0x001c1f0554077589 */ /* 0x000f2800000e0000 */
[----:B------:R-:W-:Y:S04]  /*1b9a0*/  SHFL.IDX PT, R14, R37, R10, 0x1c1f ;  /* 0x001c1f0a250e7589 */ /* 0x000fe800000e0000 */
[----:B------:R-:W-:Y:S04]  /*1b9b0*/  SHFL.IDX PT, R24, R25, R10, 0x1c1f ;  /* 0x001c1f0a19187589 */ /* 0x000fe800000e0000 */
[----:B------:R-:W4:Y:S04]  /*1b9c0*/  SHFL.IDX PT, R55, R74, R5, 0x1c1f ;  /* 0x001c1f054a377589 */ /* 0x000f2800000e0000 */
[----:B------:R-:W-:Y:S04]  /*1b9d0*/  SHFL.IDX PT, R38, R27, R10, 0x1c1f ;  /* 0x001c1f0a1b267589 */ /* 0x000fe800000e0000 */
[----:B------:R-:W-:Y:S04]  /*1b9e0*/  SHFL.IDX PT, R42, R29, R10, 0x1c1f ;  /* 0x001c1f0a1d2a7589 */ /* 0x000fe800000e0000 */
[----:B------:R-:W4:Y:S04]  /*1b9f0*/  SHFL.IDX PT, R15, R56, R5, 0x1c1f ;  /* 0x001c1f05380f7589 */ /* 0x000f2800000e0000 */
[----:B------:R-:W4:Y:S04]  /*1ba00*/  SHFL.IDX PT, R39, R32, R5, 0x1c1f ;  /* 0x001c1f0520277589 */ /* 0x000f2800000e0000 */
[----:B------:R-:W4:Y:S04]  /*1ba10*/  SHFL.IDX PT, R41, R28, R5, 0x1c1f ;  /* 0x001c1f051c297589 */ /* 0x000f2800000e0000 */
[----:B------:R-:W-:Y:S04]  /*1ba20*/  SHFL.IDX PT, R6, R71, R10, 0x1c1f ;  /* 0x001c1f0a47067589 */ /* 0x000fe800000e0000 */
[----:B------:R-:W-:Y:S04]  /*1ba30*/  SHFL.IDX PT, R58, R11, R10, 0x1c1f ;  /* 0x001c1f0a0b3a7589 */ /* 0x000fe800000e0000 */
[----:B------:R-:W4:Y:S04]  /*1ba40*/  SHFL.IDX PT, R9, R80, R5, 0x1c1f ;  /* 0x001c1f0550097589 */ /* 0x000f2800000e0000 */
[----:B------:R0:W4:Y:S04]  /*1ba50*/  SHFL.IDX PT, R59, R44, R5, 0x1c1f ;  /* 0x001c1f052c3b7589 */ /* 0x00012800000e0000 */
[----:B------:R-:W4:Y:S04]  /*1ba60*/  SHFL.IDX PT, R25, R52, R5, 0x1c1f ;  /* 0x001c1f0534197589 */ /* 0x000f2800000e0000 */
[----:B------:R-:W-:Y:S04]  /*1ba70*/  SHFL.IDX PT, R8, R57, R10, 0x1c1f ;  /* 0x001c1f0a39087589 */ /* 0x000fe800000e0000 */
[----:B------:R-:W4:Y:S04]  /*1ba80*/  SHFL.IDX PT, R11, R76, R5, 0x1c1f ;  /* 0x001c1f054c0b7589 */ /* 0x000f2800000e0000 */
[----:B------:R-:W-:Y:S04]  /*1ba90*/  SHFL.IDX PT, R26, R33, R10, 0x1c1f ;  /* 0x001c1f0a211a7589 */ /* 0x000fe800000e0000 */
[----:B------:R-:W-:Y:S04]  /*1baa0*/  SHFL.IDX PT, R43, R43, R10, 0x1c1f ;  /* 0x001c1f0a2b2b7589 */ /* 0x000fe800000e0000 */
[----:B------:R-:W4:Y:S04]  /*1bab0*/  SHFL.IDX PT, R27, R36, R5, 0x1c1f ;  /* 0x001c1f05241b7589 */ /* 0x000f2800000e0000 */
[----:B------:R-:W4:Y:S04]  /*1bac0*/  SHFL.IDX PT, R66, R66, R5, 0x1c1f ;  /* 0x001c1f0542427589 */ /* 0x000f2800000e0000 */
[----:B------:R3:W4:Y:S01]  /*1bad0*/  SHFL.IDX PT, R13, R70, R5, 0x1c1f ;  /* 0x001c1f05460d7589 */ /* 0x00072200000e0000 */
[----:B0-----:R-:W-:-:S02]  /*1bae0*/  SEL R44, R46, R47, P0 ;  /* 0x0000002f2e2c7207 */ /* 0x001fc40000000000 */
[----:B-1----:R-:W-:Y:S02]  /*1baf0*/  SEL R28, R30, R31, P0 ;  /* 0x0000001f1e1c7207 */ /* 0x002fe40000000000 */
[----:B------:R-:W-:Y:S02]  /*1bb00*/  SEL R46, R47, R46, P0 ;  /* 0x0000002e2f2e7207 */ /* 0x000fe40000000000 */
[----:B--2---:R-:W-:Y:S02]  /*1bb10*/  SEL R48, R50, R51, P0 ;  /* 0x0000003332307207 */ /* 0x004fe40000000000 */
[----:B------:R-:W-:Y:S01]  /*1bb20*/  SEL R30, R31, R30, P0 ;  /* 0x0000001e1f1e7207 */ /* 0x000fe20000000000 */
[----:B---3--:R-:W0:Y:S01]  /*1bb30*/  LDC.64 R70, c[0x0][0xc00] ;  /* 0x00030000ff467b82 */ /* 0x008e220000000a00 */
[----:B------:R-:W-:Y:S02]  /*1bb40*/  SEL R32, R34, R35, P0 ;  /* 0x0000002322207207 */ /* 0x000fe40000000000 */
[----:B----4-:R-:W-:-:S02]  /*1bb50*/  SEL R45, R4, R7, P0 ;  /* 0x00000007042d7207 */ /* 0x010fc40000000000 */
        /* <DEDUP_REMOVED lines=41> */
[----:B------:R0:W-:Y:S04]  /*1bdf0*/  STSM.16.M88.4 [R72], R24 ;  /* 0x0000001848007844 */ /* 0x0001e80000000200 */
[----:B------:R1:W-:Y:S04]  /*1be00*/  STSM.16.M88.4 [R64], R4 ;  /* 0x0000000440007844 */ /* 0x0003e80000000200 */
[----:B------:R-:W-:Y:S04]  /*1be10*/  STSM.16.M88.4 [R67], R8 ;  /* 0x0000000843007844 */ /* 0x000fe80000000200 */
[----:B------:R2:W-:Y:S01]  /*1be20*/  STSM.16.M88.4 [R68], R12 ;  /* 0x0000000c44007844 */ /* 0x0005e20000000200 */
[----:B------:R-:W-:Y:S01]  /*1be30*/  BAR.SYNC.DEFER_BLOCKING 0x1, 0x180 ;  /* 0x0046000000007b1d */ /* 0x000fe20000010000 */
[----:B------:R-:W-:Y:S01]  /*1be40*/  ISETP.NE.AND.EX P0, PT, RZ, UR5, PT, P1 ;  /* 0x00000005ff007c0c */ /* 0x000fe2000bf05310 */
[----:B------:R-:W-:-:S02]  /*1be50*/  IMAD.MOV.U32 R66, RZ, RZ, RZ ;  /* 0x000000ffff427224 */ /* 0x000fc400078e00ff */
[----:B0-----:R-:W-:Y:S01]  /*1be60*/  IMAD.WIDE R24, R87, 0x4, R70 ;  /* 0x0000000457187825 */ /* 0x001fe200078e0246 */
[----:B------:R-:W-:-:S03]  /*1be70*/  ISETP.GT.AND P3, PT, R77, 0x1, PT ;  /* 0x000000014d00780c */ /* 0x000fc60003f64270 */
[----:B-1----:R-:W0:Y:S06]  /*1be80*/  LDC R64, c[0x0][0xbe8] ;  /* 0x0002fa00ff407b82 */ /* 0x002e2c0000000800 */
[----:B------:R-:W3:Y:S01]  /*1be90*/  @P0 LDG.E R66, desc[UR44][R24.64] ;  /* 0x0000002c18420981 */ /* 0x000ee2000c1e1900 */
[----:B------:R-:W-:-:S04]  /*1bea0*/  ISETP.NE.U32.AND P1, PT, RZ, UR6, PT ;  /* 0x00000006ff007c0c */ /* 0x000fc8000bf25070 */
[----:B------:R-:W-:-:S13]  /*1beb0*/  ISETP.NE.AND.EX P1, PT, RZ, UR7, PT, P1 ;  /* 0x00000007ff007c0c */ /* 0x000fda000bf25310 */
[----:B------:R-:W1:Y:S02]  /*1bec0*/  @P1 LDC.64 R26, c[0x0][0xc08] ;  /* 0x00030200ff1a1b82 */ /* 0x000e640000000a00 */
[----:B-1----:R-:W-:-:S04]  /*1bed0*/  @P1 IMAD.WIDE R4, R87, 0x4, R26 ;  /* 0x0000000457041825 */ /* 0x002fc800078e021a */
[----:B------:R-:W-:-:S05]  /*1bee0*/  IMAD.MOV.U32 R26, RZ, RZ, 0x9b8 ;  /* 0x000009b8ff1a7424 */ /* 0x000fca00078e00ff */
[----:B------:R-:W-:-:S04]  /*1bef0*/  SEL R26, R26, 0x978, P3 ;  /* 0x000009781a1a7807 */ /* 0x000fc80001800000 */
[----:B--2---:R-:W1:Y:S08]  /*1bf00*/  LDC.64 R12, c[0x0][R26+0x220] ;  /* 0x000088001a0c7b82 */ /* 0x004e700000000a00 */
[----:B------:R-:W2:Y:S01]  /*1bf10*/  LDC.64 R10, c[0x0][R26+0x218] ;  /* 0x000086001a0a7b82 */ /* 0x000ea20000000a00 */
[----:B0-----:R-:W-:-:S07]  /*1bf20*/  ISETP.NE.AND P4, PT, R64, 0x1, PT ;  /* 0x000000014000780c */ /* 0x001fce0003f85270 */
[----:B------:R-:W0:Y:S01]  /*1bf30*/  LDC.64 R8, c[0x0][R26+0x228] ;  /* 0x00008a001a087b82 */ /* 0x000e220000000a00 */
[----:B------:R-:W-:Y:S02]  /*1bf40*/  ULDC UR6, c[0x0][0xa88] ;  /* 0x0002a20000067ab9 */ /* 0x000fe40000000800 */
[----:B------:R-:W-:-:S05]  /*1bf50*/  IMAD.U32 R69, RZ, RZ, UR6 ;  /* 0x00000006ff457e24 */ /* 0x000fca000f8e00ff */
[----:B------:R4:W4:Y:S01]  /*1bf60*/  LDC.64 R6, c[0x0][R26+0x210] ;  /* 0x000084001a067b82 */ /* 0x0009220000000a00 */
[----:B------:R1:W5:Y:S01]  /*1bf70*/  @P1 LDG.E R69, desc[UR44][R4.64] ;  /* 0x0000002c04451981 */ /* 0x000362000c1e1900 */
[----:B------:R-:W-:-:S06]  /*1bf80*/  ISETP.NE.U32.AND P2, PT, RZ, UR4, PT ;  /* 0x00000004ff007c0c */ /* 0x000fcc000bf45070 */
[----:B------:R-:W0:Y:S01]  /*1bf90*/  @P4 LDC R68, c[0x0][0xbec] ;  /* 0x0002fb00ff444b82 */ /* 0x000e220000000800 */
[----:B------:R-:W-:-:S07]  /*1bfa0*/  ISETP.NE.AND.EX P2, PT, RZ, UR5, PT, P2 ;  /* 0x00000005ff007c0c */ /* 0x000fce000bf45320 */
[----:B------:R-:W4:Y:S01]  /*1bfb0*/  @P4 LDC R73, c[0x0][0xbf0] ;  /* 0x0002fc00ff494b82 */ /* 0x000f220000000800 */
[----:B------:R-:W-:-:S07]  /*1bfc0*/  SHF.R.S32.HI R15, RZ, 0x1f, R87 ;  /* 0x0000001fff0f7819 */ /* 0x000fce0000011457 */
[----:B-1----:R-:W1:Y:S01]  /*1bfd0*/  LDC.64 R4, c[0x0][0xba8] ;  /* 0x0002ea00ff047b82 */ /* 0x002e620000000a00 */
[----:B------:R-:W-:Y:S02]  /*1bfe0*/  SEL R67, R87, RZ, !P2 ;  /* 0x000000ff57437207 */ /* 0x000fe40005000000 */
[----:B------:R-:W-:Y:S02]  /*1bff0*/  LEA.HI R70, R65, R60, RZ, 0x7 ;  /* 0x0000003c41467211 */ /* 0x000fe400078f38ff */
[----:B------:R-:W-:Y:S01]  /*1c000*/  SEL R15, R15, RZ, !P2 ;  /* 0x000000ff0f0f7207 */ /* 0x000fe20005000000 */
[----:B------:R-:W-:Y:S01]  /*1c010*/  IMAD R13, R13, R67, RZ ;  /* 0x000000430d0d7224 */ /* 0x000fe200078e02ff */
[----:B------:R-:W-:Y:S01]  /*1c020*/  LOP3.LUT R27, R70, 0xffffff80, RZ, 0xc0, !PT ;  /* 0xffffff80461b7812 */ /* 0x000fe200078ec0ff */
[----:B--2---:R-:W-:Y:S02]  /*1c030*/  IMAD R65, R11, R83, RZ ;  /* 0x000000530b417224 */ /* 0x004fe400078e02ff */
[----:B------:R-:W-:-:S02]  /*1c040*/  IMAD.IADD R11, R86, 0x1, R85 ;  /* 0x00000001560b7824 */ /* 0x000fc400078e0255 */
[----:B------:R-:W-:Y:S02]  /*1c050*/  IMAD R71, R12, R15, R13 ;  /* 0x0000000f0c477224 */ /* 0x000fe400078e020d */
[----:B------:R-:W-:Y:S01]  /*1c060*/  IMAD.IADD R72, R60, 0x1, -R27 ;  /* 0x000000013c487824 */ /* 0x000fe200078e0a1b */
[----:B------:R-:W-:Y:S01]  /*1c070*/  SEL R27, R81, RZ, P3 ;  /* 0x000000ff511b7207 */ /* 0x000fe20001800000 */
[----:B------:R-:W-:-:S04]  /*1c080*/  IMAD.WIDE.U32 R14, R10, R83, RZ ;  /* 0x000000530a0e7225 */ /* 0x000fc800078e00ff */
[----:B------:R-:W-:-:S04]  /*1c090*/  IMAD.WIDE.U32 R12, R12, R67, RZ ;  /* 0x000000430c0c7225 */ /* 0x000fc800078e00ff */
[----:B0-----:R-:W-:Y:S01]  /*1c0a0*/  @P4 IMAD.HI.U32 R10, R11, R68, RZ ;  /* 0x000000440b0a4227 */ /* 0x001fe200078e00ff */
[----:B-1----:R-:W0:Y:S03]  /*1c0b0*/  @!P3 LDC R4, c[0x0][0xb50] ;  /* 0x0002d400ff04bb82 */ /* 0x002e260000000800 */
[----:B------:R-:W-:Y:S02]  /*1c0c0*/  IMAD.IADD R60, R15, 0x1, R65 ;  /* 0x000000010f3c7824 */ /* 0x000fe400078e0241 */
[----:B------:R-:W-:Y:S02]  /*1c0d0*/  IMAD.IADD R71, R13, 0x1, R71 ;  /* 0x000000010d477824 */ /* 0x000fe400078e0247 */
[----:B------:R-:W-:Y:S01]  /*1c0e0*/  IMAD.MOV.U32 R13, RZ, RZ, R11 ;  /* 0x000000ffff0d7224 */ /* 0x000fe200078e000b */
[----:B----4-:R-:W-:Y:S01]  /*1c0f0*/  @P4 SHF.R.U32.HI R13, RZ, R73, R10 ;  /* 0x00000049ff0d4219 */ /* 0x010fe2000001160a */
[-C--:B------:R-:W-:Y:S01]  /*1c100*/  IMAD R15, R9, R27.reuse, RZ ;  /* 0x0000001b090f7224 */ /* 0x080fe200078e02ff */
[----:B------:R-:W1:Y:S01]  /*1c110*/  @!P3 LDC R5, c[0x0][0xb54] ;  /* 0x0002d500ff05bb82 */ /* 0x000e620000000800 */
[----:B------:R-:W-:Y:S01]  /*1c120*/  IMAD.WIDE.U32 R8, R8, R27, RZ ;  /* 0x0000001b08087225 */ /* 0x000fe200078e00ff */
[----:B------:R-:W-:-:S02]  /*1c130*/  SHF.R.S32.HI R27, RZ, 0x1f, R72 ;  /* 0x0000001fff1b7819 */ /* 0x000fc40000011448 */
[----:B------:R-:W-:Y:S02]  /*1c140*/  SHF.R.S32.HI R70, RZ, 0x7, R70 ;  /* 0x00000007ff467819 */ /* 0x000fe40000011446 */
[--C-:B---3--:R-:W-:Y:S02]  /*1c150*/  IADD3 R12, P2, P5, R12, R14, R66.reuse ;  /* 0x0000000e0c0c7210 */ /* 0x108fe40007d5e042 */
[----:B------:R-:W-:Y:S01]  /*1c160*/  SHF.R.S32.HI R65, RZ, 0x1f, R66 ;  /* 0x0000001fff417819 */ /* 0x000fe20000011442 */
[----:B------:R-:W-:Y:S02]  /*1c170*/  IMAD.IADD R14, R9, 0x1, R15 ;  /* 0x00000001090e7824 */ /* 0x000fe400078e020f */
[----:B------:R-:W-:Y:S01]  /*1c180*/  IMAD.MOV R15, RZ, RZ, -R13 ;  /* 0x000000ffff0f7224 */ /* 0x000fe200078e0a0d */
[----:B------:R-:W-:Y:S02]  /*1c190*/  IADD3.X R10, R71, R60, R65, P2, P5 ;  /* 0x0000003c470a7210 */ /* 0x000fe400017ea441 */
[----:B------:R-:W-:Y:S01]  /*1c1a0*/  IADD3 R8, P2, P5, R13, R12, R8 ;  /* 0x0000000c0d087210 */ /* 0x000fe20007d5e008 */
[----:B------:R-:W-:Y:S01]  /*1c1b0*/  IMAD R15, R64, R15, R11 ;  /* 0x0000000f400f7224 */ /* 0x000fe200078e020b */
[----:B------:R-:W-:-:S02]  /*1c1c0*/  LEA.HI R12, R27, R72, RZ, 0x2 ;  /* 0x000000481b0c7211 */ /* 0x000fc400078f10ff */
[----:B------:R-:W-:Y:S02]  /*1c1d0*/  SHF.R.S32.HI R9, RZ, 0x1f, R13 ;  /* 0x0000001fff097819 */ /* 0x000fe4000001140d */
[--C-:B------:R-:W-:Y:S02]  /*1c1e0*/  SHF.R.S32.HI R26, RZ, 0x2, R12.reuse ;  /* 0x00000002ff1a7819 */ /* 0x100fe4000001140c */
[----:B------:R-:W-:Y:S01]  /*1c1f0*/  SHF.R.S32.HI R71, RZ, 0x1f, R12 ;  /* 0x0000001fff477819 */ /* 0x000fe2000001140c */
[----:B------:R-:W-:Y:S01]  /*1c200*/  IMAD R7, R7, R15, RZ ;  /* 0x0000000f07077224 */ /* 0x000fe200078e02ff */
[----:B------:R-:W-:Y:S02]  /*1c210*/  SHF.R.S32.HI R13, RZ, 0x1f, R15 ;  /* 0x0000001fff0d7819 */ /* 0x000fe4000001140f */
[----:B------:R-:W-:Y:S02]  /*1c220*/  IADD3.X R9, R9, R10, R14, P2, P5 ;  /* 0x0000000a09097210 */ /* 0x000fe400017ea40e */
[----:B------:R-:W-:Y:S01]  /*1c230*/  LEA.HI R71, R71, R26, RZ, 0x3 ;  /* 0x0000001a47477211 */ /* 0x000fe200078f18ff */
[----:B------:R-:W-:Y:S01]  /*1c240*/  IMAD.HI R10, R70, 0x55555556, RZ ;  /* 0x55555556460a7827 */ /* 0x000fe200078e02ff */
[----:B------:R-:W-:-:S02]  /*1c250*/  LEA.HI R27, R27, R72, RZ, 0x5 ;  /* 0x000000481b1b7211 */ /* 0x000fc400078f28ff */
[----:B------:R-:W-:Y:S01]  /*1c260*/  LOP3.LUT R71, R71, 0xfffffff8, RZ, 0xc0, !PT ;  /* 0xfffffff847477812 */ /* 0x000fe200078ec0ff */
[C---:B------:R-:W-:Y:S02]  /*1c270*/  IMAD R13, R6.reuse, R13, R7 ;  /* 0x0000000d060d7224 */ /* 0x040fe400078e0207 */
[----:B------:R-:W-:Y:S01]  /*1c280*/  IMAD.WIDE.U32 R6, R6, R15, R8 ;  /* 0x0000000f06067225 */ /* 0x000fe200078e0008 */
[----:B------:R-:W-:Y:S02]  /*1c290*/  LEA.HI R9, R10, R10, RZ, 0x1 ;  /* 0x0000000a0a097211 */ /* 0x000fe400078f08ff */
[----:B------:R-:W-:Y:S01]  /*1c2a0*/  SHF.R.S32.HI R27, RZ, 0x5, R27 ;  /* 0x00000005ff1b7819 */ /* 0x000fe2000001141b */
[----:B------:R-:W-:Y:S01]  /*1c2b0*/  IMAD.IADD R7, R7, 0x1, R13 ;  /* 0x0000000107077824 */ /* 0x000fe200078e020d */
[----:B0-----:R-:W-:Y:S01]  /*1c2c0*/  LEA R8, P2, R6, R4, 0x2 ;  /* 0x0000000406087211 */ /* 0x001fe200078410ff */
[----:B------:R-:W-:Y:S02]  /*1c2d0*/  IMAD.IADD R26, R26, 0x1, -R71 ;  /* 0x000000011a1a7824 */ /* 0x000fe400078e0a47 */
[----:B------:R-:W-:Y:S01]  /*1c2e0*/  IMAD R70, R9, -0x3, R70 ;  /* 0xfffffffd09467824 */ /* 0x000fe200078e0246 */
[----:B-1----:R-:W-:Y:S01]  /*1c2f0*/  LEA.HI.X R9, R6, R5, R7, 0x2, P2 ;  /* 0x0000000506097211 */ /* 0x002fe200010f1407 */
[----:B------:R-:W-:Y:S01]  /*1c300*/  IMAD R27, R27, 0x10, R26 ;  /* 0x000000101b1b7824 */ /* 0x000fe200078e021a */
[----:B------:R-:W-:Y:S07]  /*1c310*/  @P1 BRA `(.L_x_1545) ;  /* 0x0000000000101947 */ /* 0x000fee0003800000 */
[----:B------:R-:W-:Y:S05]  /*1c320*/  @!P0 BRA `(.L_x_1545) ;  /* 0x00000000000c8947 */ /* 0x000fea0003800000 */
[----:B------:R-:W2:Y:S04]  /*1c330*/  LDG.E R4, desc[UR44][R24.64] ;  /* 0x0000002c18047981 */ /* 0x000ea8000c1e1900 */
[----:B-----5:R-:W2:Y:S02]  /*1c340*/  LDG.E R69, desc[UR44][R24.64+0x4] ;  /* 0x0000042c18457981 */ /* 0x020ea4000c1e1900 */
[----:B--2---:R-:W-:-:S07]  /*1c350*/  IMAD.IADD R69, R69, 0x1, -R4 ;  /* 0x0000000145457824 */ /* 0x004fce00078e0a04 */
.L_x_1545:
[----:B------:R-:W-:Y:S01]  /*1c360*/  IMAD R13, R70, 0x40, R27 ;  /* 0x00000040460d7824 */ /* 0x000fe200078e021b */
[----:B------:R-:W-:Y:S01]  /*1c370*/  SHFL.IDX PT, R4, R8, RZ, 0x1c1f ;  /* 0x001c1fff08047589 */ /* 0x000fe200000e0000 */
[----:B-----5:R-:W-:Y:S01]  /*1c380*/  IMAD R60, R69, R64, RZ ;  /* 0x00000040453c7224 */ /* 0x020fe200078e02ff */
[----:B------:R-:W-:Y:S01]  /*1c390*/  LOP3.LUT P0, RZ, R72, 0x3, RZ, 0xc0, !PT ;  /* 0x0000000348ff7812 */ /* 0x000fe2000780c0ff */
[----:B------:R-:W-:Y:S01]  /*1c3a0*/  IMAD.IADD R13, R13, 0x1, R85 ;  /* 0x000000010d0d7824 */ /* 0x000fe200078e0255 */
[----:B------:R-:W0:Y:S03]  /*1c3b0*/  SHFL.IDX PT, R5, R9, RZ, 0x1c1f ;  /* 0x001c1fff09057589 */ /* 0x000e2600000e0000 */
[C---:B------:R-:W-:Y:S01]  /*1c3c0*/  VIADD R15, R13.reuse, 0x8 ;  /* 0x000000080d0f7836 */ /* 0x040fe20000000000 */
[----:B------:R-:W-:Y:S01]  /*1c3d0*/  SHFL.IDX PT, R6, R8, 0x1, 0x1c1f ;  /* 0x003c1f0008067f89 */ /* 0x000fe200000e0000 */
[----:B------:R-:W-:-:S03]  /*1c3e0*/  ISETP.GE.OR P1, PT, R13, R60, P0 ;  /* 0x0000003c0d00720c */ /* 0x000fc60000726670 */
[----:B------:R-:W1:Y:S01]  /*1c3f0*/  SHFL.IDX PT, R7, R9, 0x1, 0x1c1f ;  /* 0x003c1f0009077f89 */ /* 0x000e6200000e0000 */
[----:B------:R-:W-:-:S09]  /*1c400*/  ISETP.GE.OR P0, PT, R15, R60, P0 ;  /* 0x0000003c0f00720c */ /* 0x000fd20000706670 */
[----:B0-----:R0:W-:Y:S04]  /*1c410*/  @!P1 ST.E desc[UR44][R4.64], R20 ;  /* 0x0000001404009985 */ /* 0x0011e8000c10192c */
[----:B-1----:R0:W-:Y:S01]  /*1c420*/  @!P0 ST.E desc[UR44][R6.64], R21 ;  /* 0x0000001506008985 */ /* 0x0021e2000c10192c */
[----:B------:R-:W-:Y:S05]  /*1c430*/  @P3 BRA `(.L_x_1546) ;  /* 0x0000000400a03947 */ /* 0x000fea0003800000 */
[----:B0-----:R-:W-:Y:S01]  /*1c440*/  IMAD R5, R63, 0x40, R0 ;  /* 0x000000403f057824 */ /* 0x001fe200078e0200 */
[----:B------:R-:W0:Y:S01]  /*1c450*/  @P4 LDC R29, c[0x0][0xbf0] ;  /* 0x0002fc00ff1d4b82 */ /* 0x000e220000000800 */
[----:B------:R-:W-:Y:S02]  /*1c460*/  ULDC.64 UR4, c[0x0][0xaa0] ;  /* 0x0002a80000047ab9 */ /* 0x000fe40000000a00 */
        /* <DEDUP_REMOVED lines=20> */
[----:B------:R-:W-:Y:S02]  /*1c5b0*/  IMAD R65, R65, UR4, RZ ;  /* 0x0000000441417c24 */ /* 0x000fe4000f8e02ff */
[----:B------:R-:W-:Y:S01]  /*1c5c0*/  IMAD.X R25, RZ, RZ, R3, P0 ;  /* 0x000000ffff197224 */ /* 0x000fe200000e0603 */
[----:B------:R-:W-:-:S04]  /*1c5d0*/  SHF.R.U64 R2, R2, 0x3, RZ ;  /* 0x0000000302027819 */ /* 0x000fc800000012ff */
[----:B------:R-:W-:Y:S02]  /*1c5e0*/  LOP3.LUT R24, R2, R21, RZ, 0x3c, !PT ;  /* 0x0000001502187212 */ /* 0x000fe400078e3cff */
[----:B------:R-:W1:Y:S01]  /*1c5f0*/  @P4 LDC R21, c[0x0][0xbec] ;  /* 0x0002fb00ff154b82 */ /* 0x000e620000000800 */
[C---:B------:R-:W-:Y:S02]  /*1c600*/  IMAD R65, R66.reuse, UR5, R65 ;  /* 0x0000000542417c24 */ /* 0x040fe4000f8e0241 */
[----:B------:R-:W-:Y:S01]  /*1c610*/  IMAD.WIDE.U32 R2, R66, UR4, RZ ;  /* 0x0000000442027c25 */ /* 0x000fe2000f8e00ff */
[----:B------:R-:W-:-:S03]  /*1c620*/  ULDC.64 UR4, c[0x0][0xae8] ;  /* 0x0002ba0000047ab9 */ /* 0x000fc60000000a00 */
[----:B------:R-:W-:Y:S01]  /*1c630*/  IMAD R62, R62, 0x30, R63 ;  /* 0x000000303e3e7824 */ /* 0x000fe200078e023f */
[----:B------:R-:W-:Y:S01]  /*1c640*/  SHF.R.S32.HI R28, RZ, 0x1f, R67 ;  /* 0x0000001fff1c7819 */ /* 0x000fe20000011443 */
[----:B------:R-:W-:Y:S01]  /*1c650*/  IMAD.IADD R3, R3, 0x1, R65 ;  /* 0x0000000103037824 */ /* 0x000fe200078e0241 */
[----:B------:R-:W5:Y:S01]  /*1c660*/  LD.E.128 R24, desc[UR44][R24.64] ;  /* 0x0000002c18187980 */ /* 0x000f62000c101d00 */
[----:B------:R-:W-:Y:S02]  /*1c670*/  IMAD.IADD R62, R85, 0x1, R62 ;  /* 0x00000001553e7824 */ /* 0x000fe400078e023e */
[C---:B------:R-:W-:Y:S01]  /*1c680*/  IMAD.WIDE.U32 R2, R83.reuse, UR4, R2 ;  /* 0x0000000453027c25 */ /* 0x040fe2000f8e0002 */
        /* <DEDUP_REMOVED lines=8> */
[----:B------:R-:W-:-:S02]  /*1c710*/  IMAD.IADD R63, R63, 0x1, R85 ;  /* 0x000000013f3f7824 */ /* 0x000fc400078e0255 */
[----:B------:R-:W-:Y:S02]  /*1c720*/  IMAD R28, R28, UR4, RZ ;  /* 0x000000041c1c7c24 */ /* 0x000fe4000f8e02ff */
[----:B------:R-:W-:-:S04]  /*1c730*/  IMAD.WIDE.U32 R2, R67, UR4, R2 ;  /* 0x0000000443027c25 */ /* 0x000fc8000f8e0002 */
[----:B-1----:R-:W-:-:S04]  /*1c740*/  @P4 IMAD.HI.U32 R20, R62, R21, RZ ;  /* 0x000000153e144227 */ /* 0x002fc800078e00ff */
[----:B------:R-:W-:Y:S01]  /*1c750*/  IMAD.MOV.U32 R21, RZ, RZ, R62 ;  /* 0x000000ffff157224 */ /* 0x000fe200078e003e */
[----:B------:R-:W-:Y:S01]  /*1c760*/  @P4 SHF.R.U32.HI R21, RZ, R29, R20 ;  /* 0x0000001dff154219 */ /* 0x000fe20000011614 */
[----:B------:R-:W-:Y:S01]  /*1c770*/  IMAD R29, R67, UR5, R28 ;  /* 0x00000005431d7c24 */ /* 0x000fe2000f8e021c */
[----:B------:R-:W-:Y:S02]  /*1c780*/  ULDC.64 UR4, c[0x0][0xae0] ;  /* 0x0002b80000047ab9 */ /* 0x000fe40000000a00 */
[--C-:B------:R-:W-:Y:S01]  /*1c790*/  SHF.R.S32.HI R20, RZ, 0x1f, R21.reuse ;  /* 0x0000001fff147819 */ /* 0x100fe20000011415 */
[----:B------:R-:W-:Y:S02]  /*1c7a0*/  IMAD.MOV R31, RZ, RZ, -R21 ;  /* 0x000000ffff1f7224 */ /* 0x000fe400078e0a15 */
[----:B------:R-:W-:Y:S02]  /*1c7b0*/  IMAD.IADD R3, R3, 0x1, R29 ;  /* 0x0000000103037824 */ /* 0x000fe400078e021d */
[----:B------:R-:W-:-:S02]  /*1c7c0*/  IMAD R20, R20, UR4, RZ ;  /* 0x0000000414147c24 */ /* 0x000fc4000f8e02ff */
[----:B------:R-:W-:Y:S02]  /*1c7d0*/  IMAD R29, R64, R31, R62 ;  /* 0x0000001f401d7224 */ /* 0x000fe400078e023e */
[C---:B------:R-:W-:Y:S02]  /*1c7e0*/  IMAD R31, R21.reuse, UR5, R20 ;  /* 0x00000005151f7c24 */ /* 0x040fe4000f8e0214 */
[----:B------:R-:W-:Y:S01]  /*1c7f0*/  IMAD.WIDE.U32 R2, R21, UR4, R2 ;  /* 0x0000000415027c25 */ /* 0x000fe2000f8e0002 */
[----:B------:R-:W-:Y:S01]  /*1c800*/  SHF.R.S32.HI R20, RZ, 0x1f, R29 ;  /* 0x0000001fff147819 */ /* 0x000fe2000001141d */
[----:B------:R-:W-:Y:S02]  /*1c810*/  ULDC.64 UR4, c[0x0][0xad8] ;  /* 0x0002b60000047ab9 */ /* 0x000fe40000000a00 */
[----:B------:R-:W-:Y:S02]  /*1c820*/  IMAD.IADD R3, R3, 0x1, R31 ;  /* 0x0000000103037824 */ /* 0x000fe400078e021f */
[----:B------:R-:W-:-:S02]  /*1c830*/  IMAD R20, R20, UR4, RZ ;  /* 0x0000000414147c24 */ /* 0x000fc4000f8e02ff */
[----:B------:R-:W-:-:S04]  /*1c840*/  IMAD.WIDE.U32 R2, R29, UR4, R2 ;  /* 0x000000041d027c25 */ /* 0x000fc8000f8e0002 */
[----:B------:R-:W-:Y:S01]  /*1c850*/  IMAD R21, R29, UR5, R20 ;  /* 0x000000051d157c24 */ /* 0x000fe2000f8e0214 */
[----:B------:R-:W-:Y:S02]  /*1c860*/  ULDC.64 UR4, c[0x0][0xa80] ;  /* 0x0002a00000047ab9 */ /* 0x000fe40000000a00 */
[C---:B------:R-:W-:Y:S01]  /*1c870*/  LEA R30, P0, R2.reuse, UR4, 0x1 ;  /* 0x00000004021e7c11 */ /* 0x040fe2000f8008ff */
[----:B------:R-:W-:Y:S01]  /*1c880*/  IMAD.IADD R3, R3, 0x1, R21 ;  /* 0x0000000103037824 */ /* 0x000fe200078e0215 */
[----:B------:R-:W-:Y:S01]  /*1c890*/  ULDC UR4, c[0x0][0xac8] ;  /* 0x0002b20000047ab9 */ /* 0x000fe20000000800 */
[C---:B------:R-:W-:Y:S02]  /*1c8a0*/  VIADD R21, R63.reuse, 0x60 ;  /* 0x000000603f157836 */ /* 0x040fe40000000000 */
[----:B0-----:R-:W0:Y:S01]  /*1c8b0*/  SHFL.IDX PT, R31, R30, RZ, 0x181f ;  /* 0x00181fff1e1f7589 */ /* 0x001e2200000e0000 */
[----:B------:R-:W-:Y:S01]  /*1c8c0*/  LEA.HI.X R32, R2, UR5, R3, 0x1, P0 ;  /* 0x0000000502207c11 */ /* 0x000fe200080f0c03 */
[C---:B------:R-:W-:Y:S01]  /*1c8d0*/  VIADD R3, R63.reuse, 0x30 ;  /* 0x000000303f037836 */ /* 0x040fe20000000000 */
[----:B------:R-:W-:Y:S01]  /*1c8e0*/  ISETP.GE.AND P0, PT, R0, UR4, PT ;  /* 0x0000000400007c0c */ /* 0x000fe2000bf06270 */
[----:B------:R-:W1:Y:S03]  /*1c8f0*/  SHFL.IDX PT, R35, R30, 0x1, 0x181f ;  /* 0x00381f001e237f89 */ /* 0x000e6600000e0000 */
[-C--:B------:R-:W-:Y:S01]  /*1c900*/  ISETP.GE.OR P1, PT, R63, R60.reuse, P0 ;  /* 0x0000003c3f00720c */ /* 0x080fe20000726670 */
[----:B------:R-:W1:Y:S01]  /*1c910*/  SHFL.IDX PT, R37, R30, 0x2, 0x181f ;  /* 0x00581f001e257f89 */ /* 0x000e6200000e0000 */
[-C--:B------:R-:W-:Y:S01]  /*1c920*/  ISETP.GE.OR P2, PT, R3, R60.reuse, P0 ;  /* 0x0000003c0300720c */ /* 0x080fe20000746670 */
[----:B------:R-:W-:Y:S01]  /*1c930*/  VIADD R3, R22, 0x13220 ;  /* 0x0001322016037836 */ /* 0x000fe20000000000 */
[----:B------:R-:W-:Y:S01]  /*1c940*/  ISETP.GE.OR P3, PT, R21, R60, P0 ;  /* 0x0000003c1500720c */ /* 0x000fe20000766670 */
[----:B------:R-:W1:Y:S03]  /*1c950*/  SHFL.IDX PT, R29, R32, RZ, 0x181f ;  /* 0x00181fff201d7589 */ /* 0x000e6600000e0000 */
[----:B------:R-:W-:Y:S01]  /*1c960*/  PRMT R21, RZ, 0x654, R3 ;  /* 0x00000654ff157816 */ /* 0x000fe20000000003 */
[----:B------:R-:W1:Y:S03]  /*1c970*/  SHFL.IDX PT, R33, R32, 0x1, 0x181f ;  /* 0x00381f0020217f89 */ /* 0x000e6600000e0000 */
[----:B------:R1:W-:Y:S01]  /*1c980*/  SYNCS.ARRIVE.TRANS64.RED.A1T0 RZ, [R21+URZ], RZ ;  /* 0x000000ff15ff79a7 */ /* 0x0003e2000810043f */
[----:B------:R-:W1:Y:S01]  /*1c990*/  SHFL.IDX PT, R34, R32, 0x2, 0x181f ;  /* 0x00581f0020227f89 */ /* 0x000e6200000e0000 */
[----:B0-----:R-:W-:Y:S01]  /*1c9a0*/  @!P1 LEA R2, P4, R0, R31, 0x1 ;  /* 0x0000001f00029211 */ /* 0x001fe200078808ff */
[----:B------:R-:W-:-:S02]  /*1c9b0*/  VIADD R31, R63, 0x90 ;  /* 0x000000903f1f7836 */ /* 0x000fc40000000000 */
[----:B------:R-:W0:Y:S01]  /*1c9c0*/  SHFL.IDX PT, R32, R32, 0x3, 0x181f ;  /* 0x00781f0020207f89 */ /* 0x000e2200000e0000 */
[C---:B-1----:R-:W-:Y:S02]  /*1c9d0*/  @!P2 LEA R20, P5, R0.reuse, R35, 0x1 ;  /* 0x000000230014a211 */ /* 0x042fe400078a08ff */
[----:B------:R-:W-:Y:S02]  /*1c9e0*/  ISETP.GE.OR P0, PT, R31, R60, P0 ;  /* 0x0000003c1f00720c */ /* 0x000fe40000706670 */
[C---:B------:R-:W-:Y:S02]  /*1c9f0*/  @!P3 LEA R28, P6, R0.reuse, R37, 0x1 ;  /* 0x00000025001cb211 */ /* 0x040fe400078c08ff */
[C-C-:B------:R-:W-:Y:S02]  /*1ca00*/  @!P1 LEA.HI.X R3, R0.reuse, R29, R61.reuse, 0x1, P4 ;  /* 0x0000001d00039211 */ /* 0x140fe400020f0c3d */
[C-C-:B------:R-:W-:Y:S02]  /*1ca10*/  @!P2 LEA.HI.X R21, R0.reuse, R33, R61.reuse, 0x1, P5 ;  /* 0x000000210015a211 */ /* 0x140fe400028f0c3d */
[----:B------:R1:W0:Y:S01]  /*1ca20*/  SHFL.IDX PT, R33, R30, 0x3, 0x181f ;  /* 0x00781f001e217f89 */ /* 0x00022200000e0000 */
[----:B------:R-:W-:-:S03]  /*1ca30*/  @!P3 LEA.HI.X R29, R0, R34, R61, 0x1, P6 ;  /* 0x00000022001db211 */ /* 0x000fc600030f0c3d */
[----:B--2---:R1:W-:Y:S04]  /*1ca40*/  @!P1 ST.E.128 desc[UR44][R2.64], R4 ;  /* 0x0000000402009985 */ /* 0x0043e8000c101d2c */
[----:B---3--:R1:W-:Y:S04]  /*1ca50*/  @!P2 ST.E.128 desc[UR44][R20.64], R8 ;  /* 0x000000081400a985 */ /* 0x0083e8000c101d2c */
[----:B----4-:R1:W-:Y:S01]  /*1ca60*/  @!P3 ST.E.128 desc[UR44][R28.64], R12 ;  /* 0x0000000c1c00b985 */ /* 0x0103e2000c101d2c */
[----:B0-----:R-:W-:Y:S05]  /*1ca70*/  @P0 BRA `(.L_x_1547) ;  /* 0x00000010008c0947 */ /* 0x001fea0003800000 */
[----:B-1----:R-:W-:-:S04]  /*1ca80*/  LEA R2, P0, R0, R33, 0x1 ;  /* 0x0000002100027211 */ /* 0x002fc800078008ff */
[----:B------:R-:W-:-:S05]  /*1ca90*/  LEA.HI.X R3, R0, R32, R61, 0x1, P0 ;  /* 0x0000002000037211 */ /* 0x000fca00000f0c3d */
[----:B-----5:R3:W-:Y:S01]  /*1caa0*/  ST.E.128 desc[UR44][R2.64], R24 ;  /* 0x0000001802007985 */ /* 0x0207e2000c101d2c */
[----:B------:R-:W-:Y:S05]  /*1cab0*/  BRA `(.L_x_1547) ;  /* 0x00000010007c7947 */ /* 0x000fea0003800000 */
.L_x_1546:
[----:B------:R-:W2:Y:S01]  /*1cac0*/  LDL R69, [R1+0x28] ;  /* 0x0000280001457983 */ /* 0x000ea20000100800 */
[----:B0-----:R-:W0:Y:S01]  /*1cad0*/  @P4 LDC R4, c[0x0][0xbec] ;  /* 0x0002fb00ff044b82 */ /* 0x001e220000000800 */
[----:B------:R-:W-:Y:S01]  /*1cae0*/  ULDC.64 UR4, c[0x0][0xb08] ;  /* 0x0002c20000047ab9 */ /* 0x000fe20000000a00 */
[----:B------:R-:W-:Y:S01]  /*1caf0*/  SHF.R.S32.HI R0, RZ, 0x1f, R67 ;  /* 0x0000001fff007819 */ /* 0x000fe20000011443 */
[----:B------:R-:W-:Y:S01]  /*1cb00*/  IMAD R65, R65, UR4, RZ ;  /* 0x0000000441417c24 */ /* 0x000fe2000f8e02ff */
[----:B------:R-:W-:Y:S01]  /*1cb10*/  ULDC.64 UR6, c[0x0][0xb30] ;  /* 0x0002cc0000067ab9 */ /* 0x000fe20000000a00 */
[----:B------:R-:W-:-:S03]  /*1cb20*/  IMAD.WIDE.U32 R2, R66, UR4, RZ ;  /* 0x0000000442027c25 */ /* 0x000fc6000f8e00ff */
[----:B------:R-:W1:Y:S01]  /*1cb30*/  @P4 LDC R9, c[0x0][0xbf0] ;  /* 0x0002fc00ff094b82 */ /* 0x000e620000000800 */
[----:B------:R-:W-:Y:S01]  /*1cb40*/  IMAD R65, R66, UR5, R65 ;  /* 0x0000000542417c24 */ /* 0x000fe2000f8e0241 */
[----:B------:R-:W-:-:S03]  /*1cb50*/  ULDC.64 UR4, c[0x0][0xb38] ;  /* 0x0002ce0000047ab9 */ /* 0x000fc60000000a00 */
[----:B------:R-:W-:Y:S02]  /*1cb60*/  IMAD.IADD R3, R3, 0x1, R65 ;  /* 0x0000000103037824 */ /* 0x000fe400078e0241 */
[----:B------:R-:W-:-:S04]  /*1cb70*/  IMAD.WIDE.U32 R2, R83, UR4, R2 ;  /* 0x0000000453027c25 */ /* 0x000fc8000f8e0002 */
[----:B------:R-:W-:Y:S01]  /*1cb80*/  IMAD R3, R83, UR5, R3 ;  /* 0x0000000553037c24 */ /* 0x000fe2000f8e0203 */
[----:B------:R-:W-:Y:S02]  /*1cb90*/  ULDC.64 UR4, c[0x0][0xb40] ;  /* 0x0002d00000047ab9 */ /* 0x000fe40000000a00 */
[----:B------:R-:W-:Y:S02]  /*1cba0*/  IMAD R0, R0, UR4, RZ ;  /* 0x0000000400007c24 */ /* 0x000fe4000f8e02ff */
[----:B0-----:R-:W-:-:S04]  /*1cbb0*/  @P4 IMAD.HI.U32 R4, R11, R4, RZ ;  /* 0x000000040b044227 */ /* 0x001fc800078e00ff */
[C---:B------:R-:W-:Y:S02]  /*1cbc0*/  IMAD R7, R67.reuse, UR5, R0 ;  /* 0x0000000543077c24 */ /* 0x040fe4000f8e0200 */
[----:B------:R-:W-:Y:S01]  /*1cbd0*/  IMAD.WIDE.U32 R2, R67, UR4, R2 ;  /* 0x0000000443027c25 */ /* 0x000fe2000f8e0002 */
[----:B------:R-:W-:-:S03]  /*1cbe0*/  ULDC.64 UR4, c[0x0][0xb48] ;  /* 0x0002d20000047ab9 */ /* 0x000fc60000000a00 */
[----:B------:R-:W-:Y:S01]  /*1cbf0*/  IMAD.MOV.U32 R5, RZ, RZ, R11 ;  /* 0x000000ffff057224 */ /* 0x000fe200078e000b */
[----:B-1----:R-:W-:Y:S01]  /*1cc00*/  @P4 SHF.R.U32.HI R5, RZ, R9, R4 ;  /* 0x00000009ff054219 */ /* 0x002fe20000011604 */
[----:B------:R-:W-:-:S03]  /*1cc10*/  IMAD.IADD R3, R3, 0x1, R7 ;  /* 0x0000000103037824 */ /* 0x000fc600078e0207 */
[--C-:B------:R-:W-:Y:S01]  /*1cc20*/  SHF.R.S32.HI R0, RZ, 0x1f, R5.reuse ;  /* 0x0000001fff007819 */ /* 0x100fe20000011405 */
[----:B------:R-:W-:Y:S02]  /*1cc30*/  IMAD.MOV R7, RZ, RZ, -R5 ;  /* 0x000000ffff077224 */ /* 0x000fe400078e0a05 */
[----:B------:R-:W-:-:S04]  /*1cc40*/  IMAD.WIDE.U32 R2, R81, UR4, R2 ;  /* 0x0000000451027c25 */ /* 0x000fc8000f8e0002 */
[----:B------:R-:W-:Y:S02]  /*1cc50*/  IMAD R7, R64, R7, R11 ;  /* 0x0000000740077224 */ /* 0x000fe400078e020b */
[----:B------:R-:W-:Y:S02]  /*1cc60*/  IMAD R0, R0, UR6, RZ ;  /* 0x0000000600007c24 */ /* 0x000fe4000f8e02ff */
[----:B------:R-:W-:Y:S01]  /*1cc70*/  IMAD R3, R81, UR5, R3 ;  /* 0x0000000551037c24 */ /* 0x000fe2000f8e0203 */
        /* <DEDUP_REMOVED lines=17> */
[----:B------:R1:W3:Y:S04]  /*1cd90*/  SHFL.IDX PT, R5, R14, RZ, 0x1c1f ;  /* 0x001c1fff0e057589 */ /* 0x0002e800000e0000 */
[----:B0-----:R1:W0:Y:S01]  /*1cda0*/  SHFL.IDX PT, R4, R0, RZ, 0x1c1f ;  /* 0x001c1fff00047589 */ /* 0x00122200000e0000 */
[----:B--2---:R-:W-:-:S02]  /*1cdb0*/  VIADD R21, R69, 0x10 ;  /* 0x0000001045157836 */ /* 0x004fc40000000000 */
[C---:B------:R-:W-:Y:S02]  /*1cdc0*/  VIADD R25, R69.reuse, 0x20 ;  /* 0x0000002045197836 */ /* 0x040fe40000000000 */
[C---:B------:R-:W-:Y:S02]  /*1cdd0*/  VIADD R27, R69.reuse, 0x18 ;  /* 0x00000018451b7836 */ /* 0x040fe40000000000 */
[C---:B------:R-:W-:Y:S02]  /*1cde0*/  VIADD R61, R69.reuse, 0x28 ;  /* 0x00000028453d7836 */ /* 0x040fe40000000000 */
[C---:B------:R-:W-:Y:S02]  /*1cdf0*/  VIADD R63, R69.reuse, 0x8 ;  /* 0x00000008453f7836 */ /* 0x040fe40000000000 */
[C---:B------:R-:W-:Y:S02]  /*1ce00*/  VIADD R65, R69.reuse, 0x30 ;  /* 0x0000003045417836 */ /* 0x040fe40000000000 */
[----:B------:R-:W-:Y:S01]  /*1ce10*/  VIADD R67, R69, 0x38 ;  /* 0x0000003845437836 */ /* 0x000fe20000000000 */
[----:B------:R-:W-:-:S02]  /*1ce20*/  SHF.R.S32.HI R20, RZ, 0x1f, R25 ;  /* 0x0000001fff147819 */ /* 0x000fc40000011419 */
[----:B------:R-:W-:Y:S02]  /*1ce30*/  SHF.R.S32.HI R24, RZ, 0x1f, R27 ;  /* 0x0000001fff187819 */ /* 0x000fe4000001141b */
[----:B------:R-:W-:Y:S02]  /*1ce40*/  SHF.R.S32.HI R26, RZ, 0x1f, R61 ;  /* 0x0000001fff1a7819 */ /* 0x000fe4000001143d */
[----:B------:R-:W-:Y:S02]  /*1ce50*/  SHF.R.S32.HI R62, RZ, 0x1f, R63 ;  /* 0x0000001fff3e7819 */ /* 0x000fe4000001143f */
[----:B------:R-:W-:Y:S02]  /*1ce60*/  SHF.R.S32.HI R64, RZ, 0x1f, R65 ;  /* 0x0000001fff407819 */ /* 0x000fe40000011441 */
[----:B------:R-:W-:Y:S02]  /*1ce70*/  SHF.R.S32.HI R66, RZ, 0x1f, R67 ;  /* 0x0000001fff427819 */ /* 0x000fe40000011443 */
[----:B------:R-:W-:Y:S01]  /*1ce80*/  SHF.R.S32.HI R68, RZ, 0x1f, R21 ;  /* 0x0000001fff447819 */ /* 0x000fe20000011415 */
[----:B01-3--:R-:W-:Y:S06]  /*1ce90*/  @P0 BRA `(.L_x_1549) ;  /* 0x0000000000800947 */ /* 0x00bfec0003800000 */
[----:B------:R-:W-:Y:S02]  /*1cea0*/  ULDC UR4, c[0x0][0xac8] ;  /* 0x0002b20000047ab9 */ /* 0x000fe40000000800 */
[----:B------:R-:W-:Y:S02]  /*1ceb0*/  ISETP.GE.AND P1, PT, R63, UR4, PT ;  /* 0x000000043f007c0c */ /* 0x000fe4000bf26270 */
[----:B------:R-:W-:Y:S02]  /*1cec0*/  ISETP.GE.AND P0, PT, R69, UR4, PT ;  /* 0x0000000445007c0c */ /* 0x000fe4000bf06270 */
[----:B------:R-:W-:Y:S02]  /*1ced0*/  ISETP.GE.AND P4, PT, R21, UR4, PT ;  /* 0x0000000415007c0c */ /* 0x000fe4000bf86270 */
[----:B------:R-:W-:Y:S02]  /*1cee0*/  ISETP.GE.AND P5, PT, R27, UR4, PT ;  /* 0x000000041b007c0c */ /* 0x000fe4000bfa6270 */
        /* <DEDUP_REMOVED lines=27> */
.L_x_1549:
[----:B------:R-:W-:Y:S05]  /*1d0a0*/  BSYNC B1 ;  /* 0x0000000000017941 */ /* 0x000fea0003800000 */
.L_x_1548:
        /* <DEDUP_REMOVED lines=8> */
[----:B------:R-:W-:Y:S02]  /*1d130*/  ISETP.GE.AND P2, PT, R27, UR4, PT ;  /* 0x000000041b007c0c */ /* 0x000fe4000bf46270 */
[----:B------:R-:W-:-:S05]  /*1d140*/  ISETP.GE.AND P1, PT, R25, UR4, PT ;  /* 0x0000000419007c0c */ /* 0x000fca000bf26270 */
[----:B01----:R-:W-:Y:S02]  /*1d150*/  @!P0 IMAD.WIDE R2, R69, 0x4, R4 ;  /* 0x0000000445028825 */ /* 0x003fe400078e0204 */
[-C--:B------:R-:W-:Y:S02]  /*1d160*/  @!P4 LEA R6, P5, R63, R4.reuse, 0x2 ;  /* 0x000000043f06c211 */ /* 0x080fe400078a10ff */
        /* <DEDUP_REMOVED lines=26> */
.L_x_1544:
[----:B-1----:R-:W2:Y:S01]  /*1d310*/  LDL R6, [R1+0x64] ;  /* 0x0000640001067983 */ /* 0x002ea20000100800 */
[----:B------:R-:W-:Y:S01]  /*1d320*/  ULDC.64 UR4, c[0x0][0xc08] ;  /* 0x0003020000047ab9 */ /* 0x000fe20000000a00 */
[----:B------:R-:W2:Y:S01]  /*1d330*/  LDC.64 R2, c[0x0][0xc00] ;  /* 0x00030000ff027b82 */ /* 0x000ea20000000a00 */
[----:B------:R-:W-:Y:S01]  /*1d340*/  ISETP.NE.U32.AND P0, PT, RZ, UR4, PT ;  /* 0x00000004ff007c0c */ /* 0x000fe2000bf05070 */
[----:B------:R-:W-:-:S03]  /*1d350*/  IMAD.MOV.U32 R13, RZ, RZ, RZ ;  /* 0x000000ffff0d7224 */ /* 0x000fc600078e00ff */
[----:B------:R-:W-:Y:S01]  /*1d360*/  ISETP.NE.AND.EX P1, PT, RZ, UR5, PT, P0 ;  /* 0x00000005ff007c0c */ /* 0x000fe2000bf25300 */
[----:B------:R-:W-:Y:S02]  /*1d370*/  ULDC.64 UR4, c[0x0][0xc00] ;  /* 0x0003000000047ab9 */ /* 0x000fe40000000a00 */
[----:B------:R-:W-:-:S04]  /*1d380*/  ISETP.NE.U32.AND P0, PT, RZ, UR4, PT ;  /* 0x00000004ff007c0c */ /* 0x000fc8000bf05070 */
[----:B------:R-:W-:-:S06]  /*1d390*/  ISETP.NE.AND.EX P0, PT, RZ, UR5, PT, P0 ;  /* 0x00000005ff007c0c */ /* 0x000fcc000bf05300 */
[----:B------:R-:W0:Y:S01]  /*1d3a0*/  @P1 LDC.64 R4, c[0x0][0xc08] ;  /* 0x00030200ff041b82 */ /* 0x000e220000000a00 */
[----:B------:R-:W-:Y:S02]  /*1d3b0*/  ULDC UR4, c[0x0][0xa88] ;  /* 0x0002a20000047ab9 */ /* 0x000fe40000000800 */
[----:B------:R-:W-:Y:S02]  /*1d3c0*/  IMAD.U32 R12, RZ, RZ, UR4 ;  /* 0x00000004ff0c7e24 */ /* 0x000fe4000f8e00ff */
[----:B--2---:R-:W-:-:S04]  /*1d3d0*/  IMAD.WIDE R2, R6, 0x4, R2 ;  /* 0x0000000406027825 */ /* 0x004fc800078e0202 */
[----:B0-----:R-:W-:Y:S01]  /*1d3e0*/  @P1 IMAD.WIDE R4, R6, 0x4, R4 ;  /* 0x0000000406041825 */ /* 0x001fe200078e0204 */
[----:B------:R0:W5:Y:S04]  /*1d3f0*/  @P0 LDG.E R13, desc[UR44][R2.64] ;  /* 0x0000002c020d0981 */ /* 0x000168000c1e1900 */
[----:B------:R0:W5:Y:S01]  /*1d400*/  @P1 LDG.E R12, desc[UR44][R4.64] ;  /* 0x0000002c040c1981 */ /* 0x000162000c1e1900 */
[----:B------:R-:W-:Y:S02]  /*1d410*/  ISETP.GT.AND P3, PT, R60, 0xbf, PT ;  /* 0x000000bf3c00780c */ /* 0x000fe40003f64270 */
[----:B------:R-:W-:Y:S02]  /*1d420*/  ISETP.GT.AND P2, PT, R77, 0x1, PT ;  /* 0x000000014d00780c */ /* 0x000fe40003f44270 */
[----:B------:R-:W-:Y:S01]  /*1d430*/  SHF.R.S32.HI R24, RZ, 0x1f, R6 ;  /* 0x0000001fff187819 */ /* 0x000fe20000011406 */
[----:B------:R-:W-:Y:S10]  /*1d440*/  @P1 BRA `(.L_x_1550) ;  /* 0x0000000000101947 */ /* 0x000ff40003800000 */
[----:B------:R-:W-:Y:S05]  /*1d450*/  @!P0 BRA `(.L_x_1550) ;  /* 0x00000000000c8947 */ /* 0x000fea0003800000 */
[----:B0-----:R-:W2:Y:S04]  /*1d460*/  LDG.E R5, desc[UR44][R2.64] ;  /* 0x0000002c02057981 */ /* 0x001ea8000c1e1900 */
[----:B-----5:R-:W2:Y:S02]  /*1d470*/  LDG.E R12, desc[UR44][R2.64+0x4] ;  /* 0x0000042c020c7981 */ /* 0x020ea4000c1e1900 */
[----:B--2---:R-:W-:-:S07]  /*1d480*/  IMAD.IADD R12, R12, 0x1, -R5 ;  /* 0x000000010c0c7824 */ /* 0x004fce00078e0a05 */
.L_x_1550:
[----:B------:R-:W-:Y:S01]  /*1d490*/  BSSY B1, `(.L_x_1551) ;  /* 0x0000038000017945 */ /* 0x000fe20003800000 */
[----:B------:R-:W-:Y:S02]  /*1d4a0*/  SEL R21, R6, RZ, !P0 ;  /* 0x000000ff06157207 */ /* 0x000fe40004000000 */
[----:B------:R-:W-:Y:S02]  /*1d4b0*/  SEL R24, R24, RZ, !P0 ;  /* 0x000000ff18187207 */ /* 0x000fe40004000000 */
[----:B-----5:R-:W-:Y:S01]  /*1d4c0*/  SHF.R.S32.HI R20, RZ, 0x1f, R13 ;  /* 0x0000001fff147819 */ /* 0x020fe2000001140d */
[----:B------:R-:W-:Y:S06]  /*1d4d0*/  @P3 BRA `(.L_x_1552) ;  /* 0x0000000000cc3947 */ /* 0x000fec0003800000 */
[----:B0-----:R-:W2:Y:S01]  /*1d4e0*/  LDL R3, [R1+0x34] ;  /* 0x0000340001037983 */ /* 0x001ea20000100800 */
[----:B------:R-:W0:Y:S02]  /*1d4f0*/  LDC R27, c[0x0][0xbe8] ;  /* 0x0002fa00ff1b7b82 */ /* 0x000e240000000800 */
[----:B0-----:R-:W-:Y:S01]  /*1d500*/  IMAD R2, R12, R27, RZ ;  /* 0x0000001b0c027224 */ /* 0x001fe200078e02ff */
[----:B--2---:R-:W-:-:S04]  /*1d510*/  IADD3 R25, R3, -0x80, R79 ;  /* 0xffffff8003197810 */ /* 0x004fc80007ffe04f */
[----:B------:R-:W-:-:S13]  /*1d520*/  ISETP.GE.AND P0, PT, R25, R2, PT ;  /* 0x000000021900720c */ /* 0x000fda0003f06270 */
[----:B------:R-:W-:Y:S05]  /*1d530*/  @P0 BRA `(.L_x_1552) ;  /* 0x0000000000b40947 */ /* 0x000fea0003800000 */
[----:B------:R-:W2:Y:S01]  /*1d540*/  LDL R10, [R1+0x8] ;  /* 0x00000800010a7983 */ /* 0x000ea20000100800 */
[----:B------:R-:W-:Y:S01]  /*1d550*/  IMAD.MOV.U32 R2, RZ, RZ, 0x9b8 ;  /* 0x000009b8ff027424 */ /* 0x000fe200078e00ff */
[----:B------:R-:W-:Y:S01]  /*1d560*/  ISETP.GT.AND P3, PT, R77, 0x1, PT ;  /* 0x000000014d00780c */ /* 0x000fe20003f64270 */
[----:B------:R-:W0:Y:S01]  /*1d570*/  LDC.64 R28, c[0x0][0xba8] ;  /* 0x0002ea00ff1c7b82 */ /* 0x000e220000000a00 */
[----:B------:R-:W3:Y:S01]  /*1d580*/  LDL.LU R30, [R1+0x6c] ;  /* 0x00006c00011e7983 */ /* 0x000ee20000300800 */
[----:B------:R-:W-:Y:S01]  /*1d590*/  ISETP.NE.AND P0, PT, R27, 0x1, PT ;  /* 0x000000011b00780c */ /* 0x000fe20003f05270 */
[----:B------:R-:W-:Y:S01]  /*1d5a0*/  IMAD.MOV.U32 R15, RZ, RZ, R25 ;  /* 0x000000ffff0f7224 */ /* 0x000fe200078e0019 */
[----:B------:R-:W-:-:S04]  /*1d5b0*/  SEL R26, R2, 0x978, P3 ;  /* 0x00000978021a7807 */ /* 0x000fc80001800000 */
[----:B------:R-:W1:Y:S08]  /*1d5c0*/  LDC.64 R6, c[0x0][R26+0x220] ;  /* 0x000088001a067b82 */ /* 0x000e700000000a00 */
[----:B------:R-:W2:Y:S08]  /*1d5d0*/  LDC.64 R2, c[0x0][R26+0x218] ;  /* 0x000086001a027b82 */ /* 0x000eb00000000a00 */
[----:B------:R-:W4:Y:S08]  /*1d5e0*/  LDC.64 R8, c[0x0][R26+0x228] ;  /* 0x00008a001a087b82 */ /* 0x000f300000000a00 */
[----:B------:R-:W5:Y:S08]  /*1d5f0*/  LDC.64 R4, c[0x0][R26+0x210] ;  /* 0x000084001a047b82 */ /* 0x000f700000000a00 */
[----:B------:R-:W4:Y:S08]  /*1d600*/  @P0 LDC R14, c[0x0][0xbec] ;  /* 0x0002fb00ff0e0b82 */ /* 0x000f300000000800 */
[----:B------:R-:W5:Y:S01]  /*1d610*/  @P0 LDC R33, c[0x0][0xbf0] ;  /* 0x0002fc00ff210b82 */ /* 0x000f620000000800 */
[----:B-1----:R-:W-:-:S07]  /*1d620*/  IMAD R7, R7, R21, RZ ;  /* 0x0000001507077224 */ /* 0x002fce00078e02ff */
[----:B0-----:R-:W0:Y:S01]  /*1d630*/  @!P3 LDC R28, c[0x0][0xb50] ;  /* 0x0002d400ff1cbb82 */ /* 0x001e220000000800 */
[----:B------:R-:W-:Y:S02]  /*1d640*/  IMAD R7, R6, R24, R7 ;  /* 0x0000001806077224 */ /* 0x000fe400078e0207 */
[----:B----4-:R-:W-:-:S05]  /*1d650*/  @P0 IMAD.HI.U32 R14, R25, R14, RZ ;  /* 0x0000000e190e0227 */ /* 0x010fca00078e00ff */
[----:B------:R-:W1:Y:S01]  /*1d660*/  @!P3 LDC R29, c[0x0][0xb54] ;  /* 0x0002d500ff1dbb82 */ /* 0x000e620000000800 */
[----:B-----5:R-:W-:Y:S01]  /*1d670*/  @P0 SHF.R.U32.HI R15, RZ, R33, R14 ;  /* 0x00000021ff0f0219 */ /* 0x020fe2000001160e */
[-C--:B--2---:R-:W-:Y:S02]  /*1d680*/  IMAD R31, R3, R10.reuse, RZ ;  /* 0x0000000a031f7224 */ /* 0x084fe400078e02ff */
[----:B------:R-:W-:Y:S01]  /*1d690*/  IMAD.WIDE.U32 R10, R2, R10, RZ ;  /* 0x0000000a020a7225 */ /* 0x000fe200078e00ff */
[----:B---3--:R-:W-:-:S03]  /*1d6a0*/  SEL R33, R30, RZ, P3 ;  /* 0x000000ff1e217207 */ /* 0x008fc60001800000 */
[----:B------:R-:W-:-:S04]  /*1d6b0*/  IMAD.WIDE.U32 R2, R6, R21, RZ ;  /* 0x0000001506027225 */ /* 0x000fc800078e00ff */
[----:B------:R-:W-:Y:S01]  /*1d6c0*/  IMAD.IADD R11, R31, 0x1, R11 ;  /* 0x000000011f0b7824 */ /* 0x000fe200078e020b */
[----:B------:R-:W-:Y:S01]  /*1d6d0*/  IADD3 R10, P0, P1, R2, R10, R13 ;  /* 0x0000000a020a7210 */ /* 0x000fe2000791e00d */
[----:B------:R-:W-:Y:S02]  /*1d6e0*/  IMAD.MOV R6, RZ, RZ, -R15 ;  /* 0x000000ffff067224 */ /* 0x000fe400078e0a0f */
[----:B------:R-:W-:Y:S02]  /*1d6f0*/  IMAD.IADD R14, R3, 0x1, R7 ;  /* 0x00000001030e7824 */ /* 0x000fe400078e0207 */
[----:B------:R-:W-:-:S04]  /*1d700*/  IMAD.WIDE.U32 R2, R8, R33, RZ ;  /* 0x0000002108027225 */ /* 0x000fc800078e00ff */
[----:B------:R-:W-:Y:S02]  /*1d710*/  IMAD R9, R9, R33, RZ ;  /* 0x0000002109097224 */ /* 0x000fe400078e02ff */
[----:B------:R-:W-:Y:S01]  /*1d720*/  IMAD R7, R27, R6, R25 ;  /* 0x000000061b077224 */ /* 0x000fe200078e0219 */
[----:B------:R-:W-:Y:S01]  /*1d730*/  IADD3.X R6, R14, R11, R20, P0, P1 ;  /* 0x0000000b0e067210 */ /* 0x000fe200007e2414 */
[----:B------:R-:W-:Y:S01]  /*1d740*/  IMAD.IADD R3, R9, 0x1, R3 ;  /* 0x0000000109037824 */ /* 0x000fe200078e0203 */
[----:B------:R-:W-:Y:S01]  /*1d750*/  IADD3 R2, P0, P1, R15, R10, R2 ;  /* 0x0000000a0f027210 */ /* 0x000fe2000791e002 */
[----:B------:R-:W-:Y:S01]  /*1d760*/  IMAD R5, R5, R7, RZ ;  /* 0x0000000705057224 */ /* 0x000fe200078e02ff */
[----:B------:R-:W-:Y:S02]  /*1d770*/  SHF.R.S32.HI R15, RZ, 0x1f, R15 ;  /* 0x0000001fff0f7819 */ /* 0x000fe4000001140f */
[----:B------:R-:W-:Y:S02]  /*1d780*/  SHF.R.S32.HI R9, RZ, 0x1f, R7 ;  /* 0x0000001fff097819 */ /* 0x000fe40000011407 */
[----:B------:R-:W-:-:S03]  /*1d790*/  IADD3.X R3, R15, R6, R3, P0, P1 ;  /* 0x000000060f037210 */ /* 0x000fc600007e2403 */
[C---:B------:R-:W-:Y:S02]  /*1d7a0*/  IMAD R5, R4.reuse, R9, R5 ;  /* 0x0000000904057224 */ /* 0x040fe400078e0205 */
[----:B------:R-:W-:-:S04]  /*1d7b0*/  IMAD.WIDE.U32 R2, R4, R7, R2 ;  /* 0x0000000704027225 */ /* 0x000fc800078e0002 */
[----:B------:R-:W-:Y:S01]  /*1d7c0*/  IMAD.IADD R3, R3, 0x1, R5 ;  /* 0x0000000103037824 */ /* 0x000fe200078e0205 */
[----:B0-----:R-:W-:-:S04]  /*1d7d0*/  LEA R4, P0, R2, R28, 0x2 ;  /* 0x0000001c02047211 */ /* 0x001fc800078010ff */
[----:B-1----:R-:W-:Y:S01]  /*1d7e0*/  LEA.HI.X R5, R2, R29, R3, 0x2, P0 ;  /* 0x0000001d02057211 */ /* 0x002fe200000f1403 */
[----:B------:R-:W-:-:S05]  /*1d7f0*/  IMAD.MOV.U32 R3, RZ, RZ, -0x800000 ;  /* 0xff800000ff037424 */ /* 0x000fca00078e00ff */
[----:B------:R1:W-:Y:S03]  /*1d800*/  STG.E desc[UR44][R4.64], R3 ;  /* 0x0000000304007986 */ /* 0x0003e6000c10192c */
.L_x_1552:
[----:B------:R-:W-:Y:S05]  /*1d810*/  BSYNC B1 ;  /* 0x0000000000017941 */ /* 0x000fea0003800000 */
.L_x_1551:
[----:B------:R-:W-:Y:S05]  /*1d820*/  @P2 BRA `(.L_x_1547) ;  /* 0x0000000400202947 */ /* 0x000fea0003800000 */
[----:B------:R-:W2:Y:S01]  /*1d830*/  LDL.LU R10, [R1+0x8] ;  /* 0x00000800010a7983 */ /* 0x000ea20000300800 */
[----:B------:R-:W3:Y:S01]  /*1d840*/  LDC R11, c[0x0][0xbe8] ;  /* 0x0002fa00ff0b7b82 */ /* 0x000ee20000000800 */
[----:B------:R-:W-:Y:S01]  /*1d850*/  ULDC.64 UR4, c[0x0][0xaa0] ;  /* 0x0002a80000047ab9 */ /* 0x000fe20000000a00 */
[----:B------:R-:W-:Y:S01]  /*1d860*/  IMAD R62, R62, 0x30, R63 ;  /* 0x000000303e3e7824 */ /* 0x000fe200078e023f */
[----:B------:R-:W4:Y:S01]  /*1d870*/  LDL.LU R8, [R1+0x34] ;  /* 0x0000340001087983 */ /* 0x000f220000300800 */
[----:B0-----:R-:W-:Y:S01]  /*1d880*/  IMAD R2, R20, UR4, RZ ;  /* 0x0000000414027c24 */ /* 0x001fe2000f8e02ff */
[----:B------:R-:W-:Y:S02]  /*1d890*/  ULDC.64 UR6, c[0x0][0xaf0] ;  /* 0x0002bc0000067ab9 */ /* 0x000fe40000000a00 */
[----:B------:R-:W-:Y:S02]  /*1d8a0*/  IMAD R6, R24, UR6, RZ ;  /* 0x0000000618067c24 */ /* 0x000fe4000f8e02ff */
[----:B-1----:R-:W-:-:S02]  /*1d8b0*/  IMAD R5, R13, UR5, R2 ;  /* 0x000000050d057c24 */ /* 0x002fc4000f8e0202 */
[----:B------:R-:W-:Y:S01]  /*1d8c0*/  IMAD.WIDE.U32 R2, R13, UR4, RZ ;  /* 0x000000040d027c25 */ /* 0x000fe2000f8e00ff */
[----:B------:R-:W-:-:S03]  /*1d8d0*/  ULDC.64 UR4, c[0x0][0xae8] ;  /* 0x0002ba0000047ab9 */ /* 0x000fc60000000a00 */
[----:B------:R-:W-:Y:S01]  /*1d8e0*/  IMAD.IADD R3, R3, 0x1, R5 ;  /* 0x0000000103037824 */ /* 0x000fe200078e0205 */
[----:B---3--:R-:W-:-:S13]  /*1d8f0*/  ISETP.NE.AND P0, PT, R11, 0x1, PT ;  /* 0x000000010b00780c */ /* 0x008fda0003f05270 */
[----:B------:R-:W0:Y:S08]  /*1d900*/  @P0 LDC R7, c[0x0][0xbec] ;  /* 0x0002fb00ff070b82 */ /* 0x000e300000000800 */
[----:B------:R-:W1:Y:S01]  /*1d910*/  @P0 LDC R9, c[0x0][0xbf0] ;  /* 0x0002fc00ff090b82 */ /* 0x000e620000000800 */
[----:B--2---:R-:W-:-:S04]  /*1d920*/  IMAD.WIDE.U32 R2, R10, UR4, R2 ;  /* 0x000000040a027c25 */ /* 0x004fc8000f8e0002 */
[----:B----4-:R-:W-:Y:S02]  /*1d930*/  IMAD.IADD R62, R8, 0x1, R62 ;  /* 0x00000001083e7824 */ /* 0x010fe400078e023e */
[----:B------:R-:W-:Y:S01]  /*1d940*/  IMAD R3, R10, UR5, R3 ;  /* 0x000000050a037c24 */ /* 0x000fe2000f8e0203 */
[----:B------:R-:W-:Y:S01]  /*1d950*/  ULDC.64 UR4, c[0x0][0xae0] ;  /* 0x0002b80000047ab9 */ /* 0x000fe20000000a00 */
[----:B0-----:R-:W-:-:S04]  /*1d960*/  @P0 IMAD.HI.U32 R4, R62, R7, RZ ;  /* 0x000000073e040227 */ /* 0x001fc800078e00ff */
[----:B------:R-:W-:Y:S01]  /*1d970*/  IMAD.MOV.U32 R5, RZ, RZ, R62 ;  /* 0x000000ffff057224 */ /* 0x000fe200078e003e */
[----:B-1----:R-:W-:Y:S01]  /*1d980*/  @P0 SHF.R.U32.HI R5, RZ, R9, R4 ;  /* 0x00000009ff050219 */ /* 0x002fe20000011604 */
[C---:B------:R-:W-:Y:S02]  /*1d990*/  IMAD R9, R21.reuse, UR7, R6 ;  /* 0x0000000715097c24 */ /* 0x040fe4000f8e0206 */
[----:B------:R-:W-:Y:S01]  /*1d9a0*/  IMAD.WIDE.U32 R2, R21, UR6, R2 ;  /* 0x0000000615027c25 */ /* 0x000fe2000f8e0002 */
[----:B------:R-:W-:-:S03]  /*1d9b0*/  SHF.R.S32.HI R4, RZ, 0x1f, R5 ;  /* 0x0000001fff047819 */ /* 0x000fc60000011405 */
[----:B------:R-:W-:Y:S02]  /*1d9c0*/  IMAD.MOV R7, RZ, RZ, -R5 ;  /* 0x000000ffff077224 */ /* 0x000fe400078e0a05 */
[----:B------:R-:W-:Y:S02]  /*1d9d0*/  IMAD R4, R4, UR4, RZ ;  /* 0x0000000404047c24 */ /* 0x000fe4000f8e02ff */
[----:B------:R-:W-:Y:S02]  /*1d9e0*/  IMAD R7, R11, R7, R62 ;  /* 0x000000070b077224 */ /* 0x000fe400078e023e */
[----:B------:R-:W-:Y:S02]  /*1d9f0*/  IMAD.IADD R3, R3, 0x1, R9 ;  /* 0x0000000103037824 */ /* 0x000fe400078e0209 */
        /* <DEDUP_REMOVED lines=8> */
[----:B------:R-:W-:-:S03]  /*1da80*/  ULDC.64 UR4, c[0x0][0xa80] ;  /* 0x0002a00000047ab9 */ /* 0x000fc60000000a00 */
[----:B------:R-:W-:Y:S01]  /*1da90*/  IMAD.IADD R3, R3, 0x1, R5 ;  /* 0x0000000103037824 */ /* 0x000fe200078e0205 */
[----:B------:R-:W-:Y:S01]  /*1daa0*/  LEA R5, P0, R2, UR4, 0x1 ;  /* 0x0000000402057c11 */ /* 0x000fe2000f8008ff */
[----:B------:R-:W-:Y:S01]  /*1dab0*/  IMAD.IADD R4, R63, 0x1, R8 ;  /* 0x000000013f047824 */ /* 0x000fe200078e0208 */
[----:B------:R-:W-:Y:S01]  /*1dac0*/  ULDC UR4, c[0x0][0xac8] ;  /* 0x0002b20000047ab9 */ /* 0x000fe20000000800 */
[----:B------:R-:W-:Y:S01]  /*1dad0*/  IMAD R21, R12, R11, RZ ;  /* 0x0000000b0c157224 */ /* 0x000fe200078e02ff */
[----:B------:R-:W-:Y:S01]  /*1dae0*/  LEA.HI.X R8, R2, UR5, R3, 0x1, P0 ;  /* 0x0000000502087c11 */ /* 0x000fe200080f0c03 */
[----:B------:R-:W0:Y:S01]  /*1daf0*/  SHFL.IDX PT, R9, R5, RZ, 0x181f ;  /* 0x00181fff05097589 */ /* 0x000e2200000e0000 */
[----:B------:R-:W-:Y:S01]  /*1db00*/  ISETP.GE.AND P0, PT, R0, UR4, PT ;  /* 0x0000000400007c0c */ /* 0x000fe2000bf06270 */
[C---:B------:R-:W-:Y:S02]  /*1db10*/  VIADD R2, R4.reuse, 0x30 ;  /* 0x0000003004027836 */ /* 0x040fe40000000000 */
[----:B------:R-:W1:Y:S01]  /*1db20*/  SHFL.IDX PT, R11, R5, 0x1, 0x181f ;  /* 0x00381f00050b7f89 */ /* 0x000e6200000e0000 */
[C---:B------:R-:W-:Y:S01]  /*1db30*/  VIADD R3, R4.reuse, 0x60 ;  /* 0x0000006004037836 */ /* 0x040fe20000000000 */
[CC--:B------:R-:W-:Y:S01]  /*1db40*/  ISETP.GE.OR P3, PT, R4.reuse, R21.reuse, P0 ;  /* 0x000000150400720c */ /* 0x0c0fe20000766670 */
[----:B------:R-:W-:Y:S01]  /*1db50*/  VIADD R4, R4, 0x90 ;  /* 0x0000009004047836 */ /* 0x000fe20000000000 */
[----:B------:R-:W2:Y:S01]  /*1db60*/  SHFL.IDX PT, R13, R5, 0x2, 0x181f ;  /* 0x00581f00050d7f89 */ /* 0x000ea200000e0000 */
[----:B------:R-:W-:-:S02]  /*1db70*/  ISETP.GE.OR P2, PT, R2, R21, P0 ;  /* 0x000000150200720c */ /* 0x000fc40000746670 */
[-C--:B------:R-:W-:Y:S01]  /*1db80*/  ISETP.GE.OR P1, PT, R3, R21.reuse, P0 ;  /* 0x000000150300720c */ /* 0x080fe20000726670 */
[----:B------:R-:W3:Y:S01]  /*1db90*/  SHFL.IDX PT, R7, R8, RZ, 0x181f ;  /* 0x00181fff08077589 */ /* 0x000ee200000e0000 */
[----:B------:R-:W-:-:S03]  /*1dba0*/  ISETP.GE.OR P0, PT, R4, R21, P0 ;  /* 0x000000150400720c */ /* 0x000fc60000706670 */
[----:B------:R-:W4:Y:S04]  /*1dbb0*/  SHFL.IDX PT, R15, R5, 0x3, 0x181f ;  /* 0x00781f00050f7f89 */ /* 0x000f2800000e0000 */
        /* <DEDUP_REMOVED lines=15> */
.L_x_1547:
[----:B------:R-:W-:Y:S05]  /*1dcb0*/  BSYNC B0 ;  /* 0x0000000000007941 */ /* 0x000fea0003800000 */
.L_x_1543:
[----:B------:R-:W4:Y:S01]  /*1dcc0*/  LDL R0, [R1+0x5c] ;  /* 0x00005c0001007983 */ /* 0x000f220000100800 */
[----:B------:R-:W-:Y:S02]  /*1dcd0*/  ULDC UR4, c[0x0][0xc3c] ;  /* 0x00030f0000047ab9 */ /* 0x000fe40000000800 */
[----:B----4-:R-:W-:-:S13]  /*1dce0*/  ISETP.GE.AND P0, PT, R0, UR4, PT ;  /* 0x0000000400007c0c */ /* 0x010fda000bf06270 */
[----:B------:R-:W-:Y:S05]  /*1dcf0*/  @!P0 BRA `(.L_x_1553) ;  /* 0xfffffe3000948947 */ /* 0x000fea000383ffff */
[----:B------:R-:W-:Y:S05]  /*1dd00*/  BRA `(.L_x_1364) ;  /* 0x00000088002c7947 */ /* 0x000fea0003800000 */
.L_x_1362:
        /* <DEDUP_REMOVED lines=10> */
[----:B------:R0:W1:Y:S01]  /*1ddb0*/  @P0 LDS.128 R24, [R0+0x132d0] ;  /* 0x0132d00000180984 */ /* 0x0000620000000c00 */
[----:B------:R-:W-:Y:S06]  /*1ddc0*/  @P0 BAR.ARV 0x4, 0x200 ;  /* 0x0108000000000b1d */ /* 0x000fec0000002000 */
[----:B------:R-:W-:Y:S05]  /*1ddd0*/  @P0 BRA `(.L_x_1554) ;  /* 0x0000000c00900947 */ /* 0x000fea0003800000 */
[----:B------:R-:W0:Y:S01]  /*1dde0*/  S2R R2, SR_TID.X ;  /* 0x0000000000027919 */ /* 0x000e220000002100 */
[----:B------:R-:W-:Y:S01]  /*1ddf0*/  ULDC UR4, c[0x0][0xc3c] ;  /* 0x00030f0000047ab9 */ /* 0x000fe20000000800 */
[----:B-1----:R-:W-:Y:S02]  /*1de00*/  IMAD.MOV.U32 R25, RZ, RZ, RZ ;  /* 0x000000ffff197224 */ /* 0x002fe400078e00ff */
[----:B------:R-:W-:Y:S01]  /*1de10*/  IMAD.MOV.U32 R6, RZ, RZ, RZ ;  /* 0x000000ffff067224 */ /* 0x000fe200078e00ff */
        /* <DEDUP_REMOVED lines=41> */
.L_x_1557:
[----:B------:R-:W0:Y:S01]  /*1e0b0*/  LDC R2, c[0x0][0xc3c] ;  /* 0x00030f00ff027b82 */ /* 0x000e220000000800 */
[----:B------:R-:W-:Y:S01]  /*1e0c0*/  UIADD3 UR4, UR4, 0x1f, URZ ;  /* 0x0000001f04047890 */ /* 0x000fe2000fffe03f */
[----:B------:R-:W-:Y:S02]  /*1e0d0*/  ULDC UR7, c[0x0][0xc3c] ;  /* 0x00030f0000077ab9 */ /* 0x000fe40000000800 */
[----:B------:R-:W-:-:S03]  /*1e0e0*/  IMAD.U32 R27, RZ, RZ, UR7 ;  /* 0x00000007ff1b7e24 */ /* 0x000fc6000f8e00ff */
[----:B0-----:R-:W-:-:S13]  /*1e0f0*/  ISETP.LE.AND P6, PT, R2, UR4, PT ;  /* 0x0000000402007c0c */ /* 0x001fda000bfc3270 */
[----:B------:R-:W-:Y:S05]  /*1e100*/  @P6 BRA `(.L_x_1556) ;  /* 0x0000000800a06947 */ /* 0x000fea0003800000 */
[----:B------:R-:W-:Y:S02]  /*1e110*/  VIADD R9, R0, UR4 ;  /* 0x0000000400097c36 */ /* 0x000fe40008000000 */
[----:B------:R-:W-:Y:S02]  /*1e120*/  IMAD.MOV.U32 R25, RZ, RZ, RZ ;  /* 0x000000ffff197224 */ /* 0x000fe400078e00ff */
[----:B------:R-:W-:Y:S01]  /*1e130*/  IMAD.MOV.U32 R6, RZ, RZ, RZ ;  /* 0x000000ffff067224 */ /* 0x000fe200078e00ff */
[----:B------:R-:W-:-:S13]  /*1e140*/  ISETP.GE.OR P6, PT, R9, R2, !P0 ;  /* 0x000000020900720c */ /* 0x000fda00047c6670 */
[----:B------:R-:W0:Y:S08]  /*1e150*/  @!P6 LDC.64 R4, c[0x0][0xc80] ;  /* 0x00032000ff04eb82 */ /* 0x000e300000000a00 */
[----:B------:R-:W1:Y:S01]  /*1e160*/  @!P6 LDC.64 R2, c[0x0][0xc78] ;  /* 0x00031e00ff02eb82 */ /* 0x000e620000000a00 */
[----:B0-----:R-:W-:-:S05]  /*1e170*/  @!P6 IMAD.WIDE R4, R9, 0x4, R4 ;  /* 0x000000040904e825 */ /* 0x001fca00078e0204 */
[----:B------:R-:W2:Y:S01]  /*1e180*/  @!P6 LDG.E R25, desc[UR44][R4.64] ;  /* 0x0000002c0419e981 */ /* 0x000ea2000c1e1900 */
[----:B-1----:R-:W-:-:S05]  /*1e190*/  @!P6 IMAD.WIDE R2, R9, 0x4, R2 ;  /* 0x000000040902e825 */ /* 0x002fca00078e0202 */
        /* <DEDUP_REMOVED lines=18> */
[----:B0-----:R-:W-:-:S04]  /*1e2c0*/  IMAD R4, R4, UR5, RZ ;  /* 0x0000000504047c24 */ /* 0x001fc8000f8e02ff */
[----:B------:R-:W-:-:S05]  /*1e2d0*/  IMAD.IADD R7, R4, 0x1, R7 ;  /* 0x0000000104077824 */ /* 0x000fca00078e0207 */
[----:B------:R-:W-:-:S13]  /*1e2e0*/  ISETP.GT.AND P6, PT, R7, UR6, PT ;  /* 0x0000000607007c0c */ /* 0x000fda000bfc4270 */
[----:B------:R-:W-:Y:S05]  /*1e2f0*/  @!P6 BRA `(.L_x_1557) ;  /* 0xfffffffc006ce947 */ /* 0x000fea000383ffff */
.L_x_1555:
        /* <DEDUP_REMOVED lines=8> */
[----:B------:R1:W2:Y:S01]  /*1e380*/  SHFL.IDX PT, R25, R25, R27, 0x1f ;  /* 0x00001f1b19197589 */ /* 0x0002a200000e0000 */
[----:B0-----:R-:W-:-:S07]  /*1e390*/  ISETP.NE.AND P1, PT, R6, 0x1, PT ;  /* 0x000000010600780c */ /* 0x001fce0003f25270 */
[----:B-1----:R-:W-:Y:S06]  /*1e3a0*/  @!P0 BRA `(.L_x_1558) ;  /* 0x0000000000088947 */ /* 0x002fec0003800000 */
[----:B------:R-:W-:-:S05]  /*1e3b0*/  VIADD R3, R27, 0xffffffff ;  /* 0xffffffff1b037836 */ /* 0x000fca0000000000 */
[----:B------:R0:W1:Y:S02]  /*1e3c0*/  SHFL.IDX PT, R24, R2, R3, 0x1f ;  /* 0x00001f0302187589 */ /* 0x00006400000e0000 */
.L_x_1558:
[----:B-1----:R-:W-:Y:S02]  /*1e3d0*/  IMAD R24, R24, UR5, R5 ;  /* 0x0000000518187c24 */ /* 0x002fe4000f8e0205 */
[----:B------:R-:W-:-:S03]  /*1e3e0*/  VIADD R27, R27, UR4 ;  /* 0x000000041b1b7c36 */ /* 0x000fc60008000000 */
[----:B------:R-:W-:Y:S01]  /*1e3f0*/  IADD3 R4, -R24, UR6, RZ ;  /* 0x0000000618047c10 */ /* 0x000fe2000fffe1ff */
[----:B------:R-:W-:Y:S06]  /*1e400*/  @!P1 BRA `(.L_x_1559) ;  /* 0x0000000000e49947 */ /* 0x000fec0003800000 */
[----:B--2---:R-:W-:Y:S02]  /*1e410*/  IABS R7, R25 ;  /* 0x0000001900077213 */ /* 0x004fe40000000000 */
[----:B------:R-:W-:Y:S02]  /*1e420*/  IABS R5, R6 ;  /* 0x0000000600057213 */ /* 0x000fe40000000000 */
[----:B------:R-:W1:Y:S08]  /*1e430*/  I2F.RP R8, R7 ;  /* 0x0000000700087306 */ /* 0x000e700000209400 */
[----:B-1----:R-:W0:Y:S02]  /*1e440*/  MUFU.RCP R8, R8 ;  /* 0x0000000800087308 */ /* 0x002e240000001000 */
[----:B0-----:R-:W-:Y:S01]  /*1e450*/  VIADD R2, R8, 0xffffffe ;  /* 0x0ffffffe08027836 */ /* 0x001fe20000000000 */
[----:B------:R-:W-:-:S05]  /*1e460*/  IABS R8, R4 ;  /* 0x0000000400087213 */ /* 0x000fca0000000000 */
[----:B------:R0:W1:Y:S02]  /*1e470*/  F2I.FTZ.U32.TRUNC.NTZ R3, R2 ;  /* 0x0000000200037305 */ /* 0x000064000021f000 */
[----:B0-----:R-:W-:Y:S02]  /*1e480*/  IMAD.MOV.U32 R2, RZ, RZ, RZ ;  /* 0x000000ffff027224 */ /* 0x001fe400078e00ff */
[----:B-1----:R-:W-:-:S04]  /*1e490*/  IMAD.MOV R10, RZ, RZ, -R3 ;  /* 0x000000ffff0a7224 */ /* 0x002fc800078e0a03 */
[----:B------:R-:W-:Y:S01]  /*1e4a0*/  IMAD R9, R10, R7, RZ ;  /* 0x000000070a097224 */ /* 0x000fe200078e02ff */
[----:B------:R-:W-:-:S03]  /*1e4b0*/  IABS R10, R25 ;  /* 0x00000019000a7213 */ /* 0x000fc60000000000 */
[----:B------:R-:W-:Y:S02]  /*1e4c0*/  IMAD.HI.U32 R3, R3, R9, R2 ;  /* 0x0000000903037227 */ /* 0x000fe400078e0002 */
[----:B------:R-:W0:Y:S02]  /*1e4d0*/  I2F.RP R9, R5 ;  /* 0x0000000500097306 */ /* 0x000e240000209400 */
[----:B------:R-:W-:Y:S02]  /*1e4e0*/  IMAD.MOV R11, RZ, RZ, -R10 ;  /* 0x000000ffff0b7224 */ /* 0x000fe400078e0a0a */
[----:B------:R-:W-:-:S04]  /*1e4f0*/  IMAD.HI.U32 R2, R3, R8, RZ ;  /* 0x0000000803027227 */ /* 0x000fc800078e00ff */
[----:B------:R-:W-:-:S05]  /*1e500*/  IMAD R8, R2, R11, R8 ;  /* 0x0000000b02087224 */ /* 0x000fca00078e0208 */
[----:B------:R-:W-:Y:S01]  /*1e510*/  ISETP.GT.U32.AND P1, PT, R7, R8, PT ;  /* 0x000000080700720c */ /* 0x000fe20003f24070 */
[----:B0-----:R-:W0:-:S12]  /*1e520*/  MUFU.RCP R9, R9 ;  /* 0x0000000900097308 */ /* 0x001e180000001000 */
[----:B------:R-:W-:Y:S02]  /*1e530*/  @!P1 IMAD.IADD R8, R8, 0x1, -R7 ;  /* 0x0000000108089824 */ /* 0x000fe400078e0a07 */
[----:B------:R-:W-:Y:S01]  /*1e540*/  @!P1 VIADD R2, R2, 0x1 ;  /* 0x0000000102029836 */ /* 0x000fe20000000000 */
[----:B------:R-:W-:Y:S02]  /*1e550*/  ISETP.NE.AND P1, PT, R25, RZ, PT ;  /* 0x000000ff1900720c */ /* 0x000fe40003f25270 */
[----:B------:R-:W-:Y:S01]  /*1e560*/  ISETP.GE.U32.AND P0, PT, R8, R7, PT ;  /* 0x000000070800720c */ /* 0x000fe20003f06070 */
[----:B0-----:R-:W-:Y:S01]  /*1e570*/  VIADD R3, R9, 0xffffffe ;  /* 0x0ffffffe09037836 */ /* 0x001fe20000000000 */
[----:B------:R-:W-:-:S04]  /*1e580*/  LOP3.LUT R7, R4, R25, RZ, 0x3c, !PT ;  /* 0x0000001904077212 */ /* 0x000fc800078e3cff */
[----:B------:R-:W-:Y:S01]  /*1e590*/  ISETP.GE.AND P2, PT, R7, RZ, PT ;  /* 0x000000ff0700720c */ /* 0x000fe20003f46270 */
[----:B------:R-:W0:Y:S06]  /*1e5a0*/  F2I.FTZ.U32.TRUNC.NTZ R3, R3 ;  /* 0x0000000300037305 */ /* 0x000e2c000021f000 */
[----:B------:R-:W-:-:S04]  /*1e5b0*/  @P0 VIADD R2, R2, 0x1 ;  /* 0x0000000102020836 */ /* 0x000fc80000000000 */
[----:B------:R-:W-:-:S04]  /*1e5c0*/  IMAD.MOV.U32 R7, RZ, RZ, R2 ;  /* 0x000000ffff077224 */ /* 0x000fc800078e0002 */
[----:B------:R-:W-:Y:S01]  /*1e5d0*/  @!P2 IMAD.MOV R7, RZ, RZ, -R7 ;  /* 0x000000ffff07a224 */ /* 0x000fe200078e0a07 */
[----:B------:R-:W-:Y:S01]  /*1e5e0*/  @!P1 LOP3.LUT R7, RZ, R25, RZ, 0x33, !PT ;  /* 0x00000019ff079212 */ /* 0x000fe200078e33ff */
[----:B0-----:R-:W-:-:S04]  /*1e5f0*/  IMAD.MOV R8, RZ, RZ, -R3 ;  /* 0x000000ffff087224 */ /* 0x001fc800078e0a03 */
[----:B------:R-:W-:Y:S01]  /*1e600*/  IMAD.MOV.U32 R2, RZ, RZ, R8 ;  /* 0x000000ffff027224 */ /* 0x000fe200078e0008 */
[----:B------:R-:W-:-:S03]  /*1e610*/  IABS R8, R6 ;  /* 0x0000000600087213 */ /* 0x000fc60000000000 */
[----:B------:R-:W-:Y:S02]  /*1e620*/  IMAD R9, R2, R5, RZ ;  /* 0x0000000502097224 */ /* 0x000fe400078e02ff */
[----:B------:R-:W-:Y:S02]  /*1e630*/  IMAD.MOV.U32 R2, RZ, RZ, RZ ;  /* 0x000000ffff027224 */ /* 0x000fe400078e00ff */
[----:B------:R-:W-:Y:S02]  /*1e640*/  IMAD.MOV R8, RZ, RZ, -R8 ;  /* 0x000000ffff087224 */ /* 0x000fe400078e0a08 */
[----:B------:R-:W-:Y:S01]  /*1e650*/  IMAD.HI.U32 R2, R3, R9, R2 ;  /* 0x0000000903027227 */ /* 0x000fe200078e0002 */
[----:B------:R-:W-:-:S05]  /*1e660*/  IABS R3, R7 ;  /* 0x0000000700037213 */ /* 0x000fca0000000000 */
[----:B------:R-:W-:-:S04]  /*1e670*/  IMAD.HI.U32 R2, R2, R3, RZ ;  /* 0x0000000302027227 */ /* 0x000fc800078e00ff */
[----:B------:R-:W-:Y:S01]  /*1e680*/  IMAD R8, R2, R8, R3 ;  /* 0x0000000802087224 */ /* 0x000fe200078e0203 */
[----:B------:R-:W-:-:S04]  /*1e690*/  LOP3.LUT R3, R7, R6, RZ, 0x3c, !PT ;  /* 0x0000000607037212 */ /* 0x000fc800078e3cff */
[----:B------:R-:W-:Y:S02]  /*1e6a0*/  ISETP.GT.U32.AND P1, PT, R5, R8, PT ;  /* 0x000000080500720c */ /* 0x000fe40003f24070 */
[----:B------:R-:W-:Y:S01]  /*1e6b0*/  ISETP.GE.AND P2, PT, R3, RZ, PT ;  /* 0x000000ff0300720c */ /* 0x000fe20003f46270 */
[----:B------:R-:W-:-:S10]  /*1e6c0*/  IMAD.MOV R3, RZ, RZ, -R7 ;  /* 0x000000ffff037224 */ /* 0x000fd400078e0a07 */
        /* <DEDUP_REMOVED lines=8> */
[C---:B------:R-:W-:Y:S02]  /*1e750*/  IMAD R7, R6.reuse, R5, R7 ;  /* 0x0000000506077224 */ /* 0x040fe400078e0207 */
[----:B------:R-:W-:Y:S02]  /*1e760*/  IMAD R6, R6, 0x1000000, R2 ;  /* 0x0100000006067824 */ /* 0x000fe400078e0202 */
[----:B------:R-:W-:Y:S02]  /*1e770*/  IMAD R2, R25, R3, R4 ;  /* 0x0000000319027224 */ /* 0x000fe400078e0204 */
[----:B------:R-:W-:Y:S01]  /*1e780*/  IMAD R26, R7, 0x10000, R6 ;  /* 0x00010000071a7824 */ /* 0x000fe200078e0206 */
[----:B------:R-:W-:Y:S06]  /*1e790*/  BRA `(.L_x_1560) ;  /* 0x0000000000f07947 */ /* 0x000fec0003800000 */
.L_x_1559:
[----:B0-----:R-:W0:Y:S02]  /*1e7a0*/  LDC.64 R2, c[0x0][0xc90] ;  /* 0x00032400ff027b82 */ /* 0x001e240000000a00 */
[----:B0-----:R-:W-:-:S05]  /*1e7b0*/  IMAD.WIDE R2, R27, 0x4, R2 ;  /* 0x000000041b027825 */ /* 0x001fca00078e0202 */
        /* <DEDUP_REMOVED lines=29> */
[----:B------:R-:W-:Y:S02]  /*1e990*/  IMAD R4, R5, R2, R4 ;  /* 0x0000000205047224 */ /* 0x000fe400078e0204 */
[----:B------:R-:W-:Y:S01]  /*1e9a0*/  IMAD.MOV.U32 R2, RZ, RZ, RZ ;  /* 0x000000ffff027224 */ /* 0x000fe200078e00ff */
[----:B------:R-:W-:-:S04]  /*1e9b0*/  VIADDMNMX R7, R7, UR5, R8, PT ;  /* 0x0000000507077c46 */ /* 0x000fc8000b800108 */
[----:B------:R-:W-:Y:S01]  /*1e9c0*/  IABS R8, R7 ;  /* 0x0000000700087213 */ /* 0x000fe20000000000 */
[----:B------:R-:W-:-:S03]  /*1e9d0*/  IMAD.MOV R26, RZ, RZ, -R7 ;  /* 0x000000ffff1a7224 */ /* 0x000fc600078e0a07 */
        /* <DEDUP_REMOVED lines=22> */
[----:B------:R-:W-:-:S05]  /*1eb40*/  @!P1 LOP3.LUT R2, RZ, R7, RZ, 0x33, !PT ;  /* 0x00000007ff029212 */ /* 0x000fca00078e33ff */
[----:B------:R-:W-:-:S07]  /*1eb50*/  IMAD R26, R2, R26, R3 ;  /* 0x0000001a021a7224 */ /* 0x000fce00078e0203 */
.L_x_1560:
[----:B------:R-:W-:-:S05]  /*1eb60*/  LOP3.LUT R2, RZ, R2, RZ, 0x33, !PT ;  /* 0x00000002ff027212 */ /* 0x000fca00078e33ff */
[----:B------:R-:W-:Y:S01]  /*1eb70*/  IMAD.IADD R25, R25, 0x1, R2 ;  /* 0x0000000119197824 */ /* 0x000fe200078e0202 */
[----:B------:R-:W-:Y:S06]  /*1eb80*/  BRA `(.L_x_1561) ;  /* 0x00000000000c7947 */ /* 0x000fec0003800000 */
.L_x_1556:
[----:B------:R-:W-:Y:S02]  /*1eb90*/  IMAD.MOV.U32 R25, RZ, RZ, RZ ;  /* 0x000000ffff197224 */ /* 0x000fe400078e00ff */
[----:B------:R-:W-:Y:S02]  /*1eba0*/  IMAD.U32 R24, RZ, RZ, UR6 ;  /* 0x00000006ff187e24 */ /* 0x000fe4000f8e00ff */
[----:B------:R-:W-:-:S07]  /*1ebb0*/  IMAD.MOV.U32 R26, RZ, RZ, RZ ;  /* 0x000000ffff1a7224 */ /* 0x000fce00078e00ff */
.L_x_1561:
[----:B------:R-:W-:-:S13]  /*1ebc0*/  ISETP.NE.AND P0, PT, R0, RZ, PT ;  /* 0x000000ff0000720c */ /* 0x000fda0003f05270 */
[----:B------:R-:W0:Y:S01]  /*1ebd0*/  @!P0 S2R R3, SR_CgaCtaId ;  /* 0x0000000000038919 */ /* 0x000e220000008800 */
[----:B------:R-:W-:-:S04]  /*1ebe0*/  @!P0 MOV R0, 0x400 ;  /* 0x0000040000008802 */ /* 0x000fc80000000f00 */
[----:B0-----:R-:W-:-:S05]  /*1ebf0*/  @!P0 LEA R0, R3, R0, 0x18 ;  /* 0x0000000003008211 */ /* 0x001fca00078ec0ff */
[----:B------:R2:W-:Y:S01]  /*1ec00*/  @!P0 STS.128 [R0+0x132d0], R24 ;  /* 0x0132d01800008388 */ /* 0x0005e20000000c00 */
[----:B------:R-:W-:Y:S06]  /*1ec10*/  BAR.ARV 0x5, 0x200 ;  /* 0x0148000000007b1d */ /* 0x000fec0000002000 */
.L_x_1554:
[----:B0-2---:R-:W-:Y:S01]  /*1ec20*/  IMAD.MOV.U32 R0, RZ, RZ, 0x1 ;  /* 0x00000001ff007424 */ /* 0x005fe200078e00ff */
[----:B------:R0:W-:Y:S01]  /*1ec30*/  STL [R1], RZ ;  /* 0x000000ff01007387 */ /* 0x0001e20000100800 */
[----:B------:R-:W-:Y:S02]  /*1ec40*/  ULDC UR4, c[0x0][0xc3c] ;  /* 0x00030f0000047ab9 */ /* 0x000fe40000000800 */
[----:B-1----:R-:W-:Y:S01]  /*1ec50*/  ISETP.GE.AND P0, PT, R27, UR4, PT ;  /* 0x000000041b007c0c */ /* 0x002fe2000bf06270 */
[----:B------:R0:W-:Y:S04]  /*1ec60*/  STL [R1+0x10], R0 ;  /* 0x0000100001007387 */ /* 0x0001e80000100800 */
[----:B------:R0:W-:Y:S08]  /*1ec70*/  STL [R1+0x58], RZ ;  /* 0x000058ff01007387 */ /* 0x0001f00000100800 */
[----:B0-----:R-:W-:Y:S05]  /*1ec80*/  @P0 BRA `(.L_x_1562) ;  /* 0x0000007400440947 */ /* 0x001fea0003800000 */
[----:B------:R-:W2:Y:S01]  /*1ec90*/  LDL R11, [R1+0x30] ;  /* 0x00003000010b7983 */ /* 0x000ea20000100800 */
[----:B------:R-:W0:Y:S01]  /*1eca0*/  S2R R10, SR_TID.X ;  /* 0x00000000000a7919 */ /* 0x000e220000002100 */
[----:B------:R-:W1:Y:S01]  /*1ecb0*/  S2UR UR4, SR_CgaCtaId ;  /* 0x00000000000479c3 */ /* 0x000e620000008800 */
[C---:B0-----:R-:W-:Y:S01]  /*1ecc0*/  IMAD.SHL.U32 R3, R10.reuse, 0x40, RZ ;  /* 0x000000400a037824 */ /* 0x041fe200078e00ff */
[----:B------:R-:W-:Y:S01]  /*1ecd0*/  SHF.R.U32.HI R5, RZ, 0x1, R10 ;  /* 0x00000001ff057819 */ /* 0x000fe2000001160a */
[C---:B------:R-:W-:Y:S01]  /*1ece0*/  IMAD.SHL.U32 R0, R10.reuse, 0x10, RZ ;  /* 0x000000100a007824 */ /* 0x040fe200078e00ff */
[C---:B------:R-:W-:Y:S02]  /*1ecf0*/  LOP3.LUT R12, R10.reuse, 0x7f, RZ, 0xc0, !PT ;  /* 0x0000007f0a0c7812 */ /* 0x040fe400078ec0ff */
[----:B------:R-:W-:Y:S01]  /*1ed00*/  LOP3.LUT R2, R3, 0x180, RZ, 0xc0, !PT ;  /* 0x0000018003027812 */ /* 0x000fe200078ec0ff */
[----:B------:R-:W-:Y:S01]  /*1ed10*/  IMAD.SHL.U32 R9, R10, 0x2, RZ ;  /* 0x000000020a097824 */ /* 0x000fe200078e00ff */
[----:B------:R-:W-:Y:S01]  /*1ed20*/  LOP3.LUT R6, R0, 0x1b0, RZ, 0xc0, !PT ;  /* 0x000001b000067812 */ /* 0x000fe200078ec0ff */
[----:B------:R-:W-:Y:S01]  /*1ed30*/  IMAD.SHL.U32 R7, R12, 0x10, RZ ;  /* 0x000000100c077824 */ /* 0x000fe200078e00ff */
[----:B------:R-:W-:Y:S01]  /*1ed40*/  LOP3.LUT R5, R2, 0x30, R5, 0xf8, !PT ;  /* 0x0000003002057812 */ /* 0x000fe200078ef805 */
[----:B------:R-:W-:Y:S01]  /*1ed50*/  IMAD.SHL.U32 R2, R10, 0x20, RZ ;  /* 0x000000200a027824 */ /* 0x000fe200078e00ff */
[----:B------:R-:W-:Y:S01]  /*1ed60*/  LOP3.LUT R8, R6, 0x30, R9, 0x78, !PT ;  /* 0x0000003006087812 */ /* 0x000fe200078e7809 */
[----:B------:R-:W-:Y:S01]  /*1ed70*/  IMAD.SHL.U32 R4, R10, 0x8, RZ ;  /* 0x000000080a047824 */ /* 0x000fe200078e00ff */
[----:B------:R-:W-:-:S02]  /*1ed80*/  LOP3.LUT R7, R7, 0x600, RZ, 0xc0, !PT ;  /* 0x0000060007077812 */ /* 0x000fc400078ec0ff */
[----:B------:R-:W-:Y:S01]  /*1ed90*/  LOP3.LUT R6, R2, 0x80, RZ, 0xc0, !PT ;  /* 0x0000008002067812 */ /* 0x000fe200078ec0ff */
[----:B------:R-:W-:Y:S01]  /*1eda0*/  IMAD.SHL.U32 R9, R10, 0x4, RZ ;  /* 0x000000040a097824 */ /* 0x000fe200078e00ff */
[----:B------:R-:W-:Y:S02]  /*1edb0*/  LOP3.LUT R4, R5, 0x30, R4, 0x78, !PT ;  /* 0x0000003005047812 */ /* 0x000fe400078e7804 */
[----:B------:R-:W-:Y:S02]  /*1edc0*/  LOP3.LUT R6, R6, 0x10, R10, 0xf8, !PT ;  /* 0x0000001006067812 */ /* 0x000fe400078ef80a */
[C---:B------:R-:W-:Y:S02]  /*1edd0*/  LOP3.LUT R5, R7.reuse, 0x60, R2, 0xf8, !PT ;  /* 0x0000006007057812 */ /* 0x040fe400078ef802 */
[----:B------:R-:W-:Y:S02]  /*1ede0*/  LOP3.LUT R7, R7, 0x40, R0, 0xf8, !PT ;  /* 0x0000004007077812 */ /* 0x000fe400078ef800 */
[----:B------:R-:W-:-:S02]  /*1edf0*/  LOP3.LUT R6, R6, 0x10, R9, 0x78, !PT ;  /* 0x0000001006067812 */ /* 0x000fc400078e7809 */
[----:B------:R-:W-:Y:S02]  /*1ee00*/  LOP3.LUT R5, R5, 0x100, R2, 0xf8, !PT ;  /* 0x0000010005057812 */ /* 0x000fe400078ef802 */
[----:B------:R-:W-:Y:S02]  /*1ee10*/  LOP3.LUT R3, R4, 0x640, R3, 0xf8, !PT ;  /* 0x0000064004037812 */ /* 0x000fe400078ef803 */
[----:B------:R-:W-:Y:S02]  /*1ee20*/  LOP3.LUT R10, R7, R8, RZ, 0xfc, !PT ;  /* 0x00000008070a7212 */ /* 0x000fe400078efcff */
[----:B------:R-:W-:Y:S01]  /*1ee30*/  LOP3.LUT R0, R5, R6, RZ, 0xfc, !PT ;  /* 0x0000000605007212 */ /* 0x000fe200078efcff */
[----:B------:R1:W-:Y:S01]  /*1ee40*/  STL [R1+0x38], R3 ;  /* 0x0000380301007387 */ /* 0x0003e20000100800 */
[----:B------:R-:W-:-:S03]  /*1ee50*/  MOV R18, 0x400 ;  /* 0x0000040000127802 */ /* 0x000fc60000000f00 */
[----:B------:R-:W-:Y:S04]  /*1ee60*/  STL [R1+0x2c], R10 ;  /* 0x00002c0a01007387 */ /* 0x000fe80000100800 */
[----:B------:R2:W-:Y:S01]  /*1ee70*/  STL [R1+0x34], R0 ;  /* 0x0000340001007387 */ /* 0x0005e20000100800 */
[----:B-1----:R-:W-:-:S05]  /*1ee80*/  IMAD.U32 R3, RZ, RZ, UR4 ;  /* 0x00000004ff037e24 */ /* 0x002fca000f8e00ff */
[----:B------:R0:W-:Y:S01]  /*1ee90*/  STL [R1+0x28], R3 ;  /* 0x0000280301007387 */ /* 0x0001e20000100800 */
[----:B------:R-:W-:Y:S02]  /*1eea0*/  LEA R18, R3, R18, 0x18 ;  /* 0x0000001203127211 */ /* 0x000fe400078ec0ff */
[----:B------:R-:W-:Y:S01]  /*1eeb0*/  SHF.R.U32.HI R4, RZ, 0x2, R12 ;  /* 0x00000002ff047819 */ /* 0x000fe2000001160c */
[----:B------:R-:W-:Y:S03]  /*1eec0*/  BSSY B7, `(.L_x_1562) ;  /* 0x000072d000077945 */ /* 0x000fe60003800000 */
[----:B------:R-:W-:Y:S01]  /*1eed0*/  LOP3.LUT R2, R4, 0x60, R2, 0xf8, !PT ;  /* 0x0000006004027812 */ /* 0x000fe200078ef802 */
[----:B------:R-:W-:-:S03]  /*1eee0*/  ULDC.64 UR38, c[0x0][0x198] ;  /* 0x0000660000267ab9 */ /* 0x000fc60000000a00 */
[----:B------:R-:W-:Y:S01]  /*1eef0*/  LOP3.LUT R2, R2, 0x80, RZ, 0xfc, !PT ;  /* 0x0000008002027812 */ /* 0x000fe200078efcff */
[----:B------:R-:W-:Y:S01]  /*1ef00*/  ULDC UR36, c[0x0][0xc] ;  /* 0x0000030000247ab9 */ /* 0x000fe20000000800 */
[C---:B--2---:R-:W-:Y:S02]  /*1ef10*/  LOP3.LUT R0, R11.reuse, 0x2, RZ, 0xfc, !PT ;  /* 0x000000020b007812 */ /* 0x044fe400078efcff */
        /* <DEDUP_REMOVED lines=9> */
[----:B------:R1:W-:Y:S04]  /*1efb0*/  STL [R1], RZ ;  /* 0x000000ff01007387 */ /* 0x0003e80000100800 */
[----:B------:R1:W-:Y:S04]  /*1efc0*/  STL [R1+0x10], R3 ;  /* 0x0000100301007387 */ /* 0x0003e80000100800 */
[----:B------:R1:W-:Y:S02]  /*1efd0*/  STL [R1+0x54], R0 ;  /* 0x0000540001007387 */ /* 0x0003e40000100800 */
.L_x_1692:
[----:B------:R-:W-:Y:S05]  /*1efe0*/  YIELD ;  /* 0x0000000000007946 */ /* 0x000fea0003800000 */
[----:B------:R-:W-:Y:S01]  /*1eff0*/  ULDC.64 UR4, c[0x0][0xa28] ;  /* 0x00028a0000047ab9 */ /* 0x000fe20000000a00 */
[----:B------:R-:W-:Y:S01]  /*1f000*/  IMAD.MOV.U32 R12, RZ, RZ, RZ ;  /* 0x000000ffff0c7224 */ /* 0x000fe200078e00ff */
[----:B------:R-:W-:Y:S01]  /*1f010*/  ISETP.NE.U32.AND P0, PT, RZ, UR4, PT ;  /* 0x00000004ff007c0c */ /* 0x000fe2000bf05070 */
[----:B0-----:R-:W0:Y:S01]  /*1f020*/  LDC.64 R6, c[0x0][0xa00] ;  /* 0x00028000ff067b82 */ /* 0x001e220000000a00 */
[----:B-1----:R-:W-:Y:S01]  /*1f030*/  IMAD.MOV.U32 R0, RZ, RZ, RZ ;  /* 0x000000ffff007224 */ /* 0x002fe200078e00ff */
[----:B------:R-:W-:Y:S01]  /*1f040*/  ULDC.64 UR6, c[0x0][0xa10] ;  /* 0x0002840000067ab9 */ /* 0x000fe20000000a00 */
[----:B------:R-:W-:Y:S01]  /*1f050*/  ISETP.NE.AND.EX P0, PT, RZ, UR5, PT, P0 ;  /* 0x00000005ff007c0c */ /* 0x000fe2000bf05300 */
[----:B------:R-:W-:-:S12]  /*1f060*/  ULDC.64 UR4, c[0x0][0xa18] ;  /* 0x0002860000047ab9 */ /* 0x000fd80000000a00 */
[----:B---3--:R-:W1:Y:S02]  /*1f070*/  @P0 LDC.64 R2, c[0x0][0xa28] ;  /* 0x00028a00ff020b82 */ /* 0x008e640000000a00 */
[----:B-1----:R-:W-:-:S05]  /*1f080*/  @P0 IMAD.WIDE R2, R27, 0x4, R2 ;  /* 0x000000041b020825 */ /* 0x002fca00078e0202 */
[----:B------:R1:W2:Y:S01]  /*1f090*/  @P0 LDG.E R12, desc[UR44][R2.64] ;  /* 0x0000002c020c0981 */ /* 0x0002a2000c1e1900 */
[----:B------:R-:W-:Y:S01]  /*1f0a0*/  ISETP.NE.U32.AND P0, PT, RZ, UR4, PT ;  /* 0x00000004ff007c0c */ /* 0x000fe2000bf05070 */
[----:B0-----:R-:W-:Y:S01]  /*1f0b0*/  IMAD.WIDE R6, R27, 0x4, R6 ;  /* 0x000000041b067825 */ /* 0x001fe200078e0206 */
[----:B------:R-:W-:Y:S02]  /*1f0c0*/  ISETP.NE.U32.AND P1, PT, RZ, UR6, PT ;  /* 0x00000006ff007c0c */ /* 0x000fe4000bf25070 */
[----:B------:R-:W-:Y:S01]  /*1f0d0*/  ISETP.NE.AND.EX P2, PT, RZ, UR5, PT, P0 ;  /* 0x00000005ff007c0c */ /* 0x000fe2000bf45300 */
[----:B------:R-:W-:Y:S01]  /*1f0e0*/  ULDC.64 UR4, c[0x0][0xa00] ;  /* 0x0002800000047ab9 */ /* 0x000fe20000000a00 */
[----:B------:R-:W-:Y:S01]  /*1f0f0*/  ISETP.NE.AND.EX P1, PT, RZ, UR7, PT, P1 ;  /* 0x00000007ff007c0c */ /* 0x000fe2000bf25310 */
[----:B------:R-:W-:Y:S01]  /*1f100*/  IMAD.MOV.U32 R4, RZ, RZ, RZ ;  /* 0x000000ffff047224 */ /* 0x000fe200078e00ff */
[----:B------:R-:W-:Y:S01]  /*1f110*/  ISETP.NE.U32.AND P0, PT, RZ, UR4, PT ;  /* 0x00000004ff007c0c */ /* 0x000fe2000bf05070 */
[----:B-1----:R-:W0:Y:S03]  /*1f120*/  LDC.64 R2, c[0x0][0xa10] ;  /* 0x00028400ff027b82 */ /* 0x002e260000000a00 */
[----:B------:R-:W-:-:S05]  /*1f130*/  ISETP.NE.AND.EX P0, PT, RZ, UR5, PT, P0 ;  /* 0x00000005ff007c0c */ /* 0x000fca000bf05300 */
[----:B------:R-:W1:Y:S08]  /*1f140*/  @P2 LDC.64 R8, c[0x0][0xa18] ;  /* 0x00028600ff082b82 */ /* 0x000e700000000a00 */
[----:B------:R-:W3:Y:S01]  /*1f150*/  @P0 LDG.E R0, desc[UR44][R6.64] ;  /* 0x0000002c06000981 */ /* 0x000ee2000c1e1900 */
[----:B------:R-:W-:Y:S01]  /*1f160*/  ULDC UR4, c[0x0][0x288] ;  /* 0x0000a20000047ab9 */ /* 0x000fe20000000800 */
[----:B0-----:R-:W-:-:S05]  /*1f170*/  IMAD.WIDE R2, R27, 0x4, R2 ;  /* 0x000000041b027825 */ /* 0x001fca00078e0202 */
[----:B-----5:R-:W5:Y:S01]  /*1f180*/  @P1 LDG.E R4, desc[UR44][R2.64] ;  /* 0x0000002c02041981 */ /* 0x020f62000c1e1900 */
[----:B-1----:R-:W-:-:S03]  /*1f190*/  @P2 IMAD.WIDE R8, R27, 0x4, R8 ;  /* 0x000000041b082825 */ /* 0x002fc600078e0208 */
[----:B---3--:R0:W-:Y:S02]  /*1f1a0*/  STL [R1+0x4c], R0 ;  /* 0x00004c0001007387 */ /* 0x0081e40000100800 */
[----:B0-----:R-:W-:Y:S01]  /*1f1b0*/  IMAD.U32 R0, RZ, RZ, UR4 ;  /* 0x00000004ff007e24 */ /* 0x001fe2000f8e00ff */
[----:B------:R-:W-:-:S05]  /*1f1c0*/  ULDC.64 UR4, c[0x0][0x418] ;  /* 0x0001060000047ab9 */ /* 0x000fca0000000a00 */
[----:B------:R0:W3:Y:S01]  /*1f1d0*/  @P2 LDG.E R0, desc[UR44][R8.64] ;  /* 0x0000002c08002981 */ /* 0x0000e2000c1e1900 */
[----:B------:R-:W-:-:S03]  /*1f1e0*/  UISETP.NE.U32.AND UP0, UPT, UR4, URZ, UPT ;  /* 0x0000003f0400728c */ /* 0x000fc6000bf05070 */
[----:B------:R-:W-:Y:S01]  /*1f1f0*/  ULDC UR4, c[0x0][0x424] ;  /* 0x0001090000047ab9 */ /* 0x000fe20000000800 */
[----:B------:R-:W-:-:S03]  /*1f200*/  UISETP.NE.AND.EX UP0, UPT, UR5, URZ, UPT, UP0 ;  /* 0x0000003f0500728c */ /* 0x000fc6000bf05300 */
[----:B------:R-:W-:Y:S01]  /*1f210*/  ULDC UR5, c[0x0][0x2f0] ;  /* 0x0000bc0000057ab9 */ /* 0x000fe20000000800 */
[----:B------:R-:W-:-:S04]  /*1f220*/  USEL UR4, UR4, 0x1, UP0 ;  /* 0x0000000104047887 */ /* 0x000fc80008000000 */
[----:B------:R-:W-:-:S03]  /*1f230*/  UIMAD UR4, UR4, UR5, URZ ;  /* 0x00000005040472a4 */ /* 0x000fc6000f8e023f */
[----:B------:R-:W-:Y:S02]  /*1f240*/  ULDC UR5, c[0x0][0x348] ;  /* 0x0000d20000057ab9 */ /* 0x000fe40000000800 */
[----:B0-----:R-:W-:Y:S02]  /*1f250*/  IMAD.U32 R9, RZ, RZ, UR5 ;  /* 0x00000005ff097e24 */ /* 0x001fe4000f8e00ff */
[----:B------:R-:W-:Y:S01]  /*1f260*/  IMAD.U32 R5, RZ, RZ, UR4 ;  /* 0x00000004ff057e24 */ /* 0x000fe2000f8e00ff */
[----:B---3--:R0:W-:Y:S04]  /*1f270*/  STL [R1+0x48], R0 ;  /* 0x0000480001007387 */ /* 0x0081e80000100800 */
[----:B--2---:R0:W-:Y:S01]  /*1f280*/  STL [R1+0x1c], R12 ;  /* 0x00001c0c01007387 */ /* 0x0041e20000100800 */
[----:B------:R-:W-:Y:S01]  /*1f290*/  IMAD.MOV.U32 R11, RZ, RZ, R0 ;  /* 0x000000ffff0b7224 */ /* 0x000fe200078e0000 */
[----:B------:R-:W-:Y:S06]  /*1f2a0*/  @P2 BRA `(.L_x_1563) ;  /* 0x0000000000142947 */ /* 0x000fec0003800000 */
[----:B------:R-:W-:Y:S05]  /*1f2b0*/  @!P0 BRA `(.L_x_1563) ;  /* 0x0000000000108947 */ /* 0x000fea0003800000 */
[----:B0-----:R-:W2:Y:S04]  /*1f2c0*/  LDG.E R0, desc[UR44][R6.64] ;  /* 0x0000002c06007981 */ /* 0x001ea8000c1e1900 */
[----:B------:R-:W2:Y:S02]  /*1f2d0*/  LDG.E R6, desc[UR44][R6.64+0x4] ;  /* 0x0000042c06067981 */ /* 0x000ea4000c1e1900 */
[----:B--2---:R-:W-:-:S05]  /*1f2e0*/  IMAD.IADD R11, R6, 0x1, -R0 ;  /* 0x00000001060b7824 */ /* 0x004fca00078e0a00 */
[----:B------:R1:W-:Y:S02]  /*1f2f0*/  STL [R1+0x48], R11 ;  /* 0x0000480b01007387 */ /* 0x0003e40000100800 */
.L_x_1563:
[----:B------:R-:W-:Y:S01]  /*1f300*/  ULDC.64 UR4, c[0x0][0xa20] ;  /* 0x0002880000047ab9 */ /* 0x000fe20000000a00 */
[C---:B------:R-:W-:Y:S02]  /*1f310*/  LOP3.LUT R10, R26.reuse, 0xff000000, RZ, 0xc0, !PT ;  /* 0xff0000001a0a7812 */ /* 0x040fe400078ec0ff */
[----:B------:R-:W-:Y:S02]  /*1f320*/  ISETP.NE.U32.AND P0, PT, RZ, UR4, PT ;  /* 0x00000004ff007c0c */ /* 0x000fe4000bf05070 */
[----:B------:R-:W-:Y:S02]  /*1f330*/  SHF.R.U32.HI R10, RZ, 0x8, R10 ;  /* 0x00000008ff0a7819 */ /* 0x000fe4000001160a */
[----:B------:R-:W-:Y:S02]  /*1f340*/  ISETP.NE.AND.EX P0, PT, RZ, UR5, PT, P0 ;  /* 0x00000005ff007c0c */ /* 0x000fe4000bf05300 */
[C---:B0-----:R-:W-:Y:S02]  /*1f350*/  LOP3.LUT R0, R26.reuse, 0xff0000, RZ, 0xc0, !PT ;  /* 0x00ff00001a007812 */ /* 0x041fe400078ec0ff */
[----:B------:R-:W-:-:S02]  /*1f360*/  LOP3.LUT R17, R26, 0xffff, RZ, 0xc0, !PT ;  /* 0x0000ffff1a117812 */ /* 0x000fc400078ec0ff */
[----:B------:R-:W-:-:S07]  /*1f370*/  LEA.HI R10, R0, R10, RZ, 0x10 ;  /* 0x0000000a000a7211 */ /* 0x000fce00078f80ff */
[----:B------:R-:W-:Y:S05]  /*1f380*/  @!P0 BRA `(.L_x_1564) ;  /* 0x0000000000108947 */ /* 0x000fea0003800000 */
[----:B------:R-:W0:Y:S02]  /*1f390*/  LDC.64 R6, c[0x0][0xa20] ;  /* 0x00028800ff067b82 */ /* 0x000e240000000a00 */
[----:B0-----:R-:W-:-:S05]  /*1f3a0*/  IMAD.WIDE R6, R27, 0x4, R6 ;  /* 0x000000041b067825 */ /* 0x001fca00078e0206 */
[----:B------:R0:W5:Y:S01]  /*1f3b0*/  LDG.E R5, desc[UR44][R6.64] ;  /* 0x0000002c06057981 */ /* 0x000162000c1e1900 */
[----:B------:R-:W-:Y:S05]  /*1f3c0*/  BRA `(.L_x_1565) ;  /* 0x0000000000247947 */ /* 0x000fea0003800000 */
.L_x_1564:
        /* <DEDUP_REMOVED lines=8> */
[----:B--2---:R-:W-:-:S07]  /*1f450*/  IMAD.IADD R5, R6, 0x1, -R5 ;  /* 0x0000000106057824 */ /* 0x004fce00078e0a05 */
.L_x_1565:
[----:B------:R-:W2:Y:S04]  /*1f460*/  @P1 LDG.E R0, desc[UR44][R2.64] ;  /* 0x0000002c02001981 */ /* 0x000ea8000c1e1900 */
[----:B------:R3:W2:Y:S01]  /*1f470*/  @P1 LDG.E R3, desc[UR44][R2.64+0x4] ;  /* 0x0000042c02031981 */ /* 0x0006a2000c1e1900 */
[----:B-----5:R-:W-:Y:S02]  /*1f480*/  IMAD.IADD R5, R5, 0x1, -R12 ;  /* 0x0000000105057824 */ /* 0x020fe400078e0a0c */
[----:B------:R-:W-:Y:S01]  /*1f490*/  IMAD R25, R25, 0xc0, RZ ;  /* 0x000000c019197824 */ /* 0x000fe200078e02ff */
[----:B---3--:R-:W3:Y:S02]  /*1f4a0*/  LDC R2, c[0x0][0x448] ;  /* 0x00011200ff027b82 */ /* 0x008ee40000000800 */
[----:B---3--:R-:W-:-:S13]  /*1f4b0*/  ISETP.NE.AND P2, PT, R2, 0x1, PT ;  /* 0x000000010200780c */ /* 0x008fda0003f45270 */
[----:B------:R-:W3:Y:S08]  /*1f4c0*/  @P2 LDC R2, c[0x0][0x44c] ;  /* 0x00011300ff022b82 */ /* 0x000ef00000000800 */
[----:B0-----:R-:W0:Y:S01]  /*1f4d0*/  @P2 LDC R6, c[0x0][0x450] ;  /* 0x00011400ff062b82 */ /* 0x001e220000000800 */
[----:B--2---:R-:W-:Y:S02]  /*1f4e0*/  @P1 IMAD.IADD R9, R3, 0x1, -R0 ;  /* 0x0000000103091824 */ /* 0x004fe400078e0a00 */
[----:B------:R-:W-:-:S02]  /*1f4f0*/  VIADD R0, R25, 0xbf ;  /* 0x000000bf19007836 */ /* 0x000fc40000000000 */
[----:B------:R-:W-:Y:S02]  /*1f500*/  IMAD.IADD R19, R5, 0x1, R9 ;  /* 0x0000000105137824 */ /* 0x000fe400078e0209 */
[----:B---3--:R-:W-:-:S03]  /*1f510*/  @P2 IMAD.HI.U32 R2, R0, R2, RZ ;  /* 0x0000000200022227 */ /* 0x008fc600078e00ff */
[C---:B------:R-:W-:Y:S01]  /*1f520*/  IADD3 R21, R19.reuse, 0x1, -R11 ;  /* 0x0000000113157810 */ /* 0x040fe20007ffe80b */
[----:B------:R-:W-:Y:S01]  /*1f530*/  VIADD R23, R19, 0x9f ;  /* 0x0000009f13177836 */ /* 0x000fe20000000000 */
[----:B0-----:R-:W-:-:S03]  /*1f540*/  @P2 SHF.R.U32.HI R0, RZ, R6, R2 ;  /* 0x00000006ff002219 */ /* 0x001fc60000011602 */
[----:B------:R-:W-:-:S04]  /*1f550*/  IMAD.HI R23, R23, 0x66666667, RZ ;  /* 0x6666666717177827 */ /* 0x000fc800078e02ff */
[----:B------:R-:W-:Y:S01]  /*1f560*/  IMAD.IADD R0, R21, 0x1, R0 ;  /* 0x0000000115007824 */ /* 0x000fe200078e0200 */
[----:B------:R-:W-:-:S04]  /*1f570*/  SHF.R.U32.HI R2, RZ, 0x1f, R23 ;  /* 0x0000001fff027819 */ /* 0x000fc80000011617 */
[----:B------:R-:W-:Y:S02]  /*1f580*/  LEA.HI.SX32 R23, R23, R2, 0x1a ;  /* 0x0000000217177211 */ /* 0x000fe400078fd2ff */
[----:B------:R-:W0:Y:S02]  /*1f590*/  LDC.64 R2, c[0x0][0x9e0] ;  /* 0x00027800ff027b82 */ /* 0x000e240000000a00 */
[----:B0-----:R-:W-:Y:S01]  /*1f5a0*/  ISETP.GE.AND P3, PT, R3, 0x1, PT ;  /* 0x000000010300780c */ /* 0x001fe20003f66270 */
[----:B------:R-:W-:-:S12]  /*1f5b0*/  IMAD.IADD R2, R0, 0x1, R2 ;  /* 0x0000000100027824 */ /* 0x000fd800078e0202 */
[----:B------:R-:W-:Y:S05]  /*1f5c0*/  @!P3 BRA `(.L_x_1566) ;  /* 0x000000000048b947 */ /* 0x000fea0003800000 */
        /* <DEDUP_REMOVED lines=11> */
.L_x_1568:
[----:B------:R-:W-:-:S13]  /*1f680*/  ISETP.NE.AND P0, PT, R3, 0x1, PT ;  /* 0x000000010300780c */ /* 0x000fda0003f05270 */
[----:B------:R-:W0:Y:S02]  /*1f690*/  @P0 LDC.64 R6, c[0x0][0x9e8] ;  /* 0x00027a00ff060b82 */ /* 0x000e240000000a00 */
[----:B0-----:R-:W-:-:S05]  /*1f6a0*/  @P0 IMAD.HI.U32 R6, R8, R6, RZ ;  /* 0x0000000608060227 */ /* 0x001fca00078e00ff */
[----:B------:R-:W-:-:S07]  /*1f6b0*/  @P0 SHF.R.U32.HI R8, RZ, R7, R6 ;  /* 0x00000007ff080219 */ /* 0x000fce0000011606 */
.L_x_1569:
[----:B------:R-:W-:Y:S05]  /*1f6c0*/  BSYNC B0 ;  /* 0x0000000000007941 */ /* 0x000fea0003800000 */
.L_x_1567:
[----:B------:R-:W-:-:S05]  /*1f6d0*/  IMAD R8, R8, R3, R3 ;  /* 0x0000000308087224 */ /* 0x000fca00078e0203 */
[----:B------:R-:W-:-:S07]  /*1f6e0*/  VIMNMX R2, R2, R8, PT ;  /* 0x0000000802027248 */ /* 0x000fce0003fe0100 */
.L_x_1566:
[----:B------:R-:W0:Y:S01]  /*1f6f0*/  @P2 LDC R6, c[0x0][0x44c] ;  /* 0x00011300ff062b82 */ /* 0x000e220000000800 */
[----:B------:R-:W-:Y:S01]  /*1f700*/  VIADD R2, R2, 0x9f ;  /* 0x0000009f02027836 */ /* 0x000fe20000000000 */
[----:B------:R-:W-:Y:S01]  /*1f710*/  ULDC UR4, c[0x0][0x9dc] ;  /* 0x0002770000047ab9 */ /* 0x000fe20000000800 */
[----:B------:R-:W-:Y:S02]  /*1f720*/  IMAD.MOV.U32 R0, RZ, RZ, R25 ;  /* 0x000000ffff007224 */ /* 0x000fe400078e0019 */
[----:B------:R-:W-:-:S03]  /*1f730*/  IMAD.HI R2, R2, 0x66666667, RZ ;  /* 0x6666666702027827 */ /* 0x000fc600078e02ff */
[----:B------:R-:W2:Y:S01]  /*1f740*/  @P2 LDC R7, c[0x0][0x450] ;  /* 0x00011400ff072b82 */ /* 0x000ea20000000800 */
[----:B------:R-:W-:Y:S01]  /*1f750*/  IMAD.IADD R22, R19, 0x1, -R11 ;  /* 0x0000000113167824 */ /* 0x000fe200078e0a0b */
[----:B------:R-:W-:-:S04]  /*1f760*/  SHF.R.U32.HI R8, RZ, 0x1f, R2 ;  /* 0x0000001fff087819 */ /* 0x000fc80000011602 */
[----:B------:R-:W-:-:S04]  /*1f770*/  LEA.HI.SX32 R8, R2, R8, 0x1a ;  /* 0x0000000802087211 */ /* 0x000fc800078fd2ff */
[----:B------:R-:W-:Y:S01]  /*1f780*/  VIMNMX R8, R23, R8, PT ;  /* 0x0000000817087248 */ /* 0x000fe20003fe0100 */
[----:B0-----:R-:W-:-:S05]  /*1f790*/  @P2 IMAD.HI.U32 R6, R25, R6, RZ ;  /* 0x0000000619062227 */ /* 0x001fca00078e00ff */
[----:B--2---:R-:W-:-:S05]  /*1f7a0*/  @P2 SHF.R.U32.HI R0, RZ, R7, R6 ;  /* 0x00000007ff002219 */ /* 0x004fca0000011606 */
        /* <DEDUP_REMOVED lines=13> */
.L_x_1572:
[----:B------:R-:W-:-:S13]  /*1f880*/  ISETP.NE.AND P0, PT, R3, 0x1, PT ;  /* 0x000000010300780c */ /* 0x000fda0003f05270 */
[----:B------:R-:W0:Y:S02]  /*1f890*/  @P0 LDC.64 R6, c[0x0][0x9e8] ;  /* 0x00027a00ff060b82 */ /* 0x000e240000000a00 */
[----:B0-----:R-:W-:-:S05]  /*1f8a0*/  @P0 IMAD.HI.U32 R6, R2, R6, RZ ;  /* 0x0000000602060227 */ /* 0x001fca00078e00ff */
[----:B------:R-:W-:-:S07]  /*1f8b0*/  @P0 SHF.R.U32.HI R2, RZ, R7, R6 ;  /* 0x00000007ff020219 */ /* 0x000fce0000011606 */
.L_x_1573:
[----:B------:R-:W-:Y:S05]  /*1f8c0*/  BSYNC B0 ;  /* 0x0000000000007941 */ /* 0x000fea0003800000 */
.L_x_1571:
[----:B------:R-:W-:-:S05]  /*1f8d0*/  IMAD R2, R2, R3, RZ ;  /* 0x0000000302027224 */ /* 0x000fca00078e02ff */
[----:B------:R-:W-:-:S07]  /*1f8e0*/  VIMNMX R0, R0, R2, !PT ;  /* 0x0000000200007248 */ /* 0x000fce0007fe0100 */
.L_x_1570:
[----:B------:R-:W-:Y:S01]  /*1f8f0*/  IMAD.HI R0, R0, 0x66666667, RZ ;  /* 0x6666666700007827 */ /* 0x000fe200078e02ff */
[----:B------:R-:W-:Y:S01]  /*1f900*/  BSSY B0, `(.L_x_1574) ;  /* 0x0000027000007945 */ /* 0x000fe20003800000 */
[----:B------:R-:W-:-:S03]  /*1f910*/  LOP3.LUT R20, R10, 0xff, RZ, 0xc0, !PT ;  /* 0x000000ff0a147812 */ /* 0x000fc600078ec0ff */
[----:B------:R-:W-:-:S04]  /*1f920*/  SHF.R.U32.HI R2, RZ, 0x1f, R0 ;  /* 0x0000001fff027819 */ /* 0x000fc80000011600 */
[----:B------:R-:W-:Y:S02]  /*1f930*/  LEA.HI.SX32 R2, R0, R2, 0x1a ;  /* 0x0000000200027211 */ /* 0x000fe400078fd2ff */
[----:B------:R-:W-:Y:S02]  /*1f940*/  SHF.R.U32.HI R0, RZ, 0x10, R10 ;  /* 0x00000010ff007819 */ /* 0x000fe4000001160a */
[----:B------:R-:W-:Y:S01]  /*1f950*/  VIMNMX R6, RZ, R2, !PT ;  /* 0x00000002ff067248 */ /* 0x000fe20007fe0100 */
[----:B------:R-:W-:-:S03]  /*1f960*/  IMAD.MOV.U32 R2, RZ, RZ, RZ ;  /* 0x000000ffff027224 */ /* 0x000fc600078e00ff */
[----:B------:R-:W-:-:S13]  /*1f970*/  ISETP.GT.AND P0, PT, R8, R6, PT ;  /* 0x000000060800720c */ /* 0x000fda0003f04270 */
[----:B------:R-:W-:Y:S05]  /*1f980*/  @!P0 BRA `(.L_x_1575) ;  /* 0x0000000000788947 */ /* 0x000fea0003800000 */
[----:B------:R-:W-:Y:S01]  /*1f990*/  ISETP.NE.AND P0, PT, R0, RZ, PT ;  /* 0x000000ff0000720c */ /* 0x000fe20003f05270 */
[----:B------:R-:W-:-:S03]  /*1f9a0*/  ULDC UR4, c[0x0][0x9f0] ;  /* 0x00027c0000047ab9 */ /* 0x000fc60000000800 */
[----:B------:R-:W-:-:S04]  /*1f9b0*/  SEL R7, R0, UR4, P0 ;  /* 0x0000000400077c07 */ /* 0x000fc80008000000 */
[----:B------:R-:W-:Y:S02]  /*1f9c0*/  IABS R10, R7 ;  /* 0x00000007000a7213 */ /* 0x000fe40000000000 */
[----:B-1----:R-:W-:Y:S02]  /*1f9d0*/  IADD3 R11, R7, -0x1, R8 ;  /* 0xffffffff070b7810 */ /* 0x002fe40007ffe008 */
[----:B------:R-:W0:Y:S03]  /*1f9e0*/  I2F.RP R2, R10 ;  /* 0x0000000a00027306 */ /* 0x000e260000209400 */
[----:B------:R-:W-:-:S05]  /*1f9f0*/  IMAD.IADD R11, R11, 0x1, -R6 ;  /* 0x000000010b0b7824 */ /* 0x000fca00078e0a06 */
[----:B0-----:R-:W0:Y:S02]  /*1fa00*/  MUFU.RCP R2, R2 ;  /* 0x0000000200027308 */ /* 0x001e240000001000 */
[----:B0-----:R-:W-:-:S06]  /*1fa10*/  VIADD R2, R2, 0xffffffe ;  /* 0x0ffffffe02027836 */ /* 0x001fcc0000000000 */
        /* <DEDUP_REMOVED lines=20> */
[----:B------:R-:W-:-:S07]  /*1fb60*/  @!P2 LOP3.LUT R2, RZ, R7, RZ, 0x33, !PT ;  /* 0x00000007ff02a212 */ /* 0x000fce00078e33ff */
.L_x_1575:
[----:B------:R-:W-:Y:S05]  /*1fb70*/  BSYNC B0 ;  /* 0x0000000000007941 */ /* 0x000fea0003800000 */
.L_x_1574:
[-C--:B------:R-:W-:Y:S01]  /*1fb80*/  IMAD R6, R20, R2.reuse, R6 ;  /* 0x0000000214067224 */ /* 0x080fe200078e0206 */
[----:B------:R-:W-:Y:S04]  /*1fb90*/  BSSY B0, `(.L_x_1576) ;  /* 0x00000e3000007945 */ /* 0x000fe80003800000 */
[C---:B------:R-:W-:Y:S01]  /*1fba0*/  VIADDMNMX R2, R6.reuse, R2, R8, PT ;  /* 0x0000000206027246 */ /* 0x040fe20003800108 */
[----:B------:R-:W-:-:S04]  /*1fbb0*/  IMAD R6, R6, 0xa0, -R5 ;  /* 0x000000a006067824 */ /* 0x000fc800078e0a05 */
[----:B------:R-:W-:Y:S01]  /*1fbc0*/  IMAD R2, R2, 0xa0, -R5 ;  /* 0x000000a002027824 */ /* 0x000fe200078e0a05 */
[----:B------:R-:W-:-:S04]  /*1fbd0*/  VIMNMX R6, RZ, R6, !PT ;  /* 0x00000006ff067248 */ /* 0x000fc80007fe0100 */
[----:B------:R-:W-:Y:S01]  /*1fbe0*/  VIMNMX R9, R2, R9, PT ;  /* 0x0000000902097248 */ /* 0x000fe20003fe0100 */
[----:B------:R-:W-:-:S03]  /*1fbf0*/  IMAD.WIDE.U32 R2, R6, -0x33333333, RZ ;  /* 0xcccccccd06027825 */ /* 0x000fc600078e00ff */
[----:B------:R-:W-:Y:S02]  /*1fc00*/  ISETP.GT.AND P0, PT, R9, R6, PT ;  /* 0x000000060900720c */ /* 0x000fe40003f04270 */
[----:B------:R-:W-:-:S05]  /*1fc10*/  SHF.R.U32.HI R5, RZ, 0x7, R3 ;  /* 0x00000007ff057819 */ /* 0x000fca0000011603 */
[----:B------:R-:W-:-:S06]  /*1fc20*/  IMAD.MOV.U32 R3, RZ, RZ, R5 ;  /* 0x000000ffff037224 */ /* 0x000fcc00078e0005 */
[----:B------:R-:W-:-:S04]  /*1fc30*/  @P0 VIADD R2, R9, 0x9f ;  /* 0x0000009f09020836 */ /* 0x000fc80000000000 */
[----:B------:R-:W-:-:S05]  /*1fc40*/  @P0 IMAD.HI R2, R2, 0x66666667, RZ ;  /* 0x6666666702020827 */ /* 0x000fca00078e02ff */
        /* <DEDUP_REMOVED lines=12> */
.L_x_1740:
[----:B--2---:R-:W-:Y:S02]  /*1fd10*/  ISETP.NE.AND P0, PT, R14, RZ, PT ;  /* 0x000000ff0e00720c */ /* 0x004fe40003f05270 */
[----:B------:R-:W-:-:S11]  /*1fd20*/  PLOP3.LUT P6, PT, PT, PT, PT, 0x8, 0x0 ;  /* 0x000000000000781c */ /* 0x000fd60003fce170 */
[----:B------:R-:W-:Y:S05]  /*1fd30*/  @P0 BRA `(.L_x_1579) ;  /* 0x00000000000c0947 */ /* 0x000fea0003800000 */
[----:B------:R-:W-:-:S03]  /*1fd40*/  UMOV UR4, 0xffffffff ;  /* 0xffffffff00047882 */ /* 0x000fc60000000000 */
[----:B------:R-:W-:Y:S05]  /*1fd50*/  BRA.DIV UR4, `(.L_x_1580) ;  /* 0x0000007604107947 */ /* 0x000fea000b800000 */
[----:B------:R-:W-:-:S13]  /*1fd60*/  ELECT P6, URZ, PT ;  /* 0x00000000003f782f */ /* 0x000fda00038c0000 */
.L_x_1579:
[----:B0-----:R-:W2:Y:S01]  /*1fd70*/  LDL R6, [R1+0x58] ;  /* 0x0000580001067983 */ /* 0x001ea20000100800 */
[----:B------:R-:W-:Y:S01]  /*1fd80*/  BSSY B1, `(.L_x_1581) ;  /* 0x0000008000017945 */ /* 0x000fe20003800000 */
[----:B--2---:R-:W-:-:S05]  /*1fd90*/  VIADD R6, R6, 0x1 ;  /* 0x0000000106067836 */ /* 0x004fca0000000000 */
[----:B------:R-:W-:-:S04]  /*1fda0*/  LEA.HI R7, R6, R6, RZ, 0x1 ;  /* 0x0000000606077211 */ /* 0x000fc800078f08ff */
[----:B------:R-:W-:-:S05]  /*1fdb0*/  LOP3.LUT R7, R7, 0xfffffffe, RZ, 0xc0, !PT ;  /* 0xfffffffe07077812 */ /* 0x000fca00078ec0ff */
[----:B------:R-:W-:-:S05]  /*1fdc0*/  IMAD.IADD R6, R6, 0x1, -R7 ;  /* 0x0000000106067824 */ /* 0x000fca00078e0a07 */
[----:B------:R-:W-:-:S04]  /*1fdd0*/  SHF.L.U32 R6, R6, 0x1f, RZ ;  /* 0x0000001f06067819 */ /* 0x000fc800000006ff */
[----:B------:R-:W0:Y:S02]  /*1fde0*/  SYNCS.PHASECHK.TRANS64.TRYWAIT P0, [R18+URZ+0x13220], R6 ;  /* 0x01322006120075a7 */ /* 0x000e24000800017f */
[----:B0-----:R-:W-:Y:S05]  /*1fdf0*/  @!P0 BRA `(.L_x_1582) ;  /* 0x0000007400088947 */ /* 0x001fea0003800000 */
.L_x_1743:
[----:B------:R-:W-:Y:S05]  /*1fe00*/  BSYNC B1 ;  /* 0x0000000000017941 */ /* 0x000fea0003800000 */
.L_x_1581:
[----:B------:R-:W-:Y:S04]  /*1fe10*/  BSSY B1, `(.L_x_1583) ;  /* 0x0000050000017945 */ /* 0x000fe80003800000 */
[----:B------:R-:W-:Y:S05]  /*1fe20*/  @!P6 BRA `(.L_x_1584) ;  /* 0x000000040038e947 */ /* 0x000fea0003800000 */
[----:B------:R-:W0:Y:S04]  /*1fe30*/  LDL R9, [R1+0x8] ;  /* 0x0000080001097983 */ /* 0x000e280000100800 */
[----:B------:R-:W2:Y:S01]  /*1fe40*/  LDL R7, [R1+0x14] ;  /* 0x0000140001077983 */ /* 0x000ea20000100800 */
[----:B------:R-:W3:Y:S01]  /*1fe50*/  S2R R8, SR_TID.X ;  /* 0x0000000000087919 */ /* 0x000ee20000002100 */
[----:B------:R-:W-:Y:S01]  /*1fe60*/  BSSY B2, `(.L_x_1585) ;  /* 0x0000007000027945 */ /* 0x000fe20003800000 */
[----:B---3--:R-:W-:-:S04]  /*1fe70*/  LOP3.LUT R8, R8, 0x7f, RZ, 0xc0, !PT ;  /* 0x0000007f08087812 */ /* 0x008fc800078ec0ff */
[----:B------:R-:W-:Y:S01]  /*1fe80*/  ISETP.NE.AND P1, PT, R8, RZ, PT ;  /* 0x000000ff0800720c */ /* 0x000fe20003f25270 */
[----:B0-----:R-:W-:Y:S01]  /*1fe90*/  IMAD R6, R9, 0x8, R18 ;  /* 0x0000000809067824 */ /* 0x001fe200078e0212 */
[----:B--2---:R-:W-:-:S04]  /*1fea0*/  SHF.L.U32 R7, R7, 0x1f, RZ ;  /* 0x0000001f07077819 */ /* 0x004fc800000006ff */
[----:B------:R-:W0:Y:S02]  /*1feb0*/  SYNCS.PHASECHK.TRANS64.TRYWAIT P0, [R6+URZ+0x132a0], R7 ;  /* 0x0132a007060075a7 */ /* 0x000e24000800017f */
[----:B0-----:R-:W-:Y:S05]  /*1fec0*/  @!P0 BRA `(.L_x_1586) ;  /* 0x0000007000e88947 */ /* 0x001fea0003800000 */
.L_x_1744:
[----:B------:R-:W-:Y:S05]  /*1fed0*/  BSYNC B2 ;  /* 0x0000000000027941 */ /* 0x000fea0003800000 */
.L_x_1585:
[----:B------:R-:W-:Y:S04]  /*1fee0*/  BSSY B2, `(.L_x_1587) ;  /* 0x0000009000027945 */ /* 0x000fe80003800000 */
[----:B------:R-:W-:Y:S05]  /*1fef0*/  @P1 BRA `(.L_x_1588) ;  /* 0x00000000001c1947 */ /* 0x000fea0003800000 */
[----:B------:R-:W2:Y:S02]  /*1ff00*/  S2R R8, SR_TID.X ;  /* 0x0000000000087919 */ /* 0x000ea40000002100 */
[----:B--2---:R-:W-:Y:S01]  /*1ff10*/  LOP3.LUT R9, R8, 0x1f, RZ, 0xc0, !PT ;  /* 0x0000001f08097812 */ /* 0x004fe200078ec0ff */
[----:B------:R-:W-:-:S03]  /*1ff20*/  IMAD.MOV.U32 R8, RZ, RZ, 0x2800 ;  /* 0x00002800ff087424 */ /* 0x000fc600078e00ff */
[----:B------:R-:W-:Y:S01]  /*1ff30*/  ISETP.NE.AND P0, PT, R9, RZ, PT ;  /* 0x000000ff0900720c */ /* 0x000fe20003f05270 */
[----:B------:R2:W-:-:S12]  /*1ff40*/  SYNCS.ARRIVE.TRANS64 RZ, [R6+URZ+0x13290], R8 ;  /* 0x0132900806ff79a7 */ /* 0x0005d8000800003f */
[----:B--2---:R-:W-:Y:S05]  /*1ff50*/  @!P0 BRA `(.L_x_1588) ;  /* 0x0000000000048947 */ /* 0x004fea0003800000 */
[----:B------:R-:W-:Y:S01]  /*1ff60*/  BPT.TRAP 0x1 ;  /* 0x000000040000795c */ /* 0x000fe20000300000 */
.L_x_1588:
[----:B------:R-:W-:Y:S05]  /*1ff70*/  BSYNC B2 ;  /* 0x0000000000027941 */ /* 0x000fea0003800000 */
.L_x_1587:
[----:B------:R-:W2:Y:S01]  /*1ff80*/  LDL R8, [R1+0x8] ;  /* 0x0000080001087983 */ /* 0x000ea20000100800 */
[----:B------:R-:W-:Y:S01]  /*1ff90*/  IMAD.MOV.U32 R12, RZ, RZ, RZ ;  /* 0x000000ffff0c7224 */ /* 0x000fe200078e00ff */
[----:B------:R-:W-:Y:S01]  /*1ffa0*/  UIADD3 UR4, UP0, UR38, 0x570, URZ ;  /* 0x0000057026047890 */ /* 0x000fe2000ff1e03f */
[----:B------:R-:W-:Y:S01]  /*1ffb0*/  IMAD R9, R3, 0xa0, R4 ;  /* 0x000000a003097824 */ /* 0x000fe200078e0204 */
[----:B------:R-:W-:Y:S01]  /*1ffc0*/  PLOP3.LUT P0, PT, PT, PT, PT, 0x80, 0x0 ;  /* 0x000000000000781c */ /* 0x000fe20003f0f070 */
[----:B------:R-:W-:Y:S01]  /*1ffd0*/  VIADD R10, R6, 0x13290 ;  /* 0x00013290060a7836 */ /* 0x000fe20000000000 */
[----:B------:R-:W-:Y:S01]  /*1ffe0*/  R2UR UR10, R12 ;  /* 0x000000000c0a72ca */ /* 0x000fe200000e0000 */
[----:B------:R-:W-:Y:S01]  /*1fff0*/  VIADD R9, R9, 0xffffff60 ;  /* 0xffffff6009097836 */ /* 0x000fe20000000000 */
[----:B------:R-:W-:Y:S01]  /*20000*/  UIADD3.X UR5, URZ, UR39, URZ, UP0, !UPT ;  /* 0x000000273f057290 */ /* 0x000fe200087fe43f */
[----:B------:R-:W-:Y:S01]  /*20010*/  UMOV UR6, 0x0 ;  /* 0x0000000000067882 */ /* 0x000fe20000000000 */
[----:B------:R-:W-:Y:S01]  /*20020*/  UMOV UR7, 0x12f00000 ;  /* 0x12f0000000077882 */ /* 0x000fe20000000000 */
[----:B--2---:R-:W-:-:S04]  /*20030*/  IMAD R8, R8, 0x2800, R18 ;  /* 0x0000280008087824 */ /* 0x004fc800078e0212 */
[----:B-1----:R-:W-:-:S07]  /*20040*/  VIADD R11, R8, 0xe000 ;  /* 0x0000e000080b7836 */ /* 0x002fce0000000000 */
.L_x_1589:
        /* <DEDUP_REMOVED lines=13> */
.L_x_1745:
[----:B------:R-:W-:Y:S05]  /*20120*/  BSYNC B2 ;  /* 0x0000000000027941 */ /* 0x000fea0003800000 */
.L_x_1590:
        /* <DEDUP_REMOVED lines=11> */
.L_x_1593:
[----:B------:R-:W-:Y:S05]  /*201e0*/  BSYNC B2 ;  /* 0x0000000000027941 */ /* 0x000fea0003800000 */
.L_x_1592:
        /* <DEDUP_REMOVED lines=8> */
.L_x_1594:
        /* <DEDUP_REMOVED lines=10> */
.L_x_1584:
[----:B------:R-:W-:Y:S05]  /*20310*/  BSYNC B1 ;  /* 0x0000000000017941 */ /* 0x000fea0003800000 */
.L_x_1583:
[----:B------:R-:W0:Y:S04]  /*20320*/  LDL.LU R7, [R1+0x8] ;  /* 0x0000080001077983 */ /* 0x000e280000300800 */
[----:B------:R-:W2:Y:S01]  /*20330*/  LDL.LU R10, [R1+0x14] ;  /* 0x00001400010a7983 */ /* 0x000ea20000300800 */
[----:B------:R-:W-:Y:S01]  /*20340*/  VIADD R3, R3, 0xfffffffe ;  /* 0xfffffffe03037836 */ /* 0x000fe20000000000 */
[----:B------:R-:W-:-:S04]  /*20350*/  PLOP3.LUT P0, PT, PT, PT, PT, 0x8, 0x0 ;  /* 0x000000000000781c */ /* 0x000fc80003f0e170 */
[----:B------:R-:W-:Y:S01]  /*20360*/  ISETP.GE.AND P2, PT, R3, R5, PT ;  /* 0x000000050300720c */ /* 0x000fe20003f46270 */
[----:B0-----:R-:W-:-:S05]  /*20370*/  VIADD R6, R7, 0x1 ;  /* 0x0000000107067836 */ /* 0x001fca0000000000 */
[----:B------:R-:W-:-:S04]  /*20380*/  ISETP.NE.AND P1, PT, R6, 0x2, PT ;  /* 0x000000020600780c */ /* 0x000fc80003f25270 */
[----:B------:R-:W-:Y:S02]  /*20390*/  SEL R7, RZ, 0x1, P1 ;  /* 0x00000001ff077807 */ /* 0x000fe40000800000 */
[----:B------:R-:W-:Y:S02]  /*203a0*/  SEL R6, R6, RZ, P1 ;  /* 0x000000ff06067207 */ /* 0x000fe40000800000 */
[----:B--2---:R-:W-:-:S03]  /*203b0*/  LOP3.LUT R10, R10, R7, RZ, 0x3c, !PT ;  /* 0x000000070a0a7212 */ /* 0x004fc600078e3cff */
[----:B------:R0:W-:Y:S04]  /*203c0*/  STL [R1+0x8], R6 ;  /* 0x0000080601007387 */ /* 0x0001e80000100800 */
[----:B------:R0:W-:Y:S01]  /*203d0*/  STL [R1+0x14], R10 ;  /* 0x0000140a01007387 */ /* 0x0001e20000100800 */
[----:B------:R-:W-:Y:S05]  /*203e0*/  @!P2 BRA `(.L_x_1577) ;  /* 0x000000040074a947 */ /* 0x000fea0003800000 */
.L_x_1607:
        /* <DEDUP_REMOVED lines=13> */
.L_x_1746:
[----:B------:R-:W-:Y:S05]  /*204c0*/  BSYNC B2 ;  /* 0x0000000000027941 */ /* 0x000fea0003800000 */
.L_x_1597:
        /* <DEDUP_REMOVED lines=9> */
.L_x_1600:
[----:B------:R-:W-:Y:S05]  /*20560*/  BSYNC B2 ;  /* 0x0000000000027941 */ /* 0x000fea0003800000 */
.L_x_1599:
        /* <DEDUP_REMOVED lines=10> */
[----:B--2---:R-:W-:-:S04]  /*20610*/  IMAD R8, R8, 0x2800, R18 ;  /* 0x0000280008087824 */ /* 0x004fc800078e0212 */
[----:B-1----:R-:W-:-:S07]  /*20620*/  VIADD R11, R8, 0xe000 ;  /* 0x0000e000080b7836 */ /* 0x002fce0000000000 */
.L_x_1601:
        /* <DEDUP_REMOVED lines=13> */
.L_x_1747:
[----:B------:R-:W-:Y:S05]  /*20700*/  BSYNC B2 ;  /* 0x0000000000027941 */ /* 0x000fea0003800000 */
.L_x_1602:
        /* <DEDUP_REMOVED lines=11> */
.L_x_1605:
[----:B------:R-:W-:Y:S05]  /*207c0*/  BSYNC B2 ;  /* 0x0000000000027941 */ /* 0x000fea0003800000 */
.L_x_1604:
        /* <DEDUP_REMOVED lines=8> */
.L_x_1606:
        /* <DEDUP_REMOVED lines=10> */
.L_x_1596:
[----:B------:R-:W-:Y:S05]  /*208f0*/  BSYNC B1 ;  /* 0x0000000000017941 */ /* 0x000fea0003800000 */
.L_x_1595:
[----:B------:R-:W2:Y:S04]  /*20900*/  LDL.LU R7, [R1+0x8] ;  /* 0x0000080001077983 */ /* 0x000ea80000300800 */
[----:B0-----:R-:W3:Y:S01]  /*20910*/  LDL.LU R10, [R1+0x14] ;  /* 0x00001400010a7983 */ /* 0x001ee20000300800 */
[C---:B------:R-:W-:Y:S01]  /*20920*/  ISETP.GT.AND P2, PT, R3.reuse, R5, PT ;  /* 0x000000050300720c */ /* 0x040fe20003f44270 */
[----:B------:R-:W-:Y:S02]  /*20930*/  VIADD R3, R3, 0xffffffff ;  /* 0xffffffff03037836 */ /* 0x000fe40000000000 */
[----:B--2---:R-:W-:-:S05]  /*20940*/  VIADD R6, R7, 0x1 ;  /* 0x0000000107067836 */ /* 0x004fca0000000000 */
[----:B------:R-:W-:-:S04]  /*20950*/  ISETP.NE.AND P1, PT, R6, 0x2, PT ;  /* 0x000000020600780c */ /* 0x000fc80003f25270 */
[----:B------:R-:W-:Y:S02]  /*20960*/  SEL R7, RZ, 0x1, P1 ;  /* 0x00000001ff077807 */ /* 0x000fe40000800000 */
[----:B------:R-:W-:Y:S02]  /*20970*/  SEL R6, R6, RZ, P1 ;  /* 0x000000ff06067207 */ /* 0x000fe40000800000 */
[----:B---3--:R-:W-:-:S05]  /*20980*/  LOP3.LUT R10, R10, R7, RZ, 0x3c, !PT ;  /* 0x000000070a0a7212 */ /* 0x008fca00078e3cff */
[----:B------:R2:W-:Y:S04]  /*20990*/  STL [R1+0x14], R10 ;  /* 0x0000140a01007387 */ /* 0x0005e80000100800 */
[----:B------:R2:W-:Y:S01]  /*209a0*/  STL [R1+0x8], R6 ;  /* 0x0000080601007387 */ /* 0x0005e20000100800 */
[----:B------:R-:W-:Y:S05]  /*209b0*/  @P2 BRA `(.L_x_1607) ;  /* 0xfffffff8008c2947 */ /* 0x000fea000383ffff */
.L_x_1577:
[----:B------:R-:W-:Y:S05]  /*209c0*/  BSYNC B0 ;  /* 0x0000000000007941 */ /* 0x000fea0003800000 */
.L_x_1576:
[----:B------:R-:W3:Y:S01]  /*209d0*/  LDC R2, c[0x0][0x448] ;  /* 0x00011200ff027b82 */ /* 0x000ee20000000800 */
[----:B------:R-:W-:Y:S07]  /*209e0*/  @!P0 WARPSYNC.ALL ;  /* 0x0000000000008948 */ /* 0x000fee0003800000 */
[----:B------:R-:W-:Y:S01]  /*209f0*/  @!P0 BAR.SYNC.DEFER_BLOCKING 0xc, 0x200 ;  /* 0x0308000000008b1d */ /* 0x000fe20000010000 */
[----:B---3--:R-:W-:Y:S01]  /*20a00*/  ISETP.NE.AND P1, PT, R2, 0x1, PT ;  /* 0x000000010200780c */ /* 0x008fe20003f25270 */
[----:B------:R-:W-:-:S12]  /*20a10*/  VIADD R2, R25, 0xbf ;  /* 0x000000bf19027836 */ /* 0x000fd80000000000 */
[----:B------:R-:W3:Y:S08]  /*20a20*/  @P1 LDC R3, c[0x0][0x44c] ;  /* 0x00011300ff031b82 */ /* 0x000ef00000000800 */
[----:B------:R-:W4:Y:S01]  /*20a30*/  @P1 LDC R4, c[0x0][0x450] ;  /* 0x00011400ff041b82 */ /* 0x000f220000000800 */
[----:B---3--:R-:W-:-:S05]  /*20a40*/  @P1 IMAD.HI.U32 R3, R2, R3, RZ ;  /* 0x0000000302031227 */ /* 0x008fca00078e00ff */
[----:B----4-:R-:W-:-:S05]  /*20a50*/  @P1 SHF.R.U32.HI R2, RZ, R4, R3 ;  /* 0x00000004ff021219 */ /* 0x010fca0000011603 */
[----:B------:R-:W-:Y:S02]  /*20a60*/  IMAD.IADD R21, R21, 0x1, R2 ;  /* 0x0000000115157824 */ /* 0x000fe400078e0202 */
[----:B------:R-:W3:Y:S02]  /*20a70*/  LDC.64 R2, c[0x0][0x9e0] ;  /* 0x00027800ff027b82 */ /* 0x000ee40000000a00 */
[----:B---3--:R-:W-:Y:S01]  /*20a80*/  ISETP.GE.AND P2, PT, R3, 0x1, PT ;  /* 0x000000010300780c */ /* 0x008fe20003f46270 */
[----:B------:R-:W-:-:S12]  /*20a90*/  IMAD.IADD R2, R21, 0x1, R2 ;  /* 0x0000000115027824 */ /* 0x000fd800078e0202 */
[----:B------:R-:W-:Y:S05]  /*20aa0*/  @!P2 BRA `(.L_x_1608) ;  /* 0x000000000048a947 */ /* 0x000fea0003800000 */
[C---:B------:R-:W-:Y:S01]  /*20ab0*/  ISETP.GT.AND P0, PT, R21.reuse, RZ, PT ;  /* 0x000000ff1500720c */ /* 0x040fe20003f04270 */
[----:B------:R-:W-:Y:S01]  /*20ac0*/  BSSY B0, `(.L_x_1609) ;  /* 0x000000e000007945 */ /* 0x000fe20003800000 */
[----:B0-2---:R-:W-:-:S11]  /*20ad0*/  VIADD R6, R21, 0xffffffff ;  /* 0xffffffff15067836 */ /* 0x005fd60000000000 */
        /* <DEDUP_REMOVED lines=8> */
.L_x_1610:
[----:B------:R-:W-:-:S13]  /*20b60*/  ISETP.NE.AND P0, PT, R3, 0x1, PT ;  /* 0x000000010300780c */ /* 0x000fda0003f05270 */
[----:B------:R-:W0:Y:S02]  /*20b70*/  @P0 LDC.64 R4, c[0x0][0x9e8] ;  /* 0x00027a00ff040b82 */ /* 0x000e240000000a00 */
[----:B0-----:R-:W-:-:S05]  /*20b80*/  @P0 IMAD.HI.U32 R4, R6, R4, RZ ;  /* 0x0000000406040227 */ /* 0x001fca00078e00ff */
[----:B------:R-:W-:-:S07]  /*20b90*/  @P0 SHF.R.U32.HI R6, RZ, R5, R4 ;  /* 0x00000005ff060219 */ /* 0x000fce0000011604 */
.L_x_1611:
[----:B------:R-:W-:Y:S05]  /*20ba0*/  BSYNC B0 ;  /* 0x0000000000007941 */ /* 0x000fea0003800000 */
.L_x_1609:
[----:B------:R-:W-:-:S05]  /*20bb0*/  IMAD R6, R6, R3, R3 ;  /* 0x0000000306067224 */ /* 0x000fca00078e0203 */
[----:B------:R-:W-:-:S07]  /*20bc0*/  VIMNMX R2, R2, R6, PT ;  /* 0x0000000602027248 */ /* 0x000fce0003fe0100 */
.L_x_1608:
[----:B------:R-:W-:Y:S01]  /*20bd0*/  VIADD R2, R2, 0x9f ;  /* 0x0000009f02027836 */ /* 0x000fe20000000000 */
[----:B------:R-:W3:Y:S01]  /*20be0*/  @P1 LDC R5, c[0x0][0x450] ;  /* 0x00011400ff051b82 */ /* 0x000ee20000000800 */
[----:B------:R-:W-:Y:S02]  /*20bf0*/  ULDC UR4, c[0x0][0x9dc] ;  /* 0x0002770000047ab9 */ /* 0x000fe40000000800 */
[----:B------:R-:W-:-:S05]  /*20c00*/  IMAD.HI R2, R2, 0x66666667, RZ ;  /* 0x6666666702027827 */ /* 0x000fca00078e02ff */
[----:B------:R-:W-:-:S04]  /*20c10*/  SHF.R.U32.HI R4, RZ, 0x1f, R2 ;  /* 0x0000001fff047819 */ /* 0x000fc80000011602 */
[----:B------:R-:W-:Y:S02]  /*20c20*/  LEA.HI.SX32 R4, R2, R4, 0x1a ;  /* 0x0000000402047211 */ /* 0x000fe400078fd2ff */
[----:B------:R-:W4:Y:S02]  /*20c30*/  @P1 LDC R2, c[0x0][0x44c] ;  /* 0x00011300ff021b82 */ /* 0x000f240000000800 */
[----:B0-2---:R-:W-:Y:S01]  /*20c40*/  VIMNMX R6, R23, R4, PT ;  /* 0x0000000417067248 */ /* 0x005fe20003fe0100 */
[----:B------:R-:W-:Y:S02]  /*20c50*/  IMAD.MOV.U32 R4, RZ, RZ, R25 ;  /* 0x000000ffff047224 */ /* 0x000fe400078e0019 */
[----:B----4-:R-:W-:-:S05]  /*20c60*/  @P1 IMAD.HI.U32 R2, R25, R2, RZ ;  /* 0x0000000219021227 */ /* 0x010fca00078e00ff */
[----:B---3--:R-:W-:-:S05]  /*20c70*/  @P1 SHF.R.U32.HI R4, RZ, R5, R2 ;  /* 0x00000005ff041219 */ /* 0x008fca0000011602 */
        /* <DEDUP_REMOVED lines=13> */
.L_x_1614:
[----:B------:R-:W-:-:S13]  /*20d50*/  ISETP.NE.AND P0, PT, R3, 0x1, PT ;  /* 0x000000010300780c */ /* 0x000fda0003f05270 */
[----:B------:R-:W0:Y:S02]  /*20d60*/  @P0 LDC.64 R4, c[0x0][0x9e8] ;  /* 0x00027a00ff040b82 */ /* 0x000e240000000a00 */
[----:B0-----:R-:W-:-:S05]  /*20d70*/  @P0 IMAD.HI.U32 R4, R7, R4, RZ ;  /* 0x0000000407040227 */ /* 0x001fca00078e00ff */
[----:B------:R-:W-:-:S07]  /*20d80*/  @P0 SHF.R.U32.HI R7, RZ, R5, R4 ;  /* 0x00000005ff070219 */ /* 0x000fce0000011604 */
.L_x_1615:
[----:B------:R-:W-:Y:S05]  /*20d90*/  BSYNC B0 ;  /* 0x0000000000007941 */ /* 0x000fea0003800000 */
.L_x_1613:
[----:B------:R-:W-:-:S05]  /*20da0*/  IMAD R3, R7, R3, RZ ;  /* 0x0000000307037224 */ /* 0x000fca00078e02ff */
[----:B------:R-:W-:-:S07]  /*20db0*/  VIMNMX R2, R2, R3, !PT ;  /* 0x0000000302027248 */ /* 0x000fce0007fe0100 */
.L_x_1612:
[----:B------:R-:W-:Y:S01]  /*20dc0*/  ISETP.NE.AND P1, PT, R0, RZ, PT ;  /* 0x000000ff0000720c */ /* 0x000fe20003f25270 */
[----:B------:R-:W-:Y:S01]  /*20dd0*/  IMAD.HI R2, R2, 0x66666667, RZ ;  /* 0x6666666702027827 */ /* 0x000fe200078e02ff */
[----:B------:R-:W-:Y:S03]  /*20de0*/  BSSY B0, `(.L_x_1616) ;  /* 0x0000023000007945 */ /* 0x000fe60003800000 */
[----:B------:R-:W-:Y:S01]  /*20df0*/  IMAD.MOV.U32 R26, RZ, RZ, RZ ;  /* 0x000000ffff1a7224 */ /* 0x000fe200078e00ff */
[----:B------:R-:W-:-:S04]  /*20e00*/  SHF.R.U32.HI R3, RZ, 0x1f, R2 ;  /* 0x0000001fff037819 */ /* 0x000fc80000011602 */
[----:B------:R-:W-:-:S03]  /*20e10*/  LEA.HI.SX32 R3, R2, R3, 0x1a ;  /* 0x0000000302037211 */ /* 0x000fc600078fd2ff */
[----:B------:R-:W0:Y:S01]  /*20e20*/  @!P1 LDC R0, c[0x0][0x9f0] ;  /* 0x00027c00ff009b82 */ /* 0x000e220000000800 */
[----:B------:R-:W-:-:S04]  /*20e30*/  VIMNMX R4, RZ, R3, !PT ;  /* 0x00000003ff047248 */ /* 0x000fc80007fe0100 */
[----:B------:R-:W-:-:S13]  /*20e40*/  ISETP.GT.AND P0, PT, R6, R4, PT ;  /* 0x000000040600720c */ /* 0x000fda0003f04270 */
[----:B------:R-:W-:Y:S05]  /*20e50*/  @!P0 BRA `(.L_x_1617) ;  /* 0x00000000006c8947 */ /* 0x000fea0003800000 */
[-C--:B0-----:R-:W-:Y:S02]  /*20e60*/  IABS R5, R0.reuse ;  /* 0x0000000000057213 */ /* 0x081fe40000000000 */
[----:B------:R-:W-:Y:S02]  /*20e70*/  IABS R8, R0 ;  /* 0x0000000000087213 */ /* 0x000fe40000000000 */
[----:B------:R-:W0:Y:S03]  /*20e80*/  I2F.RP R2, R5 ;  /* 0x0000000500027306 */ /* 0x000e260000209400 */
[----:B------:R-:W-:-:S05]  /*20e90*/  IMAD.MOV R8, RZ, RZ, -R8 ;  /* 0x000000ffff087224 */ /* 0x000fca00078e0a08 */
[----:B0-----:R-:W0:Y:S02]  /*20ea0*/  MUFU.RCP R2, R2 ;  /* 0x0000000200027308 */ /* 0x001e240000001000 */
[----:B0-----:R-:W-:-:S06]  /*20eb0*/  VIADD R2, R2, 0xffffffe ;  /* 0x0ffffffe02027836 */ /* 0x001fcc0000000000 */
[----:B------:R-:W0:Y:S02]  /*20ec0*/  F2I.FTZ.U32.TRUNC.NTZ R3, R2 ;  /* 0x0000000200037305 */ /* 0x000e24000021f000 */
[----:B0-----:R-:W-:-:S04]  /*20ed0*/  IMAD.MOV R2, RZ, RZ, -R3 ;  /* 0x000000ffff027224 */ /* 0x001fc800078e0a03 */
[----:B------:R-:W-:Y:S02]  /*20ee0*/  IMAD R7, R2, R5, RZ ;  /* 0x0000000502077224 */ /* 0x000fe400078e02ff */
[----:B------:R-:W-:-:S04]  /*20ef0*/  IMAD.MOV.U32 R2, RZ, RZ, RZ ;  /* 0x000000ffff027224 */ /* 0x000fc800078e00ff */
[----:B------:R-:W-:Y:S01]  /*20f00*/  IMAD.HI.U32 R7, R3, R7, R2 ;  /* 0x0000000703077227 */ /* 0x000fe200078e0002 */
[----:B------:R-:W-:-:S05]  /*20f10*/  IADD3 R3, R0, -0x1, R6 ;  /* 0xffffffff00037810 */ /* 0x000fca0007ffe006 */
[----:B------:R-:W-:-:S05]  /*20f20*/  IMAD.IADD R3, R3, 0x1, -R4 ;  /* 0x0000000103037824 */ /* 0x000fca00078e0a04 */
[----:B------:R-:W-:Y:S02]  /*20f30*/  IABS R2, R3 ;  /* 0x0000000300027213 */ /* 0x000fe40000000000 */
[----:B------:R-:W-:-:S03]  /*20f40*/  LOP3.LUT R3, R3, R0, RZ, 0x3c, !PT ;  /* 0x0000000003037212 */ /* 0x000fc600078e3cff */
        /* <DEDUP_REMOVED lines=12> */
.L_x_1617:
[----:B------:R-:W-:Y:S05]  /*21010*/  BSYNC B0 ;  /* 0x0000000000007941 */ /* 0x000fea0003800000 */
.L_x_1616:
[----:B0-----:R-:W-:-:S05]  /*21020*/  IMAD R0, R20, R26, R4 ;  /* 0x0000001a14007224 */ /* 0x001fca00078e0204 */
[----:B------:R0:W-:Y:S01]  /*21030*/  STL [R1+0x24], R0 ;  /* 0x0000240001007387 */ /* 0x0001e20000100800 */
[----:B------:R-:W-:-:S04]  /*21040*/  VIADDMNMX R26, R0, R26, R6, PT ;  /* 0x0000001a001a7246 */ /* 0x000fc80003800106 */
[----:B------:R-:W-:-:S13]  /*21050*/  ISETP.GT.AND P0, PT, R26, R0, PT ;  /* 0x000000001a00720c */ /* 0x000fda0003f04270 */
[----:B0-----:R-:W-:Y:S05]  /*21060*/  @P0 BRA `(.L_x_1618) ;  /* 0x0000000000440947 */ /* 0x001fea0003800000 */
[----:B------:R-:W0:Y:S02]  /*21070*/  S2R R0, SR_TID.X ;  /* 0x0000000000007919 */ /* 0x000e240000002100 */
[----:B0-----:R-:W-:-:S04]  /*21080*/  LOP3.LUT R0, R0, 0x7f, RZ, 0xc0, !PT ;  /* 0x0000007f00007812 */ /* 0x001fc800078ec0ff */
[----:B------:R-:W-:-:S13]  /*21090*/  ISETP.NE.AND P0, PT, R0, RZ, PT ;  /* 0x000000ff0000720c */ /* 0x000fda0003f05270 */
        /* <DEDUP_REMOVED lines=12> */
[----:B0-----:R-:W-:Y:S01]  /*21160*/  IADD3 R24, R0, UR36, R7 ;  /* 0x0000002400187c10 */ /* 0x001fe2000fffe007 */
[----:B------:R-:W-:Y:S06]  /*21170*/  BRA `(.L_x_1619) ;  /* 0x0000003c00e47947 */ /* 0x000fec0003800000 */
.L_x_1618:
        /* <DEDUP_REMOVED lines=14> */
[----:B-1----:R-:W-:Y:S02]  /*21260*/  IMAD.U32 R11, RZ, RZ, UR5 ;  /* 0x00000005ff0b7e24 */ /* 0x002fe4000f8e00ff */
[----:B------:R-:W-:Y:S02]  /*21270*/  IMAD.MOV.U32 R8, RZ, RZ, 0x70 ;  /* 0x00000070ff087424 */ /* 0x000fe400078e00ff */
[----:B------:R-:W-:Y:S02]  /*21280*/  IMAD.MOV.U32 R12, RZ, RZ, 0x1 ;  /* 0x00000001ff0c7424 */ /* 0x000fe400078e00ff */
[----:B------:R-:W-:-:S07]  /*21290*/  IMAD.MOV.U32 R13, RZ, RZ, RZ ;  /* 0x000000ffff0d7224 */ /* 0x000fce00078e00ff */
[----:B------:R-:W-:-:S07]  /*212a0*/  LEPC R20, `(.L_x_1621) ;  /* 0x000000001014794e */ /* 0x000fce0000000000 */
[----:B0-----:R-:W-:Y:S05]  /*212b0*/  CALL.ABS.NOINC R2 ;  /* 0x0000000002007343 */ /* 0x001fea0003c00000 */
.L_x_1621:
[----:B------:R-:W-:Y:S05]  /*212c0*/  BSYNC B6 ;  /* 0x0000000000067941 */ /* 0x000fea0003800000 */
.L_x_1620:
        /* <DEDUP_REMOVED lines=22> */
.L_x_1623:
[----:B------:R-:W-:Y:S05]  /*21430*/  BSYNC B6 ;  /* 0x0000000000067941 */ /* 0x000fea0003800000 */
.L_x_1622:
        /* <DEDUP_REMOVED lines=20> */
.L_x_1625:
[----:B------:R-:W-:Y:S05]  /*21580*/  BSYNC B6 ;  /* 0x0000000000067941 */ /* 0x000fea0003800000 */
.L_x_1624:
        /* <DEDUP_REMOVED lines=19> */
.L_x_1627:
[----:B------:R-:W-:Y:S05]  /*216c0*/  BSYNC B6 ;  /* 0x0000000000067941 */ /* 0x000fea0003800000 */
.L_x_1626:
[----:B------:R-:W-:Y:S01]  /*216d0*/  ULDC.64 UR4, c[0x0][0x9f8] ;  /* 0x00027e0000047ab9 */ /* 0x000fe20000000a00 */
[----:B------:R-:W2:Y:S01]  /*216e0*/  LDL R21, [R1+0x1c] ;  /* 0x00001c0001157983 */ /* 0x000ea20000100800 */
[----:B------:R-:W-:Y:S01]  /*216f0*/  ISETP.NE.U32.AND P0, PT, RZ, UR4, PT ;  /* 0x00000004ff007c0c */ /* 0x000fe2000bf05070 */
[----:B------:R-:W-:Y:S01]  /*21700*/  IMAD.MOV.U32 R13, RZ, RZ, R27 ;  /* 0x000000ffff0d7224 */ /* 0x000fe200078e001b */
[----:B------:R-:W0:Y:S01]  /*21710*/  LDC R10, c[0x0][0x430] ;  /* 0x00010c00ff0a7b82 */ /* 0x000e220000000800 */
[----:B------:R-:W3:Y:S01]  /*21720*/  LDL R12, [R1+0x68] ;  /* 0x00006800010c7983 */ /* 0x000ee20000100800 */
[----:B------:R-:W-:Y:S01]  /*21730*/  ISETP.NE.AND.EX P0, PT, RZ, UR5, PT, P0 ;  /* 0x00000005ff007c0c */ /* 0x000fe2000bf05300 */
[----:B------:R-:W4:-:S12]  /*21740*/  S2R R20, SR_TID.X ;  /* 0x0000000000147919 */ /* 0x000f180000002100 */
[----:B------:R-:W1:Y:S01]  /*21750*/  @P0 LDC.64 R2, c[0x0][0x9f8] ;  /* 0x00027e00ff020b82 */ /* 0x000e620000000a00 */
[----:B------:R-:W-:Y:S01]  /*21760*/  IMAD.MOV.U32 R0, RZ, RZ, 0xa0 ;  /* 0x000000a0ff007424 */ /* 0x000fe200078e00ff */
[----:B0-----:R-:W-:Y:S02]  /*21770*/  ISETP.NE.AND P2, PT, R10, 0x1, PT ;  /* 0x000000010a00780c */ /* 0x001fe40003f45270 */
[----:B----4-:R-:W-:Y:S01]  /*21780*/  LOP3.LUT R22, R20, 0x7f, RZ, 0xc0, !PT ;  /* 0x0000007f14167812 */ /* 0x010fe200078ec0ff */
[----:B-1----:R-:W-:-:S10]  /*21790*/  @P0 IMAD.WIDE R2, R27, 0x4, R2 ;  /* 0x000000041b020825 */ /* 0x002fd400078e0202 */
[----:B------:R-:W0:Y:S01]  /*217a0*/  @P2 LDC R4, c[0x0][0x434] ;  /* 0x00010d00ff042b82 */ /* 0x000e220000000800 */
[----:B------:R-:W-:Y:S01]  /*217b0*/  SHF.R.U32.HI R22, RZ, 0x2, R22 ;  /* 0x00000002ff167819 */ /* 0x000fe20000011616 */
[----:B------:R1:W4:Y:S01]  /*217c0*/  @P0 LDG.E R13, desc[UR44][R2.64] ;  /* 0x0000002c020d0981 */ /* 0x000322000c1e1900 */
[----:B------:R-:W-:Y:S02]  /*217d0*/  IMAD.SHL.U32 R20, R20, 0x20, RZ ;  /* 0x0000002014147824 */ /* 0x000fe400078e00ff */
[----:B------:R-:W-:-:S03]  /*217e0*/  IMAD R0, R26, R0, -0xa0 ;  /* 0xffffff601a007424 */ /* 0x000fc600078e0200 */
[----:B------:R-:W0:Y:S01]  /*217f0*/  @P2 LDC R6, c[0x0][0x438] ;  /* 0x00010e00ff062b82 */ /* 0x000e220000000800 */
[----:B------:R-:W-:-:S05]  /*21800*/  LOP3.LUT R20, R22, 0x60, R20, 0xf8, !PT ;  /* 0x0000006016147812 */ /* 0x000fca00078ef814 */
[----:B------:R-:W-:Y:S02]  /*21810*/  IMAD.IADD R8, R20, 0x1, R0 ;  /* 0x0000000114087824 */ /* 0x000fe400078e0200 */
[----:B------:R-:W4:Y:S03]  /*21820*/  @P2 LDC R9, c[0x0][0x438] ;  /* 0x00010e00ff092b82 */ /* 0x000f260000000800 */
[----:B------:R-:W-:Y:S01]  /*21830*/  ISETP.GE.AND P0, PT, R8, R19, PT ;  /* 0x000000130800720c */ /* 0x000fe20003f06270 */
[----:B------:R-:W0:-:S12]  /*21840*/  S2R R20, SR_TID.X ;  /* 0x0000000000147919 */ /* 0x000e180000002100 */
[----:B-1----:R-:W1:Y:S01]  /*21850*/  @!P0 LDC.64 R2, c[0x0][0x428] ;  /* 0x00010a00ff028b82 */ /* 0x002e620000000a00 */
[C---:B0-----:R-:W-:Y:S01]  /*21860*/  LOP3.LUT R22, R20.reuse, 0x7f, RZ, 0xc0, !PT ;  /* 0x0000007f14167812 */ /* 0x041fe200078ec0ff */
[----:B------:R-:W-:-:S03]  /*21870*/  IMAD.SHL.U32 R20, R20, 0x20, RZ ;  /* 0x0000002014147824 */ /* 0x000fc600078e00ff */
[----:B------:R-:W-:-:S04]  /*21880*/  SHF.R.U32.HI R22, RZ, 0x2, R22 ;  /* 0x00000002ff167819 */ /* 0x000fc80000011616 */
[----:B------:R-:W-:-:S04]  /*21890*/  LOP3.LUT R20, R22, 0x60, R20, 0xf8, !PT ;  /* 0x0000006016147812 */ /* 0x000fc800078ef814 */
[----:B------:R-:W-:-:S05]  /*218a0*/  LOP3.LUT R20, R20, 0x80, RZ, 0xfc, !PT ;  /* 0x0000008014147812 */ /* 0x000fca00078efcff */
[----:B------:R-:W-:Y:S01]  /*218b0*/  IMAD.IADD R0, R20, 0x1, R0 ;  /* 0x0000000114007824 */ /* 0x000fe200078e0200 */
[----:B------:R-:W-:Y:S01]  /*218c0*/  LOP3.LUT R16, R16, 0xfffffffd, RZ, 0xc0, !PT ;  /* 0xfffffffd10107812 */ /* 0x000fe200078ec0ff */
[----:B------:R-:W-:Y:S01]  /*218d0*/  UMOV UR4, 0xffffffff ;  /* 0xffffffff00047882 */ /* 0x000fe20000000000 */
[----:B--2---:R-:W-:-:S04]  /*218e0*/  IMAD.IADD R8, R8, 0x1, R21 ;  /* 0x0000000108087824 */ /* 0x004fc800078e0215 */
[----:B------:R-:W-:-:S04]  /*218f0*/  @P2 IMAD.HI.U32 R4, R8, R4, RZ ;  /* 0x0000000408042227 */ /* 0x000fc800078e00ff */
[----:B------:R-:W-:Y:S01]  /*21900*/  IMAD.MOV.U32 R5, RZ, RZ, R8 ;  /* 0x000000ffff057224 */ /* 0x000fe200078e0008 */
[----:B------:R-:W-:-:S04]  /*21910*/  @P2 SHF.R.U32.HI R5, RZ, R6, R4 ;  /* 0x00000006ff052219 */ /* 0x000fc80000011604 */
[--C-:B------:R-:W-:Y:S01]  /*21920*/  @!P0 SHF.R.S32.HI R7, RZ, 0x1f, R5.reuse ;  /* 0x0000001fff078819 */ /* 0x100fe20000011405 */
[----:B------:R-:W-:Y:S01]  /*21930*/  @!P0 IMAD.MOV.U32 R6, RZ, RZ, R5 ;  /* 0x000000ffff068224 */ /* 0x000fe200078e0005 */
[----:B----4-:R-:W-:-:S03]  /*21940*/  SHF.R.S32.HI R14, RZ, 0x1f, R13 ;  /* 0x0000001fff0e7819 */ /* 0x010fc6000001140d */
[----:B-1----:R-:W-:-:S04]  /*21950*/  @!P0 IMAD.WIDE.U32 R6, R13, R2, R6 ;  /* 0x000000020d068225 */ /* 0x002fc800078e0006 */
[----:B------:R-:W-:-:S04]  /*21960*/  @!P0 IMAD R4, R14, R2, RZ ;  /* 0x000000020e048224 */ /* 0x000fc800078e02ff */
[----:B------:R-:W-:Y:S02]  /*21970*/  @!P0 IMAD R4, R13, R3, R4 ;  /* 0x000000030d048224 */ /* 0x000fe400078e0204 */
[----:B------:R-:W0:Y:S02]  /*21980*/  @!P0 LDC.64 R2, c[0x0][0x418] ;  /* 0x00010600ff028b82 */ /* 0x000e240000000a00 */
[----:B------:R-:W-:-:S06]  /*21990*/  @!P0 IMAD.IADD R4, R7, 0x1, R4 ;  /* 0x0000000107048824 */ /* 0x000fcc00078e0204 */
[----:B------:R-:W1:Y:S01]  /*219a0*/  @P2 LDC R7, c[0x0][0x434] ;  /* 0x00010d00ff072b82 */ /* 0x000e620000000800 */
[----:B0-----:R-:W-:-:S04]  /*219b0*/  @!P0 LEA R2, P1, R6, R2, 0x2 ;  /* 0x0000000206028211 */ /* 0x001fc800078210ff */
[----:B------:R-:W-:Y:S01]  /*219c0*/  @!P0 LEA.HI.X R3, R6, R3, R4, 0x2, P1 ;  /* 0x0000000306038211 */ /* 0x000fe200008f1404 */
[----:B------:R-:W-:Y:S02]  /*219d0*/  IMAD.MOV.U32 R4, RZ, RZ, RZ ;  /* 0x000000ffff047224 */ /* 0x000fe400078e00ff */
[----:B------:R-:W-:-:S04]  /*219e0*/  IMAD.IADD R6, R0, 0x1, R21 ;  /* 0x0000000100067824 */ /* 0x000fc800078e0215 */
[----:B------:R1:W5:Y:S01]  /*219f0*/  @!P0 LDG.E R4, desc[UR44][R2.64] ;  /* 0x0000002c02048981 */ /* 0x000362000c1e1900 */
[----:B------:R-:W-:-:S04]  /*21a00*/  ISETP.GE.AND P0, PT, R0, R19, PT ;  /* 0x000000130000720c */ /* 0x000fc80003f06270 */
[----:B------:R-:W-:Y:S01]  /*21a10*/  ISETP.GT.U32.OR P0, PT, R20, 0x9f, P0 ;  /* 0x0000009f1400780c */ /* 0x000fe20000704470 */
[----:B------:R-:W-:Y:S02]  /*21a20*/  IMAD.MOV.U32 R0, RZ, RZ, R6 ;  /* 0x000000ffff007224 */ /* 0x000fe400078e0006 */
[----:B-1----:R-:W-:-:S05]  /*21a30*/  @P2 IMAD.HI.U32 R2, R6, R7, RZ ;  /* 0x0000000706022227 */ /* 0x002fca00078e00ff */
[----:B------:R-:W-:Y:S01]  /*21a40*/  @P2 SHF.R.U32.HI R0, RZ, R9, R2 ;  /* 0x00000009ff002219 */ /* 0x000fe20000011602 */
[----:B------:R-:W-:-:S04]  /*21a50*/  IMAD.MOV R2, RZ, RZ, -R5 ;  /* 0x000000ffff027224 */ /* 0x000fc800078e0a05 */
[----:B------:R-:W-:Y:S02]  /*21a60*/  IMAD R8, R10, R2, R8 ;  /* 0x000000020a087224 */ /* 0x000fe400078e0208 */
[----:B------:R-:W0:Y:S01]  /*21a70*/  @!P0 LDC.64 R2, c[0x0][0x428] ;  /* 0x00010a00ff028b82 */ /* 0x000e220000000a00 */
[----:B------:R-:W-:-:S04]  /*21a80*/  IMAD.MOV R9, RZ, RZ, -R0 ;  /* 0x000000ffff097224 */ /* 0x000fc800078e0a00 */
[----:B------:R-:W-:-:S03]  /*21a90*/  IMAD R9, R10, R9, R6 ;  /* 0x000000090a097224 */ /* 0x000fc600078e0206 */
[----:B------:R-:W1:Y:S01]  /*21aa0*/  @!P0 LDC.64 R6, c[0x0][0x418] ;  /* 0x00010600ff068b82 */ /* 0x000e620000000a00 */
[--C-:B------:R-:W-:Y:S01]  /*21ab0*/  @!P0 SHF.R.S32.HI R11, RZ, 0x1f, R0.reuse ;  /* 0x0000001fff0b8819 */ /* 0x100fe20000011400 */
[----:B------:R-:W-:-:S04]  /*21ac0*/  @!P0 IMAD.MOV.U32 R10, RZ, RZ, R0 ;  /* 0x000000ffff0a8224 */ /* 0x000fc800078e0000 */
[----:B0-----:R-:W-:-:S04]  /*21ad0*/  @!P0 IMAD.WIDE.U32 R10, R13, R2, R10 ;  /* 0x000000020d0a8225 */ /* 0x001fc800078e000a */
[----:B------:R-:W-:-:S04]  /*21ae0*/  @!P0 IMAD R2, R14, R2, RZ ;  /* 0x000000020e028224 */ /* 0x000fc800078e02ff */
[----:B------:R-:W-:Y:S01]  /*21af0*/  @!P0 IMAD R3, R13, R3, R2 ;  /* 0x000000030d038224 */ /* 0x000fe200078e0202 */
[----:B-1----:R-:W-:-:S03]  /*21b00*/  @!P0 LEA R6, P1, R10, R6, 0x2 ;  /* 0x000000060a068211 */ /* 0x002fc600078210ff */
[----:B------:R-:W-:Y:S01]  /*21b10*/  @!P0 IMAD.IADD R3, R3, 0x1, R11 ;  /* 0x0000000103038824 */ /* 0x000fe200078e020b */
[----:B------:R0:W-:Y:S01]  /*21b20*/  STL [R1+0xc], R13 ;  /* 0x00000c0d01007387 */ /* 0x0001e20000100800 */
[----:B------:R-:W-:-:S03]  /*21b30*/  IMAD.MOV.U32 R5, RZ, RZ, RZ ;  /* 0x000000ffff057224 */ /* 0x000fc600078e00ff */
[----:B------:R-:W-:Y:S01]  /*21b40*/  @!P0 LEA.HI.X R7, R10, R7, R3, 0x2, P1 ;  /* 0x000000070a078211 */ /* 0x000fe200008f1403 */
[----:B------:R0:W-:Y:S01]  /*21b50*/  STL [R1+0x20], R14 ;  /* 0x0000200e01007387 */ /* 0x0001e20000100800 */
[----:B------:R-:W-:-:S03]  /*21b60*/  ISETP.GT.U32.AND P1, PT, R20, 0x9f, PT ;  /* 0x0000009f1400780c */ /* 0x000fc60003f24070 */
[----:B------:R0:W5:Y:S01]  /*21b70*/  @!P0 LDG.E R5, desc[UR44][R6.64] ;  /* 0x0000002c06058981 */ /* 0x000162000c1e1900 */
[----:B---3--:R-:W-:-:S09]  /*21b80*/  ISETP.NE.AND P0, PT, R12, 0x3, PT ;  /* 0x000000030c00780c */ /* 0x008fd20003f05270 */
[----:B------:R-:W-:-:S04]  /*21b90*/  @P1 LOP3.LUT R16, R16, 0x2, RZ, 0xfc, !PT ;  /* 0x0000000210101812 */ /* 0x000fc800078efcff */
[----:B------:R-:W-:-:S04]  /*21ba0*/  LOP3.LUT R16, R16, 0xfffffffb, RZ, 0xc0, !PT ;  /* 0xfffffffb10107812 */ /* 0x000fc800078ec0ff */
[----:B------:R-:W-:Y:S01]  /*21bb0*/  @P0 LOP3.LUT R16, R16, 0x4, RZ, 0xfc, !PT ;  /* 0x0000000410100812 */ /* 0x000fe200078efcff */
[----:B0-----:R-:W-:Y:S06]  /*21bc0*/  BRA.DIV UR4, `(.L_x_1628) ;  /* 0x0000005604f87947 */ /* 0x001fec000b800000 */
.L_x_1750:
[----:B------:R-:W-:Y:S01]  /*21bd0*/  VIADD R7, R26, 0xffffffff ;  /* 0xffffffff1a077836 */ /* 0x000fe20000000000 */
[----:B------:R-:W-:Y:S06]  /*21be0*/  @!P0 BRA `(.L_x_1629) ;  /* 0x0000000000048947 */ /* 0x000fec0003800000 */
[----:B------:R-:W-:Y:S01]  /*21bf0*/  BPT.TRAP 0x1 ;  /* 0x000000040000795c */ /* 0x000fe20000300000 */
.L_x_1629:
[----:B------:R-:W2:Y:S04]  /*21c00*/  LDL R2, [R1] ;  /* 0x0000000001027983 */ /* 0x000ea80000100800 */
[----:B------:R-:W3:Y:S01]  /*21c10*/  LDL R0, [R1+0x10] ;  /* 0x0000100001007983 */ /* 0x000ee20000100800 */
[----:B------:R-:W-:Y:S01]  /*21c20*/  BSSY B0, `(.L_x_1630) ;  /* 0x0000007000007945 */ /* 0x000fe20003800000 */
[----:B------:R-:W-:Y:S01]  /*21c30*/  SHF.R.S32.HI R28, RZ, 0x1f, R8 ;  /* 0x0000001fff1c7819 */ /* 0x000fe20000011408 */
[----:B--2---:R-:W-:Y:S01]  /*21c40*/  IMAD R6, R2, 0x8, R18 ;  /* 0x0000000802067824 */ /* 0x004fe200078e0212 */
[----:B---3--:R-:W-:-:S04]  /*21c50*/  SHF.L.U32 R0, R0, 0x1f, RZ ;  /* 0x0000001f00007819 */ /* 0x008fc800000006ff */
[----:B------:R-:W0:Y:S01]  /*21c60*/  SYNCS.PHASECHK.TRANS64.TRYWAIT P0, [R6+URZ+0x13280], R0 ;  /* 0x01328000060075a7 */ /* 0x000e22000800017f */
[----:B------:R1:W-:Y:S02]  /*21c70*/  STL [R1+0x44], R0 ;  /* 0x0000440001007387 */ /* 0x0003e40000100800 */
[----:B01----:R-:W-:Y:S05]  /*21c80*/  @!P0 BRA `(.L_x_1631) ;  /* 0x0000005400fc8947 */ /* 0x003fea0003800000 */
.L_x_1751:
[----:B------:R-:W-:Y:S05]  /*21c90*/  BSYNC B0 ;  /* 0x0000000000007941 */ /* 0x000fea0003800000 */
.L_x_1630:
[----:B-----5:R-:W-:Y:S01]  /*21ca0*/  SHF.R.S32.HI R13, RZ, 0x1f, R4 ;  /* 0x0000001fff0d7819 */ /* 0x020fe20000011404 */
[----:B------:R-:W1:Y:S01]  /*21cb0*/  S2R R21, SR_TID.X ;  /* 0x0000000000157919 */ /* 0x000e620000002100 */
[----:B------:R-:W2:Y:S01]  /*21cc0*/  LDC R11, c[0x0][0x2f4] ;  /* 0x0000bd00ff0b7b82 */ /* 0x000ea20000000800 */
[----:B------:R-:W-:Y:S01]  /*21cd0*/  ULDC.64 UR4, c[0x0][0x328] ;  /* 0x0000ca0000047ab9 */ /* 0x000fe20000000a00 */
[----:B------:R-:W-:Y:S01]  /*21ce0*/  ULDC.64 UR6, c[0x0][0x338] ;  /* 0x0000ce0000067ab9 */ /* 0x000fe20000000a00 */
[----:B------:R3:W-:Y:S01]  /*21cf0*/  STL [R1+0x4], R13 ;  /* 0x0000040d01007387 */ /* 0x0007e20000100800 */
[----:B0-----:R-:W-:Y:S02]  /*21d00*/  IMAD R0, R28, UR4, RZ ;  /* 0x000000041c007c24 */ /* 0x001fe4000f8e02ff */
[C---:B------:R-:W-:Y:S01]  /*21d10*/  IMAD.WIDE.U32 R2, R8.reuse, UR4, RZ ;  /* 0x0000000408027c25 */ /* 0x040fe2000f8e00ff */
[----:B------:R-:W4:Y:S03]  /*21d20*/  LDL R14, [R1] ;  /* 0x00000000010e7983 */ /* 0x000f260000100800 */
[----:B------:R-:W-:Y:S01]  /*21d30*/  IMAD R0, R8, UR5, R0 ;  /* 0x0000000508007c24 */ /* 0x000fe2000f8e0200 */
[----:B------:R-:W4:Y:S03]  /*21d40*/  LDL R15, [R1+0x2c] ;  /* 0x00002c00010f7983 */ /* 0x000f260000100800 */
[----:B------:R-:W-:-:S02]  /*21d50*/  IMAD.IADD R3, R3, 0x1, R0 ;  /* 0x0000000103037824 */ /* 0x000fc400078e0200 */
[----:B------:R-:W-:Y:S01]  /*21d60*/  IMAD R0, R13, UR6, RZ ;  /* 0x000000060d007c24 */ /* 0x000fe2000f8e02ff */
[----:B------:R-:W-:Y:S01]  /*21d70*/  SHF.R.S32.HI R29, RZ, 0x1f, R9 ;  /* 0x0000001fff1d7819 */ /* 0x000fe20000011409 */
[----:B------:R-:W-:-:S04]  /*21d80*/  IMAD.WIDE.U32 R2, R4, UR6, R2 ;  /* 0x0000000604027c25 */ /* 0x000fc8000f8e0002 */
[----:B------:R-:W-:-:S04]  /*21d90*/  IMAD R0, R4, UR7, R0 ;  /* 0x0000000704007c24 */ /* 0x000fc8000f8e0200 */
[----:B---3--:R-:W-:Y:S02]  /*21da0*/  IMAD.IADD R13, R3, 0x1, R0 ;  /* 0x00000001030d7824 */ /* 0x008fe400078e0200 */
[----:B-1----:R-:W-:Y:S02]  /*21db0*/  IMAD.SHL.U32 R20, R21, 0x10, RZ ;  /* 0x0000001015147824 */ /* 0x002fe400078e00ff */
[----:B------:R-:W-:-:S03]  /*21dc0*/  IMAD R0, R29, UR4, RZ ;  /* 0x000000041d007c24 */ /* 0x000fc6000f8e02ff */
[----:B------:R-:W-:Y:S01]  /*21dd0*/  LOP3.LUT R20, R20, 0x30, RZ, 0xc0, !PT ;  /* 0x0000003014147812 */ /* 0x000fe200078ec0ff */
[----:B------:R-:W-:Y:S02]  /*21de0*/  IMAD.MOV.U32 R12, RZ, RZ, R2 ;  /* 0x000000ffff0c7224 */ /* 0x000fe400078e0002 */
[C---:B------:R-:W-:Y:S01]  /*21df0*/  IMAD R0, R9.reuse, UR5, R0 ;  /* 0x0000000509007c24 */ /* 0x040fe2000f8e0200 */
[CC--:B--2---:R-:W-:Y:S01]  /*21e00*/  ISETP.GE.AND P1, PT, R20.reuse, R11.reuse, PT ;  /* 0x0000000b1400720c */ /* 0x0c4fe20003f26270 */
[----:B------:R-:W-:Y:S01]  /*21e10*/  IMAD.WIDE.U32 R2, R9, UR4, RZ ;  /* 0x0000000409027c25 */ /* 0x000fe2000f8e00ff */
[----:B------:R-:W-:Y:S01]  /*21e20*/  ISETP.GE.AND P0, PT, R20, R11, PT ;  /* 0x0000000b1400720c */ /* 0x000fe20003f06270 */
[----:B------:R-:W-:Y:S01]  /*21e30*/  ULDC.64 UR4, c[0x0][0x330] ;  /* 0x0000cc0000047ab9 */ /* 0x000fe20000000a00 */
[----:B------:R-:W-:Y:S01]  /*21e40*/  SHF.R.S32.HI R11, RZ, 0x1f, R5 ;  /* 0x0000001fff0b7819 */ /* 0x000fe20000011405 */
[----:B------:R-:W-:-:S04]  /*21e50*/  IMAD.IADD R3, R3, 0x1, R0 ;  /* 0x0000000103037824 */ /* 0x000fc800078e0200 */
[----:B------:R-:W-:Y:S02]  /*21e60*/  IMAD R0, R11, UR6, RZ ;  /* 0x000000060b007c24 */ /* 0x000fe4000f8e02ff */
[C---:B------:R-:W-:Y:S01]  /*21e70*/  IMAD.WIDE.U32 R2, R5.reuse, UR6, R2 ;  /* 0x0000000605027c25 */ /* 0x040fe2000f8e0002 */
[----:B------:R0:W-:Y:S03]  /*21e80*/  STL [R1+0x40], R11 ;  /* 0x0000400b01007387 */ /* 0x0001e60000100800 */
[----:B------:R-:W-:Y:S01]  /*21e90*/  IMAD R0, R5, UR7, R0 ;  /* 0x0000000705007c24 */ /* 0x000fe2000f8e0200 */
[----:B------:R-:W-:Y:S01]  /*21ea0*/  LOP3.LUT R16, R16, 0xfffffffe, RZ, 0xc0, !PT ;  /* 0xfffffffe10107812 */ /* 0x000fe200078ec0ff */
[----:B------:R-:W-:Y:S01]  /*21eb0*/  IMAD.MOV.U32 R10, RZ, RZ, R2 ;  /* 0x000000ffff0a7224 */ /* 0x000fe200078e0002 */
[----:B------:R-:W-:Y:S01]  /*21ec0*/  LOP3.LUT R21, R21, 0x7f, RZ, 0xc0, !PT ;  /* 0x0000007f15157812 */ /* 0x000fe200078ec0ff */
[----:B------:R-:W-:Y:S01]  /*21ed0*/  ULDC.64 UR6, c[0x0][0x318] ;  /* 0x0000c60000067ab9 */ /* 0x000fe20000000a00 */
[----:B0-----:R-:W-:-:S02]  /*21ee0*/  IMAD.IADD R11, R3, 0x1, R0 ;  /* 0x00000001030b7824 */ /* 0x001fc400078e0200 */
[----:B------:R-:W-:Y:S01]  /*21ef0*/  IMAD.WIDE.U32 R2, R17, UR4, R12 ;  /* 0x0000000411027c25 */ /* 0x000fe2000f8e000c */
[----:B------:R-:W-:-:S03]  /*21f00*/  @P1 LOP3.LUT R16, R16, 0x1, RZ, 0xfc, !PT ;  /* 0x0000000110101812 */ /* 0x000fc600078efcff */
[C---:B------:R-:W-:Y:S01]  /*21f10*/  IMAD R12, R17.reuse, UR5, RZ ;  /* 0x00000005110c7c24 */ /* 0x040fe2000f8e02ff */
[----:B------:R-:W-:Y:S01]  /*21f20*/  IADD3 R0, P1, R2, UR6, RZ ;  /* 0x0000000602007c10 */ /* 0x000fe2000ff3e0ff */
[----:B------:R-:W-:Y:S01]  /*21f30*/  IMAD.WIDE.U32 R10, R17, UR4, R10 ;  /* 0x00000004110a7c25 */ /* 0x000fe2000f8e000a */
[----:B------:R-:W-:Y:S02]  /*21f40*/  SHF.R.U32.HI R21, RZ, 0x2, R21 ;  /* 0x00000002ff157819 */ /* 0x000fe40000011615 */
[----:B------:R-:W-:Y:S01]  /*21f50*/  IADD3.X R2, R3, UR7, R12, P1, !PT ;  /* 0x0000000703027c10 */ /* 0x000fe20008ffe40c */
[----:B------:R-:W-:Y:S01]  /*21f60*/  IMAD R7, R7, -0xa0, R19 ;  /* 0xffffff6007077824 */ /* 0x000fe200078e0213 */
[----:B------:R-:W-:Y:S01]  /*21f70*/  IADD3 R23, P1, R10, UR6, RZ ;  /* 0x000000060a177c10 */ /* 0x000fe2000ff3e0ff */
[----:B------:R-:W-:Y:S02]  /*21f80*/  UMOV UR4, 0xffffffff ;  /* 0xffffffff00047882 */ /* 0x000fe40000000000 */
[----:B------:R-:W-:Y:S01]  /*21f90*/  IMAD.IADD R7, R7, 0x1, -R21 ;  /* 0x0000000107077824 */ /* 0x000fe200078e0a15 */
[----:B------:R-:W-:-:S04]  /*21fa0*/  IADD3.X R22, R12, UR7, R11, P1, !PT ;  /* 0x000000070c167c10 */ /* 0x000fc80008ffe40b */
[----:B------:R-:W-:Y:S01]  /*21fb0*/  ISETP.GE.AND P5, PT, R7, 0x1, PT ;  /* 0x000000010700780c */ /* 0x000fe20003fa6270 */
[----:B----4-:R-:W-:Y:S01]  /*21fc0*/  IMAD R19, R14, 0x2800, R15 ;  /* 0x000028000e137824 */ /* 0x010fe200078e020f */
[----:B------:R-:W-:Y:S11]  /*21fd0*/  BRA.DIV UR4, `(.L_x_1632) ;  /* 0x0000005604407947 */ /* 0x000ff6000b800000 */
[----:B------:R-:W0:Y:S01]  /*21fe0*/  S2R R11, SR_TID.X ;  /* 0x00000000000b7919 */ /* 0x000e220000002100 */
[C---:B------:R-:W-:Y:S02]  /*21ff0*/  ISETP.GE.AND P3, PT, R7.reuse, 0x81, PT ;  /* 0x000000810700780c */ /* 0x040fe40003f66270 */
[----:B------:R-:W-:Y:S01]  /*22000*/  LOP3.LUT R16, R16, 0xfffffff7, RZ, 0xc0, !PT ;  /* 0xfffffff710107812 */ /* 0x000fe200078ec0ff */
[----:B------:R-:W1:Y:S01]  /*22010*/  SHFL.IDX PT, R3, R0, RZ, 0x1c1f ;  /* 0x001c1fff00037589 */ /* 0x000e6200000e0000 */
[C---:B------:R-:W-:Y:S02]  /*22020*/  ISETP.GE.AND P4, PT, R7.reuse, 0x21, PT ;  /* 0x000000210700780c */ /* 0x040fe40003f86270 */
[----:B------:R-:W-:Y:S01]  /*22030*/  ISETP.GE.AND P2, PT, R7, 0x61, PT ;  /* 0x000000610700780c */ /* 0x000fe20003f46270 */
[----:B------:R-:W2:Y:S06]  /*22040*/  SHFL.IDX PT, R10, R2, RZ, 0x1c1f ;  /* 0x001c1fff020a7589 */ /* 0x000eac00000e0000 */
[----:B------:R-:W-:Y:S01]  /*22050*/  @P3 LOP3.LUT R16, R16, 0x8, RZ, 0xfc, !PT ;  /* 0x0000000810103812 */ /* 0x000fe200078efcff */
[----:B0-----:R-:W-:-:S05]  /*22060*/  IMAD.SHL.U32 R14, R11, 0x10, RZ ;  /* 0x000000100b0e7824 */ /* 0x001fca00078e00ff */
[----:B------:R-:W-:-:S04]  /*22070*/  LOP3.LUT R14, R14, 0x30, RZ, 0xc0, !PT ;  /* 0x000000300e0e7812 */ /* 0x000fc800078ec0ff */
[----:B-1----:R-:W-:Y:S01]  /*22080*/  IADD3 R12, P1, R14, R3, RZ ;  /* 0x000000030e0c7210 */ /* 0x002fe20007f3e0ff */
[----:B------:R-:W-:Y:S02]  /*22090*/  IMAD.IADD R3, R18, 0x1, R19 ;  /* 0x0000000112037824 */ /* 0x000fe400078e0213 */
[----:B------:R-:W-:Y:S02]  /*220a0*/  SHFL.IDX PT, R19, R2, 0x1, 0x1c1f ;  /* 0x003c1f0002137f89 */ /* 0x000fe400000e0000 */
[----:B--2---:R-:W-:Y:S01]  /*220b0*/  IMAD.X R13, RZ, RZ, R10, P1 ;  /* 0x000000ffff0d7224 */ /* 0x004fe200008e060a */
[----:B------:R-:W-:Y:S01]  /*220c0*/  ISETP.LT.OR P1, PT, R7, 0x1, P0 ;  /* 0x000000010700780c */ /* 0x000fe20000721670 */
[----:B------:R-:W0:-:S12]  /*220d0*/  SHFL.IDX PT, R10, R0, 0x1, 0x1c1f ;  /* 0x003c1f00000a7f89 */ /* 0x000e1800000e0000 */
[----:B------:R-:W-:Y:S01]  /*220e0*/  LDGSTS.E.BYPASS.LTC128B.128 [R3+0x6000], desc[UR44][R12.64], !P1 ;  /* 0x060000000c037fae */ /* 0x000fe2000c901d6c */
[----:B0-----:R-:W-:-:S05]  /*220f0*/  IADD3 R10, P1, R14, R10, RZ ;  /* 0x0000000a0e0a7210 */ /* 0x001fca0007f3e0ff */
[----:B------:R-:W-:Y:S01]  /*22100*/  IMAD.X R11, RZ, RZ, R19, P1 ;  /* 0x000000ffff0b7224 */ /* 0x000fe200008e0613 */
[----:B------:R-:W-:Y:S01]  /*22110*/  ISETP.LT.OR P1, PT, R7, 0x21, P0 ;  /* 0x000000210700780c */ /* 0x000fe20000721670 */
[----:B------:R-:W-:Y:S04]  /*22120*/  SHFL.IDX PT, R19, R2, 0x2, 0x1c1f ;  /* 0x005c1f0002137f89 */ /* 0x000fe800000e0000 */
[----:B------:R-:W-:Y:S08]  /*22130*/  SHFL.IDX PT, R2, R2, 0x3, 0x1c1f ;  /* 0x007c1f0002027f89 */ /* 0x000ff000000e0000 */
[----:B------:R0:W-:Y:S04]  /*22140*/  LDGSTS.E.BYPASS.LTC128B.128 [R3+0x6800], desc[UR44][R10.64], !P1 ;  /* 0x068000000a037fae */ /* 0x0001e8000c901d6c */
[----:B0-----:R-:W0:Y:S04]  /*22150*/  SHFL.IDX PT, R10, R0, 0x2, 0x1c1f ;  /* 0x005c1f00000a7f89 */ /* 0x001e2800000e0000 */
[----:B------:R-:W1:Y:S01]  /*22160*/  SHFL.IDX PT, R0, R0, 0x3, 0x1c1f ;  /* 0x007c1f0000007f89 */ /* 0x000e6200000e0000 */
[----:B0-----:R-:W-:-:S05]  /*22170*/  IADD3 R10, P1, R14, R10, RZ ;  /* 0x0000000a0e0a7210 */ /* 0x001fca0007f3e0ff */
[----:B------:R-:W-:Y:S01]  /*22180*/  IMAD.X R11, RZ, RZ, R19, P1 ;  /* 0x000000ffff0b7224 */ /* 0x000fe200008e0613 */
[----:B------:R-:W-:-:S13]  /*22190*/  ISETP.LT.OR P1, PT, R7, 0x41, P0 ;  /* 0x000000410700780c */ /* 0x000fda0000721670 */
[----:B------:R1:W-:Y:S02]  /*221a0*/  LDGSTS.E.BYPASS.LTC128B.128 [R3+0x7000], desc[UR44][R10.64], !P1 ;  /* 0x070000000a037fae */ /* 0x0003e4000c901d6c */
[----:B-1----:R-:W-:Y:S02]  /*221b0*/  IADD3 R10, P1, R14, R0, RZ ;  /* 0x000000000e0a7210 */ /* 0x002fe40007f3e0ff */
[----:B------:R0:W1:Y:S03]  /*221c0*/  SHFL.IDX PT, R0, R22, RZ, 0x1c1f ;  /* 0x001c1fff16007589 */ /* 0x00006600000e0000 */
[----:B------:R-:W-:Y:S01]  /*221d0*/  IMAD.X R11, RZ, RZ, R2, P1 ;  /* 0x000000ffff0b7224 */ /* 0x000fe200008e0602 */
[----:B------:R-:W-:-:S13]  /*221e0*/  ISETP.LT.OR P1, PT, R7, 0x61, P0 ;  /* 0x000000610700780c */ /* 0x000fda0000721670 */
[----:B------:R2:W-:Y:S01]  /*221f0*/  LDGSTS.E.BYPASS.LTC128B.128 [R3+0x7800], desc[UR44][R10.64], !P1 ;  /* 0x078000000a037fae */ /* 0x0005e2000c901d6c */
[----:B------:R-:W-:-:S03]  /*22200*/  ISETP.GE.AND P1, PT, R7, 0x41, PT ;  /* 0x000000410700780c */ /* 0x000fc60003f26270 */
[----:B-12---:R0:W2:Y:S10]  /*22210*/  SHFL.IDX PT, R10, R23, RZ, 0x1c1f ;  /* 0x001c1fff170a7589 */ /* 0x0060b400000e0000 */
.L_x_1763:
[----:B------:R-:W1:Y:S01]  /*22220*/  S2R R2, SR_TID.X ;  /* 0x0000000000027919 */ /* 0x000e620000002100 */
[----:B------:R-:W-:Y:S01]  /*22230*/  ISETP.LT.OR P0, PT, R7, 0x81, P0 ;  /* 0x000000810700780c */ /* 0x000fe20000701670 */
[----:B-1----:R-:W-:-:S05]  /*22240*/  IMAD.SHL.U32 R2, R2, 0x10, RZ ;  /* 0x0000001002027824 */ /* 0x002fca00078e00ff */
[----:B------:R-:W-:-:S04]  /*22250*/  LOP3.LUT R2, R2, 0x30, RZ, 0xc0, !PT ;  /* 0x0000003002027812 */ /* 0x000fc800078ec0ff */
[----:B--2---:R-:W-:-:S05]  /*22260*/  IADD3 R10, P3, R2, R10, RZ ;  /* 0x0000000a020a7210 */ /* 0x004fca0007f7e0ff */
[----:B------:R-:W-:-:S05]  /*22270*/  IMAD.X R11, RZ, RZ, R0, P3 ;  /* 0x000000ffff0b7224 */ /* 0x000fca00018e0600 */
[----:B------:R-:W-:Y:S01]  /*22280*/  @!PT LDS RZ, [RZ] ;  /* 0x00000000fffff984 */ /* 0x000fe20000000800 */
[----:B------:R-:W-:Y:S01]  /*22290*/  @!PT LDS RZ, [RZ] ;  /* 0x00000000fffff984 */ /* 0x000fe20000000800 */
[----:B------:R-:W-:Y:S01]  /*222a0*/  @!PT LDS RZ, [RZ] ;  /* 0x00000000fffff984 */ /* 0x000fe20000000800 */
[----:B------:R1:W-:Y:S01]  /*222b0*/  LDGSTS.E.BYPASS.LTC128B.128 [R3+0x8000], desc[UR44][R10.64], !P0 ;  /* 0x080000000a037fae */ /* 0x0003e2000c101d6c */
[----:B------:R-:W-:Y:S01]  /*222c0*/  PLOP3.LUT P0, PT, PT, PT, PT, 0x80, 0x0 ;  /* 0x000000000000781c */ /* 0x000fe20003f0f070 */
[----:B------:R-:W-:-:S12]  /*222d0*/  NOP ;  /* 0x0000000000007918 */ /* 0x000fd80000000000 */
.L_x_1633:
[----:B------:R-:W-:Y:S02]  /*222e0*/  PLOP3.LUT P3, PT, P3, P0, PT, 0xa2, 0x0 ;  /* 0x000000000000781c */ /* 0x000fe40001f61472 */
[----:B------:R-:W-:-:S08]  /*222f0*/  @P0 R2UR P3, UR4, R6 ;  /* 0x00000000060402ca */ /* 0x000fd00000060000 */
[----:B------:R-:W-:-:S05]  /*22300*/  @P0 PLOP3.LUT P0, PT, P3, PT, PT, 0x80, 0x0 ;  /* 0x000000000000081c */ /* 0x000fca0001f0f070 */
[----:B------:R-:W-:Y:S01]  /*22310*/  @!P3 SYNCS.ARRIVE.TRANS64.RED.A0T1 RZ, [UR4+0x13270], RZ ;  /* 0x013270ffffffb9a7 */ /* 0x000fe20008200404 */
[----:B------:R-:W-:Y:S07]  /*22320*/  @!P3 ARRIVES.LDGSTSBAR.64.TRANSCNT [UR4+0x13270] ;  /* 0x01327000ff00b9b0 */ /* 0x000fee0008000a84 */
[----:B------:R-:W-:Y:S05]  /*22330*/  @P0 BRA.U.ANY `(.L_x_1633) ;  /* 0xfffffffd00e80947 */ /* 0x000fea000393ffff */
[----:B------:R-:W-:Y:S01]  /*22340*/  NOP ;  /* 0x0000000000007918 */ /* 0x000fe20000000000 */
[----:B------:R-:W2:Y:S02]  /*22350*/  LDL R0, [R1+0x68] ;  /* 0x0000680001007983 */ /* 0x000ea40000100800 */
[----:B--2---:R-:W-:-:S13]  /*22360*/  ISETP.NE.AND P6, PT, R0, 0x3, PT ;  /* 0x000000030000780c */ /* 0x004fda0003fc5270 */
[----:B------:R-:W-:Y:S05]  /*22370*/  @!P6 BRA `(.L_x_1634) ;  /* 0x000000000004e947 */ /* 0x000fea0003800000 */
[----:B------:R-:W-:Y:S01]  /*22380*/  BPT.TRAP 0x1 ;  /* 0x000000040000795c */ /* 0x000fe20000300000 */
.L_x_1634:
[----:B------:R2:W-:Y:S01]  /*22390*/  SYNCS.ARRIVE.TRANS64.A1T0 RZ, [R6+URZ+0x13270], RZ ;  /* 0x013270ff06ff79a7 */ /* 0x0005e2000810003f */
[----:B------:R-:W-:Y:S05]  /*223a0*/  @!P6 BRA `(.L_x_1635) ;  /* 0x000000000004e947 */ /* 0x000fea0003800000 */
[----:B------:R-:W-:Y:S01]  /*223b0*/  BPT.TRAP 0x1 ;  /* 0x000000040000795c */ /* 0x000fe20000300000 */
.L_x_1635:
[----:B------:R-:W3:Y:S01]  /*223c0*/  LDL R0, [R1+0x44] ;  /* 0x0000440001007983 */ /* 0x000ee20000100800 */
[----:B------:R-:W-:Y:S01]  /*223d0*/  BSSY B0, `(.L_x_1636) ;  /* 0x0000003000007945 */ /* 0x000fe20003800000 */
[----:B---3--:R-:W3:Y:S03]  /*223e0*/  SYNCS.PHASECHK.TRANS64.TRYWAIT P0, [R6+URZ+0x13240], R0 ;  /* 0x01324000060075a7 */ /* 0x008ee6000800017f */
[----:B---3--:R-:W-:Y:S05]  /*223f0*/  @!P0 BRA `(.L_x_1637) ;  /* 0x0000005400e48947 */ /* 0x008fea0003800000 */
.L_x_1764:
[----:B------:R-:W-:Y:S05]  /*22400*/  BSYNC B0 ;  /* 0x0000000000007941 */ /* 0x000fea0003800000 */
.L_x_1636:
[----:B---3--:R-:W3:Y:S01]  /*22410*/  LDL.LU R0, [R1+0x4] ;  /* 0x0000040001007983 */ /* 0x008ee20000300800 */
[----:B------:R-:W-:Y:S01]  /*22420*/  ULDC.64 UR4, c[0x0][0x300] ;  /* 0x0000c00000047ab9 */ /* 0x000fe20000000a00 */
[----:B------:R-:W-:Y:S02]  /*22430*/  ULDC.64 UR6, c[0x0][0x310] ;  /* 0x0000c40000067ab9 */ /* 0x000fe40000000a00 */
[----:B------:R-:W4:Y:S01]  /*22440*/  LDL.LU R2, [R1+0x40] ;  /* 0x0000400001027983 */ /* 0x000f220000300800 */
[----:B------:R-:W-:Y:S02]  /*22450*/  IMAD R28, R28, UR4, RZ ;  /* 0x000000041c1c7c24 */ /* 0x000fe4000f8e02ff */
[----:B-1----:R-:W-:-:S04]  /*22460*/  IMAD.WIDE.U32 R10, R8, UR4, RZ ;  /* 0x00000004080a7c25 */ /* 0x002fc8000f8e00ff */
[----:B------:R-:W-:Y:S02]  /*22470*/  IMAD R28, R8, UR5, R28 ;  /* 0x00000005081c7c24 */ /* 0x000fe4000f8e021c */
[----:B------:R-:W-:Y:S02]  /*22480*/  IMAD R29, R29, UR4, RZ ;  /* 0x000000041d1d7c24 */ /* 0x000fe4000f8e02ff */
[----:B------:R-:W-:Y:S02]  /*22490*/  IMAD.IADD R11, R11, 0x1, R28 ;  /* 0x000000010b0b7824 */ /* 0x000fe400078e021c */
[C---:B------:R-:W-:Y:S02]  /*224a0*/  IMAD R29, R9.reuse, UR5, R29 ;  /* 0x00000005091d7c24 */ /* 0x040fe4000f8e021d */
[----:B------:R-:W-:Y:S01]  /*224b0*/  IMAD.WIDE.U32 R8, R9, UR4, RZ ;  /* 0x0000000409087c25 */ /* 0x000fe2000f8e00ff */
[----:B------:R-:W-:-:S03]  /*224c0*/  ULDC.64 UR4, c[0x0][0x308] ;  /* 0x0000c20000047ab9 */ /* 0x000fc60000000a00 */
[----:B------:R-:W-:-:S04]  /*224d0*/  IMAD.WIDE.U32 R10, R4, UR6, R10 ;  /* 0x00000006040a7c25 */ /* 0x000fc8000f8e000a */
[----:B------:R-:W-:Y:S02]  /*224e0*/  IMAD.IADD R9, R9, 0x1, R29 ;  /* 0x0000000109097824 */ /* 0x000fe400078e021d */
[----:B------:R-:W-:Y:S02]  /*224f0*/  IMAD R7, R17, UR5, RZ ;  /* 0x0000000511077c24 */ /* 0x000fe4000f8e02ff */
[----:B---3--:R-:W-:-:S04]  /*22500*/  IMAD R0, R0, UR6, RZ ;  /* 0x0000000600007c24 */ /* 0x008fc8000f8e02ff */
[----:B------:R-:W-:Y:S02]  /*22510*/  IMAD R4, R4, UR7, R0 ;  /* 0x0000000704047c24 */ /* 0x000fe4000f8e0200 */
[----:B----4-:R-:W-:Y:S02]  /*22520*/  IMAD R0, R2, UR6, RZ ;  /* 0x0000000602007c24 */ /* 0x010fe4000f8e02ff */
[----:B------:R-:W-:Y:S02]  /*22530*/  IMAD.IADD R11, R11, 0x1, R4 ;  /* 0x000000010b0b7824 */ /* 0x000fe400078e0204 */
[C---:B------:R-:W-:Y:S02]  /*22540*/  IMAD R12, R5.reuse, UR7, R0 ;  /* 0x00000007050c7c24 */ /* 0x040fe4000f8e0200 */
[----:B------:R-:W-:Y:S01]  /*22550*/  IMAD.WIDE.U32 R4, R5, UR6, R8 ;  /* 0x0000000605047c25 */ /* 0x000fe2000f8e0008 */
[----:B------:R-:W-:-:S03]  /*22560*/  ULDC.64 UR6, c[0x0][0x2e8] ;  /* 0x0000ba0000067ab9 */ /* 0x000fc60000000a00 */
[----:B------:R-:W-:-:S04]  /*22570*/  IMAD.WIDE.U32 R10, R17, UR4, R10 ;  /* 0x00000004110a7c25 */ /* 0x000fc8000f8e000a */
[----:B------:R-:W-:Y:S01]  /*22580*/  IMAD.IADD R5, R5, 0x1, R12 ;  /* 0x0000000105057824 */ /* 0x000fe200078e020c */
[----:B------:R-:W-:Y:S01]  /*22590*/  IADD3 R2, P0, R10, UR6, RZ ;  /* 0x000000060a027c10 */ /* 0x000fe2000ff1e0ff */
[----:B------:R-:W-:-:S03]  /*225a0*/  IMAD.WIDE.U32 R4, R17, UR4, R4 ;  /* 0x0000000411047c25 */ /* 0x000fc6000f8e0004 */
[----:B------:R-:W-:Y:S01]  /*225b0*/  IADD3.X R0, R11, UR7, R7, P0, !PT ;  /* 0x000000070b007c10 */ /* 0x000fe200087fe407 */
[----:B------:R-:W-:Y:S01]  /*225c0*/  UMOV UR4, 0xffffffff ;  /* 0xffffffff00047882 */ /* 0x000fe20000000000 */
[----:B------:R-:W-:-:S04]  /*225d0*/  IADD3 R8, P0, R4, UR6, RZ ;  /* 0x0000000604087c10 */ /* 0x000fc8000ff1e0ff */
[----:B------:R-:W-:Y:S01]  /*225e0*/  IADD3.X R7, R7, UR7, R5, P0, !PT ;  /* 0x0000000707077c10 */ /* 0x000fe200087fe405 */
[----:B------:R-:W-:Y:S08]  /*225f0*/  BRA.DIV UR4, `(.L_x_1638) ;  /* 0x00000056047c7947 */ /* 0x000ff0000b800000 */
[----:B------:R-:W1:Y:S01]  /*22600*/  S2R R5, SR_TID.X ;  /* 0x0000000000057919 */ /* 0x000e620000002100 */
[----:B------:R-:W3:Y:S01]  /*22610*/  LDC R10, c[0x0][0x2f4] ;  /* 0x0000bd00ff0a7b82 */ /* 0x000ee20000000800 */
[----:B------:R-:W-:Y:S01]  /*22620*/  SHFL.IDX PT, R4, R0, RZ, 0x1c1f ;  /* 0x001c1fff00047589 */ /* 0x000fe200000e0000 */
[----:B-1----:R-:W-:-:S03]  /*22630*/  IMAD.SHL.U32 R9, R5, 0x10, RZ ;  /* 0x0000001005097824 */ /* 0x002fc600078e00ff */
[----:B------:R-:W1:Y:S02]  /*22640*/  SHFL.IDX PT, R5, R2, RZ, 0x1c1f ;  /* 0x001c1fff02057589 */ /* 0x000e6400000e0000 */
[----:B------:R-:W-:-:S04]  /*22650*/  LOP3.LUT R9, R9, 0x30, RZ, 0xc0, !PT ;  /* 0x0000003009097812 */ /* 0x000fc800078ec0ff */
[C---:B---3--:R-:W-:Y:S02]  /*22660*/  ISETP.GE.AND P3, PT, R9.reuse, R10, PT ;  /* 0x0000000a0900720c */ /* 0x048fe40003f66270 */
[----:B-1----:R-:W-:-:S05]  /*22670*/  @P5 IADD3 R5, P0, R9, R5, RZ ;  /* 0x0000000509055210 */ /* 0x002fca0007f1e0ff */
[----:B------:R-:W-:-:S05]  /*22680*/  @P5 IMAD.X R4, RZ, RZ, R4, P0 ;  /* 0x000000ffff045224 */ /* 0x000fca00000e0604 */
[----:B------:R-:W-:-:S04]  /*22690*/  @P5 LOP3.LUT R5, R5, R4, RZ, 0x3c, !PT ;  /* 0x0000000405055212 */ /* 0x000fc800078e3cff */
[----:B------:R-:W-:-:S04]  /*226a0*/  @P5 LOP3.LUT R4, R5, R4, RZ, 0x3c, !PT ;  /* 0x0000000405045212 */ /* 0x000fc800078e3cff */
[----:B------:R-:W-:-:S05]  /*226b0*/  @P5 LOP3.LUT R5, R5, R4, RZ, 0x3c, !PT ;  /* 0x0000000405055212 */ /* 0x000fca00078e3cff */
[----:B------:R-:W-:Y:S01]  /*226c0*/  @!PT LDS RZ, [RZ] ;  /* 0x00000000fffff984 */ /* 0x000fe20000000800 */
[----:B------:R1:W-:Y:S04]  /*226d0*/  @P5 LDGSTS.E.BYPASS.LTC128B.128 [R3+0xe000], desc[UR44][R4.64], !P3 ;  /* 0x0e00000004035fae */ /* 0x0003e8000d901d6c */
[----:B-1----:R-:W1:Y:S04]  /*226e0*/  SHFL.IDX PT, R5, R2, 0x1, 0x1c1f ;  /* 0x003c1f0002057f89 */ /* 0x002e6800000e0000 */
[----:B------:R-:W3:Y:S01]  /*226f0*/  SHFL.IDX PT, R4, R0, 0x1, 0x1c1f ;  /* 0x003c1f0000047f89 */ /* 0x000ee200000e0000 */
[----:B-1----:R-:W-:-:S05]  /*22700*/  @P4 IADD3 R5, P0, R9, R5, RZ ;  /* 0x0000000509054210 */ /* 0x002fca0007f1e0ff */
[----:B---3--:R-:W-:-:S05]  /*22710*/  @P4 IMAD.X R4, RZ, RZ, R4, P0 ;  /* 0x000000ffff044224 */ /* 0x008fca00000e0604 */
[----:B------:R-:W-:-:S04]  /*22720*/  @P4 LOP3.LUT R5, R5, R4, RZ, 0x3c, !PT ;  /* 0x0000000405054212 */ /* 0x000fc800078e3cff */
[----:B------:R-:W-:-:S04]  /*22730*/  @P4 LOP3.LUT R4, R5, R4, RZ, 0x3c, !PT ;  /* 0x0000000405044212 */ /* 0x000fc800078e3cff */
[----:B------:R-:W-:-:S05]  /*22740*/  @P4 LOP3.LUT R5, R5, R4, RZ, 0x3c, !PT ;  /* 0x0000000405054212 */ /* 0x000fca00078e3cff */
[----:B------:R1:W-:Y:S04]  /*22750*/  @P4 LDGSTS.E.BYPASS.LTC128B.128 [R3+0xe800], desc[UR44][R4.64], !P3 ;  /* 0x0e80000004034fae */ /* 0x0003e8000d901d6c */
[----:B-1----:R-:W1:Y:S04]  /*22760*/  SHFL.IDX PT, R5, R2, 0x2, 0x1c1f ;  /* 0x005c1f0002057f89 */ /* 0x002e6800000e0000 */
[----:B------:R-:W3:Y:S04]  /*22770*/  SHFL.IDX PT, R4, R0, 0x2, 0x1c1f ;  /* 0x005c1f0000047f89 */ /* 0x000ee800000e0000 */
[----:B------:R-:W4:Y:S04]  /*22780*/  SHFL.IDX PT, R2, R2, 0x3, 0x1c1f ;  /* 0x007c1f0002027f89 */ /* 0x000f2800000e0000 */
[----:B------:R-:W5:Y:S01]  /*22790*/  SHFL.IDX PT, R0, R0, 0x3, 0x1c1f ;  /* 0x007c1f0000007f89 */ /* 0x000f6200000e0000 */
[----:B-1----:R-:W-:-:S05]  /*227a0*/  @P1 IADD3 R5, P0, R9, R5, RZ ;  /* 0x0000000509051210 */ /* 0x002fca0007f1e0ff */
[----:B---3--:R-:W-:Y:S01]  /*227b0*/  @P1 IMAD.X R4, RZ, RZ, R4, P0 ;  /* 0x000000ffff041224 */ /* 0x008fe200000e0604 */
[----:B----4-:R-:W-:-:S04]  /*227c0*/  @P2 IADD3 R2, P0, R9, R2, RZ ;  /* 0x0000000209022210 */ /* 0x010fc80007f1e0ff */
[----:B------:R-:W-:Y:S01]  /*227d0*/  @P1 LOP3.LUT R5, R5, R4, RZ, 0x3c, !PT ;  /* 0x0000000405051212 */ /* 0x000fe200078e3cff */
[----:B-----5:R-:W-:-:S03]  /*227e0*/  @P2 IMAD.X R0, RZ, RZ, R0, P0 ;  /* 0x000000ffff002224 */ /* 0x020fc600000e0600 */
[----:B------:R-:W-:-:S04]  /*227f0*/  @P1 LOP3.LUT R4, R5, R4, RZ, 0x3c, !PT ;  /* 0x0000000405041212 */ /* 0x000fc800078e3cff */
[----:B------:R-:W-:-:S05]  /*22800*/  @P1 LOP3.LUT R5, R5, R4, RZ, 0x3c, !PT ;  /* 0x0000000405051212 */ /* 0x000fca00078e3cff */
[----:B------:R1:W-:Y:S02]  /*22810*/  @P1 LDGSTS.E.BYPASS.LTC128B.128 [R3+0xf000], desc[UR44][R4.64], !P3 ;  /* 0x0f00000004031fae */ /* 0x0003e4000d901d6c */
[----:B-1----:R-:W-:Y:S02]  /*22820*/  @P2 IMAD.MOV.U32 R4, RZ, RZ, R2 ;  /* 0x000000ffff042224 */ /* 0x002fe400078e0002 */
[----:B------:R-:W-:Y:S02]  /*22830*/  @P2 IMAD.MOV.U32 R5, RZ, RZ, R0 ;  /* 0x000000ffff052224 */ /* 0x000fe400078e0000 */
[----:B------:R1:W3:Y:S04]  /*22840*/  SHFL.IDX PT, R0, R7, RZ, 0x1c1f ;  /* 0x001c1fff07007589 */ /* 0x0002e800000e0000 */
[----:B------:R4:W-:Y:S04]  /*22850*/  @P2 LDGSTS.E.BYPASS.LTC128B.128 [R3+0xf800], desc[UR44][R4.64], !P3 ;  /* 0x0f80000004032fae */ /* 0x0009e8000d901d6c */
[----:B----4-:R1:W4:Y:S02]  /*22860*/  SHFL.IDX PT, R4, R8, RZ, 0x1c1f ;  /* 0x001c1fff08047589 */ /* 0x01032400000e0000 */
.L_x_1776:
[----:B------:R-:W-:Y:S01]  /*22870*/  LOP3.LUT P0, RZ, R16, 0x8, RZ, 0xc0, !PT ;  /* 0x0000000810ff7812 */ /* 0x000fe2000780c0ff */
[----:B------:R-:W-:-:S12]  /*22880*/  BSSY B0, `(.L_x_1639) ;  /* 0x000000d000007945 */ /* 0x000fd80003800000 */
        /* <DEDUP_REMOVED lines=12> */
.L_x_1640:
[----:B------:R-:W-:Y:S05]  /*22950*/  BSYNC B0 ;  /* 0x0000000000007941 */ /* 0x000fea0003800000 */
.L_x_1639:
[----:B------:R-:W-:Y:S01]  /*22960*/  NOP ;  /* 0x0000000000007918 */ /* 0x000fe20000000000 */
[----:B------:R-:W-:-:S13]  /*22970*/  PLOP3.LUT P0, PT, PT, PT, PT, 0x80, 0x0 ;  /* 0x000000000000781c */ /* 0x000fda0003f0f070 */
.L_x_1641:
        /* <DEDUP_REMOVED lines=11> */
.L_x_1642:
[----:B0-----:R0:W5:Y:S01]  /*22a30*/  LDL.LU R3, [R1+0x4c] ;  /* 0x00004c0001037983 */ /* 0x0011620000300800 */
[----:B------:R-:W-:Y:S01]  /*22a40*/  VIADD R0, R18, 0xb000 ;  /* 0x0000b00012007836 */ /* 0x000fe20000000000 */
[----:B------:R0:W-:Y:S06]  /*22a50*/  SYNCS.ARRIVE.TRANS64.A1T0 RZ, [R6+URZ+0x13230], RZ ;  /* 0x013230ff06ff79a7 */ /* 0x0001ec000810003f */
[----:B------:R-:W-:Y:S05]  /*22a60*/  WARPSYNC.ALL ;  /* 0x0000000000007948 */ /* 0x000fea0003800000 */
[----:B------:R-:W-:Y:S01]  /*22a70*/  BAR.SYNC.DEFER_BLOCKING 0x8, 0x200 ;  /* 0x0208000000007b1d */ /* 0x000fe20000010000 */
[----:B------:R-:W-:Y:S02]  /*22a80*/  LOP3.LUT P1, RZ, R0, 0x1bf, RZ, 0xc0, !PT ;  /* 0x000001bf00ff7812 */ /* 0x000fe4000782c0ff */
[----:B------:R-:W-:-:S03]  /*22a90*/  SHF.R.S32.HI R29, RZ, 0x1f, R27 ;  /* 0x0000001fff1d7819 */ /* 0x000fc6000001141b */
[----:B------:R-:W-:Y:S01]  /*22aa0*/  ULDC.64 UR4, c[0x0][0x298] ;  /* 0x0000a60000047ab9 */ /* 0x000fe20000000a00 */
[----:B------:R-:W-:Y:S01]  /*22ab0*/  ULDC.64 UR6, c[0x0][0xa00] ;  /* 0x0002800000067ab9 */ /* 0x000fe20000000a00 */
[----:B------:R-:W-:Y:S01]  /*22ac0*/  BSSY B6, `(.L_x_1643) ;  /* 0x000001b000067945 */ /* 0x000fe20003800000 */
[----:B------:R-:W-:-:S04]  /*22ad0*/  ISETP.NE.U32.AND P0, PT, RZ, UR6, PT ;  /* 0x00000006ff007c0c */ /* 0x000fc8000bf05070 */
[----:B------:R-:W-:-:S04]  /*22ae0*/  ISETP.NE.AND.EX P0, PT, RZ, UR7, PT, P0 ;  /* 0x00000007ff007c0c */ /* 0x000fc8000bf05300 */
[----:B------:R-:W-:Y:S02]  /*22af0*/  SEL R29, R29, RZ, !P0 ;  /* 0x000000ff1d1d7207 */ /* 0x000fe40004000000 */
[----:B------:R-:W-:Y:S02]  /*22b00*/  SEL R19, R27, RZ, !P0 ;  /* 0x000000ff1b137207 */ /* 0x000fe40004000000 */
[----:B-----5:R-:W-:Y:S01]  /*22b10*/  SHF.R.S32.HI R2, RZ, 0x1f, R3 ;  /* 0x0000001fff027819 */ /* 0x020fe20000011403 */
[----:B------:R-:W-:-:S04]  /*22b20*/  IMAD.WIDE.U32 R22, R3, UR4, RZ ;  /* 0x0000000403167c25 */ /* 0x000fc8000f8e00ff */
[----:B------:R-:W-:-:S04]  /*22b30*/  IMAD R2, R2, UR4, RZ ;  /* 0x0000000402027c24 */ /* 0x000fc8000f8e02ff */
[----:B------:R-:W-:-:S04]  /*22b40*/  IMAD R28, R3, UR5, R2 ;  /* 0x00000005031c7c24 */ /* 0x000fc8000f8e0202 */
[----:B------:R-:W-:Y:S01]  /*22b50*/  IMAD.IADD R28, R23, 0x1, R28 ;  /* 0x00000001171c7824 */ /* 0x000fe200078e021c */
[----:B------:R-:W-:Y:S06]  /*22b60*/  @!P1 BRA `(.L_x_1644) ;  /* 0x0000000000409947 */ /* 0x000fec0003800000 */
[----:B------:R-:W-:Y:S01]  /*22b70*/  MOV R2, 0x0 ;  /* 0x0000000000027802 */ /* 0x000fe20000000f00 */
[----:B------:R-:W-:Y:S01]  /*22b80*/  ULDC.64 UR4, c[0x4][0x98] ;  /* 0x0100260000047ab9 */ /* 0x000fe20000000a00 */
[----:B------:R-:W-:Y:S01]  /*22b90*/  ULDC.64 UR6, c[0x4][0xa0] ;  /* 0x0100280000067ab9 */ /* 0x000fe20000000a00 */
[----:B------:R-:W-:Y:S01]  /*22ba0*/  ULDC.64 UR8, c[0x4][0x28] ;  /* 0x01000a0000087ab9 */ /* 0x000fe20000000a00 */
[----:B----4-:R-:W-:Y:S02]  /*22bb0*/  IMAD.U32 R4, RZ, RZ, UR4 ;  /* 0x00000004ff047e24 */ /* 0x010fe4000f8e00ff */
[----:B------:R-:W3:Y:S01]  /*22bc0*/  LDC.64 R2, c[0x4][R2] ;  /* 0x0100000002027b82 */ /* 0x000ee20000000a00 */
[----:B------:R-:W-:Y:S02]  /*22bd0*/  IMAD.U32 R5, RZ, RZ, UR5 ;  /* 0x00000005ff057e24 */ /* 0x000fe4000f8e00ff */
[----:B0-2---:R-:W-:Y:S02]  /*22be0*/  IMAD.U32 R6, RZ, RZ, UR6 ;  /* 0x00000006ff067e24 */ /* 0x005fe4000f8e00ff */
[----:B-1----:R-:W-:-:S02]  /*22bf0*/  IMAD.U32 R7, RZ, RZ, UR7 ;  /* 0x00000007ff077e24 */ /* 0x002fc4000f8e00ff */
[----:B------:R-:W-:Y:S02]  /*22c00*/  IMAD.U32 R10, RZ, RZ, UR8 ;  /* 0x00000008ff0a7e24 */ /* 0x000fe4000f8e00ff */
[----:B------:R-:W-:Y:S02]  /*22c10*/  IMAD.U32 R11, RZ, RZ, UR9 ;  /* 0x00000009ff0b7e24 */ /* 0x000fe4000f8e00ff */
[----:B------:R-:W-:Y:S02]  /*22c20*/  IMAD.MOV.U32 R8, RZ, RZ, 0x70 ;  /* 0x00000070ff087424 */ /* 0x000fe400078e00ff */
[----:B------:R-:W-:Y:S02]  /*22c30*/  IMAD.MOV.U32 R12, RZ, RZ, 0x1 ;  /* 0x00000001ff0c7424 */ /* 0x000fe400078e00ff */
[----:B------:R-:W-:-:S07]  /*22c40*/  IMAD.MOV.U32 R13, RZ, RZ, RZ ;  /* 0x000000ffff0d7224 */ /* 0x000fce00078e00ff */
[----:B------:R-:W-:-:S07]  /*22c50*/  LEPC R20, `(.L_x_1644) ;  /* 0x000000001014794e */ /* 0x000fce0000000000 */
[----:B---3--:R-:W-:Y:S05]  /*22c60*/  CALL.ABS.NOINC R2 ;  /* 0x0000000002007343 */ /* 0x008fea0003c00000 */
.L_x_1644:
[----:B------:R-:W-:Y:S05]  /*22c70*/  BSYNC B6 ;  /* 0x0000000000067941 */ /* 0x000fea0003800000 */
.L_x_1643:
[----:B------:R-:W3:Y:S01]  /*22c80*/  S2R R20, SR_TID.X ;  /* 0x0000000000147919 */ /* 0x000ee20000002100 */
[----:B------:R-:W0:Y:S01]  /*22c90*/  LDC R9, c[0x0][0x448] ;  /* 0x00011200ff097b82 */ /* 0x000e220000000800 */
        /* <DEDUP_REMOVED lines=12> */
[----:B------:R-:W-:-:S03]  /*22d60*/  ULDC.64 UR6, c[0x0][0x2c8] ;  /* 0x0000b20000067ab9 */ /* 0x000fc60000000a00 */
[----:B------:R-:W-:Y:S01]  /*22d70*/  IMAD.IADD R3, R3, 0x1, R29 ;  /* 0x0000000103037824 */ /* 0x000fe200078e021d */
[----:B0-----:R-:W-:Y:S02]  /*22d80*/  ISETP.NE.AND P1, PT, R9, 0x1, PT ;  /* 0x000000010900780c */ /* 0x001fe40003f25270 */
[C---:B---3--:R-:W-:Y:S01]  /*22d90*/  LOP3.LUT R21, R20.reuse, 0x7f, RZ, 0xc0, !PT ;  /* 0x0000007f14157812 */ /* 0x048fe200078ec0ff */
[----:B------:R-:W-:-:S03]  /*22da0*/  IMAD.SHL.U32 R20, R20, 0x20, RZ ;  /* 0x0000002014147824 */ /* 0x000fc600078e00ff */
[----:B------:R-:W-:-:S07]  /*22db0*/  SHF.R.U32.HI R21, RZ, 0x2, R21 ;  /* 0x00000002ff157819 */ /* 0x000fce0000011615 */
[----:B------:R-:W0:Y:S01]  /*22dc0*/  @P1 LDC R0, c[0x0][0x44c] ;  /* 0x00011300ff001b82 */ /* 0x000e220000000800 */
[----:B------:R-:W-:Y:S02]  /*22dd0*/  LOP3.LUT R20, R21, 0x60, R20, 0xf8, !PT ;  /* 0x0000006015147812 */ /* 0x000fe400078ef814 */
[----:B------:R3:W5:Y:S03]  /*22de0*/  LDL R21, [R1+0x48] ;  /* 0x0000480001157983 */ /* 0x0007660000100800 */
[----:B--2---:R-:W-:Y:S02]  /*22df0*/  IMAD.IADD R6, R20, 0x1, R25 ;  /* 0x0000000114067824 */ /* 0x004fe400078e0219 */
[----:B------:R-:W2:Y:S02]  /*22e00*/  @P1 LDC R5, c[0x0][0x450] ;  /* 0x00011400ff051b82 */ /* 0x000ea40000000800 */
[----:B----4-:R-:W-:-:S06]  /*22e10*/  IMAD.MOV.U32 R4, RZ, RZ, R6 ;  /* 0x000000ffff047224 */ /* 0x010fcc00078e0006 */
[----:B-1----:R-:W1:Y:S01]  /*22e20*/  @P1 LDC R8, c[0x0][0x450] ;  /* 0x00011400ff081b82 */ /* 0x002e620000000800 */
[----:B0-----:R-:W-:-:S05]  /*22e30*/  @P1 IMAD.HI.U32 R0, R6, R0, RZ ;  /* 0x0000000006001227 */ /* 0x001fca00078e00ff */
[----:B--2---:R-:W-:-:S04]  /*22e40*/  @P1 SHF.R.U32.HI R4, RZ, R5, R0 ;  /* 0x00000005ff041219 */ /* 0x004fc80000011600 */
        /* <DEDUP_REMOVED lines=15> */
[----:B------:R-:W2:Y:S03]  /*22f40*/  S2R R20, SR_TID.X ;  /* 0x0000000000147919 */ /* 0x000ea60000002100 */
[----:B------:R-:W-:Y:S02]  /*22f50*/  IMAD.MOV.U32 R6, RZ, RZ, R5 ;  /* 0x000000ffff067224 */ /* 0x000fe400078e0005 */
[----:B0-----:R-:W-:-:S05]  /*22f60*/  @P1 IMAD.HI.U32 R7, R5, R7, RZ ;  /* 0x0000000705071227 */ /* 0x001fca00078e00ff */
[----:B-1----:R-:W-:-:S05]  /*22f70*/  @P1 SHF.R.U32.HI R6, RZ, R8, R7 ;  /* 0x00000008ff061219 */ /* 0x002fca0000011607 */
[----:B------:R-:W-:-:S04]  /*22f80*/  IMAD.MOV R7, RZ, RZ, -R6 ;  /* 0x000000ffff077224 */ /* 0x000fc800078e0a06 */
[----:B------:R-:W-:Y:S01]  /*22f90*/  IMAD R5, R9, R7, R5 ;  /* 0x0000000709057224 */ /* 0x000fe200078e0205 */
[----:B------:R-:W-:Y:S01]  /*22fa0*/  SHF.R.S32.HI R7, RZ, 0x1f, R6 ;  /* 0x0000001fff077819 */ /* 0x000fe20000011406 */
[----:B------:R-:W-:-:S04]  /*22fb0*/  IMAD.WIDE.U32 R2, R6, UR4, R2 ;  /* 0x0000000406027c25 */ /* 0x000fc8000f8e0002 */
[----:B------:R-:W-:Y:S01]  /*22fc0*/  IMAD R7, R7, UR4, RZ ;  /* 0x0000000407077c24 */ /* 0x000fe2000f8e02ff */
[----:B------:R-:W-:-:S03]  /*22fd0*/  ULDC UR4, c[0x0][0x2b8] ;  /* 0x0000ae0000047ab9 */ /* 0x000fc60000000800 */
[----:B------:R-:W-:Y:S01]  /*22fe0*/  IMAD R7, R6, UR5, R7 ;  /* 0x0000000506077c24 */ /* 0x000fe2000f8e0207 */
[----:B------:R-:W-:Y:S01]  /*22ff0*/  SHF.R.S32.HI R6, RZ, 0x1f, R5 ;  /* 0x0000001fff067819 */ /* 0x000fe20000011405 */
[----:B--2---:R-:W-:Y:S02]  /*23000*/  IMAD.SHL.U32 R19, R20, 0x10, RZ ;  /* 0x0000001014137824 */ /* 0x004fe400078e00ff */
        /* <DEDUP_REMOVED lines=11> */
[----:B---3--:R-:W-:Y:S06]  /*230c0*/  BRA.DIV UR4, `(.L_x_1645) ;  /* 0x0000005204647947 */ /* 0x008fec000b800000 */
[----:B------:R-:W0:Y:S01]  /*230d0*/  SHFL.IDX PT, R6, R0, RZ, 0x1c1f ;  /* 0x001c1fff00067589 */ /* 0x000e2200000e0000 */
[----:B-----5:R-:W-:Y:S02]  /*230e0*/  IMAD R3, R21, R9, RZ ;  /* 0x0000000915037224 */ /* 0x020fe400078e02ff */
[----:B------:R-:W-:Y:S01]  /*230f0*/  IMAD.IADD R25, R20, 0x1, R25 ;  /* 0x0000000114197824 */ /* 0x000fe200078e0219 */
        /* <DEDUP_REMOVED lines=37> */
[----:B0-----:R-:W-:-:S05]  /*23350*/  @!P1 IADD3 R0, P3, R19, R0, RZ ;  /* 0x0000000013009210 */ /* 0x001fca0007f7e0ff */
[----:B--2---:R-:W-:Y:S02]  /*23360*/  @!P1 IMAD.MOV.U32 R6, RZ, RZ, R0 ;  /* 0x000000ffff069224 */ /* 0x004fe400078e0000 */
[----:B------:R0:W2:Y:S04]  /*23370*/  SHFL.IDX PT, R0, R2, 0x1, 0x1c1f ;  /* 0x003c1f0002007f89 */ /* 0x0000a800000e0000 */
[----:B------:R0:W3:Y:S01]  /*23380*/  SHFL.IDX PT, R2, R5, 0x1, 0x1c1f ;  /* 0x003c1f0005027f89 */ /* 0x0000e200000e0000 */
[----:B-1----:R-:W-:-:S04]  /*23390*/  @!P1 IMAD.X R4, RZ, RZ, R4, P3 ;  /* 0x000000ffff049224 */ /* 0x002fc800018e0604 */
[----:B------:R-:W-:-:S05]  /*233a0*/  @!P1 IMAD.MOV.U32 R7, RZ, RZ, R4 ;  /* 0x000000ffff079224 */ /* 0x000fca00078e0004 */
[----:B------:R0:W-:Y:S02]  /*233b0*/  @!P1 LDGSTS.E.BYPASS.LTC128B.128 [R10+0xd000], desc[UR44][R6.64], !P0 ;  /* 0x0d000000060a9fae */ /* 0x0001e4000c101d6c */
.L_x_1789:
        /* <DEDUP_REMOVED lines=10> */
.L_x_1646:
        /* <DEDUP_REMOVED lines=18> */
.L_x_1790:
[----:B------:R-:W-:Y:S05]  /*23580*/  BSYNC B0 ;  /* 0x0000000000007941 */ /* 0x000fea0003800000 */
.L_x_1647:
[----:B------:R-:W2:Y:S01]  /*23590*/  LDL R2, [R1+0x24] ;  /* 0x0000240001027983 */ /* 0x000ea20000100800 */
[----:B------:R-:W-:-:S05]  /*235a0*/  VIADD R26, R26, 0xfffffffe ;  /* 0xfffffffe1a1a7836 */ /* 0x000fca0000000000 */
[----:B--2---:R-:W-:-:S13]  /*235b0*/  ISETP.GE.AND P0, PT, R26, R2, PT ;  /* 0x000000021a00720c */ /* 0x004fda0003f06270 */
[----:B------:R-:W-:Y:S05]  /*235c0*/  @!P0 BRA `(.L_x_1649) ;  /* 0x0000001400308947 */ /* 0x000fea0003800000 */
[----:B------:R1:W-:Y:S04]  /*235d0*/  STL [R1+0x4], R26 ;  /* 0x0000041a01007387 */ /* 0x0003e80000100800 */
[----:B------:R1:W5:Y:S04]  /*235e0*/  LDL.LU R21, [R1] ;  /* 0x0000000001157983 */ /* 0x0003680000300800 */
[----:B------:R1:W5:Y:S02]  /*235f0*/  LDL.LU R22, [R1+0x10] ;  /* 0x0000100001167983 */ /* 0x0003640000300800 */
.L_x_1669:
[----:B0-2---:R-:W2:Y:S04]  /*23600*/  LDL R3, [R1+0x1c] ;  /* 0x00001c0001037983 */ /* 0x005ea80000100800 */
[----:B------:R-:W3:Y:S04]  /*23610*/  LDL R11, [R1+0x20] ;  /* 0x00002000010b7983 */ /* 0x000ee80000100800 */
[----:B------:R-:W4:Y:S04]  /*23620*/  LDL R9, [R1+0xc] ;  /* 0x00000c0001097983 */ /* 0x000f280000100800 */
[----:B------:R-:W2:Y:S01]  /*23630*/  LDL.LU R12, [R1+0x4] ;  /* 0x00000400010c7983 */ /* 0x000ea20000300800 */
        /* <DEDUP_REMOVED lines=30> */
[----:B------:R-:W-:-:S04]  /*23820*/  IMAD.IADD R3, R10, 0x1, R3 ;  /* 0x000000010a037824 */ /* 0x000fc800078e0203 */
[----:B-1----:R-:W-:-:S04]  /*23830*/  @P0 IMAD.HI.U32 R7, R3, R7, RZ ;  /* 0x0000000703070227 */ /* 0x002fc800078e00ff */
[----:B------:R-:W-:Y:S01]  /*23840*/  IMAD.MOV.U32 R5, RZ, RZ, R3 ;  /* 0x000000ffff057224 */ /* 0x000fe200078e0003 */
[----:B0-----:R-:W-:Y:S01]  /*23850*/  @P0 SHF.R.U32.HI R5, RZ, R4, R7 ;  /* 0x00000004ff050219 */ /* 0x001fe20000011607 */
[----:B------:R-:W-:-:S04]  /*23860*/  IMAD.MOV R7, RZ, RZ, -R2 ;  /* 0x000000ffff077224 */ /* 0x000fc800078e0a02 */
[----:B------:R-:W-:Y:S02]  /*23870*/  IMAD.MOV R4, RZ, RZ, -R5 ;  /* 0x000000ffff047224 */ /* 0x000fe400078e0a05 */
[C---:B------:R-:W-:Y:S02]  /*23880*/  IMAD R7, R0.reuse, R7, R6 ;  /* 0x0000000700077224 */ /* 0x040fe400078e0206 */
        /* <DEDUP_REMOVED lines=11> */
[----:B------:R-:W-:-:S04]  /*23940*/  @!P1 IMAD.WIDE.U32 R2, R9, UR4, R2 ;  /* 0x0000000409029c25 */ /* 0x000fc8000f8e0002 */
[----:B------:R-:W-:Y:S01]  /*23950*/  @!P1 IMAD.IADD R3, R4, 0x1, R3 ;  /* 0x0000000104039824 */ /* 0x000fe200078e0203 */
[----:B------:R-:W-:Y:S01]  /*23960*/  @!P1 LEA R4, P0, R2, UR6, 0x2 ;  /* 0x0000000602049c11 */ /* 0x000fe2000f8010ff */
[----:B------:R-:W-:-:S03]  /*23970*/  IMAD.MOV.U32 R9, RZ, RZ, RZ ;  /* 0x000000ffff097224 */ /* 0x000fc600078e00ff */
[----:B------:R-:W-:Y:S01]  /*23980*/  @!P1 LEA.HI.X R5, R2, UR7, R3, 0x2, P0 ;  /* 0x0000000702059c11 */ /* 0x000fe200080f1403 */
[----:B-----5:R-:W-:Y:S02]  /*23990*/  VIADD R3, R21, 0x1 ;  /* 0x0000000115037836 */ /* 0x020fe40000000000 */
[----:B------:R-:W-:Y:S02]  /*239a0*/  IMAD.MOV.U32 R2, RZ, RZ, R12 ;  /* 0x000000ffff027224 */ /* 0x000fe400078e000c */
[----:B------:R0:W5:Y:S01]  /*239b0*/  @!P1 LDG.E R9, desc[UR44][R4.64] ;  /* 0x0000002c04099981 */ /* 0x000162000c1e1900 */
[C---:B------:R-:W-:Y:S02]  /*239c0*/  ISETP.NE.AND P0, PT, R3.reuse, 0x2, PT ;  /* 0x000000020300780c */ /* 0x040fe40003f05270 */
[----:B------:R-:W-:Y:S02]  /*239d0*/  ISETP.GT.AND P1, PT, R2, R13, PT ;  /* 0x0000000d0200720c */ /* 0x000fe40003f24270 */
[----:B------:R-:W-:Y:S01]  /*239e0*/  SEL R2, RZ, 0x1, P0 ;  /* 0x00000001ff027807 */ /* 0x000fe20000000000 */
[----:B------:R-:W-:Y:S01]  /*239f0*/  VIADD R12, R12, 0xffffffff ;  /* 0xffffffff0c0c7836 */ /* 0x000fe20000000000 */
[----:B------:R-:W-:-:S02]  /*23a00*/  SEL R3, R3, RZ, P0 ;  /* 0x000000ff03037207 */ /* 0x000fc40000000000 */
[----:B------:R-:W-:Y:S02]  /*23a10*/  LOP3.LUT R2, R22, R2, RZ, 0x3c, !PT ;  /* 0x0000000216027212 */ /* 0x000fe400078e3cff */
[----:B------:R0:W-:Y:S04]  /*23a20*/  STL [R1+0x4], R12 ;  /* 0x0000040c01007387 */ /* 0x0001e80000100800 */
[----:B------:R0:W-:Y:S04]  /*23a30*/  STL [R1+0x10], R2 ;  /* 0x0000100201007387 */ /* 0x0001e80000100800 */
[----:B------:R0:W-:Y:S01]  /*23a40*/  STL [R1], R3 ;  /* 0x0000000301007387 */ /* 0x0001e20000100800 */
[----:B------:R-:W-:-:S02]  /*23a50*/  ISETP.NE.AND P2, PT, R8, 0x3, PT ;  /* 0x000000030800780c */ /* 0x000fc40003f45270 */
[----:B--2---:R-:W-:-:S11]  /*23a60*/  SHF.R.S32.HI R28, RZ, 0x1f, R10 ;  /* 0x0000001fff1c7819 */ /* 0x004fd6000001140a */
[----:B0-----:R-:W-:Y:S05]  /*23a70*/  @!P2 BRA `(.L_x_1650) ;  /* 0x000000000004a947 */ /* 0x001fea0003800000 */
[----:B------:R-:W-:Y:S01]  /*23a80*/  BPT.TRAP 0x1 ;  /* 0x000000040000795c */ /* 0x000fe20000300000 */
.L_x_1650:
[----:B------:R-:W-:Y:S01]  /*23a90*/  IMAD R6, R3, 0x8, R18 ;  /* 0x0000000803067824 */ /* 0x000fe200078e0212 */
[----:B------:R-:W-:Y:S01]  /*23aa0*/  SHF.L.U32 R29, R2, 0x1f, RZ ;  /* 0x0000001f021d7819 */ /* 0x000fe200000006ff */
[----:B------:R-:W-:Y:S01]  /*23ab0*/  BSSY B0, `(.L_x_1651) ;  /* 0x0000004000007945 */ /* 0x000fe20003800000 */
[----:B------:R-:W-:Y:S02]  /*23ac0*/  SHF.R.S32.HI R23, RZ, 0x1f, R7 ;  /* 0x0000001fff177819 */ /* 0x000fe40000011407 */
[----:B------:R-:W0:Y:S02]  /*23ad0*/  SYNCS.PHASECHK.TRANS64.TRYWAIT P0, [R6+URZ+0x13280], R29 ;  /* 0x0132801d060075a7 */ /* 0x000e24000800017f */
[----:B0-----:R-:W-:Y:S05]  /*23ae0*/  @!P0 BRA `(.L_x_1652) ;  /* 0x0000004c00c88947 */ /* 0x001fea0003800000 */
.L_x_1791:
[----:B------:R-:W-:Y:S05]  /*23af0*/  BSYNC B0 ;  /* 0x0000000000007941 */ /* 0x000fea0003800000 */
.L_x_1651:
[----:B------:R-:W2:Y:S01]  /*23b00*/  LDL R14, [R1+0x2c] ;  /* 0x00002c00010e7983 */ /* 0x000ea20000100800 */
[----:B------:R-:W-:Y:S01]  /*23b10*/  ULDC.64 UR4, c[0x0][0x328] ;  /* 0x0000ca0000047ab9 */ /* 0x000fe20000000a00 */
[----:B------:R-:W-:Y:S02]  /*23b20*/  ULDC.64 UR6, c[0x0][0x338] ;  /* 0x0000ce0000067ab9 */ /* 0x000fe40000000a00 */
[----:B------:R-:W2:Y:S01]  /*23b30*/  LDL R13, [R1] ;  /* 0x00000000010d7983 */ /* 0x000ea20000100800 */
[----:B------:R-:W-:Y:S01]  /*23b40*/  IMAD R4, R23, UR4, RZ ;  /* 0x0000000417047c24 */ /* 0x000fe2000f8e02ff */
[----:B------:R-:W-:Y:S01]  /*23b50*/  SHF.R.S32.HI R25, RZ, 0x1f, R0 ;  /* 0x0000001fff197819 */ /* 0x000fe20000011400 */
[C---:B------:R-:W-:Y:S01]  /*23b60*/  IMAD.WIDE.U32 R2, R7.reuse, UR4, RZ ;  /* 0x0000000407027c25 */ /* 0x040fe2000f8e00ff */
[----:B------:R-:W1:Y:S01]  /*23b70*/  S2R R11, SR_TID.X ;  /* 0x00000000000b7919 */ /* 0x000e620000002100 */
[----:B-----5:R-:W-:Y:S01]  /*23b80*/  SHF.R.S32.HI R26, RZ, 0x1f, R9 ;  /* 0x0000001fff1a7819 */ /* 0x020fe20000011409 */
[----:B------:R-:W3:Y:S01]  /*23b90*/  LDC R12, c[0x0][0x2f4] ;  /* 0x0000bd00ff0c7b82 */ /* 0x000ee20000000800 */
[----:B------:R-:W-:-:S02]  /*23ba0*/  IMAD R4, R7, UR5, R4 ;  /* 0x0000000507047c24 */ /* 0x000fc4000f8e0204 */
        /* <DEDUP_REMOVED lines=33> */
[----:B-1----:R-:W-:-:S03]  /*23dc0*/  IMAD.SHL.U32 R11, R3, 0x10, RZ ;  /* 0x00000010030b7824 */ /* 0x002fc600078e00ff */
[----:B------:R-:W1:Y:S02]  /*23dd0*/  SHFL.IDX PT, R3, R5, RZ, 0x1c1f ;  /* 0x001c1fff05037589 */ /* 0x000e6400000e0000 */
        /* <DEDUP_REMOVED lines=20> */
.L_x_1803:
[----:B------:R-:W3:Y:S02]  /*23f20*/  S2R R3, SR_TID.X ;  /* 0x0000000000037919 */ /* 0x000ee40000002100 */
[----:B---3--:R-:W-:-:S05]  /*23f30*/  IMAD.SHL.U32 R3, R3, 0x10, RZ ;  /* 0x0000001003037824 */ /* 0x008fca00078e00ff */
        /* <DEDUP_REMOVED lines=9> */
.L_x_1654:
        /* <DEDUP_REMOVED lines=11> */
.L_x_1655:
[----:B------:R2:W-:Y:S01]  /*24080*/  SYNCS.ARRIVE.TRANS64.A1T0 RZ, [R6+URZ+0x13270], RZ ;  /* 0x013270ff06ff79a7 */ /* 0x0005e2000810003f */
[----:B------:R-:W-:Y:S05]  /*24090*/  @!P3 BRA `(.L_x_1656) ;  /* 0x000000000004b947 */ /* 0x000fea0003800000 */
[----:B------:R-:W-:Y:S01]  /*240a0*/  BPT.TRAP 0x1 ;  /* 0x000000040000795c */ /* 0x000fe20000300000 */
.L_x_1656:
[----:B------:R-:W3:Y:S01]  /*240b0*/  SYNCS.PHASECHK.TRANS64.TRYWAIT P0, [R6+URZ+0x13240], R29 ;  /* 0x0132401d060075a7 */ /* 0x000ee2000800017f */
[----:B------:R-:W-:Y:S04]  /*240c0*/  BSSY B0, `(.L_x_1657) ;  /* 0x0000002000007945 */ /* 0x000fe80003800000 */
[----:B---3--:R-:W-:Y:S05]  /*240d0*/  @!P0 BRA `(.L_x_1658) ;  /* 0x0000004c00fc8947 */ /* 0x008fea0003800000 */
.L_x_1804:
[----:B------:R-:W-:Y:S05]  /*240e0*/  BSYNC B0 ;  /* 0x0000000000007941 */ /* 0x000fea0003800000 */
.L_x_1657:
        /* <DEDUP_REMOVED lines=16> */
[----:B----4-:R-:W-:Y:S02]  /*241f0*/  IMAD.SHL.U32 R19, R11, 0x10, RZ ;  /* 0x000000100b137824 */ /* 0x010fe400078e00ff */
[----:B------:R-:W-:Y:S01]  /*24200*/  IMAD.IADD R3, R3, 0x1, R7 ;  /* 0x0000000103037824 */ /* 0x000fe200078e0207 */
[----:B------:R-:W4:Y:S01]  /*24210*/  LDC R11, c[0x0][0x2f4] ;  /* 0x0000bd00ff0b7b82 */ /* 0x000f220000000800 */
[----:B------:R-:W-:Y:S01]  /*24220*/  IMAD R0, R26, UR6, RZ ;  /* 0x000000061a007c24 */ /* 0x000fe2000f8e02ff */
[----:B------:R-:W-:Y:S01]  /*24230*/  LOP3.LUT R19, R19, 0x30, RZ, 0xc0, !PT ;  /* 0x0000003013137812 */ /* 0x000fe200078ec0ff */
        /* <DEDUP_REMOVED lines=10> */
[----:B------:R-:W-:Y:S02]  /*242e0*/  IADD3 R7, P0, R2, UR6, RZ ;  /* 0x0000000602077c10 */ /* 0x000fe4000ff1e0ff */
[----:B----4-:R-:W-:-:S02]  /*242f0*/  ISETP.GE.AND P2, PT, R19, R11, PT ;  /* 0x0000000b1300720c */ /* 0x010fc40003f46270 */
[----:B------:R-:W-:Y:S01]  /*24300*/  IADD3.X R4, R9, UR7, R3, P0, !PT ;  /* 0x0000000709047c10 */ /* 0x000fe200087fe403 */
[----:B------:R-:W-:Y:S10]  /*24310*/  BRA.DIV UR4, `(.L_x_1659) ;  /* 0x0000004e04807947 */ /* 0x000ff4000b800000 */
        /* <DEDUP_REMOVED lines=22> */
.L_x_1816:
[----:B0-----:R-:W-:-:S05]  /*24480*/  IADD3 R2, P0, R19, R2, RZ ;  /* 0x0000000213027210 */ /* 0x001fca0007f1e0ff */
[----:B------:R-:W-:Y:S01]  /*24490*/  IMAD.X R3, RZ, RZ, R4, P0 ;  /* 0x000000ffff037224 */ /* 0x000fe200000e0604 */
[----:B------:R-:W-:-:S04]  /*244a0*/  PLOP3.LUT P0, PT, PT, PT, PT, 0x80, 0x0 ;  /* 0x000000000000781c */ /* 0x000fc80003f0f070 */
[----:B------:R-:W-:Y:S01]  /*244b0*/  @!PT LDS RZ, [RZ] ;  /* 0x00000000fffff984 */ /* 0x000fe20000000800 */
[----:B------:R-:W-:Y:S01]  /*244c0*/  @!PT LDS RZ, [RZ] ;  /* 0x00000000fffff984 */ /* 0x000fe20000000800 */
[----:B------:R-:W-:Y:S01]  /*244d0*/  @!PT LDS RZ, [RZ] ;  /* 0x00000000fffff984 */ /* 0x000fe20000000800 */
[----:B------:R0:W-:Y:S01]  /*244e0*/  LDGSTS.E.BYPASS.LTC128B.128 [R8+0x10000], desc[UR44][R2.64], !P2 ;  /* 0x1000000002087fae */ /* 0x0001e2000d101d6c */
[----:B------:R-:W-:-:S08]  /*244f0*/  NOP ;  /* 0x0000000000007918 */ /* 0x000fd00000000000 */
.L_x_1660:
        /* <DEDUP_REMOVED lines=11> */
.L_x_1661:
[----:B------:R-:W5:Y:S01]  /*245b0*/  LDL R0, [R1+0x50] ;  /* 0x0000500001007983 */ /* 0x000f620000100800 */
[----:B------:R0:W-:Y:S01]  /*245c0*/  SYNCS.ARRIVE.TRANS64.A1T0 RZ, [R6+URZ+0x13230], RZ ;  /* 0x013230ff06ff79a7 */ /* 0x0001e2000810003f */
[----:B-----5:R-:W-:-:S13]  /*245d0*/  ISETP.NE.AND P0, PT, R0, 0x3, PT ;  /* 0x000000030000780c */ /* 0x020fda0003f05270 */
[----:B0-----:R-:W-:Y:S05]  /*245e0*/  @!P0 BRA `(.L_x_1662) ;  /* 0x0000000000048947 */ /* 0x001fea0003800000 */
[----:B------:R-:W-:Y:S01]  /*245f0*/  BPT.TRAP 0x1 ;  /* 0x000000040000795c */ /* 0x000fe20000300000 */
.L_x_1662:
[----:B------:R-:W-:Y:S01]  /*24600*/  LOP3.LUT R0, R22, 0x1, RZ, 0x3c, !PT ;  /* 0x0000000116007812 */ /* 0x000fe200078e3cff */
[----:B------:R-:W-:Y:S01]  /*24610*/  IMAD R2, R21, 0x8, R18 ;  /* 0x0000000815027824 */ /* 0x000fe200078e0212 */
[----:B------:R-:W-:Y:S02]  /*24620*/  BSSY B0, `(.L_x_1663) ;  /* 0x0000004000007945 */ /* 0x000fe40003800000 */
[----:B------:R-:W-:-:S04]  /*24630*/  SHF.L.U32 R0, R0, 0x1f, RZ ;  /* 0x0000001f00007819 */ /* 0x000fc800000006ff */
[----:B------:R-:W0:Y:S02]  /*24640*/  SYNCS.PHASECHK.TRANS64.TRYWAIT P2, [R2+URZ+0x13270], R0 ;  /* 0x01327000020075a7 */ /* 0x000e24000804017f */
[----:B0-----:R-:W-:Y:S05]  /*24650*/  @!P2 BRA `(.L_x_1664) ;  /* 0x00000050000ca947 */ /* 0x001fea0003800000 */
.L_x_1817:
[----:B------:R-:W-:Y:S05]  /*24660*/  BSYNC B0 ;  /* 0x0000000000007941 */ /* 0x000fea0003800000 */
.L_x_1663:
[----:B------:R-:W5:Y:S02]  /*24670*/  LDL R3, [R1+0x68] ;  /* 0x0000680001037983 */ /* 0x000f640000100800 */
[----:B-----5:R-:W-:-:S13]  /*24680*/  ISETP.NE.AND P2, PT, R3, 0x3, PT ;  /* 0x000000030300780c */ /* 0x020fda0003f45270 */
[----:B------:R-:W-:Y:S05]  /*24690*/  @!P2 BRA `(.L_x_1665) ;  /* 0x000000000004a947 */ /* 0x000fea0003800000 */
[----:B------:R-:W-:Y:S01]  /*246a0*/  BPT.TRAP 0x1 ;  /* 0x000000040000795c */ /* 0x000fe20000300000 */
.L_x_1665:
[----:B------:R-:W-:Y:S01]  /*246b0*/  SHF.L.U32 R0, R22, 0x1f, RZ ;  /* 0x0000001f16007819 */ /* 0x000fe200000006ff */
[----:B------:R-:W-:-:S03]  /*246c0*/  IMAD R3, R21, 0x2800, RZ ;  /* 0x0000280015037824 */ /* 0x000fc600078e02ff */
[----:B------:R-:W0:Y:S02]  /*246d0*/  SYNCS.PHASECHK.TRANS64.TRYWAIT P2, [R2+URZ+0x13260], R0 ;  /* 0x01326000020075a7 */ /* 0x000e24000804017f */
[----:B0-----:R-:W-:Y:S05]  /*246e0*/  @!P2 BRA `(.L_x_1666) ;  /* 0x0000004c00fca947 */ /* 0x001fea0003800000 */
.L_x_1818:
        /* <DEDUP_REMOVED lines=47> */
.L_x_1667:
[----:B--2---:R2:W-:Y:S01]  /*249e0*/  SYNCS.ARRIVE.TRANS64.A1T0 RZ, [R2+URZ+0x13250], RZ ;  /* 0x013250ff02ff79a7 */ /* 0x0045e2000810003f */
[----:B------:R-:W-:Y:S06]  /*249f0*/  BAR.SYNC.DEFER_BLOCKING 0x2, 0x80 ;  /* 0x0082000000007b1d */ /* 0x000fec0000010000 */
[----:B------:R-:W-:Y:S05]  /*24a00*/  @!P0 BRA `(.L_x_1668) ;  /* 0x0000000000048947 */ /* 0x000fea0003800000 */
[----:B------:R-:W-:Y:S01]  /*24a10*/  BPT.TRAP 0x1 ;  /* 0x000000040000795c */ /* 0x000fe20000300000 */
.L_x_1668:
[----:B------:R-:W3:Y:S01]  /*24a20*/  LDL R0, [R1+0x28] ;  /* 0x0000280001007983 */ /* 0x000ee20000100800 */
[----:B--2---:R-:W-:-:S03]  /*24a30*/  VIADD R2, R2, 0x13280 ;  /* 0x0001328002027836 */ /* 0x004fc60000000000 */
[----:B------:R2:W5:Y:S04]  /*24a40*/  LDL R21, [R1] ;  /* 0x0000000001157983 */ /* 0x0005680000100800 */
[----:B------:R2:W5:Y:S01]  /*24a50*/  LDL R22, [R1+0x10] ;  /* 0x0000100001167983 */ /* 0x0005620000100800 */
[----:B---3--:R-:W-:-:S04]  /*24a60*/  PRMT R2, R0, 0x654, R2 ;  /* 0x0000065400027816 */ /* 0x008fc80000000002 */
[----:B------:R2:W-:Y:S01]  /*24a70*/  SYNCS.ARRIVE.TRANS64.RED.A1T0 RZ, [R2+URZ], RZ ;  /* 0x000000ff02ff79a7 */ /* 0x0005e2000810043f */
[----:B------:R-:W-:Y:S05]  /*24a80*/  @P1 BRA `(.L_x_1669) ;  /* 0xffffffe800dc1947 */ /* 0x000fea000383ffff */
.L_x_1649:
        /* <DEDUP_REMOVED lines=19> */
.L_x_1671:
[----:B------:R-:W-:Y:S05]  /*24bc0*/  BSYNC B0 ;  /* 0x0000000000007941 */ /* 0x000fea0003800000 */
.L_x_1670:
[----:B------:R-:W-:Y:S05]  /*24bd0*/  @!P0 BRA `(.L_x_1672) ;  /* 0x0000000000048947 */ /* 0x000fea0003800000 */
[----:B------:R-:W-:Y:S01]  /*24be0*/  BPT.TRAP 0x1 ;  /* 0x000000040000795c */ /* 0x000fe20000300000 */
.L_x_1672:
[----:B------:R-:W2:Y:S04]  /*24bf0*/  LDL R0, [R1+0x10] ;  /* 0x0000100001007983 */ /* 0x000ea80000100800 */
[----:B------:R-:W3:Y:S01]  /*24c00*/  LDL R2, [R1] ;  /* 0x0000000001027983 */ /* 0x000ee20000100800 */
[----:B------:R-:W-:Y:S01]  /*24c10*/  BSSY B0, `(.L_x_1673) ;  /* 0x0000006000007945 */ /* 0x000fe20003800000 */
[----:B--2---:R-:W-:-:S04]  /*24c20*/  LOP3.LUT R0, R0, 0x1, RZ, 0x3c, !PT ;  /* 0x0000000100007812 */ /* 0x004fc800078e3cff */
[----:B------:R-:W-:Y:S01]  /*24c30*/  SHF.L.U32 R0, R0, 0x1f, RZ ;  /* 0x0000001f00007819 */ /* 0x000fe200000006ff */
[----:B---3--:R-:W-:-:S04]  /*24c40*/  IMAD R3, R2, 0x8, R18 ;  /* 0x0000000802037824 */ /* 0x008fc800078e0212 */
[----:B------:R-:W0:Y:S02]  /*24c50*/  SYNCS.PHASECHK.TRANS64.TRYWAIT P1, [R3+URZ+0x13270], R0 ;  /* 0x01327000030075a7 */ /* 0x000e24000802017f */
[----:B0-----:R-:W-:Y:S05]  /*24c60*/  @!P1 BRA `(.L_x_1674) ;  /* 0x0000004800b09947 */ /* 0x001fea0003800000 */
.L_x_1819:
[----:B------:R-:W-:Y:S05]  /*24c70*/  BSYNC B0 ;  /* 0x0000000000007941 */ /* 0x000fea0003800000 */
.L_x_1673:
[----:B------:R-:W2:Y:S02]  /*24c80*/  LDL R2, [R1+0x68] ;  /* 0x0000680001027983 */ /* 0x000ea40000100800 */
[----:B--2---:R-:W-:-:S13]  /*24c90*/  ISETP.NE.AND P1, PT, R2, 0x3, PT ;  /* 0x000000030200780c */ /* 0x004fda0003f25270 */
[----:B------:R-:W-:Y:S05]  /*24ca0*/  @!P1 BRA `(.L_x_1675) ;  /* 0x0000000000049947 */ /* 0x000fea0003800000 */
[----:B------:R-:W-:Y:S01]  /*24cb0*/  BPT.TRAP 0x1 ;  /* 0x000000040000795c */ /* 0x000fe20000300000 */
.L_x_1675:
[----:B0-----:R-:W2:Y:S02]  /*24cc0*/  LDL R0, [R1+0x10] ;  /* 0x0000100001007983 */ /* 0x001ea40000100800 */
[----:B--2---:R-:W-:-:S04]  /*24cd0*/  SHF.L.U32 R0, R0, 0x1f, RZ ;  /* 0x0000001f00007819 */ /* 0x004fc800000006ff */
[----:B------:R-:W0:Y:S02]  /*24ce0*/  SYNCS.PHASECHK.TRANS64.TRYWAIT P1, [R3+URZ+0x13260], R0 ;  /* 0x01326000030075a7 */ /* 0x000e24000802017f */
[----:B0-----:R-:W-:Y:S05]  /*24cf0*/  @!P1 BRA `(.L_x_1676) ;  /* 0x0000004800a09947 */ /* 0x001fea0003800000 */
.L_x_1820:
[----:B------:R-:W2:Y:S04]  /*24d00*/  LDL R12, [R1] ;  /* 0x00000000010c7983 */ /* 0x000ea80000100800 */
[----:B------:R-:W3:Y:S04]  /*24d10*/  LDL R4, [R1+0x38] ;  /* 0x0000380001047983 */ /* 0x000ee80000100800 */
[----:B------:R-:W4:Y:S04]  /*24d20*/  LDL R10, [R1+0x34] ;  /* 0x00003400010a7983 */ /* 0x000f280000100800 */
[----:B------:R-:W4:Y:S01]  /*24d30*/  LDL R13, [R1+0x68] ;  /* 0x00006800010d7983 */ /* 0x000f220000100800 */
[----:B------:R-:W-:Y:S05]  /*24d40*/  WARPSYNC.ALL ;  /* 0x0000000000007948 */ /* 0x000fea0003800000 */
[----:B--2---:R-:W-:-:S05]  /*24d50*/  IMAD R2, R12, 0x2800, RZ ;  /* 0x000028000c027824 */ /* 0x004fca00078e02ff */
[----:B---3--:R-:W-:-:S05]  /*24d60*/  LOP3.LUT R5, R2, R4, RZ, 0xfc, !PT ;  /* 0x0000000402057212 */ /* 0x008fca00078efcff */
[----:B0-----:R-:W-:-:S05]  /*24d70*/  IMAD.IADD R0, R18, 0x1, R5 ;  /* 0x0000000112007824 */ /* 0x001fca00078e0205 */
[----:B------:R-:W0:Y:S01]  /*24d80*/  LDSM.16.MT88.4 R4, [R0+0x6000] ;  /* 0x006000000004783b */ /* 0x000e220000004200 */
[----:B----4-:R-:W-:-:S05]  /*24d90*/  LOP3.LUT R2, R2, R10, RZ, 0xfc, !PT ;  /* 0x0000000a02027212 */ /* 0x010fca00078efcff */
        /* <DEDUP_REMOVED lines=39> */
.L_x_1677:
[----:B--2---:R2:W-:Y:S01]  /*25010*/  SYNCS.ARRIVE.TRANS64.A1T0 RZ, [R3+URZ+0x13250], RZ ;  /* 0x013250ff03ff79a7 */ /* 0x0045e2000810003f */
[----:B------:R-:W-:Y:S06]  /*25020*/  BAR.SYNC.DEFER_BLOCKING 0x2, 0x80 ;  /* 0x0082000000007b1d */ /* 0x000fec0000010000 */
[----:B------:R-:W-:Y:S05]  /*25030*/  @!P0 BRA `(.L_x_1678) ;  /* 0x0000000000048947 */ /* 0x000fea0003800000 */
[----:B------:R-:W-:Y:S01]  /*25040*/  BPT.TRAP 0x1 ;  /* 0x000000040000795c */ /* 0x000fe20000300000 */
.L_x_1678:
[----:B------:R-:W3:Y:S04]  /*25050*/  LDL R0, [R1+0x28] ;  /* 0x0000280001007983 */ /* 0x000ee80000100800 */
[----:B------:R-:W4:Y:S01]  /*25060*/  LDL.LU R4, [R1+0x10] ;  /* 0x0000100001047983 */ /* 0x000f220000300800 */
[----:B--2---:R-:W-:-:S05]  /*25070*/  VIADD R3, R3, 0x13280 ;  /* 0x0001328003037836 */ /* 0x004fca0000000000 */
[----:B---3--:R-:W-:Y:S01]  /*25080*/  PRMT R3, R0, 0x654, R3 ;  /* 0x0000065400037816 */ /* 0x008fe20000000003 */
[----:B------:R-:W-:-:S03]  /*25090*/  VIADD R0, R12, 0x1 ;  /* 0x000000010c007836 */ /* 0x000fc60000000000 */
[----:B------:R2:W-:Y:S02]  /*250a0*/  SYNCS.ARRIVE.TRANS64.RED.A1T0 RZ, [R3+URZ], RZ ;  /* 0x000000ff03ff79a7 */ /* 0x0005e4000810043f */
[----:B------:R-:W-:-:S04]  /*250b0*/  ISETP.NE.AND P0, PT, R0, 0x2, PT ;  /* 0x000000020000780c */ /* 0x000fc80003f05270 */
[----:B0-----:R-:W-:Y:S02]  /*250c0*/  SEL R2, RZ, 0x1, P0 ;  /* 0x00000001ff027807 */ /* 0x001fe40000000000 */
[----:B------:R-:W-:Y:S02]  /*250d0*/  SEL R0, R0, RZ, P0 ;  /* 0x000000ff00007207 */ /* 0x000fe40000000000 */
[----:B----4-:R-:W-:-:S03]  /*250e0*/  LOP3.LUT R4, R4, R2, RZ, 0x3c, !PT ;  /* 0x0000000204047212 */ /* 0x010fc600078e3cff */
[----:B------:R2:W-:Y:S04]  /*250f0*/  STL [R1], R0 ;  /* 0x0000000001007387 */ /* 0x0005e80000100800 */
[----:B------:R2:W-:Y:S02]  /*25100*/  STL [R1+0x10], R4 ;  /* 0x0000100401007387 */ /* 0x0005e40000100800 */
.L_x_1619:
[----:B------:R-:W-:-:S13]  /*25110*/  LOP3.LUT P0, RZ, R16, 0x10, RZ, 0xc0, !PT ;  /* 0x0000001010ff7812 */ /* 0x000fda000780c0ff */
[----:B------:R-:W-:Y:S05]  /*25120*/  @!P0 BRA `(.L_x_1679) ;  /* 0x0000000000288947 */ /* 0x000fea0003800000 */
[----:B------:R-:W-:Y:S05]  /*25130*/  WARPSYNC.ALL ;  /* 0x0000000000007948 */ /* 0x000fea0003800000 */
[----:B------:R-:W2:Y:S08]  /*25140*/  S2UR UR4, SR_CgaCtaId ;  /* 0x00000000000479c3 */ /* 0x000eb00000008800 */
[----:B------:R-:W-:Y:S01]  /*25150*/  BAR.SYNC.DEFER_BLOCKING 0x5, 0x200 ;  /* 0x0148000000007b1d */ /* 0x000fe20000010000 */
[----:B------:R-:W-:Y:S01]  /*25160*/  MOV R18, 0x400 ;  /* 0x0000040000127802 */ /* 0x000fe20000000f00 */
[----:B--2---:R-:W-:-:S05]  /*25170*/  IMAD.U32 R0, RZ, RZ, UR4 ;  /* 0x00000004ff007e24 */ /* 0x004fca000f8e00ff */
[----:B------:R-:W-:Y:S01]  /*25180*/  LEA R18, R0, R18, 0x18 ;  /* 0x0000001200127211 */ /* 0x000fe200078ec0ff */
[----:B------:R0:W-:Y:S04]  /*25190*/  STL [R1+0x28], R0 ;  /* 0x0000280001007387 */ /* 0x0001e80000100800 */
[----:B------:R0:W2:Y:S01]  /*251a0*/  LDS.128 R24, [R18+0x132d0] ;  /* 0x0132d00012187984 */ /* 0x0000a20000000c00 */
[----:B------:R-:W-:Y:S06]  /*251b0*/  BAR.ARV 0x4, 0x200 ;  /* 0x0108000000007b1d */ /* 0x000fec0000002000 */
[----:B------:R-:W-:Y:S05]  /*251c0*/  BRA `(.L_x_1680) ;  /* 0x0000000c00e47947 */ /* 0x000fea0003800000 */
.L_x_1679:
[----:B--2---:R-:W0:Y:S01]  /*251d0*/  S2R R0, SR_TID.X ;  /* 0x0000000000007919 */ /* 0x004e220000002100 */
[----:B------:R-:W-:Y:S01]  /*251e0*/  UMOV UR4, 0xffffffff ;  /* 0xffffffff00047882 */ /* 0x000fe20000000000 */
[----:B0-----:R-:W-:-:S04]  /*251f0*/  LOP3.LUT R9, R0, 0x1f, RZ, 0xc0, !PT ;  /* 0x0000001f00097812 */ /* 0x001fc800078ec0ff */
[----:B------:R-:W-:Y:S01]  /*25200*/  ISETP.NE.AND P0, PT, R9, 0x1f, PT ;  /* 0x0000001f0900780c */ /* 0x000fe20003f05270 */
[----:B------:R-:W-:-:S12]  /*25210*/  BRA.DIV UR4, `(.L_x_1681) ;  /* 0x00000046046c7947 */ /* 0x000fd8000b800000 */
[----:B------:R-:W-:Y:S01]  /*25220*/  IMAD.IADD R0, R27, 0x1, R9 ;  /* 0x000000011b007824 */ /* 0x000fe200078e0209 */
[----:B------:R-:W-:-:S04]  /*25230*/  ULDC UR4, c[0x0][0xc3c] ;  /* 0x00030f0000047ab9 */ /* 0x000fc80000000800 */
[----:B------:R-:W-:-:S13]  /*25240*/  ISETP.GE.OR P1, PT, R0, UR4, !P0 ;  /* 0x0000000400007c0c */ /* 0x000fda000c726670 */
[----:B------:R-:W0:Y:S08]  /*25250*/  @!P1 LDC.64 R2, c[0x0][0xc80] ;  /* 0x00032000ff029b82 */ /* 0x000e300000000a00 */
[----:B------:R-:W2:Y:S01]  /*25260*/  @!P1 LDC.64 R4, c[0x0][0xc78] ;  /* 0x00031e00ff049b82 */ /* 0x000ea20000000a00 */
[----:B0-----:R-:W-:-:S05]  /*25270*/  @!P1 IMAD.WIDE R2, R0, 0x4, R2 ;  /* 0x0000000400029825 */ /* 0x001fca00078e0202 */
[----:B------:R2:W3:Y:S02]  /*25280*/  @!P1 LDG.E R7, desc[UR44][R2.64] ;  /* 0x0000002c02079981 */ /* 0x0004e4000c1e1900 */
[----:B--2---:R-:W-:-:S06]  /*25290*/  @!P1 IMAD.WIDE R2, R0, 0x4, R4 ;  /* 0x0000000400029825 */ /* 0x004fcc00078e0204 */
[----:B------:R-:W2:Y:S01]  /*252a0*/  @!P1 LDG.E R2, desc[UR44][R2.64] ;  /* 0x0000002c02029981 */ /* 0x000ea2000c1e1900 */
[----:B------:R-:W-:Y:S01]  /*252b0*/  IMAD.MOV.U32 R25, RZ, RZ, RZ ;  /* 0x000000ffff197224 */ /* 0x000fe200078e00ff */
[C---:B------:R-:W-:Y:S01]  /*252c0*/  ISETP.GE.U32.AND P2, PT, R9.reuse, 0x2, PT ;  /* 0x000000020900780c */ /* 0x040fe20003f46070 */
[----:B------:R-:W-:Y:S01]  /*252d0*/  IMAD.MOV.U32 R5, RZ, RZ, RZ ;  /* 0x000000ffff057224 */ /* 0x000fe200078e00ff */
[C---:B------:R-:W-:Y:S01]  /*252e0*/  ISETP.GE.U32.AND P3, PT, R9.reuse, 0x4, PT ;  /* 0x000000040900780c */ /* 0x040fe20003f66070 */
[----:B------:R-:W-:Y:S01]  /*252f0*/  SHFL.IDX PT, R0, R24, RZ, 0x1f ;  /* 0x00001fff18007589 */ /* 0x000fe200000e0000 */
[C---:B------:R-:W-:Y:S02]  /*25300*/  ISETP.GE.U32.AND P4, PT, R9.reuse, 0x8, PT ;  /* 0x000000080900780c */ /* 0x040fe40003f86070 */
[----:B------:R-:W-:Y:S01]  /*25310*/  ISETP.GE.U32.AND P5, PT, R9, 0x10, PT ;  /* 0x000000100900780c */ /* 0x000fe20003fa6070 */
[----:B------:R0:W-:Y:S02]  /*25320*/  SHFL.IDX PT, R6, R24, 0x1, 0x1f ;  /* 0x00201f0018067f89 */ /* 0x0001e400000e0000 */
[----:B0-----:R-:W-:-:S02]  /*25330*/  IMAD.MOV.U32 R24, RZ, RZ, RZ ;  /* 0x000000ffff187224 */ /* 0x001fc400078e00ff */
[----:B---3--:R-:W-:Y:S02]  /*25340*/  @!P1 IMAD.MOV.U32 R25, RZ, RZ, R7 ;  /* 0x000000ffff199224 */ /* 0x008fe400078e0007 */
[----:B--2---:R-:W-:Y:S01]  /*25350*/  @!P1 IMAD.MOV.U32 R5, RZ, RZ, R2 ;  /* 0x000000ffff059224 */ /* 0x004fe200078e0002 */
[----:B------:R-:W-:-:S03]  /*25360*/  ISETP.NE.AND P1, PT, R9, RZ, PT ;  /* 0x000000ff0900720c */ /* 0x000fc60003f25270 */
[----:B------:R-:W-:-:S05]  /*25370*/  IMAD R2, R5, R25, RZ ;  /* 0x0000001905027224 */ /* 0x000fca00078e02ff */
        /* <DEDUP_REMOVED lines=15> */
[----:B------:R0:W2:Y:S02]  /*25470*/  SHFL.IDX PT, R3, R2, 0x1f, 0x1f ;  /* 0x03e01f0002037f89 */ /* 0x0000a400000e0000 */
.L_x_1830:
[----:B------:R-:W-:Y:S02]  /*25480*/  ULDC UR4, c[0x0][0xc38] ;  /* 0x00030e0000047ab9 */ /* 0x000fe40000000800 */
[----:B------:R-:W-:-:S04]  /*25490*/  IMAD.U32 R7, RZ, RZ, UR4 ;  /* 0x00000004ff077e24 */ /* 0x000fc8000f8e00ff */
[----:B--2---:R-:W-:-:S04]  /*254a0*/  IMAD R3, R3, R7, RZ ;  /* 0x0000000703037224 */ /* 0x004fc800078e02ff */
[----:B------:R-:W-:-:S05]  /*254b0*/  IMAD.IADD R4, R6, 0x1, R3 ;  /* 0x0000000106047824 */ /* 0x000fca00078e0203 */
[----:B------:R-:W-:-:S13]  /*254c0*/  ISETP.GT.AND P6, PT, R4, R0, PT ;  /* 0x000000000400720c */ /* 0x000fda0003fc4270 */
[----:B------:R-:W-:Y:S05]  /*254d0*/  @P6 BRA `(.L_x_1682) ;  /* 0x0000000000a46947 */ /* 0x000fea0003800000 */
.L_x_1685:
        /* <DEDUP_REMOVED lines=11> */
[----:B------:R0:W2:Y:S02]  /*25590*/  @!P6 LDG.E R25, desc[UR44][R2.64] ;  /* 0x0000002c0219e981 */ /* 0x0000a4000c1e1900 */
[----:B0-----:R-:W0:Y:S02]  /*255a0*/  @!P6 LDC.64 R2, c[0x0][0xc78] ;  /* 0x00031e00ff02eb82 */ /* 0x001e240000000a00 */
[----:B0-----:R-:W-:-:S04]  /*255b0*/  @!P6 IMAD.WIDE R2, R5, 0x4, R2 ;  /* 0x000000040502e825 */ /* 0x001fc800078e0202 */
[----:B------:R-:W-:-:S06]  /*255c0*/  IMAD.MOV.U32 R5, RZ, RZ, RZ ;  /* 0x000000ffff057224 */ /* 0x000fcc00078e00ff */
        /* <DEDUP_REMOVED lines=20> */
.L_x_1838:
[----:B------:R-:W-:Y:S02]  /*25710*/  ULDC UR4, c[0x0][0xc38] ;  /* 0x00030e0000047ab9 */ /* 0x000fe40000000800 */
[----:B------:R-:W-:-:S04]  /*25720*/  IMAD.U32 R7, RZ, RZ, UR4 ;  /* 0x00000004ff077e24 */ /* 0x000fc8000f8e00ff */
[----:B--2---:R-:W-:-:S04]  /*25730*/  IMAD R3, R3, R7, RZ ;  /* 0x0000000703037224 */ /* 0x004fc800078e02ff */
[----:B------:R-:W-:-:S05]  /*25740*/  IMAD.IADD R4, R3, 0x1, R4 ;  /* 0x0000000103047824 */ /* 0x000fca00078e0204 */
[----:B------:R-:W-:-:S13]  /*25750*/  ISETP.GT.AND P6, PT, R4, R0, PT ;  /* 0x000000000400720c */ /* 0x000fda0003fc4270 */
[----:B------:R-:W-:Y:S05]  /*25760*/  @!P6 BRA `(.L_x_1685) ;  /* 0xfffffffc005ce947 */ /* 0x000fea000383ffff */
.L_x_1682:
[----:B------:R-:W-:Y:S01]  /*25770*/  IMAD.IADD R4, R4, 0x1, -R3 ;  /* 0x0000000104047824 */ /* 0x000fe200078e0a03 */
[----:B------:R-:W-:-:S03]  /*25780*/  UMOV UR4, 0xffffffff ;  /* 0xffffffff00047882 */ /* 0x000fc60000000000 */
[----:B------:R-:W-:-:S05]  /*25790*/  IMAD R3, R2, R7, R4 ;  /* 0x0000000702037224 */ /* 0x000fca00078e0204 */
[----:B------:R-:W-:Y:S01]  /*257a0*/  ISETP.GT.AND P6, PT, R3, R0, PT ;  /* 0x000000000300720c */ /* 0x000fe20003fc4270 */
[----:B------:R-:W-:-:S12]  /*257b0*/  BRA.DIV UR4, `(.L_x_1686) ;  /* 0x0000004a04307947 */ /* 0x000fd8000b800000 */
[----:B------:R-:W-:-:S04]  /*257c0*/  VOTE.ANY R3, PT, !P6 ;  /* 0x0000000000037806 */ /* 0x000fc800070e0100 */
[----:B------:R-:W2:Y:S02]  /*257d0*/  POPC R6, R3 ;  /* 0x0000000300067309 */ /* 0x000ea40000000000 */
[----:B--2---:R2:W3:Y:S01]  /*257e0*/  SHFL.IDX PT, R25, R25, R6, 0x1f ;  /* 0x00001f0619197589 */ /* 0x0044e200000e0000 */
[----:B------:R-:W-:-:S03]  /*257f0*/  IMAD.IADD R27, R6, 0x1, R27 ;  /* 0x00000001061b7824 */ /* 0x000fc600078e021b */
[----:B------:R2:W4:Y:S04]  /*25800*/  SHFL.IDX PT, R5, R5, R6, 0x1f ;  /* 0x00001f0605057589 */ /* 0x00052800000e0000 */
.L_x_1843:
[----:B------:R-:W-:-:S13]  /*25810*/  ISETP.NE.AND P0, PT, R3, RZ, PT ;  /* 0x000000ff0300720c */ /* 0x000fda0003f05270 */
[----:B------:R-:W-:Y:S05]  /*25820*/  @!P0 BRA `(.L_x_1687) ;  /* 0x0000000000108947 */ /* 0x000fea0003800000 */
[----:B------:R-:W-:Y:S01]  /*25830*/  UMOV UR4, 0xffffffff ;  /* 0xffffffff00047882 */ /* 0x000fe20000000000 */
[----:B--2---:R-:W-:Y:S02]  /*25840*/  VIADD R6, R6, 0xffffffff ;  /* 0xffffffff06067836 */ /* 0x004fe40000000000 */
[----:B------:R-:W-:Y:S05]  /*25850*/  BRA.DIV UR4, `(.L_x_1688) ;  /* 0x0000004a04687947 */ /* 0x000fea000b800000 */
[----:B------:R2:W0:Y:S02]  /*25860*/  SHFL.IDX PT, R24, R2, R6, 0x1f ;  /* 0x00001f0602187589 */ /* 0x00042400000e0000 */
.L_x_1687:
[----:B----4-:R-:W-:Y:S01]  /*25870*/  ISETP.NE.AND P0, PT, R5, 0x1, PT ;  /* 0x000000010500780c */ /* 0x010fe20003f05270 */
[----:B0-----:R-:W-:-:S04]  /*25880*/  IMAD R24, R24, R7, R4 ;  /* 0x0000000718187224 */ /* 0x001fc800078e0204 */
[----:B------:R-:W-:-:S08]  /*25890*/  IMAD.IADD R0, R0, 0x1, -R24 ;  /* 0x0000000100007824 */ /* 0x000fd000078e0a18 */
[----:B------:R-:W-:Y:S05]  /*258a0*/  @!P0 BRA `(.L_x_1689) ;  /* 0x0000000000e08947 */ /* 0x000fea0003800000 */
[----:B---3--:R-:W-:-:S04]  /*258b0*/  IABS R4, R25 ;  /* 0x0000001900047213 */ /* 0x008fc80000000000 */
[----:B--2---:R-:W0:Y:S08]  /*258c0*/  I2F.RP R6, R4 ;  /* 0x0000000400067306 */ /* 0x004e300000209400 */
        /* <DEDUP_REMOVED lines=17> */
[----:B------:R-:W-:-:S04]  /*259e0*/  IABS R4, R5 ;  /* 0x0000000500047213 */ /* 0x000fc80000000000 */
        /* <DEDUP_REMOVED lines=9> */
[----:B------:R-:W-:-:S03]  /*25a80*/  LOP3.LUT R2, R0, R25, RZ, 0x3c, !PT ;  /* 0x0000001900027212 */ /* 0x000fc600078e3cff */
[----:B------:R-:W-:Y:S01]  /*25a90*/  IMAD.MOV.U32 R3, RZ, RZ, R7 ;  /* 0x000000ffff037224 */ /* 0x000fe200078e0007 */
[----:B------:R-:W-:Y:S02]  /*25aa0*/  ISETP.GE.AND P2, PT, R2, RZ, PT ;  /* 0x000000ff0200720c */ /* 0x000fe40003f46270 */
[----:B------:R-:W-:-:S05]  /*25ab0*/  IABS R7, R5 ;  /* 0x0000000500077213 */ /* 0x000fca0000000000 */
[----:B------:R-:W-:-:S06]  /*25ac0*/  IMAD.MOV R7, RZ, RZ, -R7 ;  /* 0x000000ffff077224 */ /* 0x000fcc00078e0a07 */
[----:B------:R-:W-:Y:S01]  /*25ad0*/  @!P2 IMAD.MOV R3, RZ, RZ, -R3 ;  /* 0x000000ffff03a224 */ /* 0x000fe200078e0a03 */
[----:B------:R-:W-:-:S04]  /*25ae0*/  @!P1 LOP3.LUT R3, RZ, R25, RZ, 0x33, !PT ;  /* 0x00000019ff039212 */ /* 0x000fc800078e33ff */
[----:B------:R-:W-:-:S05]  /*25af0*/  IABS R2, R3 ;  /* 0x0000000300027213 */ /* 0x000fca0000000000 */
[----:B------:R-:W-:-:S04]  /*25b00*/  IMAD.HI.U32 R6, R6, R2, RZ ;  /* 0x0000000206067227 */ /* 0x000fc800078e00ff */
[----:B------:R-:W-:-:S05]  /*25b10*/  IMAD R2, R6, R7, R2 ;  /* 0x0000000706027224 */ /* 0x000fca00078e0202 */
[----:B------:R-:W-:-:S13]  /*25b20*/  ISETP.GT.U32.AND P1, PT, R4, R2, PT ;  /* 0x000000020400720c */ /* 0x000fda0003f24070 */
[----:B------:R-:W-:Y:S02]  /*25b30*/  @!P1 IMAD.IADD R2, R2, 0x1, -R4 ;  /* 0x0000000102029824 */ /* 0x000fe400078e0a04 */
[----:B------:R-:W-:Y:S01]  /*25b40*/  @!P1 VIADD R6, R6, 0x1 ;  /* 0x0000000106069836 */ /* 0x000fe20000000000 */
[----:B------:R-:W-:Y:S02]  /*25b50*/  ISETP.NE.AND P1, PT, R5, RZ, PT ;  /* 0x000000ff0500720c */ /* 0x000fe40003f25270 */
[----:B------:R-:W-:Y:S01]  /*25b60*/  ISETP.GE.U32.AND P0, PT, R2, R4, PT ;  /* 0x000000040200720c */ /* 0x000fe20003f06070 */
[----:B------:R-:W-:-:S04]  /*25b70*/  IMAD.MOV R2, RZ, RZ, -R3 ;  /* 0x000000ffff027224 */ /* 0x000fc800078e0a03 */
[----:B------:R-:W-:Y:S01]  /*25b80*/  IMAD R0, R25, R2, R0 ;  /* 0x0000000219007224 */ /* 0x000fe200078e0200 */
[----:B------:R-:W-:-:S04]  /*25b90*/  LOP3.LUT R2, R3, R5, RZ, 0x3c, !PT ;  /* 0x0000000503027212 */ /* 0x000fc800078e3cff */
[----:B------:R-:W-:-:S03]  /*25ba0*/  ISETP.GE.AND P2, PT, R2, RZ, PT ;  /* 0x000000ff0200720c */ /* 0x000fc60003f46270 */
[----:B------:R-:W-:-:S10]  /*25bb0*/  @P0 VIADD R6, R6, 0x1 ;  /* 0x0000000106060836 */ /* 0x000fd40000000000 */
[----:B------:R-:W-:Y:S01]  /*25bc0*/  @!P2 IMAD.MOV R6, RZ, RZ, -R6 ;  /* 0x000000ffff06a224 */ /* 0x000fe200078e0a06 */
[----:B------:R-:W-:-:S05]  /*25bd0*/  @!P1 LOP3.LUT R6, RZ, R5, RZ, 0x33, !PT ;  /* 0x00000005ff069212 */ /* 0x000fca00078e33ff */
[----:B------:R-:W-:-:S04]  /*25be0*/  IMAD.MOV R2, RZ, RZ, -R6 ;  /* 0x000000ffff027224 */ /* 0x000fc800078e0a06 */
[C---:B------:R-:W-:Y:S02]  /*25bf0*/  IMAD R2, R5.reuse, R2, R3 ;  /* 0x0000000205027224 */ /* 0x040fe400078e0203 */
[----:B------:R-:W-:-:S04]  /*25c00*/  IMAD R5, R5, 0x1000000, R6 ;  /* 0x0100000005057824 */ /* 0x000fc800078e0206 */
[----:B------:R-:W-:Y:S01]  /*25c10*/  IMAD R26, R2, 0x10000, R5 ;  /* 0x00010000021a7824 */ /* 0x000fe200078e0205 */
[----:B------:R-:W-:Y:S06]  /*25c20*/  BRA `(.L_x_1690) ;  /* 0x0000000000f47947 */ /* 0x000fec0003800000 */
.L_x_1689:
[----:B--2---:R-:W0:Y:S02]  /*25c30*/  LDC.64 R2, c[0x0][0xc90] ;  /* 0x00032400ff027b82 */ /* 0x004e240000000a00 */
[----:B0-----:R-:W-:-:S05]  /*25c40*/  IMAD.WIDE R2, R27, 0x4, R2 ;  /* 0x000000041b027825 */ /* 0x001fca00078e0202 */
[----:B------:R-:W3:Y:S02]  /*25c50*/  LDG.E R5, desc[UR44][R2.64] ;  /* 0x0000002c02057981 */ /* 0x000ee4000c1e1900 */
[----:B---3--:R-:W-:-:S05]  /*25c60*/  IMAD R4, R25, R5, RZ ;  /* 0x0000000519047224 */ /* 0x008fca00078e02ff */
[----:B------:R-:W-:-:S04]  /*25c70*/  IABS R6, R4 ;  /* 0x0000000400067213 */ /* 0x000fc80000000000 */
[----:B------:R-:W0:Y:S08]  /*25c80*/  I2F.RP R2, R6 ;  /* 0x0000000600027306 */ /* 0x000e300000209400 */
        /* <DEDUP_REMOVED lines=26> */
[----:B------:R-:W-:-:S04]  /*25e30*/  VIADDMNMX R5, R3, R7, R5, PT ;  /* 0x0000000703057246 */ /* 0x000fc80003800105 */
        /* <DEDUP_REMOVED lines=26> */
[----:B------:R-:W-:Y:S02]  /*25fe0*/  IMAD R26, R2, R5, R3 ;  /* 0x00000005021a7224 */ /* 0x000fe400078e0203 */
[----:B------:R-:W-:-:S07]  /*25ff0*/  IMAD.MOV.U32 R0, RZ, RZ, R2 ;  /* 0x000000ffff007224 */ /* 0x000fce00078e0002 */
.L_x_1690:
[----:B------:R-:W-:-:S05]  /*26000*/  LOP3.LUT R0, RZ, R0, RZ, 0x33, !PT ;  /* 0x00000000ff007212 */ /* 0x000fca00078e33ff */
[----:B------:R-:W-:Y:S01]  /*26010*/  IMAD.IADD R25, R25, 0x1, R0 ;  /* 0x0000000119197824 */ /* 0x000fe200078e0200 */
[----:B------:R-:W-:Y:S06]  /*26020*/  BRA `(.L_x_1691) ;  /* 0x00000000001c7947 */ /* 0x000fec0003800000 */
.L_x_1683:
[----:B------:R-:W-:Y:S01]  /*26030*/  UMOV UR4, URZ ;  /* 0x0000003f00047c82 */ /* 0x000fe20008000000 */
[----:B------:R-:W-:Y:S01]  /*26040*/  UMOV UR5, URZ ;  /* 0x0000003f00057c82 */ /* 0x000fe20008000000 */
[----:B------:R-:W-:Y:S01]  /*26050*/  ULDC UR6, c[0x0][0xc3c] ;  /* 0x00030f0000067ab9 */ /* 0x000fe20000000800 */
[----:B------:R-:W-:Y:S02]  /*26060*/  IMAD.MOV.U32 R24, RZ, RZ, R0 ;  /* 0x000000ffff187224 */ /* 0x000fe400078e0000 */
[----:B------:R-:W-:Y:S02]  /*26070*/  IMAD.U32 R25, RZ, RZ, UR4 ;  /* 0x00000004ff197e24 */ /* 0x000fe4000f8e00ff */
[----:B------:R-:W-:Y:S02]  /*26080*/  IMAD.U32 R26, RZ, RZ, UR5 ;  /* 0x00000005ff1a7e24 */ /* 0x000fe4000f8e00ff */
[----:B------:R-:W-:-:S07]  /*26090*/  IMAD.U32 R27, RZ, RZ, UR6 ;  /* 0x00000006ff1b7e24 */ /* 0x000fce000f8e00ff */
.L_x_1691:
[----:B------:R3:W2:Y:S01]  /*260a0*/  LDL R2, [R1+0x28] ;  /* 0x0000280001027983 */ /* 0x0006a20000100800 */
[----:B------:R-:W0:Y:S01]  /*260b0*/  S2R R0, SR_TID.X ;  /* 0x0000000000007919 */ /* 0x000e220000002100 */
[----:B------:R-:W-:Y:S05]  /*260c0*/  WARPSYNC.ALL ;  /* 0x0000000000007948 */ /* 0x000fea0003800000 */
[----:B0-----:R-:W-:Y:S01]  /*260d0*/  LOP3.LUT R0, R0, 0x1f, RZ, 0xc0, !PT ;  /* 0x0000001f00007812 */ /* 0x001fe200078ec0ff */
[----:B------:R-:W-:Y:S03]  /*260e0*/  BAR.SYNC.DEFER_BLOCKING 0x4, 0x200 ;  /* 0x0108000000007b1d */ /* 0x000fe60000010000 */
[----:B------:R-:W-:-:S13]  /*260f0*/  ISETP.NE.AND P0, PT, R0, RZ, PT ;  /* 0x000000ff0000720c */ /* 0x000fda0003f05270 */
[----:B------:R-:W-:Y:S01]  /*26100*/  @!P0 MOV R0, 0x400 ;  /* 0x0000040000008802 */ /* 0x000fe20000000f00 */
[----:B--2---:R-:W0:Y:S03]  /*26110*/  @!P0 S2R R2, SR_CgaCtaId ;  /* 0x0000000000028919 */ /* 0x004e260000008800 */
[----:B0-----:R-:W-:Y:S01]  /*26120*/  @!P0 LEA R18, R2, R0, 0x18 ;  /* 0x0000000002128211 */ /* 0x001fe200078ec0ff */
[----:B------:R3:W-:Y:S04]  /*26130*/  @!P0 STL [R1+0x28], R2 ;  /* 0x0000280201008387 */ /* 0x0007e80000100800 */
[----:B------:R3:W-:Y:S01]  /*26140*/  @!P0 STS.128 [R18+0x132d0], R24 ;  /* 0x0132d01812008388 */ /* 0x0007e20000000c00 */
[----:B------:R-:W-:Y:S06]  /*26150*/  BAR.ARV 0x5, 0x200 ;  /* 0x0148000000007b1d */ /* 0x000fec0000002000 */
.L_x_1680:
[----:B------:R-:W-:Y:S02]  /*26160*/  ULDC UR4, c[0x0][0xc3c] ;  /* 0x00030f0000047ab9 */ /* 0x000fe40000000800 */
[----:B--2---:R-:W-:-:S13]  /*26170*/  ISETP.GE.AND P0, PT, R27, UR4, PT ;  /* 0x000000041b007c0c */ /* 0x004fda000bf06270 */
[----:B------:R-:W-:Y:S05]  /*26180*/  @!P0 BRA `(.L_x_1692) ;  /* 0xffffff8c00948947 */ /* 0x000fea000383ffff */
[----:B------:R-:W-:Y:S05]  /*26190*/  BSYNC B7 ;  /* 0x0000000000077941 */ /* 0x000fea0003800000 */
.L_x_1562:
[----:B0-----:R-:W2:Y:S01]  /*261a0*/  LDL.LU R0, [R1+0x58] ;  /* 0x0000580001007983 */ /* 0x001ea20000300800 */
[----:B------:R-:W-:Y:S01]  /*261b0*/  BSSY B0, `(.L_x_1693) ;  /* 0x000000b000007945 */ /* 0x000fe20003800000 */
[----:B------:R-:W0:Y:S01]  /*261c0*/  S2R R5, SR_CgaCtaId ;  /* 0x0000000000057919 */ /* 0x000e220000008800 */
[----:B--2---:R-:W-:-:S05]  /*261d0*/  VIADD R0, R0, 0x1 ;  /* 0x0000000100007836 */ /* 0x004fca0000000000 */
[----:B---3--:R-:W-:-:S04]  /*261e0*/  LEA.HI R2, R0, R0, RZ, 0x1 ;  /* 0x0000000000027211 */ /* 0x008fc800078f08ff */
[----:B------:R-:W-:Y:S02]  /*261f0*/  LOP3.LUT R3, R2, 0xfffffffe, RZ, 0xc0, !PT ;  /* 0xfffffffe02037812 */ /* 0x000fe400078ec0ff */
[----:B------:R-:W-:-:S03]  /*26200*/  MOV R2, 0x400 ;  /* 0x0000040000027802 */ /* 0x000fc60000000f00 */
[----:B------:R-:W-:Y:S01]  /*26210*/  IMAD.IADD R0, R0, 0x1, -R3 ;  /* 0x0000000100007824 */ /* 0x000fe200078e0a03 */
[----:B0-----:R-:W-:-:S04]  /*26220*/  LEA R5, R5, R2, 0x18 ;  /* 0x0000000205057211 */ /* 0x001fc800078ec0ff */
[----:B------:R-:W-:-:S04]  /*26230*/  SHF.L.U32 R0, R0, 0x1f, RZ ;  /* 0x0000001f00007819 */ /* 0x000fc800000006ff */
[----:B------:R-:W0:Y:S02]  /*26240*/  SYNCS.PHASECHK.TRANS64.TRYWAIT P0, [R5+URZ+0x13220], R0 ;  /* 0x01322000050075a7 */ /* 0x000e24000800017f */
[----:B0-----:R-:W-:Y:S05]  /*26250*/  @!P0 BRA `(.L_x_1694) ;  /* 0x0000004000148947 */ /* 0x001fea0003800000 */
.L_x_1846:
[----:B------:R-:W-:Y:S05]  /*26260*/  BSYNC B0 ;  /* 0x0000000000007941 */ /* 0x000fea0003800000 */
.L_x_1693:
[----:B------:R-:W-:-:S03]  /*26270*/  UMOV UR4, 0xffffffff ;  /* 0xffffffff00047882 */ /* 0x000fc60000000000 */
[----:B------:R-:W-:Y:S05]  /*26280*/  BRA.DIV UR4, `(.L_x_1695) ;  /* 0x00000042041c7947 */ /* 0x000fea000b800000 */
[----:B0-----:R-:W0:Y:S02]  /*26290*/  S2R R0, SR_TID.X ;  /* 0x0000000000007919 */ /* 0x001e240000002100 */
[----:B0-----:R-:W-:-:S04]  /*262a0*/  SHF.R.U32.HI R0, RZ, 0x5, R0 ;  /* 0x00000005ff007819 */ /* 0x001fc80000011600 */
[----:B------:R-:W-:-:S05]  /*262b0*/  LOP3.LUT R0, R0, 0x3, RZ, 0xc0, !PT ;  /* 0x0000000300007812 */ /* 0x000fca00078ec0ff */
[----:B------:R0:W2:Y:S02]  /*262c0*/  SHFL.IDX PT, R14, R0, RZ, 0x1f ;  /* 0x00001fff000e7589 */ /* 0x0000a400000e0000 */
.L_x_1849:
[----:B--2---:R-:W-:-:S13]  /*262d0*/  ISETP.NE.AND P0, PT, R14, RZ, PT ;  /* 0x000000ff0e00720c */ /* 0x004fda0003f05270 */
[----:B------:R-:W-:Y:S05]  /*262e0*/  @P0 BRA `(.L_x_1364) ;  /* 0x0000000000b40947 */ /* 0x000fea0003800000 */
[----:B------:R-:W-:-:S03]  /*262f0*/  UMOV UR4, 0xffffffff ;  /* 0xffffffff00047882 */ /* 0x000fc60000000000 */
[----:B------:R-:W-:Y:S05]  /*26300*/  BRA.DIV UR4, `(.L_x_1696) ;  /* 0x0000004204307947 */ /* 0x000fea000b800000 */
[----:B------:R-:W-:-:S13]  /*26310*/  ELECT P6, URZ, PT ;  /* 0x00000000003f782f */ /* 0x000fda00038c0000 */
.L_x_1852:
[----:B------:R-:W-:Y:S05]  /*26320*/  @!P6 BRA `(.L_x_1364) ;  /* 0x0000000000a4e947 */ /* 0x000fea0003800000 */
[----:B0-----:R-:W2:Y:S02]  /*26330*/  LDL.LU R0, [R1+0x30] ;  /* 0x0000300001007983 */ /* 0x001ea40000300800 */
[----:B--2---:R-:W-:-:S04]  /*26340*/  LOP3.LUT R0, R0, 0x2, RZ, 0xfc, !PT ;  /* 0x0000000200007812 */ /* 0x004fc800078efcff */
[----:B------:R-:W-:-:S13]  /*26350*/  ISETP.NE.AND P0, PT, R0, 0x3, PT ;  /* 0x000000030000780c */ /* 0x000fda0003f05270 */
[----:B------:R-:W-:Y:S05]  /*26360*/  @!P0 BRA `(.L_x_1697) ;  /* 0x0000000000048947 */ /* 0x000fea0003800000 */
[----:B------:R-:W-:Y:S01]  /*26370*/  BPT.TRAP 0x1 ;  /* 0x000000040000795c */ /* 0x000fe20000300000 */
.L_x_1697:
[----:B------:R-:W2:Y:S04]  /*26380*/  LDL R2, [R1+0x10] ;  /* 0x0000100001027983 */ /* 0x000ea80000100800 */
[----:B------:R-:W3:Y:S01]  /*26390*/  LDL.LU R0, [R1] ;  /* 0x0000000001007983 */ /* 0x000ee20000300800 */
[----:B--2---:R-:W-:Y:S01]  /*263a0*/  SHF.L.U32 R3, R2, 0x1f, RZ ;  /* 0x0000001f02037819 */ /* 0x004fe200000006ff */
[C---:B---3--:R-:W-:Y:S02]  /*263b0*/  IMAD R4, R0.reuse, 0x8, R5 ;  /* 0x0000000800047824 */ /* 0x048fe400078e0205 */
[----:B------:R-:W-:Y:S02]  /*263c0*/  VIADD R0, R0, 0x1 ;  /* 0x0000000100007836 */ /* 0x000fe40000000000 */
[----:B------:R-:W0:Y:S03]  /*263d0*/  SYNCS.PHASECHK.TRANS64.TRYWAIT P1, [R4+URZ+0x13240], R3 ;  /* 0x01324003040075a7 */ /* 0x000e26000802017f */
[----:B------:R-:W-:-:S04]  /*263e0*/  ISETP.NE.AND P2, PT, R0, 0x2, PT ;  /* 0x000000020000780c */ /* 0x000fc80003f45270 */
[----:B------:R-:W-:Y:S01]  /*263f0*/  SEL R2, RZ, 0x1, P2 ;  /* 0x00000001ff027807 */ /* 0x000fe20001000000 */
[----:B0-----:R-:W-:Y:S08]  /*26400*/  @!P1 BRA `(.L_x_1698) ;  /* 0x0000004000109947 */ /* 0x001ff00003800000 */
.L_x_1853:
[----:B------:R-:W2:Y:S01]  /*26410*/  LDL.LU R6, [R1+0x10] ;  /* 0x0000100001067983 */ /* 0x000ea20000300800 */
[----:B------:R-:W-:Y:S02]  /*26420*/  SEL R0, R0, RZ, P2 ;  /* 0x000000ff00007207 */ /* 0x000fe40001000000 */
[----:B--2---:R-:W-:Y:S01]  /*26430*/  LOP3.LUT R2, R6, R2, RZ, 0x3c, !PT ;  /* 0x0000000206027212 */ /* 0x004fe200078e3cff */
[----:B------:R-:W-:Y:S06]  /*26440*/  @!P0 BRA `(.L_x_1699) ;  /* 0x0000000000048947 */ /* 0x000fec0003800000 */
[----:B------:R-:W-:Y:S01]  /*26450*/  BPT.TRAP 0x1 ;  /* 0x000000040000795c */ /* 0x000fe20000300000 */
.L_x_1699:
[----:B------:R-:W-:Y:S01]  /*26460*/  IMAD R5, R0, 0x8, R5 ;  /* 0x0000000800057824 */ /* 0x000fe200078e0205 */
[----:B------:R-:W-:-:S04]  /*26470*/  SHF.L.U32 R0, R2, 0x1f, RZ ;  /* 0x0000001f02007819 */ /* 0x000fc800000006ff */
[----:B------:R-:W2:Y:S02]  /*26480*/  SYNCS.PHASECHK.TRANS64.TRYWAIT P1, [R5+URZ+0x13240], R0 ;  /* 0x01324000050075a7 */ /* 0x000ea4000802017f */
[----:B--2---:R-:W-:Y:S05]  /*26490*/  @!P1 BRA `(.L_x_1700) ;  /* 0x0000004000009947 */ /* 0x004fea0003800000 */
.L_x_1854:
[----:B------:R-:W-:Y:S05]  /*264a0*/  @!P0 BRA `(.L_x_1701) ;  /* 0x0000000000048947 */ /* 0x000fea0003800000 */
[----:B------:R-:W-:Y:S01]  /*264b0*/  BPT.TRAP 0x1 ;  /* 0x000000040000795c */ /* 0x000fe20000300000 */
.L_x_1701:
[----:B------:R-:W3:Y:S02]  /*264c0*/  SYNCS.PHASECHK.TRANS64.TRYWAIT P1, [R4+URZ+0x13260], R3 ;  /* 0x01326003040075a7 */ /* 0x000ee4000802017f */
[----:B---3--:R-:W-:Y:S05]  /*264d0*/  @!P1 BRA `(.L_x_1702) ;  /* 0x0000004000049947 */ /* 0x008fea0003800000 */
.L_x_1855:
[----:B------:R-:W-:Y:S05]  /*264e0*/  @!P0 BRA `(.L_x_1703) ;  /* 0x0000000000048947 */ /* 0x000fea0003800000 */
[----:B------:R-:W-:Y:S01]  /*264f0*/  BPT.TRAP 0x1 ;  /* 0x000000040000795c */ /* 0x000fe20000300000 */
.L_x_1703:
[----:B------:R-:W4:Y:S02]  /*26500*/  SYNCS.PHASECHK.TRANS64.TRYWAIT P1, [R5+URZ+0x13260], R0 ;  /* 0x01326000050075a7 */ /* 0x000f24000802017f */
[----:B----4-:R-:W-:Y:S05]  /*26510*/  @!P1 BRA `(.L_x_1704) ;  /* 0x0000004000089947 */ /* 0x010fea0003800000 */
.L_x_1856:
[----:B------:R-:W-:Y:S05]  /*26520*/  @!P0 BRA `(.L_x_1705) ;  /* 0x0000000000048947 */ /* 0x000fea0003800000 */
[----:B------:R-:W-:Y:S01]  /*26530*/  BPT.TRAP 0x1 ;  /* 0x000000040000795c */ /* 0x000fe20000300000 */
.L_x_1705:
[----:B------:R-:W0:Y:S02]  /*26540*/  SYNCS.PHASECHK.TRANS64.TRYWAIT P1, [R4+URZ+0x13280], R3 ;  /* 0x01328003040075a7 */ /* 0x000e24000802017f */
[----:B0-----:R-:W-:Y:S05]  /*26550*/  @!P1 BRA `(.L_x_1706) ;  /* 0x00000040000c9947 */ /* 0x001fea0003800000 */
.L_x_1857:
[----:B------:R-:W-:Y:S05]  /*26560*/  @!P0 BRA `(.L_x_1707) ;  /* 0x0000000000048947 */ /* 0x000fea0003800000 */
[----:B------:R-:W-:Y:S01]  /*26570*/  BPT.TRAP 0x1 ;  /* 0x000000040000795c */ /* 0x000fe20000300000 */
.L_x_1707:
[----:B------:R0:W0:Y:S02]  /*26580*/  SYNCS.PHASECHK.TRANS64.TRYWAIT P0, [R5+URZ+0x13280], R0 ;  /* 0x01328000050075a7 */ /* 0x000024000800017f */
[----:B0-----:R-:W-:Y:S05]  /*26590*/  @!P0 NANOSLEEP.SYNCS 0x989680 ;  /* 0x009896800000895d */ /* 0x001fea0003900000 */
[----:B------:R-:W0:Y:S02]  /*265a0*/  @!P0 SYNCS.PHASECHK.TRANS64 P0, [R5+URZ+0x13280], R0 ;  /* 0x01328000050085a7 */ /* 0x000e24000800007f */
[----:B0-----:R-:W-:Y:S05]  /*265b0*/  @!P0 BRA `(.L_x_1707) ;  /* 0xfffffffc00f08947 */ /* 0x001fea000383ffff */
.L_x_1364:
[----:B------:R-:W-:Y:S05]  /*265c0*/  BSYNC B8 ;  /* 0x0000000000087941 */ /* 0x000fea0003800000 */
.L_x_1361:
[----:B------:R-:W-:Y:S05]  /*265d0*/  EXIT ;  /* 0x000000000000794d */ /* 0x000fea0003800000 */
.L_x_1390:
[----:B-1----:R1:W2:Y:S02]  /*265e0*/  SYNCS.PHASECHK.TRANS64.TRYWAIT P5, [R50+URZ+0x13290], R75 ;  /* 0x0132904b320075a7 */ /* 0x0022a400080a017f */
[----:B--2---:R-:W-:Y:S05]  /*265f0*/  @!P5 NANOSLEEP.SYNCS 0x989680 ;  /* 0x009896800000d95d */ /* 0x004fea0003900000 */
[----:B------:R-:W2:Y:S02]  /*26600*/  @!P5 SYNCS.PHASECHK.TRANS64 P5, [R50+URZ+0x13290], R75 ;  /* 0x0132904b3200d5a7 */ /* 0x000ea400080a007f */
[----:B--2---:R-:W-:Y:S05]  /*26610*/  @!P5 BRA `(.L_x_1390) ;  /* 0xfffffffc00f0d947 */ /* 0x004fea000383ffff */
[----:B------:R-:W-:Y:S05]  /*26620*/  BRA `(.L_x_1708) ;  /* 0xfffffdc400747947 */ /* 0x000fea000383ffff */
.L_x_1391:
[----:B------:R-:W-:Y:S01]  /*26630*/  BSSY B1, `(.L_x_1709) ;  /* 0x0000007000017945 */ /* 0x000fe20003800000 */
[----:B------:R-:W-:Y:S02]  /*26640*/  IMAD.MOV.U32 R12, RZ, RZ, RZ ;  /* 0x000000ffff0c7224 */ /* 0x000fe400078e00ff */
[----:B------:R-:W-:Y:S02]  /*26650*/  IMAD.MOV.U32 R11, RZ, RZ, 0x1e1f ;  /* 0x00001e1fff0b7424 */ /* 0x000fe400078e00ff */
[----:B------:R-:W-:-:S07]  /*26660*/  IMAD.MOV.U32 R15, RZ, RZ, -0x1 ;  /* 0xffffffffff0f7424 */ /* 0x000fce00078e00ff */
[----:B01----:R-:W-:Y:S05]  /*26670*/  WARPSYNC.COLLECTIVE R15, `(.L_x_1710) ;  /* 0x000000000f087348 */ /* 0x003fea0003c00000 */
[----:B------:R2:W3:Y:S02]  /*26680*/  SHFL.IDX P6, R14, R13, R12, R11 ;  /* 0x0000000c0d0e7389 */ /* 0x0004e400000c000b */
[----:B0123--:R-:W-:Y:S01]  /*26690*/  ENDCOLLECTIVE ;  /* 0x000000000000791b */ /* 0x00ffe20003800000 */
.L_x_1710:
[----:B------:R-:W-:Y:S05]  /*266a0*/  BSYNC B1 ;  /* 0x0000000000017941 */ /* 0x000fea0003800000 */
.L_x_1709:
        /* <DEDUP_REMOVED lines=8> */
.L_x_1711:
[----:B------:R-:W-:Y:S05]  /*26730*/  BRA `(.L_x_1712) ;  /* 0xfffffdc400447947 */ /* 0x000fea000383ffff */
.L_x_1401:
[----:B0-----:R0:W1:Y:S02]  /*26740*/  SYNCS.PHASECHK.TRANS64.TRYWAIT P6, [R50+URZ+0x13290], R75 ;  /* 0x0132904b320075a7 */ /* 0x00106400080c017f */
[----:B-1----:R-:W-:Y:S05]  /*26750*/  @!P6 NANOSLEEP.SYNCS 0x989680 ;  /* 0x009896800000e95d */ /* 0x002fea0003900000 */
[----:B------:R-:W1:Y:S02]  /*26760*/  @!P6 SYNCS.PHASECHK.TRANS64 P6, [R50+URZ+0x13290], R75 ;  /* 0x0132904b3200e5a7 */ /* 0x000e6400080c007f */
[----:B-1----:R-:W-:Y:S05]  /*26770*/  @!P6 BRA `(.L_x_1401) ;  /* 0xfffffffc00f0e947 */ /* 0x002fea000383ffff */
[----:B------:R-:W-:Y:S05]  /*26780*/  BRA `(.L_x_1713) ;  /* 0xfffffdd400787947 */ /* 0x000fea000383ffff */
.L_x_1402:
[----:B------:R-:W-:Y:S01]  /*26790*/  BSSY B1, `(.L_x_1714) ;  /* 0x0000007000017945 */ /* 0x000fe20003800000 */
[----:B------:R-:W-:Y:S02]  /*267a0*/  IMAD.MOV.U32 R12, RZ, RZ, RZ ;  /* 0x000000ffff0c7224 */ /* 0x000fe400078e00ff */
[----:B------:R-:W-:Y:S02]  /*267b0*/  IMAD.MOV.U32 R11, RZ, RZ, 0x1e1f ;  /* 0x00001e1fff0b7424 */ /* 0x000fe400078e00ff */
[----:B------:R-:W-:-:S07]  /*267c0*/  IMAD.MOV.U32 R15, RZ, RZ, -0x1 ;  /* 0xffffffffff0f7424 */ /* 0x000fce00078e00ff */
[----:B0-----:R-:W-:Y:S05]  /*267d0*/  WARPSYNC.COLLECTIVE R15, `(.L_x_1715) ;  /* 0x000000000f087348 */ /* 0x001fea0003c00000 */
[----:B------:R1:W2:Y:S02]  /*267e0*/  SHFL.IDX P6, R14, R13, R12, R11 ;  /* 0x0000000c0d0e7389 */ /* 0x0002a400000c000b */
[----:B012---:R-:W-:Y:S01]  /*267f0*/  ENDCOLLECTIVE ;  /* 0x000000000000791b */ /* 0x007fe20003800000 */
.L_x_1715:
[----:B------:R-:W-:Y:S05]  /*26800*/  BSYNC B1 ;  /* 0x0000000000017941 */ /* 0x000fea0003800000 */
.L_x_1714:
        /* <DEDUP_REMOVED lines=8> */
.L_x_1716:
[----:B------:R-:W-:Y:S05]  /*26890*/  BRA `(.L_x_1717) ;  /* 0xfffffdd400487947 */ /* 0x000fea000383ffff */
.L_x_1407:
[----:B0-----:R0:W1:Y:S02]  /*268a0*/  SYNCS.PHASECHK.TRANS64.TRYWAIT P3, [R50+URZ+0x13290], R75 ;  /* 0x0132904b320075a7 */ /* 0x001064000806017f */
[----:B-1----:R-:W-:Y:S05]  /*268b0*/  @!P3 NANOSLEEP.SYNCS 0x989680 ;  /* 0x009896800000b95d */ /* 0x002fea0003900000 */
[----:B------:R-:W1:Y:S02]  /*268c0*/  @!P3 SYNCS.PHASECHK.TRANS64 P3, [R50+URZ+0x13290], R75 ;  /* 0x0132904b3200b5a7 */ /* 0x000e64000806007f */
[----:B-1----:R-:W-:Y:S05]  /*268d0*/  @!P3 BRA `(.L_x_1407) ;  /* 0xfffffffc00f0b947 */ /* 0x002fea000383ffff */
[----:B------:R-:W-:Y:S05]  /*268e0*/  BRA `(.L_x_1718) ;  /* 0xfffffde400187947 */ /* 0x000fea000383ffff */
.L_x_1408:
[----:B------:R-:W-:Y:S01]  /*268f0*/  BSSY B1, `(.L_x_1719) ;  /* 0x0000007000017945 */ /* 0x000fe20003800000 */
[----:B------:R-:W-:Y:S02]  /*26900*/  IMAD.MOV.U32 R12, RZ, RZ, RZ ;  /* 0x000000ffff0c7224 */ /* 0x000fe400078e00ff */
[----:B------:R-:W-:Y:S02]  /*26910*/  IMAD.MOV.U32 R11, RZ, RZ, 0x1e1f ;  /* 0x00001e1fff0b7424 */ /* 0x000fe400078e00ff */
[----:B------:R-:W-:-:S07]  /*26920*/  IMAD.MOV.U32 R15, RZ, RZ, -0x1 ;  /* 0xffffffffff0f7424 */ /* 0x000fce00078e00ff */
[----:B0-----:R-:W-:Y:S05]  /*26930*/  WARPSYNC.COLLECTIVE R15, `(.L_x_1720) ;  /* 0x000000000f087348 */ /* 0x001fea0003c00000 */
[----:B------:R1:W2:Y:S02]  /*26940*/  SHFL.IDX P6, R14, R13, R12, R11 ;  /* 0x0000000c0d0e7389 */ /* 0x0002a400000c000b */
[----:B012---:R-:W-:Y:S01]  /*26950*/  ENDCOLLECTIVE ;  /* 0x000000000000791b */ /* 0x007fe20003800000 */
.L_x_1720:
[----:B------:R-:W-:Y:S05]  /*26960*/  BSYNC B1 ;  /* 0x0000000000017941 */ /* 0x000fea0003800000 */
.L_x_1719:
        /* <DEDUP_REMOVED lines=8> */
.L_x_1721:
[----:B------:R-:W-:Y:S05]  /*269f0*/  BRA `(.L_x_1722) ;  /* 0xfffffde400507947 */ /* 0x000fea000383ffff */
.L_x_1412:
[----:B-1----:R1:W0:Y:S02]  /*26a00*/  SYNCS.PHASECHK.TRANS64.TRYWAIT P4, [R50+URZ+0x132b0], R75 ;  /* 0x0132b04b320075a7 */ /* 0x002224000808017f */
[----:B0-----:R-:W-:Y:S05]  /*26a10*/  @!P4 NANOSLEEP.SYNCS 0x989680 ;  /* 0x009896800000c95d */ /* 0x001fea0003900000 */
[----:B------:R-:W0:Y:S02]  /*26a20*/  @!P4 SYNCS.PHASECHK.TRANS64 P4, [R50+URZ+0x132b0], R75 ;  /* 0x0132b04b3200c5a7 */ /* 0x000e24000808007f */
[----:B0-----:R-:W-:Y:S05]  /*26a30*/  @!P4 BRA `(.L_x_1412) ;  /* 0xfffffffc00f0c947 */ /* 0x001fea000383ffff */
[----:B------:R-:W-:Y:S05]  /*26a40*/  BRA `(.L_x_1723) ;  /* 0xfffffde400c87947 */ /* 0x000fea000383ffff */
.L_x_1440:
[----:B------:R-:W-:Y:S01]  /*26a50*/  BSSY B1, `(.L_x_1724) ;  /* 0x0000007000017945 */ /* 0x000fe20003800000 */
[----:B------:R-:W-:Y:S02]  /*26a60*/  IMAD.MOV.U32 R12, RZ, RZ, RZ ;  /* 0x000000ffff0c7224 */ /* 0x000fe400078e00ff */
[----:B------:R-:W-:Y:S02]  /*26a70*/  IMAD.MOV.U32 R11, RZ, RZ, 0x1e1f ;  /* 0x00001e1fff0b7424 */ /* 0x000fe400078e00ff */
[----:B------:R-:W-:-:S07]  /*26a80*/  IMAD.MOV.U32 R15, RZ, RZ, -0x1 ;  /* 0xffffffffff0f7424 */ /* 0x000fce00078e00ff */
[----:B------:R-:W-:Y:S05]  /*26a90*/  WARPSYNC.COLLECTIVE R15, `(.L_x_1725) ;  /* 0x000000000f087348 */ /* 0x000fea0003c00000 */
[----:B------:R0:W1:Y:S02]  /*26aa0*/  SHFL.IDX P6, R14, R13, R12, R11 ;  /* 0x0000000c0d0e7389 */ /* 0x00006400000c000b */
[----:B01----:R-:W-:Y:S01]  /*26ab0*/  ENDCOLLECTIVE ;  /* 0x000000000000791b */ /* 0x003fe20003800000 */
.L_x_1725:
[----:B------:R-:W-:Y:S05]  /*26ac0*/  BSYNC B1 ;  /* 0x0000000000017941 */ /* 0x000fea0003800000 */
.L_x_1724:
        /* <DEDUP_REMOVED lines=8> */
.L_x_1726:
[----:B------:R-:W-:Y:S02]  /*26b50*/  IMAD.MOV.U32 R13, RZ, RZ, R4 ;  /* 0x000000ffff0d7224 */ /* 0x000fe400078e0004 */
[----:B------:R-:W-:-:S07]  /*26b60*/  IMAD.MOV.U32 R3, RZ, RZ, R14 ;  /* 0x000000ffff037224 */ /* 0x000fce00078e000e */
[----:B------:R-:W-:Y:S05]  /*26b70*/  WARPSYNC.COLLECTIVE R15, `(.L_x_1727) ;  /* 0x000000000f087348 */ /* 0x000fea0003c00000 */
[----:B------:R0:W1:Y:S02]  /*26b80*/  SHFL.IDX P6, R14, R13, R12, R11 ;  /* 0x0000000c0d0e7389 */ /* 0x00006400000c000b */
[----:B01----:R-:W-:Y:S01]  /*26b90*/  ENDCOLLECTIVE ;  /* 0x000000000000791b */ /* 0x003fe20003800000 */
.L_x_1727:
[----:B------:R-:W-:Y:S02]  /*26ba0*/  IMAD.MOV.U32 R13, RZ, RZ, R5 ;  /* 0x000000ffff0d7224 */ /* 0x000fe400078e0005 */
[----:B------:R-:W-:-:S07]  /*26bb0*/  IMAD.MOV.U32 R4, RZ, RZ, R14 ;  /* 0x000000ffff047224 */ /* 0x000fce00078e000e */
[----:B------:R-:W-:Y:S05]  /*26bc0*/  WARPSYNC.COLLECTIVE R15, `(.L_x_1728) ;  /* 0x000000000f087348 */ /* 0x000fea0003c00000 */
[----:B------:R0:W1:Y:S02]  /*26bd0*/  SHFL.IDX P6, R14, R13, R12, R11 ;  /* 0x0000000c0d0e7389 */ /* 0x00006400000c000b */
[----:B01----:R-:W-:Y:S01]  /*26be0*/  ENDCOLLECTIVE ;  /* 0x000000000000791b */ /* 0x003fe20003800000 */
.L_x_1728:
[----:B------:R-:W-:Y:S05]  /*26bf0*/  BRA `(.L_x_1729) ;  /* 0xfffffdfc002c7947 */ /* 0x000fea000383ffff */
.L_x_1444:
[----:B-1----:R1:W2:Y:S02]  /*26c00*/  SYNCS.PHASECHK.TRANS64.TRYWAIT P0, [R22+URZ+0x13200], R5 ;  /* 0x01320005160075a7 */ /* 0x0022a4000800017f */
[----:B--2---:R-:W-:Y:S05]  /*26c10*/  @!P0 NANOSLEEP.SYNCS 0x989680 ;  /* 0x009896800000895d */ /* 0x004fea0003900000 */
[----:B------:R-:W2:Y:S02]  /*26c20*/  @!P0 SYNCS.PHASECHK.TRANS64 P0, [R22+URZ+0x13200], R5 ;  /* 0x01320005160085a7 */ /* 0x000ea4000800007f */
[----:B--2---:R-:W-:Y:S05]  /*26c30*/  @!P0 BRA `(.L_x_1444) ;  /* 0xfffffffc00f08947 */ /* 0x004fea000383ffff */
[----:B------:R-:W-:Y:S05]  /*26c40*/  BRA `(.L_x_1730) ;  /* 0xfffffdfc00c47947 */ /* 0x000fea000383ffff */
.L_x_1448:
[----:B------:R-:W-:Y:S01]  /*26c50*/  BSSY B1, `(.L_x_1731) ;  /* 0x0000007000017945 */ /* 0x000fe20003800000 */
[----:B------:R-:W-:Y:S02]  /*26c60*/  IMAD.MOV.U32 R12, RZ, RZ, RZ ;  /* 0x000000ffff0c7224 */ /* 0x000fe400078e00ff */
[----:B------:R-:W-:Y:S02]  /*26c70*/  IMAD.MOV.U32 R11, RZ, RZ, 0x1e1f ;  /* 0x00001e1fff0b7424 */ /* 0x000fe400078e00ff */
[----:B------:R-:W-:-:S07]  /*26c80*/  IMAD.MOV.U32 R15, RZ, RZ, -0x1 ;  /* 0xffffffffff0f7424 */ /* 0x000fce00078e00ff */
[----:B------:R-:W-:Y:S05]  /*26c90*/  WARPSYNC.COLLECTIVE R15, `(.L_x_1732) ;  /* 0x000000000f087348 */ /* 0x000fea0003c00000 */
[----:B------:R0:W1:Y:S02]  /*26ca0*/  SHFL.IDX P6, R14, R13, R12, R11 ;  /* 0x0000000c0d0e7389 */ /* 0x00006400000c000b */
[----:B01----:R-:W-:Y:S01]  /*26cb0*/  ENDCOLLECTIVE ;  /* 0x000000000000791b */ /* 0x003fe20003800000 */
.L_x_1732:
[----:B------:R-:W-:Y:S05]  /*26cc0*/  BSYNC B1 ;  /* 0x0000000000017941 */ /* 0x000fea0003800000 */
.L_x_1731:
        /* <DEDUP_REMOVED lines=8> */
.L_x_1733:
[----:B------:R-:W-:Y:S02]  /*26d50*/  IMAD.MOV.U32 R13, RZ, RZ, R7 ;  /* 0x000000ffff0d7224 */ /* 0x000fe400078e0007 */
[----:B------:R-:W-:-:S07]  /*26d60*/  IMAD.MOV.U32 R5, RZ, RZ, R14 ;  /* 0x000000ffff057224 */ /* 0x000fce00078e000e */
[----:B------:R-:W-:Y:S05]  /*26d70*/  WARPSYNC.COLLECTIVE R15, `(.L_x_1734) ;  /* 0x000000000f087348 */ /* 0x000fea0003c00000 */
[----:B------:R0:W1:Y:S02]  /*26d80*/  SHFL.IDX P6, R14, R13, R12, R11 ;  /* 0x0000000c0d0e7389 */ /* 0x00006400000c000b */
[----:B01----:R-:W-:Y:S01]  /*26d90*/  ENDCOLLECTIVE ;  /* 0x000000000000791b */ /* 0x003fe20003800000 */
.L_x_1734:
[----:B------:R-:W-:Y:S02]  /*26da0*/  IMAD.MOV.U32 R13, RZ, RZ, R0 ;  /* 0x000000ffff0d7224 */ /* 0x000fe400078e0000 */
[----:B------:R-:W-:-:S07]  /*26db0*/  IMAD.MOV.U32 R7, RZ, RZ, R14 ;  /* 0x000000ffff077224 */ /* 0x000fce00078e000e */
[----:B------:R-:W-:Y:S05]  /*26dc0*/  WARPSYNC.COLLECTIVE R15, `(.L_x_1735) ;  /* 0x000000000f087348 */ /* 0x000fea0003c00000 */
[----:B------:R0:W1:Y:S02]  /*26dd0*/  SHFL.IDX P6, R14, R13, R12, R11 ;  /* 0x0000000c0d0e7389 */ /* 0x00006400000c000b */
[----:B01----:R-:W-:Y:S01]  /*26de0*/  ENDCOLLECTIVE ;  /* 0x000000000000791b */ /* 0x003fe20003800000 */
.L_x_1735:
[----:B------:R-:W-:Y:S05]  /*26df0*/  BRA `(.L_x_1736) ;  /* 0xfffffe0c00d87947 */ /* 0x000fea000383ffff */
.L_x_1452:
[----:B0-----:R0:W1:Y:S02]  /*26e00*/  SYNCS.PHASECHK.TRANS64.TRYWAIT P1, [R22+URZ+0x13200], R13 ;  /* 0x0132000d160075a7 */ /* 0x001064000802017f */
[----:B-1----:R-:W-:Y:S05]  /*26e10*/  @!P1 NANOSLEEP.SYNCS 0x989680 ;  /* 0x009896800000995d */ /* 0x002fea0003900000 */
[----:B------:R-:W1:Y:S02]  /*26e20*/  @!P1 SYNCS.PHASECHK.TRANS64 P1, [R22+URZ+0x13200], R13 ;  /* 0x0132000d160095a7 */ /* 0x000e64000802007f */
[----:B-1----:R-:W-:Y:S05]  /*26e30*/  @!P1 BRA `(.L_x_1452) ;  /* 0xfffffffc00f09947 */ /* 0x002fea000383ffff */
[----:B------:R-:W-:Y:S05]  /*26e40*/  BRA `(.L_x_1737) ;  /* 0xfffffe1000607947 */ /* 0x000fea000383ffff */
.L_x_1456:
[----:B-1----:R1:W3:Y:S02]  /*26e50*/  SYNCS.PHASECHK.TRANS64.TRYWAIT P1, [R12+URZ+0x13230], R3 ;  /* 0x013230030c0075a7 */ /* 0x0022e4000802017f */
[----:B---3--:R-:W-:Y:S05]  /*26e60*/  @!P1 NANOSLEEP.SYNCS 0x989680 ;  /* 0x009896800000995d */ /* 0x008fea0003900000 */
[----:B------:R-:W3:Y:S02]  /*26e70*/  @!P1 SYNCS.PHASECHK.TRANS64 P1, [R12+URZ+0x13230], R3 ;  /* 0x013230030c0095a7 */ /* 0x000ee4000802007f */
[----:B---3--:R-:W-:Y:S05]  /*26e80*/  @!P1 BRA `(.L_x_1456) ;  /* 0xfffffffc00f09947 */ /* 0x008fea000383ffff */
[----:B------:R-:W-:Y:S05]  /*26e90*/  BRA `(.L_x_1455) ;  /* 0xfffffe2000b47947 */ /* 0x000fea000383ffff */
.L_x_1477:
[----:B0-----:R0:W2:Y:S02]  /*26ea0*/  SYNCS.PHASECHK.TRANS64.TRYWAIT P1, [R0+URZ+0x13230], R13 ;  /* 0x0132300d000075a7 */ /* 0x0010a4000802017f */
[----:B--2---:R-:W-:Y:S05]  /*26eb0*/  @!P1 NANOSLEEP.SYNCS 0x989680 ;  /* 0x009896800000995d */ /* 0x004fea0003900000 */
[----:B------:R-:W2:Y:S02]  /*26ec0*/  @!P1 SYNCS.PHASECHK.TRANS64 P1, [R0+URZ+0x13230], R13 ;  /* 0x0132300d000095a7 */ /* 0x000ea4000802007f */
[----:B--2---:R-:W-:Y:S05]  /*26ed0*/  @!P1 BRA `(.L_x_1477) ;  /* 0xfffffffc00f09947 */ /* 0x004fea000383ffff */
[----:B------:R-:W-:Y:S05]  /*26ee0*/  BRA `(.L_x_1476) ;  /* 0xfffffe6c00447947 */ /* 0x000fea000383ffff */
.L_x_1482:
[----:B-1----:R1:W2:Y:S02]  /*26ef0*/  SYNCS.PHASECHK.TRANS64.TRYWAIT P1, [R20+URZ+0x13250], R12 ;  /* 0x0132500c140075a7 */ /* 0x0022a4000802017f */
[----:B--2---:R-:W-:Y:S05]  /*26f00*/  @!P1 NANOSLEEP.SYNCS 0x989680 ;  /* 0x009896800000995d */ /* 0x004fea0003900000 */
[----:B------:R-:W2:Y:S02]  /*26f10*/  @!P1 SYNCS.PHASECHK.TRANS64 P1, [R20+URZ+0x13250], R12 ;  /* 0x0132500c140095a7 */ /* 0x000ea4000802007f */
[----:B--2---:R-:W-:Y:S05]  /*26f20*/  @!P1 BRA `(.L_x_1482) ;  /* 0xfffffffc00f09947 */ /* 0x004fea000383ffff */
[----:B------:R-:W-:Y:S05]  /*26f30*/  BRA `(.L_x_1481) ;  /* 0xfffffe7000b47947 */ /* 0x000fea000383ffff */
.L_x_1504:
[----:B-1----:R1:W2:Y:S02]  /*26f40*/  SYNCS.PHASECHK.TRANS64.TRYWAIT P1, [R0+URZ+0x13230], R3 ;  /* 0x01323003000075a7 */ /* 0x0022a4000802017f */
[----:B--2---:R-:W-:Y:S05]  /*26f50*/  @!P1 NANOSLEEP.SYNCS 0x989680 ;  /* 0x009896800000995d */ /* 0x004fea0003900000 */
[----:B------:R-:W2:Y:S02]  /*26f60*/  @!P1 SYNCS.PHASECHK.TRANS64 P1, [R0+URZ+0x13230], R3 ;  /* 0x01323003000095a7 */ /* 0x000ea4000802007f */
[----:B--2---:R-:W-:Y:S05]  /*26f70*/  @!P1 BRA `(.L_x_1504) ;  /* 0xfffffffc00f09947 */ /* 0x004fea000383ffff */
[----:B------:R-:W-:Y:S05]  /*26f80*/  BRA `(.L_x_1503) ;  /* 0xfffffebc00447947 */ /* 0x000fea000383ffff */
.L_x_1509:
[----:B-1----:R1:W2:Y:S02]  /*26f90*/  SYNCS.PHASECHK.TRANS64.TRYWAIT P1, [R15+URZ+0x13250], R3 ;  /* 0x013250030f0075a7 */ /* 0x0022a4000802017f */
[----:B--2---:R-:W-:Y:S05]  /*26fa0*/  @!P1 NANOSLEEP.SYNCS 0x989680 ;  /* 0x009896800000995d */ /* 0x004fea0003900000 */
[----:B------:R-:W2:Y:S02]  /*26fb0*/  @!P1 SYNCS.PHASECHK.TRANS64 P1, [R15+URZ+0x13250], R3 ;  /* 0x013250030f0095a7 */ /* 0x000ea4000802007f */
[----:B--2---:R-:W-:Y:S05]  /*26fc0*/  @!P1 BRA `(.L_x_1509) ;  /* 0xfffffffc00f09947 */ /* 0x004fea000383ffff */
[----:B------:R-:W-:Y:S05]  /*26fd0*/  BRA `(.L_x_1508) ;  /* 0xfffffec000b47947 */ /* 0x000fea000383ffff */
.L_x_1520:
[----:B--2---:R2:W3:Y:S02]  /*26fe0*/  SYNCS.PHASECHK.TRANS64.TRYWAIT P1, [R11+URZ+0x13230], R10 ;  /* 0x0132300a0b0075a7 */ /* 0x0044e4000802017f */
[----:B---3--:R-:W-:Y:S05]  /*26ff0*/  @!P1 NANOSLEEP.SYNCS 0x989680 ;  /* 0x009896800000995d */ /* 0x008fea0003900000 */
[----:B------:R-:W3:Y:S02]  /*27000*/  @!P1 SYNCS.PHASECHK.TRANS64 P1, [R11+URZ+0x13230], R10 ;  /* 0x0132300a0b0095a7 */ /* 0x000ee4000802007f */
[----:B---3--:R-:W-:Y:S05]  /*27010*/  @!P1 BRA `(.L_x_1520) ;  /* 0xfffffffc00f09947 */ /* 0x008fea000383ffff */
[----:B------:R-:W-:Y:S05]  /*27020*/  BRA `(.L_x_1519) ;  /* 0xfffffeec000c7947 */ /* 0x000fea000383ffff */
.L_x_1525:
[----:B--2---:R2:W3:Y:S02]  /*27030*/  SYNCS.PHASECHK.TRANS64.TRYWAIT P1, [R20+URZ+0x13250], R0 ;  /* 0x01325000140075a7 */ /* 0x0044e4000802017f */
[----:B---3--:R-:W-:Y:S05]  /*27040*/  @!P1 NANOSLEEP.SYNCS 0x989680 ;  /* 0x009896800000995d */ /* 0x008fea0003900000 */
[----:B------:R-:W3:Y:S02]  /*27050*/  @!P1 SYNCS.PHASECHK.TRANS64 P1, [R20+URZ+0x13250], R0 ;  /* 0x01325000140095a7 */ /* 0x000ee4000802007f */
[----:B---3--:R-:W-:Y:S05]  /*27060*/  @!P1 BRA `(.L_x_1525) ;  /* 0xfffffffc00f09947 */ /* 0x008fea000383ffff */
[----:B------:R-:W-:Y:S05]  /*27070*/  BRA `(.L_x_1524) ;  /* 0xfffffef0007c7947 */ /* 0x000fea000383ffff */
.L_x_1541:
[----:B---3--:R3:W4:Y:S02]  /*27080*/  SYNCS.PHASECHK.TRANS64.TRYWAIT P1, [R2+URZ+0x13250], R5 ;  /* 0x01325005020075a7 */ /* 0x008724000802017f */
[----:B----4-:R-:W-:Y:S05]  /*27090*/  @!P1 NANOSLEEP.SYNCS 0x989680 ;  /* 0x009896800000995d */ /* 0x010fea0003900000 */
[----:B------:R-:W4:Y:S02]  /*270a0*/  @!P1 SYNCS.PHASECHK.TRANS64 P1, [R2+URZ+0x13250], R5 ;  /* 0x01325005020095a7 */ /* 0x000f24000802007f */
[----:B----4-:R-:W-:Y:S05]  /*270b0*/  @!P1 BRA `(.L_x_1541) ;  /* 0xfffffffc00f09947 */ /* 0x010fea000383ffff */
[----:B------:R-:W-:Y:S05]  /*270c0*/  BRA `(.L_x_1540) ;  /* 0xffffff3800187947 */ /* 0x000fea000383ffff */
.L_x_1578:
[----:B------:R-:W0:Y:S01]  /*270d0*/  S2R R7, SR_TID.X ;  /* 0x0000000000077919 */ /* 0x000e220000002100 */
[----:B------:R-:W-:Y:S01]  /*270e0*/  BSSY B1, `(.L_x_1738) ;  /* 0x000000a000017945 */ /* 0x000fe20003800000 */
[----:B------:R-:W-:Y:S02]  /*270f0*/  IMAD.MOV.U32 R12, RZ, RZ, RZ ;  /* 0x000000ffff0c7224 */ /* 0x000fe400078e00ff */
[----:B-1----:R-:W-:Y:S02]  /*27100*/  IMAD.MOV.U32 R11, RZ, RZ, 0x1f ;  /* 0x0000001fff0b7424 */ /* 0x002fe400078e00ff */
[----:B------:R-:W-:Y:S01]  /*27110*/  IMAD.MOV.U32 R15, RZ, RZ, -0x1 ;  /* 0xffffffffff0f7424 */ /* 0x000fe200078e00ff */
[----:B0-----:R-:W-:-:S04]  /*27120*/  SHF.R.U32.HI R7, RZ, 0x5, R7 ;  /* 0x00000005ff077819 */ /* 0x001fc80000011607 */
[----:B------:R-:W-:-:S05]  /*27130*/  LOP3.LUT R7, R7, 0x3, RZ, 0xc0, !PT ;  /* 0x0000000307077812 */ /* 0x000fca00078ec0ff */
[----:B------:R-:W-:-:S07]  /*27140*/  IMAD.MOV.U32 R13, RZ, RZ, R7 ;  /* 0x000000ffff0d7224 */ /* 0x000fce00078e0007 */
[----:B------:R-:W-:Y:S05]  /*27150*/  WARPSYNC.COLLECTIVE R15, `(.L_x_1739) ;  /* 0x000000000f087348 */ /* 0x000fea0003c00000 */
[----:B------:R0:W1:Y:S02]  /*27160*/  SHFL.IDX P6, R14, R13, R12, R11 ;  /* 0x0000000c0d0e7389 */ /* 0x00006400000c000b */
[----:B01----:R-:W-:Y:S01]  /*27170*/  ENDCOLLECTIVE ;  /* 0x000000000000791b */ /* 0x003fe20003800000 */
.L_x_1739:
[----:B------:R-:W-:Y:S05]  /*27180*/  BSYNC B1 ;  /* 0x0000000000017941 */ /* 0x000fea0003800000 */
.L_x_1738:
[----:B------:R-:W-:Y:S05]  /*27190*/  BRA `(.L_x_1740) ;  /* 0xffffff8800dc7947 */ /* 0x000fea000383ffff */
.L_x_1580:
[----:B------:R-:W-:Y:S01]  /*271a0*/  BSSY B1, `(.L_x_1741) ;  /* 0x0000006000017945 */ /* 0x000fe20003800000 */
[----:B------:R-:W-:-:S07]  /*271b0*/  IMAD.MOV.U32 R15, RZ, RZ, -0x1 ;  /* 0xffffffffff0f7424 */ /* 0x000fce00078e00ff */
[----:B01----:R-:W-:Y:S05]  /*271c0*/  WARPSYNC.COLLECTIVE R15, `(.L_x_1742) ;  /* 0x000000000f0c7348 */ /* 0x003fea0003c00000 */
[----:B------:R-:W-:Y:S02]  /*271d0*/  ELECT P6, UR62, PT ;  /* 0x00000000003e782f */ /* 0x000fe400038c0000 */
[----:B------:R-:W-:Y:S01]  /*271e0*/  MOV R14, UR62 ;  /* 0x0000003e000e7c02 */ /* 0x000fe20008000f00 */
[----:B01----:R-:W-:Y:S10]  /*271f0*/  ENDCOLLECTIVE ;  /* 0x000000000000791b */ /* 0x003ff40003800000 */
.L_x_1742:
[----:B------:R-:W-:Y:S05]  /*27200*/  BSYNC B1 ;  /* 0x0000000000017941 */ /* 0x000fea0003800000 */
.L_x_1741:
[----:B------:R-:W-:Y:S05]  /*27210*/  BRA `(.L_x_1579) ;  /* 0xffffff8800d47947 */ /* 0x000fea000383ffff */
.L_x_1582:
[----:B0-----:R0:W2:Y:S02]  /*27220*/  SYNCS.PHASECHK.TRANS64.TRYWAIT P0, [R18+URZ+0x13220], R6 ;  /* 0x01322006120075a7 */ /* 0x0010a4000800017f */
[----:B--2---:R-:W-:Y:S05]  /*27230*/  @!P0 NANOSLEEP.SYNCS 0x989680 ;  /* 0x009896800000895d */ /* 0x004fea0003900000 */
[----:B------:R-:W2:Y:S02]  /*27240*/  @!P0 SYNCS.PHASECHK.TRANS64 P0, [R18+URZ+0x13220], R6 ;  /* 0x01322006120085a7 */ /* 0x000ea4000800007f */
[----:B--2---:R-:W-:Y:S05]  /*27250*/  @!P0 BRA `(.L_x_1582) ;  /* 0xfffffffc00f08947 */ /* 0x004fea000383ffff */
[----:B------:R-:W-:Y:S05]  /*27260*/  BRA `(.L_x_1743) ;  /* 0xffffff8800e47947 */ /* 0x000fea000383ffff */
.L_x_1586:
[----:B0-----:R0:W2:Y:S02]  /*27270*/  SYNCS.PHASECHK.TRANS64.TRYWAIT P0, [R6+URZ+0x132a0], R7 ;  /* 0x0132a007060075a7 */ /* 0x0010a4000800017f */
[----:B--2---:R-:W-:Y:S05]  /*27280*/  @!P0 NANOSLEEP.SYNCS 0x989680 ;  /* 0x009896800000895d */ /* 0x004fea0003900000 */
[----:B------:R-:W2:Y:S02]  /*27290*/  @!P0 SYNCS.PHASECHK.TRANS64 P0, [R6+URZ+0x132a0], R7 ;  /* 0x0132a007060085a7 */ /* 0x000ea4000800007f */
[----:B--2---:R-:W-:Y:S05]  /*272a0*/  @!P0 BRA `(.L_x_1586) ;  /* 0xfffffffc00f08947 */ /* 0x004fea000383ffff */
[----:B------:R-:W-:Y:S05]  /*272b0*/  BRA `(.L_x_1744) ;  /* 0xffffff8c00047947 */ /* 0x000fea000383ffff */
.L_x_1591:
[----:B-1----:R1:W2:Y:S02]  /*272c0*/  SYNCS.PHASECHK.TRANS64.TRYWAIT P0, [R6+URZ+0x132c0], R7 ;  /* 0x0132c007060075a7 */ /* 0x0022a4000800017f */
[----:B--2---:R-:W-:Y:S05]  /*272d0*/  @!P0 NANOSLEEP.SYNCS 0x989680 ;  /* 0x009896800000895d */ /* 0x004fea0003900000 */
[----:B------:R-:W2:Y:S02]  /*272e0*/  @!P0 SYNCS.PHASECHK.TRANS64 P0, [R6+URZ+0x132c0], R7 ;  /* 0x0132c007060085a7 */ /* 0x000ea4000800007f */
[----:B--2---:R-:W-:Y:S05]  /*272f0*/  @!P0 BRA `(.L_x_1591) ;  /* 0xfffffffc00f08947 */ /* 0x004fea000383ffff */
[----:B------:R-:W-:Y:S05]  /*27300*/  BRA `(.L_x_1745) ;  /* 0xffffff8c00847947 */ /* 0x000fea000383ffff */
.L_x_1598:
[----:B0-----:R0:W2:Y:S02]  /*27310*/  SYNCS.PHASECHK.TRANS64.TRYWAIT P1, [R6+URZ+0x132a0], R7 ;  /* 0x0132a007060075a7 */ /* 0x0010a4000802017f */
[----:B--2---:R-:W-:Y:S05]  /*27320*/  @!P1 NANOSLEEP.SYNCS 0x989680 ;  /* 0x009896800000995d */ /* 0x004fea0003900000 */
[----:B------:R-:W2:Y:S02]  /*27330*/  @!P1 SYNCS.PHASECHK.TRANS64 P1, [R6+URZ+0x132a0], R7 ;  /* 0x0132a007060095a7 */ /* 0x000ea4000802007f */
[----:B--2---:R-:W-:Y:S05]  /*27340*/  @!P1 BRA `(.L_x_1598) ;  /* 0xfffffffc00f09947 */ /* 0x004fea000383ffff */
[----:B------:R-:W-:Y:S05]  /*27350*/  BRA `(.L_x_1746) ;  /* 0xffffff9000587947 */ /* 0x000fea000383ffff */
.L_x_1603:
[----:B-1----:R1:W2:Y:S02]  /*27360*/  SYNCS.PHASECHK.TRANS64.TRYWAIT P1, [R6+URZ+0x132c0], R7 ;  /* 0x0132c007060075a7 */ /* 0x0022a4000802017f */
[----:B--2---:R-:W-:Y:S05]  /*27370*/  @!P1 NANOSLEEP.SYNCS 0x989680 ;  /* 0x009896800000995d */ /* 0x004fea0003900000 */
[----:B------:R-:W2:Y:S02]  /*27380*/  @!P1 SYNCS.PHASECHK.TRANS64 P1, [R6+URZ+0x132c0], R7 ;  /* 0x0132c007060095a7 */ /* 0x000ea4000802007f */
[----:B--2---:R-:W-:Y:S05]  /*27390*/  @!P1 BRA `(.L_x_1603) ;  /* 0xfffffffc00f09947 */ /* 0x004fea000383ffff */
[----:B------:R-:W-:Y:S05]  /*273a0*/  BRA `(.L_x_1747) ;  /* 0xffffff9000d47947 */ /* 0x000fea000383ffff */
.L_x_1628:
[----:B------:R-:W0:Y:S01]  /*273b0*/  S2R R20, SR_TID.X ;  /* 0x0000000000147919 */ /* 0x000e220000002100 */
[----:B------:R-:W-:Y:S01]  /*273c0*/  BSSY B0, `(.L_x_1748) ;  /* 0x000000a000007945 */ /* 0x000fe20003800000 */
[----:B------:R-:W-:Y:S02]  /*273d0*/  IMAD.MOV.U32 R11, RZ, RZ, 0x1f ;  /* 0x0000001fff0b7424 */ /* 0x000fe400078e00ff */
[----:B------:R-:W-:Y:S01]  /*273e0*/  IMAD.MOV.U32 R15, RZ, RZ, -0x1 ;  /* 0xffffffffff0f7424 */ /* 0x000fe200078e00ff */
[----:B0-----:R-:W-:-:S04]  /*273f0*/  SHF.R.U32.HI R12, RZ, 0x5, R20 ;  /* 0x00000005ff0c7819 */ /* 0x001fc80000011614 */
[----:B------:R-:W-:-:S05]  /*27400*/  LOP3.LUT R12, R12, 0x3, RZ, 0xc0, !PT ;  /* 0x000000030c0c7812 */ /* 0x000fca00078ec0ff */
[----:B------:R-:W-:Y:S02]  /*27410*/  IMAD.MOV.U32 R13, RZ, RZ, R12 ;  /* 0x000000ffff0d7224 */ /* 0x000fe400078e000c */
[----:B------:R-:W-:-:S07]  /*27420*/  IMAD.MOV.U32 R12, RZ, RZ, RZ ;  /* 0x000000ffff0c7224 */ /* 0x000fce00078e00ff */
[----:B-----5:R-:W-:Y:S05]  /*27430*/  WARPSYNC.COLLECTIVE R15, `(.L_x_1749) ;  /* 0x000000000f087348 */ /* 0x020fea0003c00000 */
[----:B------:R0:W1:Y:S02]  /*27440*/  SHFL.IDX P6, R14, R13, R12, R11 ;  /* 0x0000000c0d0e7389 */ /* 0x00006400000c000b */
[----:B01---5:R-:W-:Y:S01]  /*27450*/  ENDCOLLECTIVE ;  /* 0x000000000000791b */ /* 0x023fe20003800000 */
.L_x_1749:
[----:B------:R-:W-:Y:S05]  /*27460*/  BSYNC B0 ;  /* 0x0000000000007941 */ /* 0x000fea0003800000 */
.L_x_1748:
[----:B------:R-:W-:Y:S05]  /*27470*/  BRA `(.L_x_1750) ;  /* 0xffffffa400d47947 */ /* 0x000fea000383ffff */
.L_x_1631:
[----:B0-----:R-:W2:Y:S02]  /*27480*/  LDL R0, [R1+0x44] ;  /* 0x0000440001007983 */ /* 0x001ea40000100800 */
[----:B--2---:R0:W1:Y:S02]  /*27490*/  SYNCS.PHASECHK.TRANS64.TRYWAIT P0, [R6+URZ+0x13280], R0 ;  /* 0x01328000060075a7 */ /* 0x004064000800017f */
[----:B-1----:R-:W-:Y:S05]  /*274a0*/  @!P0 NANOSLEEP.SYNCS 0x989680 ;  /* 0x009896800000895d */ /* 0x002fea0003900000 */
[----:B------:R-:W1:Y:S02]  /*274b0*/  @!P0 SYNCS.PHASECHK.TRANS64 P0, [R6+URZ+0x13280], R0 ;  /* 0x01328000060085a7 */ /* 0x000e64000800007f */
[----:B-1----:R-:W-:Y:S05]  /*274c0*/  @!P0 BRA `(.L_x_1631) ;  /* 0xfffffffc00ec8947 */ /* 0x002fea000383ffff */
[----:B------:R-:W-:Y:S05]  /*274d0*/  BRA `(.L_x_1751) ;  /* 0xffffffa400ec7947 */ /* 0x000fea000383ffff */
.L_x_1632:
        /* <DEDUP_REMOVED lines=8> */
.L_x_1753:
[----:B------:R-:W-:Y:S05]  /*27560*/  BSYNC B0 ;  /* 0x0000000000007941 */ /* 0x000fea0003800000 */
.L_x_1752:
        /* <DEDUP_REMOVED lines=12> */
.L_x_1754:
[----:B------:R-:W-:Y:S01]  /*27630*/  @P3 LOP3.LUT R16, R16, 0x8, RZ, 0xfc, !PT ;  /* 0x0000000810103812 */ /* 0x000fe200078efcff */
[----:B------:R-:W-:Y:S02]  /*27640*/  IMAD.MOV.U32 R13, RZ, RZ, R2 ;  /* 0x000000ffff0d7224 */ /* 0x000fe400078e0002 */
[----:B------:R-:W-:Y:S02]  /*27650*/  IMAD.MOV.U32 R12, RZ, RZ, 0x1 ;  /* 0x00000001ff0c7424 */ /* 0x000fe400078e00ff */
[----:B------:R-:W-:-:S07]  /*27660*/  IMAD.MOV.U32 R3, RZ, RZ, R14 ;  /* 0x000000ffff037224 */ /* 0x000fce00078e000e */
[----:B------:R-:W-:Y:S05]  /*27670*/  WARPSYNC.COLLECTIVE R15, `(.L_x_1755) ;  /* 0x000000000f087348 */ /* 0x000fea0003c00000 */
[----:B------:R0:W1:Y:S02]  /*27680*/  SHFL.IDX P6, R14, R13, R12, R11 ;  /* 0x0000000c0d0e7389 */ /* 0x00006400000c000b */
[----:B01----:R-:W-:Y:S01]  /*27690*/  ENDCOLLECTIVE ;  /* 0x000000000000791b */ /* 0x003fe20003800000 */
.L_x_1755:
        /* <DEDUP_REMOVED lines=14> */
.L_x_1756:
[----:B------:R-:W-:Y:S02]  /*27780*/  IMAD.MOV.U32 R13, RZ, RZ, R2 ;  /* 0x000000ffff0d7224 */ /* 0x000fe400078e0002 */
[----:B------:R-:W-:Y:S02]  /*27790*/  IMAD.MOV.U32 R12, RZ, RZ, 0x2 ;  /* 0x00000002ff0c7424 */ /* 0x000fe400078e00ff */
[----:B------:R-:W-:-:S05]  /*277a0*/  IMAD.SHL.U32 R21, R10, 0x10, RZ ;  /* 0x000000100a157824 */ /* 0x000fca00078e00ff */
[----:B------:R-:W-:Y:S01]  /*277b0*/  LOP3.LUT R21, R21, 0x30, RZ, 0xc0, !PT ;  /* 0x0000003015157812 */ /* 0x000fe200078ec0ff */
[----:B------:R-:W-:-:S07]  /*277c0*/  IMAD.MOV.U32 R10, RZ, RZ, R14 ;  /* 0x000000ffff0a7224 */ /* 0x000fce00078e000e */
[----:B------:R-:W-:Y:S05]  /*277d0*/  WARPSYNC.COLLECTIVE R15, `(.L_x_1757) ;  /* 0x000000000f087348 */ /* 0x000fea0003c00000 */
[----:B------:R0:W1:Y:S02]  /*277e0*/  SHFL.IDX P6, R14, R13, R12, R11 ;  /* 0x0000000c0d0e7389 */ /* 0x00006400000c000b */
[----:B01----:R-:W-:Y:S01]  /*277f0*/  ENDCOLLECTIVE ;  /* 0x000000000000791b */ /* 0x003fe20003800000 */
.L_x_1757:
        /* <DEDUP_REMOVED lines=13> */
.L_x_1758:
[----:B------:R-:W-:Y:S02]  /*278d0*/  IMAD.SHL.U32 R21, R10, 0x10, RZ ;  /* 0x000000100a157824 */ /* 0x000fe400078e00ff */
[----:B------:R-:W-:Y:S02]  /*278e0*/  IMAD.MOV.U32 R13, RZ, RZ, R2 ;  /* 0x000000ffff0d7224 */ /* 0x000fe400078e0002 */
[----:B------:R-:W-:Y:S01]  /*278f0*/  IMAD.MOV.U32 R12, RZ, RZ, 0x3 ;  /* 0x00000003ff0c7424 */ /* 0x000fe200078e00ff */
[----:B------:R-:W-:Y:S01]  /*27900*/  LOP3.LUT R21, R21, 0x30, RZ, 0xc0, !PT ;  /* 0x0000003015157812 */ /* 0x000fe200078ec0ff */
[----:B------:R-:W-:-:S07]  /*27910*/  IMAD.MOV.U32 R10, RZ, RZ, R14 ;  /* 0x000000ffff0a7224 */ /* 0x000fce00078e000e */
[----:B------:R-:W-:Y:S05]  /*27920*/  WARPSYNC.COLLECTIVE R15, `(.L_x_1759) ;  /* 0x000000000f087348 */ /* 0x000fea0003c00000 */
[----:B------:R0:W1:Y:S02]  /*27930*/  SHFL.IDX P6, R14, R13, R12, R11 ;  /* 0x0000000c0d0e7389 */ /* 0x00006400000c000b */
[----:B01----:R-:W-:Y:S01]  /*27940*/  ENDCOLLECTIVE ;  /* 0x000000000000791b */ /* 0x003fe20003800000 */
.L_x_1759:
        /* <DEDUP_REMOVED lines=13> */
.L_x_1760:
[----:B------:R-:W-:Y:S02]  /*27a20*/  IMAD.SHL.U32 R10, R10, 0x10, RZ ;  /* 0x000000100a0a7824 */ /* 0x000fe400078e00ff */
[----:B------:R-:W-:Y:S02]  /*27a30*/  IMAD.MOV.U32 R13, RZ, RZ, R22 ;  /* 0x000000ffff0d7224 */ /* 0x000fe400078e0016 */
[----:B------:R-:W-:Y:S01]  /*27a40*/  IMAD.MOV.U32 R12, RZ, RZ, RZ ;  /* 0x000000ffff0c7224 */ /* 0x000fe200078e00ff */
[----:B------:R-:W-:Y:S01]  /*27a50*/  LOP3.LUT R10, R10, 0x30, RZ, 0xc0, !PT ;  /* 0x000000300a0a7812 */ /* 0x000fe200078ec0ff */
[----:B------:R-:W-:-:S07]  /*27a60*/  IMAD.MOV.U32 R0, RZ, RZ, R14 ;  /* 0x000000ffff007224 */ /* 0x000fce00078e000e */
[----:B------:R-:W-:Y:S05]  /*27a70*/  WARPSYNC.COLLECTIVE R15, `(.L_x_1761) ;  /* 0x000000000f087348 */ /* 0x000fea0003c00000 */
[----:B------:R0:W1:Y:S02]  /*27a80*/  SHFL.IDX P6, R14, R13, R12, R11 ;  /* 0x0000000c0d0e7389 */ /* 0x00006400000c000b */
[----:B01----:R-:W-:Y:S01]  /*27a90*/  ENDCOLLECTIVE ;  /* 0x000000000000791b */ /* 0x003fe20003800000 */
.L_x_1761:
        /* <DEDUP_REMOVED lines=13> */
.L_x_1762:
[----:B------:R-:W-:Y:S01]  /*27b70*/  IMAD.MOV.U32 R10, RZ, RZ, R14 ;  /* 0x000000ffff0a7224 */ /* 0x000fe200078e000e */
[----:B------:R-:W-:Y:S06]  /*27b80*/  BRA `(.L_x_1763) ;  /* 0xffffffa400a47947 */ /* 0x000fec000383ffff */
.L_x_1637:
[----:B---3--:R-:W3:Y:S02]  /*27b90*/  LDL R0, [R1+0x44] ;  /* 0x0000440001007983 */ /* 0x008ee40000100800 */
[----:B---3--:R3:W4:Y:S02]  /*27ba0*/  SYNCS.PHASECHK.TRANS64.TRYWAIT P0, [R6+URZ+0x13240], R0 ;  /* 0x01324000060075a7 */ /* 0x008724000800017f */
[----:B----4-:R-:W-:Y:S05]  /*27bb0*/  @!P0 NANOSLEEP.SYNCS 0x989680 ;  /* 0x009896800000895d */ /* 0x010fea0003900000 */
[----:B------:R-:W4:Y:S02]  /*27bc0*/  @!P0 SYNCS.PHASECHK.TRANS64 P0, [R6+URZ+0x13240], R0 ;  /* 0x01324000060085a7 */ /* 0x000f24000800007f */
[----:B----4-:R-:W-:Y:S05]  /*27bd0*/  @!P0 BRA `(.L_x_1637) ;  /* 0xfffffffc00ec8947 */ /* 0x010fea000383ffff */
[----:B------:R-:W-:Y:S05]  /*27be0*/  BRA `(.L_x_1764) ;  /* 0xffffffa800047947 */ /* 0x000fea000383ffff */
.L_x_1638:
[----:B------:R-:W-:Y:S01]  /*27bf0*/  BSSY B0, `(.L_x_1765) ;  /* 0x0000008000007945 */ /* 0x000fe20003800000 */
[----:B------:R-:W-:Y:S02]  /*27c00*/  IMAD.MOV.U32 R13, RZ, RZ, R0 ;  /* 0x000000ffff0d7224 */ /* 0x000fe400078e0000 */
[----:B------:R-:W-:Y:S02]  /*27c10*/  IMAD.MOV.U32 R12, RZ, RZ, RZ ;  /* 0x000000ffff0c7224 */ /* 0x000fe400078e00ff */
[----:B------:R-:W-:Y:S02]  /*27c20*/  IMAD.MOV.U32 R11, RZ, RZ, 0x1c1f ;  /* 0x00001c1fff0b7424 */ /* 0x000fe400078e00ff */
[----:B------:R-:W-:-:S07]  /*27c30*/  IMAD.MOV.U32 R15, RZ, RZ, -0x1 ;  /* 0xffffffffff0f7424 */ /* 0x000fce00078e00ff */
[----:B0-2---:R-:W-:Y:S05]  /*27c40*/  WARPSYNC.COLLECTIVE R15, `(.L_x_1766) ;  /* 0x000000000f087348 */ /* 0x005fea0003c00000 */
[----:B------:R1:W3:Y:S02]  /*27c50*/  SHFL.IDX P6, R14, R13, R12, R11 ;  /* 0x0000000c0d0e7389 */ /* 0x0002e400000c000b */
[----:B0123--:R-:W-:Y:S01]  /*27c60*/  ENDCOLLECTIVE ;  /* 0x000000000000791b */ /* 0x00ffe20003800000 */
.L_x_1766:
[----:B------:R-:W-:Y:S05]  /*27c70*/  BSYNC B0 ;  /* 0x0000000000007941 */ /* 0x000fea0003800000 */
.L_x_1765:
        /* <DEDUP_REMOVED lines=10> */
.L_x_1767:
        /* <DEDUP_REMOVED lines=8> */
.L_x_1768:
        /* <DEDUP_REMOVED lines=15> */
.L_x_1769:
[----:B------:R-:W-:Y:S02]  /*27e90*/  IMAD.MOV.U32 R13, RZ, RZ, R0 ;  /* 0x000000ffff0d7224 */ /* 0x000fe400078e0000 */
[----:B------:R-:W-:Y:S02]  /*27ea0*/  IMAD.MOV.U32 R12, RZ, RZ, 0x2 ;  /* 0x00000002ff0c7424 */ /* 0x000fe400078e00ff */
[----:B------:R-:W-:-:S07]  /*27eb0*/  IMAD.MOV.U32 R5, RZ, RZ, R14 ;  /* 0x000000ffff057224 */ /* 0x000fce00078e000e */
[----:B------:R-:W-:Y:S05]  /*27ec0*/  WARPSYNC.COLLECTIVE R15, `(.L_x_1770) ;  /* 0x000000000f087348 */ /* 0x000fea0003c00000 */
[----:B------:R0:W1:Y:S02]  /*27ed0*/  SHFL.IDX P6, R14, R13, R12, R11 ;  /* 0x0000000c0d0e7389 */ /* 0x00006400000c000b */
[----:B01----:R-:W-:Y:S01]  /*27ee0*/  ENDCOLLECTIVE ;  /* 0x000000000000791b */ /* 0x003fe20003800000 */
.L_x_1770:
        /* <DEDUP_REMOVED lines=14> */
.L_x_1771:
[----:B------:R-:W-:Y:S02]  /*27fd0*/  IMAD.MOV.U32 R13, RZ, RZ, R0 ;  /* 0x000000ffff0d7224 */ /* 0x000fe400078e0000 */
[----:B------:R-:W-:Y:S02]  /*27fe0*/  IMAD.MOV.U32 R12, RZ, RZ, 0x3 ;  /* 0x00000003ff0c7424 */ /* 0x000fe400078e00ff */
[----:B------:R-:W-:-:S07]  /*27ff0*/  IMAD.MOV.U32 R5, RZ, RZ, R14 ;  /* 0x000000ffff057224 */ /* 0x000fce00078e000e */
[----:B------:R-:W-:Y:S05]  /*28000*/  WARPSYNC.COLLECTIVE R15, `(.L_x_1772) ;  /* 0x000000000f087348 */ /* 0x000fea0003c00000 */
[----:B------:R0:W1:Y:S02]  /*28010*/  SHFL.IDX P6, R14, R13, R12, R11 ;  /* 0x0000000c0d0e7389 */ /* 0x00006400000c000b */
[----:B01----:R-:W-:Y:S01]  /*28020*/  ENDCOLLECTIVE ;  /* 0x000000000000791b */ /* 0x003fe20003800000 */
.L_x_1772:
        /* <DEDUP_REMOVED lines=10> */
.L_x_1773:
        /* <DEDUP_REMOVED lines=10> */
.L_x_1774:
[----:B------:R-:W-:-:S05]  /*28170*/  @P2 IADD3 R2, P0, R19, R2, RZ ;  /* 0x0000000213022210 */ /* 0x000fca0007f1e0ff */
[----:B------:R-:W-:Y:S02]  /*28180*/  @P2 IMAD.X R0, RZ, RZ, R0, P0 ;  /* 0x000000ffff002224 */ /* 0x000fe400000e0600 */
[----:B------:R-:W-:Y:S02]  /*28190*/  @P2 IMAD.MOV.U32 R4, RZ, RZ, R2 ;  /* 0x000000ffff042224 */ /* 0x000fe400078e0002 */
        /* <DEDUP_REMOVED lines=10> */
.L_x_1775:
[----:B------:R-:W-:Y:S01]  /*28240*/  IMAD.MOV.U32 R4, RZ, RZ, R14 ;  /* 0x000000ffff047224 */ /* 0x000fe200078e000e */
[----:B------:R-:W-:Y:S06]  /*28250*/  BRA `(.L_x_1776) ;  /* 0xffffffa400847947 */ /* 0x000fec000383ffff */
.L_x_1645:
[----:B------:R-:W-:Y:S02]  /*28260*/  IMAD.MOV.U32 R13, RZ, RZ, R4 ;  /* 0x000000ffff0d7224 */ /* 0x000fe400078e0004 */
[----:B------:R-:W-:Y:S02]  /*28270*/  IMAD.MOV.U32 R12, RZ, RZ, RZ ;  /* 0x000000ffff0c7224 */ /* 0x000fe400078e00ff */
[----:B------:R-:W-:Y:S02]  /*28280*/  IMAD.MOV.U32 R11, RZ, RZ, 0x1c1f ;  /* 0x00001c1fff0b7424 */ /* 0x000fe400078e00ff */
[----:B------:R-:W-:Y:S02]  /*28290*/  IMAD.MOV.U32 R15, RZ, RZ, -0x1 ;  /* 0xffffffffff0f7424 */ /* 0x000fe400078e00ff */
[----:B-----5:R-:W-:Y:S02]  /*282a0*/  IMAD R3, R21, R9, RZ ;  /* 0x0000000915037224 */ /* 0x020fe400078e02ff */
[----:B------:R-:W-:-:S07]  /*282b0*/  IMAD.IADD R25, R20, 0x1, R25 ;  /* 0x0000000114197824 */ /* 0x000fce00078e0219 */
[----:B------:R-:W-:Y:S05]  /*282c0*/  WARPSYNC.COLLECTIVE R15, `(.L_x_1777) ;  /* 0x000000000f087348 */ /* 0x000fea0003c00000 */
[----:B------:R0:W1:Y:S02]  /*282d0*/  SHFL.IDX P6, R14, R13, R12, R11 ;  /* 0x0000000c0d0e7389 */ /* 0x00006400000c000b */
[----:B01----:R-:W-:Y:S01]  /*282e0*/  ENDCOLLECTIVE ;  /* 0x000000000000791b */ /* 0x003fe20003800000 */
.L_x_1777:
[C---:B------:R-:W-:Y:S01]  /*282f0*/  VIADD R8, R25.reuse, 0x20 ;  /* 0x0000002019087836 */ /* 0x040fe20000000000 */
[----:B------:R-:W-:Y:S01]  /*28300*/  ISETP.GE.AND P2, PT, R25, R3, PT ;  /* 0x000000031900720c */ /* 0x000fe20003f46270 */
[----:B------:R-:W-:Y:S02]  /*28310*/  IMAD.MOV.U32 R13, RZ, RZ, R0 ;  /* 0x000000ffff0d7224 */ /* 0x000fe400078e0000 */
[----:B------:R-:W-:-:S10]  /*28320*/  IMAD.MOV.U32 R7, RZ, RZ, R14 ;  /* 0x000000ffff077224 */ /* 0x000fd400078e000e */
[----:B------:R-:W-:Y:S05]  /*28330*/  WARPSYNC.COLLECTIVE R15, `(.L_x_1778) ;  /* 0x000000000f087348 */ /* 0x000fea0003c00000 */
[----:B------:R0:W1:Y:S02]  /*28340*/  SHFL.IDX P6, R14, R13, R12, R11 ;  /* 0x0000000c0d0e7389 */ /* 0x00006400000c000b */
[----:B01----:R-:W-:Y:S01]  /*28350*/  ENDCOLLECTIVE ;  /* 0x000000000000791b */ /* 0x003fe20003800000 */
.L_x_1778:
[----:B------:R-:W-:Y:S02]  /*28360*/  IMAD.MOV.U32 R13, RZ, RZ, R4 ;  /* 0x000000ffff0d7224 */ /* 0x000fe400078e0004 */
[----:B------:R-:W-:Y:S02]  /*28370*/  IMAD.MOV.U32 R12, RZ, RZ, 0x1 ;  /* 0x00000001ff0c7424 */ /* 0x000fe400078e00ff */
[----:B------:R-:W-:-:S07]  /*28380*/  IMAD.MOV.U32 R6, RZ, RZ, R14 ;  /* 0x000000ffff067224 */ /* 0x000fce00078e000e */
[----:B------:R-:W-:Y:S05]  /*28390*/  WARPSYNC.COLLECTIVE R15, `(.L_x_1779) ;  /* 0x000000000f087348 */ /* 0x000fea0003c00000 */
[----:B------:R0:W1:Y:S02]  /*283a0*/  SHFL.IDX P6, R14, R13, R12, R11 ;  /* 0x0000000c0d0e7389 */ /* 0x00006400000c000b */
[----:B01----:R-:W-:Y:S01]  /*283b0*/  ENDCOLLECTIVE ;  /* 0x000000000000791b */ /* 0x003fe20003800000 */
.L_x_1779:
[----:B------:R-:W-:-:S05]  /*283c0*/  @!P2 IADD3 R6, P1, R19, R6, RZ ;  /* 0x000000061306a210 */ /* 0x000fca0007f3e0ff */
[----:B------:R-:W-:Y:S01]  /*283d0*/  @!P2 IMAD.X R7, RZ, RZ, R7, P1 ;  /* 0x000000ffff07a224 */ /* 0x000fe200008e0607 */
[----:B------:R-:W-:-:S04]  /*283e0*/  ISETP.GE.AND P1, PT, R8, R3, PT ;  /* 0x000000030800720c */ /* 0x000fc80003f26270 */
[----:B------:R-:W-:Y:S01]  /*283f0*/  @!PT LDS RZ, [RZ] ;  /* 0x00000000fffff984 */ /* 0x000fe20000000800 */
[----:B------:R-:W-:Y:S01]  /*28400*/  @!PT LDS RZ, [RZ] ;  /* 0x00000000fffff984 */ /* 0x000fe20000000800 */
[----:B------:R-:W-:Y:S01]  /*28410*/  @!PT LDS RZ, [RZ] ;  /* 0x00000000fffff984 */ /* 0x000fe20000000800 */
[----:B------:R0:W-:Y:S01]  /*28420*/  @!P2 LDGSTS.E.BYPASS.LTC128B.128 [R10+0xb000], desc[UR44][R6.64], !P0 ;  /* 0x0b000000060aafae */ /* 0x0001e2000c101d6c */
[----:B------:R-:W-:Y:S02]  /*28430*/  IMAD.MOV.U32 R13, RZ, RZ, R0 ;  /* 0x000000ffff0d7224 */ /* 0x000fe400078e0000 */
[----:B0-----:R-:W-:-:S07]  /*28440*/  IMAD.MOV.U32 R6, RZ, RZ, R14 ;  /* 0x000000ffff067224 */ /* 0x001fce00078e000e */
[----:B------:R-:W-:Y:S05]  /*28450*/  WARPSYNC.COLLECTIVE R15, `(.L_x_1780) ;  /* 0x000000000f087348 */ /* 0x000fea0003c00000 */
[----:B------:R0:W1:Y:S02]  /*28460*/  SHFL.IDX P6, R14, R13, R12, R11 ;  /* 0x0000000c0d0e7389 */ /* 0x00006400000c000b */
[----:B01----:R-:W-:Y:S01]  /*28470*/  ENDCOLLECTIVE ;  /* 0x000000000000791b */ /* 0x003fe20003800000 */
.L_x_1780:
[----:B------:R-:W-:Y:S02]  /*28480*/  IMAD.MOV.U32 R13, RZ, RZ, R4 ;  /* 0x000000ffff0d7224 */ /* 0x000fe400078e0004 */
[----:B------:R-:W-:Y:S02]  /*28490*/  IMAD.MOV.U32 R12, RZ, RZ, 0x2 ;  /* 0x00000002ff0c7424 */ /* 0x000fe400078e00ff */
[----:B------:R-:W-:-:S07]  /*284a0*/  IMAD.MOV.U32 R7, RZ, RZ, R14 ;  /* 0x000000ffff077224 */ /* 0x000fce00078e000e */
[----:B------:R-:W-:Y:S05]  /*284b0*/  WARPSYNC.COLLECTIVE R15, `(.L_x_1781) ;  /* 0x000000000f087348 */ /* 0x000fea0003c00000 */
[----:B------:R0:W1:Y:S02]  /*284c0*/  SHFL.IDX P6, R14, R13, R12, R11 ;  /* 0x0000000c0d0e7389 */ /* 0x00006400000c000b */
[----:B01----:R-:W-:Y:S01]  /*284d0*/  ENDCOLLECTIVE ;  /* 0x000000000000791b */ /* 0x003fe20003800000 */
.L_x_1781:
        /* <DEDUP_REMOVED lines=16> */
.L_x_1782:
[----:B------:R-:W-:Y:S02]  /*285e0*/  IMAD.MOV.U32 R13, RZ, RZ, R4 ;  /* 0x000000ffff0d7224 */ /* 0x000fe400078e0004 */
[----:B------:R-:W-:Y:S02]  /*285f0*/  IMAD.MOV.U32 R12, RZ, RZ, 0x3 ;  /* 0x00000003ff0c7424 */ /* 0x000fe400078e00ff */
[----:B------:R-:W-:-:S07]  /*28600*/  IMAD.MOV.U32 R7, RZ, RZ, R14 ;  /* 0x000000ffff077224 */ /* 0x000fce00078e000e */
[----:B------:R-:W-:Y:S05]  /*28610*/  WARPSYNC.COLLECTIVE R15, `(.L_x_1783) ;  /* 0x000000000f087348 */ /* 0x000fea0003c00000 */
[----:B------:R0:W1:Y:S02]  /*28620*/  SHFL.IDX P6, R14, R13, R12, R11 ;  /* 0x0000000c0d0e7389 */ /* 0x00006400000c000b */
[----:B01----:R-:W-:Y:S01]  /*28630*/  ENDCOLLECTIVE ;  /* 0x000000000000791b */ /* 0x003fe20003800000 */
.L_x_1783:
        /* <DEDUP_REMOVED lines=11> */
.L_x_1784:
[----:B------:R-:W-:Y:S01]  /*286f0*/  @!PT LDS RZ, [RZ] ;  /* 0x00000000fffff984 */ /* 0x000fe20000000800 */
[----:B------:R-:W-:Y:S01]  /*28700*/  @!PT LDS RZ, [RZ] ;  /* 0x00000000fffff984 */ /* 0x000fe20000000800 */
[----:B------:R-:W-:Y:S01]  /*28710*/  @!PT LDS RZ, [RZ] ;  /* 0x00000000fffff984 */ /* 0x000fe20000000800 */
[----:B------:R0:W-:Y:S01]  /*28720*/  @!P1 LDGSTS.E.BYPASS.LTC128B.128 [R10+0xc000], desc[UR44][R6.64], !P0 ;  /* 0x0c000000060a9fae */ /* 0x0001e2000c101d6c */
[----:B------:R-:W-:Y:S01]  /*28730*/  ISETP.GE.AND P1, PT, R0, R3, PT ;  /* 0x000000030000720c */ /* 0x000fe20003f26270 */
[----:B------:R-:W-:Y:S02]  /*28740*/  IMAD.MOV.U32 R13, RZ, RZ, R2 ;  /* 0x000000ffff0d7224 */ /* 0x000fe400078e0002 */
[----:B------:R-:W-:Y:S02]  /*28750*/  IMAD.MOV.U32 R12, RZ, RZ, RZ ;  /* 0x000000ffff0c7224 */ /* 0x000fe400078e00ff */
[----:B0-----:R-:W-:-:S08]  /*28760*/  IMAD.MOV.U32 R6, RZ, RZ, R14 ;  /* 0x000000ffff067224 */ /* 0x001fd000078e000e */
[----:B------:R-:W-:Y:S05]  /*28770*/  WARPSYNC.COLLECTIVE R15, `(.L_x_1785) ;  /* 0x000000000f087348 */ /* 0x000fea0003c00000 */
[----:B------:R0:W1:Y:S02]  /*28780*/  SHFL.IDX P6, R14, R13, R12, R11 ;  /* 0x0000000c0d0e7389 */ /* 0x00006400000c000b */
[----:B01----:R-:W-:Y:S01]  /*28790*/  ENDCOLLECTIVE ;  /* 0x000000000000791b */ /* 0x003fe20003800000 */
.L_x_1785:
        /* <DEDUP_REMOVED lines=11> */
.L_x_1786:
        /* <DEDUP_REMOVED lines=8> */
.L_x_1787:
        /* <DEDUP_REMOVED lines=13> */
.L_x_1788:
[----:B------:R-:W-:Y:S01]  /*289a0*/  IMAD.MOV.U32 R2, RZ, RZ, R14 ;  /* 0x000000ffff027224 */ /* 0x000fe200078e000e */
[----:B------:R-:W-:Y:S06]  /*289b0*/  BRA `(.L_x_1789) ;  /* 0xffffffa800807947 */ /* 0x000fec000383ffff */
.L_x_1648:
[----:B0-----:R0:W1:Y:S02]  /*289c0*/  SYNCS.PHASECHK.TRANS64.TRYWAIT P0, [R18+URZ+0x13220], R0 ;  /* 0x01322000120075a7 */ /* 0x001064000800017f */
[----:B-1----:R-:W-:Y:S05]  /*289d0*/  @!P0 NANOSLEEP.SYNCS 0x989680 ;  /* 0x009896800000895d */ /* 0x002fea0003900000 */
[----:B------:R-:W1:Y:S02]  /*289e0*/  @!P0 SYNCS.PHASECHK.TRANS64 P0, [R18+URZ+0x13220], R0 ;  /* 0x01322000120085a7 */ /* 0x000e64000800007f */
[----:B-1----:R-:W-:Y:S05]  /*289f0*/  @!P0 BRA `(.L_x_1648) ;  /* 0xfffffffc00f08947 */ /* 0x002fea000383ffff */
[----:B------:R-:W-:Y:S05]  /*28a00*/  BRA `(.L_x_1790) ;  /* 0xffffffa800dc7947 */ /* 0x000fea000383ffff */
.L_x_1652:
[----:B0-----:R0:W1:Y:S02]  /*28a10*/  SYNCS.PHASECHK.TRANS64.TRYWAIT P0, [R6+URZ+0x13280], R29 ;  /* 0x0132801d060075a7 */ /* 0x001064000800017f */
[----:B-1----:R-:W-:Y:S05]  /*28a20*/  @!P0 NANOSLEEP.SYNCS 0x989680 ;  /* 0x009896800000895d */ /* 0x002fea0003900000 */
[----:B------:R-:W1:Y:S02]  /*28a30*/  @!P0 SYNCS.PHASECHK.TRANS64 P0, [R6+URZ+0x13280], R29 ;  /* 0x0132801d060085a7 */ /* 0x000e64000800007f */
[----:B-1----:R-:W-:Y:S05]  /*28a40*/  @!P0 BRA `(.L_x_1652) ;  /* 0xfffffffc00f08947 */ /* 0x002fea000383ffff */
[----:B------:R-:W-:Y:S05]  /*28a50*/  BRA `(.L_x_1791) ;  /* 0xffffffb000247947 */ /* 0x000fea000383ffff */
.L_x_1653:
        /* <DEDUP_REMOVED lines=8> */
.L_x_1793:
[----:B------:R-:W-:Y:S05]  /*28ae0*/  BSYNC B0 ;  /* 0x0000000000007941 */ /* 0x000fea0003800000 */
.L_x_1792:
        /* <DEDUP_REMOVED lines=10> */
.L_x_1794:
        /* <DEDUP_REMOVED lines=11> */
.L_x_1795:
        /* <DEDUP_REMOVED lines=10> */
.L_x_1796:
        /* <DEDUP_REMOVED lines=11> */
.L_x_1797:
        /* <DEDUP_REMOVED lines=10> */
.L_x_1798:
        /* <DEDUP_REMOVED lines=11> */
.L_x_1799:
        /* <DEDUP_REMOVED lines=10> */
.L_x_1800:
[----:B------:R-:W-:Y:S02]  /*28f80*/  IMAD.MOV.U32 R13, RZ, RZ, R19 ;  /* 0x000000ffff0d7224 */ /* 0x000fe400078e0013 */
[----:B------:R-:W-:Y:S02]  /*28f90*/  IMAD.MOV.U32 R12, RZ, RZ, RZ ;  /* 0x000000ffff0c7224 */ /* 0x000fe400078e00ff */
[----:B------:R-:W-:Y:S02]  /*28fa0*/  IMAD.SHL.U32 R3, R3, 0x10, RZ ;  /* 0x0000001003037824 */ /* 0x000fe400078e00ff */
[----:B------:R-:W-:-:S07]  /*28fb0*/  IMAD.MOV.U32 R2, RZ, RZ, R14 ;  /* 0x000000ffff027224 */ /* 0x000fce00078e000e */
[----:B------:R-:W-:Y:S05]  /*28fc0*/  WARPSYNC.COLLECTIVE R15, `(.L_x_1801) ;  /* 0x000000000f087348 */ /* 0x000fea0003c00000 */
[----:B------:R0:W1:Y:S02]  /*28fd0*/  SHFL.IDX P6, R14, R13, R12, R11 ;  /* 0x0000000c0d0e7389 */ /* 0x00006400000c000b */
[----:B01----:R-:W-:Y:S01]  /*28fe0*/  ENDCOLLECTIVE ;  /* 0x000000000000791b */ /* 0x003fe20003800000 */
.L_x_1801:
        /* <DEDUP_REMOVED lines=12> */
.L_x_1802:
[----:B------:R-:W-:Y:S01]  /*290b0*/  IMAD.MOV.U32 R2, RZ, RZ, R14 ;  /* 0x000000ffff027224 */ /* 0x000fe200078e000e */
[----:B------:R-:W-:Y:S06]  /*290c0*/  BRA `(.L_x_1803) ;  /* 0xffffffac00947947 */ /* 0x000fec000383ffff */
.L_x_1658:
[----:B---3--:R3:W4:Y:S02]  /*290d0*/  SYNCS.PHASECHK.TRANS64.TRYWAIT P0, [R6+URZ+0x13240], R29 ;  /* 0x0132401d060075a7 */ /* 0x008724000800017f */
[----:B----4-:R-:W-:Y:S05]  /*290e0*/  @!P0 NANOSLEEP.SYNCS 0x989680 ;  /* 0x009896800000895d */ /* 0x010fea0003900000 */
[----:B------:R-:W4:Y:S02]  /*290f0*/  @!P0 SYNCS.PHASECHK.TRANS64 P0, [R6+URZ+0x13240], R29 ;  /* 0x0132401d060085a7 */ /* 0x000f24000800007f */
[----:B----4-:R-:W-:Y:S05]  /*29100*/  @!P0 BRA `(.L_x_1658) ;  /* 0xfffffffc00f08947 */ /* 0x010fea000383ffff */
[----:B------:R-:W-:Y:S05]  /*29110*/  BRA `(.L_x_1804) ;  /* 0xffffffac00f07947 */ /* 0x000fea000383ffff */
.L_x_1659:
        /* <DEDUP_REMOVED lines=8> */
.L_x_1806:
[----:B------:R-:W-:Y:S05]  /*291a0*/  BSYNC B0 ;  /* 0x0000000000007941 */ /* 0x000fea0003800000 */
.L_x_1805:
        /* <DEDUP_REMOVED lines=8> */
.L_x_1807:
[----:B------:R-:W-:Y:S02]  /*29230*/  IMAD.MOV.U32 R13, RZ, RZ, R5 ;  /* 0x000000ffff0d7224 */ /* 0x000fe400078e0005 */
[----:B------:R-:W-:Y:S02]  /*29240*/  IMAD.MOV.U32 R12, RZ, RZ, 0x1 ;  /* 0x00000001ff0c7424 */ /* 0x000fe400078e00ff */
[----:B------:R-:W-:-:S07]  /*29250*/  IMAD.MOV.U32 R2, RZ, RZ, R14 ;  /* 0x000000ffff027224 */ /* 0x000fce00078e000e */
[----:B------:R-:W-:Y:S05]  /*29260*/  WARPSYNC.COLLECTIVE R15, `(.L_x_1808) ;  /* 0x000000000f087348 */ /* 0x000fea0003c00000 */
[----:B------:R0:W1:Y:S02]  /*29270*/  SHFL.IDX P6, R14, R13, R12, R11 ;  /* 0x0000000c0d0e7389 */ /* 0x00006400000c000b */
[----:B01----:R-:W-:Y:S01]  /*29280*/  ENDCOLLECTIVE ;  /* 0x000000000000791b */ /* 0x003fe20003800000 */
.L_x_1808:
        /* <DEDUP_REMOVED lines=11> */
.L_x_1809:
[----:B------:R-:W-:Y:S02]  /*29340*/  IMAD.MOV.U32 R13, RZ, RZ, R5 ;  /* 0x000000ffff0d7224 */ /* 0x000fe400078e0005 */
[----:B------:R-:W-:Y:S02]  /*29350*/  IMAD.MOV.U32 R12, RZ, RZ, 0x2 ;  /* 0x00000002ff0c7424 */ /* 0x000fe400078e00ff */
[----:B------:R-:W-:-:S07]  /*29360*/  IMAD.MOV.U32 R2, RZ, RZ, R14 ;  /* 0x000000ffff027224 */ /* 0x000fce00078e000e */
[----:B------:R-:W-:Y:S05]  /*29370*/  WARPSYNC.COLLECTIVE R15, `(.L_x_1810) ;  /* 0x000000000f087348 */ /* 0x000fea0003c00000 */
[----:B------:R0:W1:Y:S02]  /*29380*/  SHFL.IDX P6, R14, R13, R12, R11 ;  /* 0x0000000c0d0e7389 */ /* 0x00006400000c000b */
[----:B01----:R-:W-:Y:S01]  /*29390*/  ENDCOLLECTIVE ;  /* 0x000000000000791b */ /* 0x003fe20003800000 */
.L_x_1810:
        /* <DEDUP_REMOVED lines=11> */
.L_x_1811:
[----:B------:R-:W-:Y:S02]  /*29450*/  IMAD.MOV.U32 R13, RZ, RZ, R5 ;  /* 0x000000ffff0d7224 */ /* 0x000fe400078e0005 */
[----:B------:R-:W-:Y:S02]  /*29460*/  IMAD.MOV.U32 R12, RZ, RZ, 0x3 ;  /* 0x00000003ff0c7424 */ /* 0x000fe400078e00ff */
[----:B------:R-:W-:-:S07]  /*29470*/  IMAD.MOV.U32 R2, RZ, RZ, R14 ;  /* 0x000000ffff027224 */ /* 0x000fce00078e000e */
[----:B------:R-:W-:Y:S05]  /*29480*/  WARPSYNC.COLLECTIVE R15, `(.L_x_1812) ;  /* 0x000000000f087348 */ /* 0x000fea0003c00000 */
[----:B------:R0:W1:Y:S02]  /*29490*/  SHFL.IDX P6, R14, R13, R12, R11 ;  /* 0x0000000c0d0e7389 */ /* 0x00006400000c000b */
[----:B01----:R-:W-:Y:S01]  /*294a0*/  ENDCOLLECTIVE ;  /* 0x000000000000791b */ /* 0x003fe20003800000 */
.L_x_1812:
        /* <DEDUP_REMOVED lines=11> */
.L_x_1813:
[----:B------:R-:W-:Y:S02]  /*29560*/  IMAD.MOV.U32 R13, RZ, RZ, R4 ;  /* 0x000000ffff0d7224 */ /* 0x000fe400078e0004 */
[----:B------:R-:W-:Y:S02]  /*29570*/  IMAD.MOV.U32 R12, RZ, RZ, RZ ;  /* 0x000000ffff0c7224 */ /* 0x000fe400078e00ff */
[----:B------:R-:W-:-:S07]  /*29580*/  IMAD.MOV.U32 R2, RZ, RZ, R14 ;  /* 0x000000ffff027224 */ /* 0x000fce00078e000e */
[----:B------:R-:W-:Y:S05]  /*29590*/  WARPSYNC.COLLECTIVE R15, `(.L_x_1814) ;  /* 0x000000000f087348 */ /* 0x000fea0003c00000 */
[----:B------:R0:W1:Y:S02]  /*295a0*/  SHFL.IDX P6, R14, R13, R12, R11 ;  /* 0x0000000c0d0e7389 */ /* 0x00006400000c000b */
[----:B01----:R-:W-:Y:S01]  /*295b0*/  ENDCOLLECTIVE ;  /* 0x000000000000791b */ /* 0x003fe20003800000 */
.L_x_1814:
        /* <DEDUP_REMOVED lines=11> */
.L_x_1815:
[----:B------:R-:W-:Y:S01]  /*29670*/  IMAD.MOV.U32 R2, RZ, RZ, R14 ;  /* 0x000000ffff027224 */ /* 0x000fe200078e000e */
[----:B------:R-:W-:Y:S06]  /*29680*/  BRA `(.L_x_1816) ;  /* 0xffffffac007c7947 */ /* 0x000fec000383ffff */
.L_x_1664:
[----:B------:R0:W0:Y:S02]  /*29690*/  SYNCS.PHASECHK.TRANS64.TRYWAIT P2, [R2+URZ+0x13270], R0 ;  /* 0x01327000020075a7 */ /* 0x000024000804017f */
[----:B0-----:R-:W-:Y:S05]  /*296a0*/  @!P2 NANOSLEEP.SYNCS 0x989680 ;  /* 0x009896800000a95d */ /* 0x001fea0003900000 */
[----:B------:R-:W0:Y:S02]  /*296b0*/  @!P2 SYNCS.PHASECHK.TRANS64 P2, [R2+URZ+0x13270], R0 ;  /* 0x013270000200a5a7 */ /* 0x000e24000804007f */
[----:B0-----:R-:W-:Y:S05]  /*296c0*/  @!P2 BRA `(.L_x_1664) ;  /* 0xfffffffc00f0a947 */ /* 0x001fea000383ffff */
[----:B------:R-:W-:Y:S05]  /*296d0*/  BRA `(.L_x_1817) ;  /* 0xffffffac00e07947 */ /* 0x000fea000383ffff */
.L_x_1666:
[----:B------:R0:W0:Y:S02]  /*296e0*/  SYNCS.PHASECHK.TRANS64.TRYWAIT P2, [R2+URZ+0x13260], R0 ;  /* 0x01326000020075a7 */ /* 0x000024000804017f */
[----:B0-----:R-:W-:Y:S05]  /*296f0*/  @!P2 NANOSLEEP.SYNCS 0x989680 ;  /* 0x009896800000a95d */ /* 0x001fea0003900000 */
[----:B------:R-:W0:Y:S02]  /*29700*/  @!P2 SYNCS.PHASECHK.TRANS64 P2, [R2+URZ+0x13260], R0 ;  /* 0x013260000200a5a7 */ /* 0x000e24000804007f */
[----:B0-----:R-:W-:Y:S05]  /*29710*/  @!P2 BRA `(.L_x_1666) ;  /* 0xfffffffc00f0a947 */ /* 0x001fea000383ffff */
[----:B------:R-:W-:Y:S05]  /*29720*/  BRA `(.L_x_1818) ;  /* 0xffffffac00f07947 */ /* 0x000fea000383ffff */
.L_x_1674:
[----:B0-----:R0:W2:Y:S02]  /*29730*/  SYNCS.PHASECHK.TRANS64.TRYWAIT P1, [R3+URZ+0x13270], R0 ;  /* 0x01327000030075a7 */ /* 0x0010a4000802017f */
[----:B--2---:R-:W-:Y:S05]  /*29740*/  @!P1 NANOSLEEP.SYNCS 0x989680 ;  /* 0x009896800000995d */ /* 0x004fea0003900000 */
[----:B------:R-:W2:Y:S02]  /*29750*/  @!P1 SYNCS.PHASECHK.TRANS64 P1, [R3+URZ+0x13270], R0 ;  /* 0x01327000030095a7 */ /* 0x000ea4000802007f */
[----:B--2---:R-:W-:Y:S05]  /*29760*/  @!P1 BRA `(.L_x_1674) ;  /* 0xfffffffc00f09947 */ /* 0x004fea000383ffff */
[----:B------:R-:W-:Y:S05]  /*29770*/  BRA `(.L_x_1819) ;  /* 0xffffffb4003c7947 */ /* 0x000fea000383ffff */
.L_x_1676:
[----:B0-----:R0:W2:Y:S02]  /*29780*/  SYNCS.PHASECHK.TRANS64.TRYWAIT P1, [R3+URZ+0x13260], R0 ;  /* 0x01326000030075a7 */ /* 0x0010a4000802017f */
[----:B--2---:R-:W-:Y:S05]  /*29790*/  @!P1 NANOSLEEP.SYNCS 0x989680 ;  /* 0x009896800000995d */ /* 0x004fea0003900000 */
[----:B------:R-:W2:Y:S02]  /*297a0*/  @!P1 SYNCS.PHASECHK.TRANS64 P1, [R3+URZ+0x13260], R0 ;  /* 0x01326000030095a7 */ /* 0x000ea4000802007f */
[----:B--2---:R-:W-:Y:S05]  /*297b0*/  @!P1 BRA `(.L_x_1676) ;  /* 0xfffffffc00f09947 */ /* 0x004fea000383ffff */
[----:B------:R-:W-:Y:S05]  /*297c0*/  BRA `(.L_x_1820) ;  /* 0xffffffb4004c7947 */ /* 0x000fea000383ffff */
.L_x_1681:
[----:B------:R-:W-:Y:S01]  /*297d0*/  BSSY B0, `(.L_x_1821) ;  /* 0x0000008000007945 */ /* 0x000fe20003800000 */
[----:B------:R-:W-:Y:S02]  /*297e0*/  IMAD.MOV.U32 R13, RZ, RZ, R24 ;  /* 0x000000ffff0d7224 */ /* 0x000fe400078e0018 */
[----:B------:R-:W-:Y:S02]  /*297f0*/  IMAD.MOV.U32 R12, RZ, RZ, RZ ;  /* 0x000000ffff0c7224 */ /* 0x000fe400078e00ff */
[----:B-1----:R-:W-:Y:S02]  /*29800*/  IMAD.MOV.U32 R11, RZ, RZ, 0x1f ;  /* 0x0000001fff0b7424 */ /* 0x002fe400078e00ff */
[----:B------:R-:W-:-:S07]  /*29810*/  IMAD.MOV.U32 R15, RZ, RZ, -0x1 ;  /* 0xffffffffff0f7424 */ /* 0x000fce00078e00ff */
[----:B-----5:R-:W-:Y:S05]  /*29820*/  WARPSYNC.COLLECTIVE R15, `(.L_x_1822) ;  /* 0x000000000f087348 */ /* 0x020fea0003c00000 */
[----:B------:R0:W1:Y:S02]  /*29830*/  SHFL.IDX P6, R14, R13, R12, R11 ;  /* 0x0000000c0d0e7389 */ /* 0x00006400000c000b */
[----:B01---5:R-:W-:Y:S01]  /*29840*/  ENDCOLLECTIVE ;  /* 0x000000000000791b */ /* 0x023fe20003800000 */
.L_x_1822:
[----:B------:R-:W-:Y:S05]  /*29850*/  BSYNC B0 ;  /* 0x0000000000007941 */ /* 0x000fea0003800000 */
.L_x_1821:
[----:B------:R-:W-:Y:S02]  /*29860*/  IMAD.MOV.U32 R13, RZ, RZ, R24 ;  /* 0x000000ffff0d7224 */ /* 0x000fe400078e0018 */
[----:B------:R-:W-:Y:S02]  /*29870*/  IMAD.MOV.U32 R12, RZ, RZ, 0x1 ;  /* 0x00000001ff0c7424 */ /* 0x000fe400078e00ff */
[----:B------:R-:W-:Y:S02]  /*29880*/  IMAD.MOV.U32 R11, RZ, RZ, 0x1f ;  /* 0x0000001fff0b7424 */ /* 0x000fe400078e00ff */
[----:B------:R-:W-:Y:S02]  /*29890*/  IMAD.MOV.U32 R15, RZ, RZ, -0x1 ;  /* 0xffffffffff0f7424 */ /* 0x000fe400078e00ff */
[----:B------:R-:W-:Y:S02]  /*298a0*/  IMAD.IADD R8, R27, 0x1, R9 ;  /* 0x000000011b087824 */ /* 0x000fe400078e0209 */
[----:B------:R-:W-:-:S07]  /*298b0*/  IMAD.MOV.U32 R0, RZ, RZ, R14 ;  /* 0x000000ffff007224 */ /* 0x000fce00078e000e */
[----:B------:R-:W-:Y:S05]  /*298c0*/  WARPSYNC.COLLECTIVE R15, `(.L_x_1823) ;  /* 0x000000000f087348 */ /* 0x000fea0003c00000 */
[----:B------:R0:W1:Y:S02]  /*298d0*/  SHFL.IDX P6, R14, R13, R12, R11 ;  /* 0x0000000c0d0e7389 */ /* 0x00006400000c000b */
[----:B01----:R-:W-:Y:S01]  /*298e0*/  ENDCOLLECTIVE ;  /* 0x000000000000791b */ /* 0x003fe20003800000 */
.L_x_1823:
[----:B------:R-:W-:Y:S02]  /*298f0*/  ULDC UR4, c[0x0][0xc3c] ;  /* 0x00030f0000047ab9 */ /* 0x000fe40000000800 */
[----:B------:R-:W-:-:S13]  /*29900*/  ISETP.GE.OR P1, PT, R8, UR4, !P0 ;  /* 0x0000000408007c0c */ /* 0x000fda000c726670 */
[----:B------:R-:W0:Y:S08]  /*29910*/  @!P1 LDC.64 R2, c[0x0][0xc80] ;  /* 0x00032000ff029b82 */ /* 0x000e300000000a00 */
[----:B------:R-:W1:Y:S01]  /*29920*/  @!P1 LDC.64 R4, c[0x0][0xc78] ;  /* 0x00031e00ff049b82 */ /* 0x000e620000000a00 */
[----:B------:R-:W-:Y:S01]  /*29930*/  CS2R R24, SRZ ;  /* 0x0000000000187805 */ /* 0x000fe2000001ff00 */
[----:B------:R-:W-:-:S02]  /*29940*/  IMAD.MOV.U32 R11, RZ, RZ, RZ ;  /* 0x000000ffff0b7224 */ /* 0x000fc400078e00ff */
[----:B------:R-:W-:Y:S02]  /*29950*/  IMAD.MOV.U32 R6, RZ, RZ, R14 ;  /* 0x000000ffff067224 */ /* 0x000fe400078e000e */
[----:B0-----:R-:W-:-:S05]  /*29960*/  @!P1 IMAD.WIDE R2, R8, 0x4, R2 ;  /* 0x0000000408029825 */ /* 0x001fca00078e0202 */
[----:B------:R1:W2:Y:S02]  /*29970*/  @!P1 LDG.E R7, desc[UR44][R2.64] ;  /* 0x0000002c02079981 */ /* 0x0002a4000c1e1900 */
[----:B-1----:R-:W-:-:S06]  /*29980*/  @!P1 IMAD.WIDE R2, R8, 0x4, R4 ;  /* 0x0000000408029825 */ /* 0x002fcc00078e0204 */
[----:B------:R-:W3:Y:S01]  /*29990*/  @!P1 LDG.E R2, desc[UR44][R2.64] ;  /* 0x0000002c02029981 */ /* 0x000ee2000c1e1900 */
[----:B------:R-:W-:Y:S01]  /*299a0*/  IMAD.MOV.U32 R5, RZ, RZ, RZ ;  /* 0x000000ffff057224 */ /* 0x000fe200078e00ff */
[C---:B------:R-:W-:Y:S02]  /*299b0*/  ISETP.GE.U32.AND P2, PT, R9.reuse, 0x2, PT ;  /* 0x000000020900780c */ /* 0x040fe40003f46070 */
[C---:B------:R-:W-:Y:S02]  /*299c0*/  ISETP.GE.U32.AND P3, PT, R9.reuse, 0x4, PT ;  /* 0x000000040900780c */ /* 0x040fe40003f66070 */
[C---:B------:R-:W-:Y:S02]  /*299d0*/  ISETP.GE.U32.AND P4, PT, R9.reuse, 0x8, PT ;  /* 0x000000080900780c */ /* 0x040fe40003f86070 */
[C---:B------:R-:W-:Y:S01]  /*299e0*/  ISETP.GE.U32.AND P5, PT, R9.reuse, 0x10, PT ;  /* 0x000000100900780c */ /* 0x040fe20003fa6070 */
[----:B--2---:R-:W-:Y:S02]  /*299f0*/  @!P1 IMAD.MOV.U32 R25, RZ, RZ, R7 ;  /* 0x000000ffff199224 */ /* 0x004fe400078e0007 */
[----:B---3--:R-:W-:Y:S01]  /*29a00*/  @!P1 IMAD.MOV.U32 R5, RZ, RZ, R2 ;  /* 0x000000ffff059224 */ /* 0x008fe200078e0002 */
[----:B------:R-:W-:-:S03]  /*29a10*/  ISETP.NE.AND P1, PT, R9, RZ, PT ;  /* 0x000000ff0900720c */ /* 0x000fc60003f25270 */
[----:B------:R-:W-:-:S04]  /*29a20*/  IMAD R2, R5, R25, RZ ;  /* 0x0000001905027224 */ /* 0x000fc800078e02ff */
[----:B------:R-:W-:-:S07]  /*29a30*/  IMAD.MOV.U32 R13, RZ, RZ, R2 ;  /* 0x000000ffff0d7224 */ /* 0x000fce00078e0002 */
[----:B------:R-:W-:Y:S05]  /*29a40*/  WARPSYNC.COLLECTIVE R15, `(.L_x_1824) ;  /* 0x000000000f087348 */ /* 0x000fea0003c00000 */
[----:B------:R0:W1:Y:S02]  /*29a50*/  SHFL.UP P6, R14, R13, R12, R11 ;  /* 0x0400000c0d0e7389 */ /* 0x00006400000c000b */
[----:B01----:R-:W-:Y:S01]  /*29a60*/  ENDCOLLECTIVE ;  /* 0x000000000000791b */ /* 0x003fe20003800000 */
.L_x_1824:
        /* <DEDUP_REMOVED lines=8> */
.L_x_1825:
        /* <DEDUP_REMOVED lines=8> */
.L_x_1826:
        /* <DEDUP_REMOVED lines=8> */
.L_x_1827:
        /* <DEDUP_REMOVED lines=8> */
.L_x_1828:
[----:B------:R-:W-:Y:S02]  /*29c70*/  IMAD.MOV.U32 R12, RZ, RZ, 0x1f ;  /* 0x0000001fff0c7424 */ /* 0x000fe400078e00ff */
[----:B------:R-:W-:Y:S02]  /*29c80*/  IMAD.MOV.U32 R11, RZ, RZ, 0x1f ;  /* 0x0000001fff0b7424 */ /* 0x000fe400078e00ff */
[----:B------:R-:W-:-:S05]  /*29c90*/  IMAD.MOV.U32 R3, RZ, RZ, R14 ;  /* 0x000000ffff037224 */ /* 0x000fca00078e000e */
[----:B------:R-:W-:-:S05]  /*29ca0*/  SEL R3, R3, RZ, P5 ;  /* 0x000000ff03037207 */ /* 0x000fca0002800000 */
[----:B------:R-:W-:-:S04]  /*29cb0*/  IMAD.IADD R2, R2, 0x1, R3 ;  /* 0x0000000102027824 */ /* 0x000fc800078e0203 */
[----:B------:R-:W-:-:S07]  /*29cc0*/  IMAD.MOV.U32 R13, RZ, RZ, R2 ;  /* 0x000000ffff0d7224 */ /* 0x000fce00078e0002 */
[----:B------:R-:W-:Y:S05]  /*29cd0*/  WARPSYNC.COLLECTIVE R15, `(.L_x_1829) ;  /* 0x000000000f087348 */ /* 0x000fea0003c00000 */
[----:B------:R0:W1:Y:S02]  /*29ce0*/  SHFL.IDX P6, R14, R13, R12, R11 ;  /* 0x0000000c0d0e7389 */ /* 0x00006400000c000b */
[----:B01----:R-:W-:Y:S01]  /*29cf0*/  ENDCOLLECTIVE ;  /* 0x000000000000791b */ /* 0x003fe20003800000 */
.L_x_1829:
[----:B------:R-:W-:Y:S01]  /*29d00*/  IMAD.MOV.U32 R3, RZ, RZ, R14 ;  /* 0x000000ffff037224 */ /* 0x000fe200078e000e */
[----:B------:R-:W-:Y:S06]  /*29d10*/  BRA `(.L_x_1830) ;  /* 0xffffffb400d87947 */ /* 0x000fec000383ffff */
.L_x_1684:
[----:B------:R-:W-:Y:S01]  /*29d20*/  BSSY B0, `(.L_x_1831) ;  /* 0x0000008000007945 */ /* 0x000fe20003800000 */
[----:B------:R-:W-:Y:S02]  /*29d30*/  IMAD.MOV.U32 R13, RZ, RZ, R2 ;  /* 0x000000ffff0d7224 */ /* 0x000fe400078e0002 */
[----:B------:R-:W-:Y:S02]  /*29d40*/  IMAD.MOV.U32 R12, RZ, RZ, 0x1 ;  /* 0x00000001ff0c7424 */ /* 0x000fe400078e00ff */
[----:B-1----:R-:W-:Y:S02]  /*29d50*/  IMAD.MOV.U32 R11, RZ, RZ, RZ ;  /* 0x000000ffff0b7224 */ /* 0x002fe400078e00ff */
[----:B------:R-:W-:-:S07]  /*29d60*/  IMAD.MOV.U32 R15, RZ, RZ, -0x1 ;  /* 0xffffffffff0f7424 */ /* 0x000fce00078e00ff */
[----:B-----5:R-:W-:Y:S05]  /*29d70*/  WARPSYNC.COLLECTIVE R15, `(.L_x_1832) ;  /* 0x000000000f087348 */ /* 0x020fea0003c00000 */
[----:B------:R0:W1:Y:S02]  /*29d80*/  SHFL.UP P6, R14, R13, R12, R11 ;  /* 0x0400000c0d0e7389 */ /* 0x00006400000c000b */
[----:B01---5:R-:W-:Y:S01]  /*29d90*/  ENDCOLLECTIVE ;  /* 0x000000000000791b */ /* 0x023fe20003800000 */
.L_x_1832:
[----:B------:R-:W-:Y:S05]  /*29da0*/  BSYNC B0 ;  /* 0x0000000000007941 */ /* 0x000fea0003800000 */
.L_x_1831:
[----:B------:R-:W-:Y:S02]  /*29db0*/  IMAD.MOV.U32 R3, RZ, RZ, R14 ;  /* 0x000000ffff037224 */ /* 0x000fe400078e000e */
[----:B------:R-:W-:Y:S02]  /*29dc0*/  IMAD.MOV.U32 R12, RZ, RZ, 0x2 ;  /* 0x00000002ff0c7424 */ /* 0x000fe400078e00ff */
[----:B------:R-:W-:Y:S01]  /*29dd0*/  IMAD.MOV.U32 R11, RZ, RZ, RZ ;  /* 0x000000ffff0b7224 */ /* 0x000fe200078e00ff */
[----:B------:R-:W-:Y:S01]  /*29de0*/  SEL R3, R3, RZ, P1 ;  /* 0x000000ff03037207 */ /* 0x000fe20000800000 */
[----:B------:R-:W-:-:S04]  /*29df0*/  IMAD.MOV.U32 R15, RZ, RZ, -0x1 ;  /* 0xffffffffff0f7424 */ /* 0x000fc800078e00ff */
[----:B------:R-:W-:-:S04]  /*29e00*/  IMAD.IADD R2, R2, 0x1, R3 ;  /* 0x0000000102027824 */ /* 0x000fc800078e0203 */
[----:B------:R-:W-:-:S07]  /*29e10*/  IMAD.MOV.U32 R13, RZ, RZ, R2 ;  /* 0x000000ffff0d7224 */ /* 0x000fce00078e0002 */
[----:B------:R-:W-:Y:S05]  /*29e20*/  WARPSYNC.COLLECTIVE R15, `(.L_x_1833) ;  /* 0x000000000f087348 */ /* 0x000fea0003c00000 */
[----:B------:R0:W1:Y:S02]  /*29e30*/  SHFL.UP P6, R14, R13, R12, R11 ;  /* 0x0400000c0d0e7389 */ /* 0x00006400000c000b */
[----:B01----:R-:W-:Y:S01]  /*29e40*/  ENDCOLLECTIVE ;  /* 0x000000000000791b */ /* 0x003fe20003800000 */
.L_x_1833:
        /* <DEDUP_REMOVED lines=8> */
.L_x_1834:
        /* <DEDUP_REMOVED lines=8> */
.L_x_1835:
        /* <DEDUP_REMOVED lines=8> */
.L_x_1836:
        /* <DEDUP_REMOVED lines=9> */
.L_x_1837:
[----:B------:R-:W-:Y:S01]  /*2a060*/  IMAD.MOV.U32 R3, RZ, RZ, R14 ;  /* 0x000000ffff037224 */ /* 0x000fe200078e000e */
[----:B------:R-:W-:Y:S06]  /*2a070*/  BRA `(.L_x_1838) ;  /* 0xffffffb400a47947 */ /* 0x000fec000383ffff */
.L_x_1686:
[----:B------:R-:W-:Y:S01]  /*2a080*/  BSSY B0, `(.L_x_1839) ;  /* 0x0000006000007945 */ /* 0x000fe20003800000 */
[----:B------:R-:W-:Y:S01]  /*2a090*/  PLOP3.LUT P6, PT, P6, PT, PT, 0x8, 0x0 ;  /* 0x000000000000781c */ /* 0x000fe200037ce170 */
[----:B------:R-:W-:-:S12]  /*2a0a0*/  IMAD.MOV.U32 R15, RZ, RZ, -0x1 ;  /* 0xffffffffff0f7424 */ /* 0x000fd800078e00ff */
[----:B01---5:R-:W-:Y:S05]  /*2a0b0*/  WARPSYNC.COLLECTIVE R15, `(.L_x_1840) ;  /* 0x000000000f087348 */ /* 0x023fea0003c00000 */
[----:B------:R-:W-:Y:S01]  /*2a0c0*/  VOTE.ANY R14, PT, P6 ;  /* 0x00000000000e7806 */ /* 0x000fe200030e0100 */
[----:B01---5:R-:W-:Y:S06]  /*2a0d0*/  ENDCOLLECTIVE ;  /* 0x000000000000791b */ /* 0x023fec0003800000 */
.L_x_1840:
[----:B------:R-:W-:Y:S05]  /*2a0e0*/  BSYNC B0 ;  /* 0x0000000000007941 */ /* 0x000fea0003800000 */
.L_x_1839:
[----:B------:R-:W-:Y:S02]  /*2a0f0*/  IMAD.MOV.U32 R3, RZ, RZ, R14 ;  /* 0x000000ffff037224 */ /* 0x000fe400078e000e */
[----:B------:R-:W-:Y:S02]  /*2a100*/  IMAD.MOV.U32 R13, RZ, RZ, R25 ;  /* 0x000000ffff0d7224 */ /* 0x000fe400078e0019 */
[----:B------:R-:W0:Y:S01]  /*2a110*/  POPC R6, R3 ;  /* 0x0000000300067309 */ /* 0x000e220000000000 */
[----:B------:R-:W-:Y:S02]  /*2a120*/  IMAD.MOV.U32 R11, RZ, RZ, 0x1f ;  /* 0x0000001fff0b7424 */ /* 0x000fe400078e00ff */
[----:B------:R-:W-:Y:S02]  /*2a130*/  IMAD.MOV.U32 R15, RZ, RZ, -0x1 ;  /* 0xffffffffff0f7424 */ /* 0x000fe400078e00ff */
[----:B0-----:R-:W-:Y:S02]  /*2a140*/  IMAD.MOV.U32 R12, RZ, RZ, R6 ;  /* 0x000000ffff0c7224 */ /* 0x001fe400078e0006 */
[----:B------:R-:W-:-:S07]  /*2a150*/  IMAD.IADD R27, R6, 0x1, R27 ;  /* 0x00000001061b7824 */ /* 0x000fce00078e021b */
[----:B------:R-:W-:Y:S05]  /*2a160*/  WARPSYNC.COLLECTIVE R15, `(.L_x_1841) ;  /* 0x000000000f087348 */ /* 0x000fea0003c00000 */
[----:B------:R0:W1:Y:S02]  /*2a170*/  SHFL.IDX P6, R14, R13, R12, R11 ;  /* 0x0000000c0d0e7389 */ /* 0x00006400000c000b */
[----:B01----:R-:W-:Y:S01]  /*2a180*/  ENDCOLLECTIVE ;  /* 0x000000000000791b */ /* 0x003fe20003800000 */
.L_x_1841:
[----:B------:R-:W-:Y:S02]  /*2a190*/  IMAD.MOV.U32 R13, RZ, RZ, R5 ;  /* 0x000000ffff0d7224 */ /* 0x000fe400078e0005 */
[----:B------:R-:W-:-:S07]  /*2a1a0*/  IMAD.MOV.U32 R25, RZ, RZ, R14 ;  /* 0x000000ffff197224 */ /* 0x000fce00078e000e */
[----:B------:R-:W-:Y:S05]  /*2a1b0*/  WARPSYNC.COLLECTIVE R15, `(.L_x_1842) ;  /* 0x000000000f087348 */ /* 0x000fea0003c00000 */
[----:B------:R0:W1:Y:S02]  /*2a1c0*/  SHFL.IDX P6, R14, R13, R12, R11 ;  /* 0x0000000c0d0e7389 */ /* 0x00006400000c000b */
[----:B01----:R-:W-:Y:S01]  /*2a1d0*/  ENDCOLLECTIVE ;  /* 0x000000000000791b */ /* 0x003fe20003800000 */
.L_x_1842:
[----:B------:R-:W-:Y:S01]  /*2a1e0*/  IMAD.MOV.U32 R5, RZ, RZ, R14 ;  /* 0x000000ffff057224 */ /* 0x000fe200078e000e */
[----:B------:R-:W-:Y:S06]  /*2a1f0*/  BRA `(.L_x_1843) ;  /* 0xffffffb400847947 */ /* 0x000fec000383ffff */
.L_x_1688:
[----:B------:R-:W-:Y:S01]  /*2a200*/  BSSY B0, `(.L_x_1844) ;  /* 0x0000008000007945 */ /* 0x000fe20003800000 */
[----:B------:R-:W-:Y:S02]  /*2a210*/  IMAD.MOV.U32 R13, RZ, RZ, R2 ;  /* 0x000000ffff0d7224 */ /* 0x000fe400078e0002 */
[----:B------:R-:W-:Y:S02]  /*2a220*/  IMAD.MOV.U32 R12, RZ, RZ, R6 ;  /* 0x000000ffff0c7224 */ /* 0x000fe400078e0006 */
[----:B-1----:R-:W-:Y:S02]  /*2a230*/  IMAD.MOV.U32 R11, RZ, RZ, 0x1f ;  /* 0x0000001fff0b7424 */ /* 0x002fe400078e00ff */
[----:B------:R-:W-:-:S07]  /*2a240*/  IMAD.MOV.U32 R15, RZ, RZ, -0x1 ;  /* 0xffffffffff0f7424 */ /* 0x000fce00078e00ff */
[----:B0--345:R-:W-:Y:S05]  /*2a250*/  WARPSYNC.COLLECTIVE R15, `(.L_x_1845) ;  /* 0x000000000f087348 */ /* 0x039fea0003c00000 */
[----:B------:R1:W2:Y:S02]  /*2a260*/  SHFL.IDX P6, R14, R13, R12, R11 ;  /* 0x0000000c0d0e7389 */ /* 0x0002a400000c000b */
[----:B012345:R-:W-:Y:S01]  /*2a270*/  ENDCOLLECTIVE ;  /* 0x000000000000791b */ /* 0x03ffe20003800000 */
.L_x_1845:
[----:B------:R-:W-:Y:S05]  /*2a280*/  BSYNC B0 ;  /* 0x0000000000007941 */ /* 0x000fea0003800000 */
.L_x_1844:
[----:B------:R-:W-:Y:S01]  /*2a290*/  IMAD.MOV.U32 R24, RZ, RZ, R14 ;  /* 0x000000ffff187224 */ /* 0x000fe200078e000e */
[----:B------:R-:W-:Y:S06]  /*2a2a0*/  BRA `(.L_x_1687) ;  /* 0xffffffb400707947 */ /* 0x000fec000383ffff */
.L_x_1694:
[----:B0-----:R0:W2:Y:S02]  /*2a2b0*/  SYNCS.PHASECHK.TRANS64.TRYWAIT P0, [R5+URZ+0x13220], R0 ;  /* 0x01322000050075a7 */ /* 0x0010a4000800017f */
[----:B--2---:R-:W-:Y:S05]  /*2a2c0*/  @!P0 NANOSLEEP.SYNCS 0x989680 ;  /* 0x009896800000895d */ /* 0x004fea0003900000 */
[----:B------:R-:W2:Y:S02]  /*2a2d0*/  @!P0 SYNCS.PHASECHK.TRANS64 P0, [R5+URZ+0x13220], R0 ;  /* 0x01322000050085a7 */ /* 0x000ea4000800007f */
[----:B--2---:R-:W-:Y:S05]  /*2a2e0*/  @!P0 BRA `(.L_x_1694) ;  /* 0xfffffffc00f08947 */ /* 0x004fea000383ffff */
[----:B------:R-:W-:Y:S05]  /*2a2f0*/  BRA `(.L_x_1846) ;  /* 0xffffffbc00d87947 */ /* 0x000fea000383ffff */
.L_x_1695:
[----:B------:R-:W2:Y:S01]  /*2a300*/  S2R R2, SR_TID.X ;  /* 0x0000000000027919 */ /* 0x000ea20000002100 */
[----:B------:R-:W-:Y:S01]  /*2a310*/  BSSY B0, `(.L_x_1847) ;  /* 0x000000a000007945 */ /* 0x000fe20003800000 */
[----:B------:R-:W-:Y:S02]  /*2a320*/  IMAD.MOV.U32 R12, RZ, RZ, RZ ;  /* 0x000000ffff0c7224 */ /* 0x000fe400078e00ff */
[----:B-1----:R-:W-:Y:S02]  /*2a330*/  IMAD.MOV.U32 R11, RZ, RZ, 0x1f ;  /* 0x0000001fff0b7424 */ /* 0x002fe400078e00ff */
[----:B------:R-:W-:Y:S01]  /*2a340*/  IMAD.MOV.U32 R15, RZ, RZ, -0x1 ;  /* 0xffffffffff0f7424 */ /* 0x000fe200078e00ff */
[----:B--2---:R-:W-:-:S04]  /*2a350*/  SHF.R.U32.HI R2, RZ, 0x5, R2 ;  /* 0x00000005ff027819 */ /* 0x004fc80000011602 */
[----:B------:R-:W-:-:S05]  /*2a360*/  LOP3.LUT R2, R2, 0x3, RZ, 0xc0, !PT ;  /* 0x0000000302027812 */ /* 0x000fca00078ec0ff */
[----:B------:R-:W-:-:S07]  /*2a370*/  IMAD.MOV.U32 R13, RZ, RZ, R2 ;  /* 0x000000ffff0d7224 */ /* 0x000fce00078e0002 */
[----:B0----5:R-:W-:Y:S05]  /*2a380*/  WARPSYNC.COLLECTIVE R15, `(.L_x_1848) ;  /* 0x000000000f087348 */ /* 0x021fea0003c00000 */
[----:B------:R1:W2:Y:S02]  /*2a390*/  SHFL.IDX P6, R14, R13, R12, R11 ;  /* 0x0000000c0d0e7389 */ /* 0x0002a400000c000b */
[----:B012--5:R-:W-:Y:S01]  /*2a3a0*/  ENDCOLLECTIVE ;  /* 0x000000000000791b */ /* 0x027fe20003800000 */
.L_x_1848:
[----:B------:R-:W-:Y:S05]  /*2a3b0*/  BSYNC B0 ;  /* 0x0000000000007941 */ /* 0x000fea0003800000 */
.L_x_1847:
[----:B------:R-:W-:Y:S05]  /*2a3c0*/  BRA `(.L_x_1849) ;  /* 0xffffffbc00c07947 */ /* 0x000fea000383ffff */
.L_x_1696:
[----:B------:R-:W-:Y:S01]  /*2a3d0*/  BSSY B0, `(.L_x_1850) ;  /* 0x0000006000007945 */ /* 0x000fe20003800000 */
[----:B------:R-:W-:-:S07]  /*2a3e0*/  IMAD.MOV.U32 R15, RZ, RZ, -0x1 ;  /* 0xffffffffff0f7424 */ /* 0x000fce00078e00ff */
[----:B01---5:R-:W-:Y:S05]  /*2a3f0*/  WARPSYNC.COLLECTIVE R15, `(.L_x_1851) ;  /* 0x000000000f0c7348 */ /* 0x023fea0003c00000 */
[----:B------:R-:W-:Y:S02]  /*2a400*/  ELECT P6, UR62, PT ;  /* 0x00000000003e782f */ /* 0x000fe400038c0000 */
[----:B------:R-:W-:Y:S01]  /*2a410*/  MOV R14, UR62 ;  /* 0x0000003e000e7c02 */ /* 0x000fe20008000f00 */
[----:B01---5:R-:W-:Y:S10]  /*2a420*/  ENDCOLLECTIVE ;  /* 0x000000000000791b */ /* 0x023ff40003800000 */
.L_x_1851:
[----:B------:R-:W-:Y:S05]  /*2a430*/  BSYNC B0 ;  /* 0x0000000000007941 */ /* 0x000fea0003800000 */
.L_x_1850:
[----:B------:R-:W-:Y:S05]  /*2a440*/  BRA `(.L_x_1852) ;  /* 0xffffffbc00b47947 */ /* 0x000fea000383ffff */
.L_x_1698:
[----:B0-----:R0:W2:Y:S02]  /*2a450*/  SYNCS.PHASECHK.TRANS64.TRYWAIT P1, [R4+URZ+0x13240], R3 ;  /* 0x01324003040075a7 */ /* 0x0010a4000802017f */
[----:B--2---:R-:W-:Y:S05]  /*2a460*/  @!P1 NANOSLEEP.SYNCS 0x989680 ;  /* 0x009896800000995d */ /* 0x004fea0003900000 */
[----:B------:R-:W2:Y:S02]  /*2a470*/  @!P1 SYNCS.PHASECHK.TRANS64 P1, [R4+URZ+0x13240], R3 ;  /* 0x01324003040095a7 */ /* 0x000ea4000802007f */
[----:B--2---:R-:W-:Y:S05]  /*2a480*/  @!P1 BRA `(.L_x_1698) ;  /* 0xfffffffc00f09947 */ /* 0x004fea000383ffff */
[----:B------:R-:W-:Y:S05]  /*2a490*/  BRA `(.L_x_1853) ;  /* 0xffffffbc00dc7947 */ /* 0x000fea000383ffff */
.L_x_1700:
[----:B--2---:R2:W3:Y:S02]  /*2a4a0*/  SYNCS.PHASECHK.TRANS64.TRYWAIT P1, [R5+URZ+0x13240], R0 ;  /* 0x01324000050075a7 */ /* 0x0044e4000802017f */
[----:B---3--:R-:W-:Y:S05]  /*2a4b0*/  @!P1 NANOSLEEP.SYNCS 0x989680 ;  /* 0x009896800000995d */ /* 0x008fea0003900000 */
[----:B------:R-:W3:Y:S02]  /*2a4c0*/  @!P1 SYNCS.PHASECHK.TRANS64 P1, [R5+URZ+0x13240], R0 ;  /* 0x01324000050095a7 */ /* 0x000ee4000802007f */
[----:B---3--:R-:W-:Y:S05]  /*2a4d0*/  @!P1 BRA `(.L_x_1700) ;  /* 0xfffffffc00f09947 */ /* 0x008fea000383ffff */
[----:B------:R-:W-:Y:S05]  /*2a4e0*/  BRA `(.L_x_1854) ;  /* 0xffffffbc00ec7947 */ /* 0x000fea000383ffff */
.L_x_1702:
[----:B---3--:R3:W4:Y:S02]  /*2a4f0*/  SYNCS.PHASECHK.TRANS64.TRYWAIT P1, [R4+URZ+0x13260], R3 ;  /* 0x01326003040075a7 */ /* 0x008724000802017f */
[----:B----4-:R-:W-:Y:S05]  /*2a500*/  @!P1 NANOSLEEP.SYNCS 0x989680 ;  /* 0x009896800000995d */ /* 0x010fea0003900000 */
[----:B------:R-:W4:Y:S02]  /*2a510*/  @!P1 SYNCS.PHASECHK.TRANS64 P1, [R4+URZ+0x13260], R3 ;  /* 0x01326003040095a7 */ /* 0x000f24000802007f */
[----:B----4-:R-:W-:Y:S05]  /*2a520*/  @!P1 BRA `(.L_x_1702) ;  /* 0xfffffffc00f09947 */ /* 0x010fea000383ffff */
[----:B------:R-:W-:Y:S05]  /*2a530*/  BRA `(.L_x_1855) ;  /* 0xffffffbc00e87947 */ /* 0x000fea000383ffff */
.L_x_1704:
[----:B----4-:R4:W0:Y:S02]  /*2a540*/  SYNCS.PHASECHK.TRANS64.TRYWAIT P1, [R5+URZ+0x13260], R0 ;  /* 0x01326000050075a7 */ /* 0x010824000802017f */
[----:B0-----:R-:W-:Y:S05]  /*2a550*/  @!P1 NANOSLEEP.SYNCS 0x989680 ;  /* 0x009896800000995d */ /* 0x001fea0003900000 */
[----:B------:R-:W0:Y:S02]  /*2a560*/  @!P1 SYNCS.PHASECHK.TRANS64 P1, [R5+URZ+0x13260], R0 ;  /* 0x01326000050095a7 */ /* 0x000e24000802007f */
[----:B0-----:R-:W-:Y:S05]  /*2a570*/  @!P1 BRA `(.L_x_1704) ;  /* 0xfffffffc00f09947 */ /* 0x001fea000383ffff */
[----:B------:R-:W-:Y:S05]  /*2a580*/  BRA `(.L_x_1856) ;  /* 0xffffffbc00e47947 */ /* 0x000fea000383ffff */
.L_x_1706:
[----:B------:R0:W0:Y:S02]  /*2a590*/  SYNCS.PHASECHK.TRANS64.TRYWAIT P1, [R4+URZ+0x13280], R3 ;  /* 0x01328003040075a7 */ /* 0x000024000802017f */
[----:B0-----:R-:W-:Y:S05]  /*2a5a0*/  @!P1 NANOSLEEP.SYNCS 0x989680 ;  /* 0x009896800000995d */ /* 0x001fea0003900000 */
[----:B------:R-:W0:Y:S02]  /*2a5b0*/  @!P1 SYNCS.PHASECHK.TRANS64 P1, [R4+URZ+0x13280], R3 ;  /* 0x01328003040095a7 */ /* 0x000e24000802007f */
[----:B0-----:R-:W-:Y:S05]  /*2a5c0*/  @!P1 BRA `(.L_x_1706) ;  /* 0xfffffffc00f09947 */ /* 0x001fea000383ffff */
[----:B------:R-:W-:Y:S05]  /*2a5d0*/  BRA `(.L_x_1857) ;  /* 0xffffffbc00e07947 */ /* 0x000fea000383ffff */
.L_x_1858:
        /* <DEDUP_REMOVED lines=10> */
.L_x_2724:


//--------------------- .text._ZN7cutlass13device_kernelIN5flash11enable_sm90INS1_16FlashAttnFwdSm90INS1_25CollectiveMainloopFwdSm90ILi2EN4cute5tupleIJNS5_1CILi1EEES8_S8_EEENS6_IJNS7_ILi192EEENS7_ILi160EEENS7_ILi64EEEEEELi64ENS_12float_e4m3_tEfNS_4arch4Sm90ELb1ELb0ELb1ELb0ELb1ELb0ELb0ELb1ELb1ELb1ELb1ELb0EEENS1_21CollectiveEpilogueFwdINS6_IJSA_SC_SB_EEES9_NS_10bfloat16_tESG_Li384ELb0ELb1ELb1ELb1EEENS1_19SingleTileSchedulerILb0ELb1ELb1ELi192EEEEEEEEEvNT_6ParamsE --------------------------
	.section	.text._ZN7cutlass13device_kernelIN5flash11enable_sm90INS1_16FlashAttnFwdSm90INS1_25CollectiveMainloopFwdSm90ILi2EN4cute5tupleIJNS5_1CILi1EEES8_S8_EEENS6_IJNS7_ILi192EEENS7_ILi160EEENS7_ILi64EEEEEELi64ENS_12float_e4m3_tEfNS_4arch4Sm90ELb1ELb0ELb1ELb0ELb1ELb0ELb0ELb1ELb1ELb1ELb1ELb0EEENS1_21CollectiveEpilogueFwdINS6_IJSA_SC_SB_EEES9_NS_10bfloat16_tESG_Li384ELb0ELb1ELb1ELb1EEENS1_19SingleTileSchedulerILb0ELb1ELb1ELi192EEEEEEEEEvNT_6ParamsE,"ax",@progbits
	.align	128
.text._ZN7cutlass13device_kernelIN5flash11enable_sm90INS1_16FlashAttnFwdSm90INS1_25CollectiveMainloopFwdSm90ILi2EN4cute5tupleIJNS5_1CILi1EEES8_S8_EEENS6_IJNS7_ILi192EEENS7_ILi160EEENS7_ILi64EEEEEELi64ENS_12float_e4m3_tEfNS_4arch4Sm90ELb1ELb0ELb1ELb0ELb1ELb0ELb0ELb1ELb1ELb1ELb1ELb0EEENS1_21CollectiveEpilogueFwdINS6_IJSA_SC_SB_EEES9_NS_10bfloat16_tESG_Li384ELb0ELb1ELb1ELb1EEENS1_19SingleTileSchedulerILb0ELb1ELb1ELi192EEEEEEEEEvNT_6ParamsE:
        .type           _ZN7cutlass13device_kernelIN5flash11enable_sm90INS1_16FlashAttnFwdSm90INS1_25CollectiveMainloopFwdSm90ILi2EN4cute5tupleIJNS5_1CILi1EEES8_S8_EEENS6_IJNS7_ILi192EEENS7_ILi160EEENS7_ILi64EEEEEELi64ENS_12float_e4m3_tEfNS_4arch4Sm90ELb1ELb0ELb1ELb0ELb1ELb0ELb0ELb1ELb1ELb1ELb1ELb0EEENS1_21CollectiveEpilogueFwdINS6_IJSA_SC_SB_EEES9_NS_10bfloat16_tESG_Li384ELb0ELb1ELb1ELb1EEENS1_19SingleTileSchedulerILb0ELb1ELb1ELi192EEEEEEEEEvNT_6ParamsE,@function
        .size           _ZN7cutlass13device_kernelIN5flash11enable_sm90INS1_16FlashAttnFwdSm90INS1_25CollectiveMainloopFwdSm90ILi2EN4cute5tupleIJNS5_1CILi1EEES8_S8_EEENS6_IJNS7_ILi192EEENS7_ILi160EEENS7_ILi64EEEEEELi64ENS_12float_e4m3_tEfNS_4arch4Sm90ELb1ELb0ELb1ELb0ELb1ELb0ELb0ELb1ELb1ELb1ELb1ELb0EEENS1_21CollectiveEpilogueFwdINS6_IJSA_SC_SB_EEES9_NS_10bfloat16_tESG_Li384ELb0ELb1ELb1ELb1EEENS1_19SingleTileSchedulerILb0ELb1ELb1ELi192EEEEEEEEEvNT_6ParamsE,(.L_x_2725 - _ZN7cutlass13device_kernelIN5flash11enable_sm90INS1_16FlashAttnFwdSm90INS1_25CollectiveMainloopFwdSm90ILi2EN4cute5tupleIJNS5_1CILi1EEES8_S8_EEENS6_IJNS7_ILi192EEENS7_ILi160EEENS7_ILi64EEEEEELi64ENS_12float_e4m3_tEfNS_4arch4Sm90ELb1ELb0ELb1ELb0ELb1ELb0ELb0ELb1ELb1ELb1ELb1ELb0EEENS1_21CollectiveEpilogueFwdINS6_IJSA_SC_SB_EEES9_NS_10bfloat16_tESG_Li384ELb0ELb1ELb1ELb1EEENS1_19SingleTileSchedulerILb0ELb1ELb1ELi192EEEEEEEEEvNT_6ParamsE)
        .other          _ZN7cutlass13device_kernelIN5flash11enable_sm90INS1_16FlashAttnFwdSm90INS1_25CollectiveMainloopFwdSm90ILi2EN4cute5tupleIJNS5_1CILi1EEES8_S8_EEENS6_IJNS7_ILi192EEENS7_ILi160EEENS7_ILi64EEEEEELi64ENS_12float_e4m3_tEfNS_4arch4Sm90ELb1ELb0ELb1ELb0ELb1ELb0ELb0ELb1ELb1ELb1ELb1ELb0EEENS1_21CollectiveEpilogueFwdINS6_IJSA_SC_SB_EEES9_NS_10bfloat16_tESG_Li384ELb0ELb1ELb1ELb1EEENS1_19SingleTileSchedulerILb0ELb1ELb1ELi192EEEEEEEEEvNT_6ParamsE,@"STO_CUDA_ENTRY STV_DEFAULT"
_ZN7cutlass13device_kernelIN5flash11enable_sm90INS1_16FlashAttnFwdSm90INS1_25CollectiveMainloopFwdSm90ILi2EN4cute5tupleIJNS5_1CILi1EEES8_S8_EEENS6_IJNS7_ILi192EEENS7_ILi160EEENS7_ILi64EEEEEELi64ENS_12float_e4m3_tEfNS_4arch4Sm90ELb1ELb0ELb1ELb0ELb1ELb0ELb0ELb1ELb1ELb1ELb1ELb0EEENS1_21CollectiveEpilogueFwdINS6_IJSA_SC_SB_EEES9_NS_10bfloat16_tESG_Li384ELb0ELb1ELb1ELb1EEENS1_19SingleTileSchedulerILb0ELb1ELb1ELi192EEEEEEEEEvNT_6ParamsE:
        /* <DEDUP_REMOVED lines=45> */
.L_x_1859:
        /* <DEDUP_REMOVED lines=22> */
.L_x_1860:
        /* <DEDUP_REMOVED lines=18> */
.L_x_1861:
        /* <DEDUP_REMOVED lines=22> */
.L_x_1862:
        /* <DEDUP_REMOVED lines=23> */
.L_x_1863:
        /* <DEDUP_REMOVED lines=9> */
.L_x_1866:
        /* <DEDUP_REMOVED lines=18> */
[----:B------:R-:W0:Y:S01]  /*09d0*/  S2UR UR38, SR_CTAID.X ;  /* 0x00000000002679c3 */ /* 0x000e220000002500 */
[----:B------:R-:W-:Y:S01]  /*09e0*/  ULDC UR4, c[0x0][0x448] ;  /* 0x0001120000047ab9 */ /* 0x000fe20000000800 */
[----:B------:R-:W-:Y:S01]  /*09f0*/  ULDC UR42, c[0x0][0x424] ;  /* 0x00010900002a7ab9 */ /* 0x000fe20000000800 */
[----:B------:R-:W-:Y:S01]  /*0a00*/  UISETP.NE.AND UP1, UPT, UR4, 0x1, UPT ;  /* 0x000000010400788c */ /* 0x000fe2000bf25270 */
[----:B------:R-:W-:Y:S02]  /*0a10*/  ULDC UR7, c[0x0][0x288] ;  /* 0x0000a20000077ab9 */ /* 0x000fe40000000800 */
[----:B------:R-:W-:Y:S01]  /*0a20*/  ULDC.64 UR4, c[0x0][0x418] ;  /* 0x0001060000047ab9 */ /* 0x000fe20000000a00 */
[----:B------:R-:W-:Y:S02]  /*0a30*/  UIADD3 UR7, -UR7, 0xa0, URZ ;  /* 0x000000a007077890 */ /* 0x000fe4000fffe13f */
[----:B------:R-:W-:Y:S01]  /*0a40*/  UISETP.NE.U32.AND UP0, UPT, UR4, URZ, UPT ;  /* 0x0000003f0400728c */ /* 0x000fe2000bf05070 */
[----:B------:R-:W-:Y:S01]  /*0a50*/  ULDC UR49, c[0x0][0x2f0] ;  /* 0x0000bc0000317ab9 */ /* 0x000fe20000000800 */
[----:B------:R-:W-:-:S02]  /*0a60*/  UP2UR UR47, UPR, URZ, 0x2 ;  /* 0x000000023f2f7883 */ /* 0x000fc40008000000 */
[----:B------:R-:W-:Y:S01]  /*0a70*/  UISETP.NE.AND.EX UP0, UPT, UR5, URZ, UPT, UP0 ;  /* 0x0000003f0500728c */ /* 0x000fe2000bf05300 */
[----:B------:R-:W-:Y:S02]  /*0a80*/  @UP1 ULDC UR8, c[0x0][0x450] ;  /* 0x0001140000081ab9 */ /* 0x000fe40000000800 */
[----:B------:R-:W-:Y:S01]  /*0a90*/  @UP1 ULDC UR5, c[0x0][0x44c] ;  /* 0x0001130000051ab9 */ /* 0x000fe20000000800 */
[----:B------:R-:W-:Y:S02]  /*0aa0*/  USEL UR42, UR42, 0x1, UP0 ;  /* 0x000000012a2a7887 */ /* 0x000fe40008000000 */
[----:B------:R-:W-:Y:S02]  /*0ab0*/  USHF.R.U32.HI UR10, URZ, 0x10, UR41 ;  /* 0x000000103f0a7899 */ /* 0x000fe40008011629 */
[----:B------:R-:W-:Y:S02]  /*0ac0*/  UIMAD UR7, UR42, UR49, UR7 ;  /* 0x000000312a0772a4 */ /* 0x000fe4000f8e0207 */
[----:B0-----:R-:W-:-:S02]  /*0ad0*/  UIMAD UR38, UR38, 0xc0, URZ ;  /* 0x000000c0262678a4 */ /* 0x001fc4000f8e023f */
[----:B------:R-:W-:Y:S02]  /*0ae0*/  ULOP3.LUT UR41, UR41, 0xffff, URZ, 0xc0, !UPT ;  /* 0x0000ffff29297892 */ /* 0x000fe4000f8ec03f */
[----:B------:R-:W-:Y:S02]  /*0af0*/  @UP1 UIADD3 UR4, UR38, 0xbf, URZ ;  /* 0x000000bf26041890 */ /* 0x000fe4000fffe03f */
[----:B------:R-:W-:Y:S02]  /*0b00*/  UIADD3 UR6, UR38, 0xbf, URZ ;  /* 0x000000bf26067890 */ /* 0x000fe4000fffe03f */
[----:B------:R-:W-:Y:S02]  /*0b10*/  UIMAD.WIDE.U32 UR4, UR4, UR5, URZ ;  /* 0x00000005040472a5 */ /* 0x000fe4000f8e003f */
[----:B------:R-:W-:Y:S02]  /*0b20*/  UIMAD UR4, UR42, UR49, 0x9f ;  /* 0x0000009f2a0474a4 */ /* 0x000fe4000f8e0231 */
[----:B------:R-:W-:-:S02]  /*0b30*/  @UP1 USHF.R.U32.HI UR6, URZ, UR8, UR5 ;  /* 0x000000083f061299 */ /* 0x000fc40008011605 */
[----:B------:R-:W-:Y:S02]  /*0b40*/  UIMAD.WIDE UR4, UR4, 0x66666667, URZ ;  /* 0x66666667040478a5 */ /* 0x000fe4000f8e023f */
[----:B------:R-:W-:Y:S02]  /*0b50*/  UIADD3 UR6, UR7, UR6, URZ ;  /* 0x0000000607067290 */ /* 0x000fe4000fffe03f */
[----:B------:R-:W-:Y:S02]  /*0b60*/  USHF.R.U32.HI UR4, URZ, 0x1f, UR5 ;  /* 0x0000001f3f047899 */ /* 0x000fe40008011605 */
[----:B------:R-:W-:Y:S02]  /*0b70*/  UIMAD.WIDE UR6, UR6, 0x66666667, URZ ;  /* 0x66666667060678a5 */ /* 0x000fe4000f8e023f */
[----:B------:R-:W-:Y:S02]  /*0b80*/  ULEA.HI.SX32 UR4, UR5, UR4, 0x1a ;  /* 0x0000000405047291 */ /* 0x000fe4000f8fd23f */
[----:B------:R-:W-:-:S04]  /*0b90*/  USHF.R.U32.HI UR6, URZ, 0x1f, UR7 ;  /* 0x0000001f3f067899 */ /* 0x000fc80008011607 */
[----:B------:R-:W-:-:S04]  /*0ba0*/  ULEA.HI.SX32 UR6, UR7, UR6, 0x1a ;  /* 0x0000000607067291 */ /* 0x000fc8000f8fd23f */
[----:B------:R-:W-:-:S04]  /*0bb0*/  UISETP.LT.AND UP0, UPT, UR4, UR6, UPT ;  /* 0x000000060400728c */ /* 0x000fc8000bf01270 */
[----:B------:R-:W-:Y:S02]  /*0bc0*/  USEL UR9, UR4, UR6, UP0 ;  /* 0x0000000604097287 */ /* 0x000fe40008000000 */
[----:B------:R-:W-:Y:S02]  /*0bd0*/  UISETP.NE.AND UP0, UPT, UR10, URZ, UPT ;  /* 0x0000003f0a00728c */ /* 0x000fe4000bf05270 */
[----:B------:R-:W-:Y:S01]  /*0be0*/  UISETP.GE.AND UP1, UPT, UR9, 0x1, UPT ;  /* 0x000000010900788c */ /* 0x000fe2000bf26270 */
[----:B------:R-:W-:-:S05]  /*0bf0*/  UMOV UR4, URZ ;  /* 0x0000003f00047c82 */ /* 0x000fca0008000000 */
[----:B------:R-:W-:-:S03]  /*0c00*/  PLOP3.LUT P0, PT, PT, PT, UP1, 0x80, 0x0 ;  /* 0x000000000000781c */ /* 0x000fc60003f0f018 */
[----:B------:R-:W-:-:S10]  /*0c10*/  @!UP0 ULDC UR10, c[0x0][0x9f0] ;  /* 0x00027c00000a8ab9 */ /* 0x000fd40000000800 */
[----:B------:R-:W-:Y:S05]  /*0c20*/  @!P0 BRA `(.L_x_1868) ;  /* 0x0000000000848947 */ /* 0x000fea0003800000 */
[----:B------:R-:W-:Y:S01]  /*0c30*/  IMAD.U32 R3, RZ, RZ, UR10 ;  /* 0x0000000aff037e24 */ /* 0x000fe2000f8e00ff */
[----:B------:R-:W-:Y:S01]  /*0c40*/  UIADD3 UR6, UR10, -0x1, UR9 ;  /* 0xffffffff0a067890 */ /* 0x000fe2000fffe009 */
[----:B------:R-:W-:-:S03]  /*0c50*/  UMOV UR4, URZ ;  /* 0x0000003f00047c82 */ /* 0x000fc60008000000 */
[-C--:B------:R-:W-:Y:S02]  /*0c60*/  IABS R0, R3.reuse ;  /* 0x0000000300007213 */ /* 0x080fe40000000000 */
[----:B------:R-:W-:Y:S01]  /*0c70*/  IMAD.U32 R4, RZ, RZ, UR6 ;  /* 0x00000006ff047e24 */ /* 0x000fe2000f8e00ff */
[----:B------:R-:W-:Y:S01]  /*0c80*/  IABS R5, R3 ;  /* 0x0000000300057213 */ /* 0x000fe20000000000 */
[----:B------:R-:W-:Y:S01]  /*0c90*/  ULOP3.LUT UR6, UR6, UR10, URZ, 0x3c, !UPT ;  /* 0x0000000a06067292 */ /* 0x000fe2000f8e3c3f */
[----:B------:R-:W-:Y:S02]  /*0ca0*/  R2UR UR11, R0 ;  /* 0x00000000000b72ca */ /* 0x000fe400000e0000 */
[----:B------:R-:W-:-:S04]  /*0cb0*/  IABS R4, R4 ;  /* 0x0000000400047213 */ /* 0x000fc80000000000 */
[----:B------:R-:W-:-:S04]  /*0cc0*/  MOV R3, R4 ;  /* 0x0000000400037202 */ /* 0x000fc80000000f00 */
[----:B------:R-:W-:-:S03]  /*0cd0*/  R2UR UR8, R3 ;  /* 0x00000000030872ca */ /* 0x000fc600000e0000 */
        /* <DEDUP_REMOVED lines=22> */
.L_x_1868:
[----:B------:R-:W-:Y:S01]  /*0e40*/  UIMAD UR41, UR41, UR4, URZ ;  /* 0x00000004292972a4 */ /* 0x000fe2000f8e023f */
[----:B------:R-:W-:Y:S01]  /*0e50*/  IMAD.U32 R0, RZ, RZ, UR9 ;  /* 0x00000009ff007e24 */ /* 0x000fe2000f8e00ff */
[----:B------:R-:W-:Y:S01]  /*0e60*/  USHF.R.S32.HI UR40, URZ, 0x1f, UR44 ;  /* 0x0000001f3f287899 */ /* 0x000fe2000801142c */
[----:B------:R-:W-:Y:S01]  /*0e70*/  IMAD.U32 R3, RZ, RZ, UR4 ;  /* 0x00000004ff037e24 */ /* 0x000fe2000f8e00ff */
[----:B------:R-:W-:Y:S01]  /*0e80*/  UIMAD UR49, UR42, UR49, URZ ;  /* 0x000000312a3172a4 */ /* 0x000fe2000f8e023f */
[----:B------:R-:W-:Y:S01]  /*0e90*/  VIADD R104, R17, 0xffffff80 ;  /* 0xffffff8011687836 */ /* 0x000fe20000000000 */
[----:B------:R-:W-:Y:S02]  /*0ea0*/  PLOP3.LUT P0, PT, PT, PT, PT, 0x80, 0x0 ;  /* 0x000000000000781c */ /* 0x000fe40003f0f070 */
[----:B------:R-:W-:Y:S02]  /*0eb0*/  CS2R R28, SRZ ;  /* 0x00000000001c7805 */ /* 0x000fe4000001ff00 */
[----:B------:R-:W-:Y:S01]  /*0ec0*/  VIADDMNMX R0, R3, UR41, R0, PT ;  /* 0x0000002903007c46 */ /* 0x000fe2000b800100 */
[----:B------:R-:W-:Y:S01]  /*0ed0*/  IMAD.MOV.U32 R4, RZ, RZ, RZ ;  /* 0x000000ffff047224 */ /* 0x000fe200078e00ff */
[----:B------:R-:W-:-:S02]  /*0ee0*/  CS2R R24, SRZ ;  /* 0x0000000000187805 */ /* 0x000fc4000001ff00 */
[----:B------:R-:W-:Y:S02]  /*0ef0*/  CS2R R30, SRZ ;  /* 0x00000000001e7805 */ /* 0x000fe4000001ff00 */
[----:B------:R-:W-:Y:S02]  /*0f00*/  R2UR UR39, R0 ;  /* 0x00000000002772ca */ /* 0x000fe400000e0000 */
[----:B------:R-:W-:Y:S02]  /*0f10*/  CS2R R26, SRZ ;  /* 0x00000000001a7805 */ /* 0x000fe4000001ff00 */
[----:B------:R-:W-:Y:S02]  /*0f20*/  MOV R0, RZ ;  /* 0x000000ff00007202 */ /* 0x000fe40000000f00 */
        /* <DEDUP_REMOVED lines=10> */
[----:B------:R-:W-:Y:S01]  /*0fd0*/  UISETP.GT.AND UP0, UPT, UR39, UR41, UPT ;  /* 0x000000292700728c */ /* 0x000fe2000bf04270 */
[----:B------:R-:W-:Y:S02]  /*0fe0*/  CS2R R54, SRZ ;  /* 0x0000000000367805 */ /* 0x000fe4000001ff00 */
[----:B------:R-:W-:-:S03]  /*0ff0*/  CS2R R50, SRZ ;  /* 0x0000000000327805 */ /* 0x000fc6000001ff00 */
[----:B------:R-:W-:-:S13]  /*1000*/  PLOP3.LUT P1, PT, PT, PT, UP0, 0x80, 0x0 ;  /* 0x000000000000781c */ /* 0x000fda0003f2f008 */
[----:B------:R-:W-:Y:S05]  /*1010*/  @!P1 BRA `(.L_x_1869) ;  /* 0x000000a800609947 */ /* 0x000fea0003800000 */
        /* <DEDUP_REMOVED lines=35> */
[----:B-1----:R-:W-:Y:S05]  /*1250*/  CALL.ABS.NOINC R2 ;  /* 0x0000000002007343 */ /* 0x002fea0003c00000 */
.L_x_1870:
        /* <DEDUP_REMOVED lines=10> */
[----:B------:R-:W-:Y:S02]  /*1300*/  @UP0 ULDC.64 UR16, c[0x0][0x9a8] ;  /* 0x00026a0000100ab9 */ /* 0x000fe40000000a00 */
[----:B------:R-:W-:Y:S01]  /*1310*/  @UP1 ULDC.64 UR14, c[0x0][0x9b8] ;  /* 0x00026e00000e1ab9 */ /* 0x000fe20000000a00 */
[----:B------:R-:W-:Y:S02]  /*1320*/  @UP0 UIMAD UR8, UR40, UR16, URZ ;  /* 0x00000010280802a4 */ /* 0x000fe4000f8e023f */
[----:B------:R-:W-:Y:S02]  /*1330*/  @UP1 UIMAD UR10, UR40, UR14, URZ ;  /* 0x0000000e280a12a4 */ /* 0x000fe4000f8e023f */
[----:B------:R-:W-:Y:S02]  /*1340*/  @UP0 UIMAD.WIDE.U32 UR12, UR44, UR16, URZ ;  /* 0x000000102c0c02a5 */ /* 0x000fe4000f8e003f */
[----:B------:R-:W-:Y:S02]  /*1350*/  @UP0 UIMAD UR17, UR44, UR17, UR8 ;  /* 0x000000112c1102a4 */ /* 0x000fe4000f8e0208 */
[----:B------:R-:W-:-:S02]  /*1360*/  @UP0 USHF.R.S32.HI UR16, URZ, 0x1f, UR43 ;  /* 0x0000001f3f100899 */ /* 0x000fc4000801142b */
[----:B------:R-:W-:Y:S02]  /*1370*/  @UP1 USHF.R.S32.HI UR19, URZ, 0x1f, UR43 ;  /* 0x0000001f3f131899 */ /* 0x000fe4000801142b */
[----:B------:R-:W-:Y:S02]  /*1380*/  @UP1 UIMAD.WIDE.U32 UR8, UR44, UR14, URZ ;  /* 0x0000000e2c0812a5 */ /* 0x000fe4000f8e003f */
[----:B------:R-:W-:Y:S02]  /*1390*/  @UP1 UIMAD UR18, UR44, UR15, UR10 ;  /* 0x0000000f2c1212a4 */ /* 0x000fe4000f8e020a */
[----:B------:R-:W-:Y:S01]  /*13a0*/  @UP0 UIADD3 UR13, UR13, UR17, URZ ;  /* 0x000000110d0d0290 */ /* 0x000fe2000fffe03f */
[----:B------:R-:W-:Y:S01]  /*13b0*/  @UP0 ULDC.64 UR14, c[0x0][0x9b0] ;  /* 0x00026c00000e0ab9 */ /* 0x000fe20000000a00 */
[----:B------:R-:W-:Y:S01]  /*13c0*/  @UP1 ULDC.64 UR10, c[0x0][0x9c0] ;  /* 0x00027000000a1ab9 */ /* 0x000fe20000000a00 */
        /* <DEDUP_REMOVED lines=14> */
[----:B------:R-:W-:Y:S01]  /*14b0*/  MOV R4, UR4 ;  /* 0x0000000400047c02 */ /* 0x000fe20008000f00 */
[----:B------:R-:W-:Y:S01]  /*14c0*/  ULDC UR4, c[0x0][0x9d8] ;  /* 0x0002760000047ab9 */ /* 0x000fe20000000800 */
[----:B------:R-:W-:-:S02]  /*14d0*/  IMAD.U32 R3, RZ, RZ, UR7 ;  /* 0x00000007ff037e24 */ /* 0x000fc4000f8e00ff */
[----:B------:R-:W-:-:S03]  /*14e0*/  IMAD.U32 R5, RZ, RZ, UR5 ;  /* 0x00000005ff057e24 */ /* 0x000fc6000f8e00ff */
[----:B------:R-:W2:Y:S04]  /*14f0*/  @P0 LDG.E R7, desc[UR50][R2.64] ;  /* 0x0000003202070981 */ /* 0x000ea8000c1e1900 */
[----:B------:R-:W2:Y:S01]  /*1500*/  @P1 LDG.E R0, desc[UR50][R4.64] ;  /* 0x0000003204001981 */ /* 0x000ea2000c1e1900 */
[----:B------:R-:W-:-:S04]  /*1510*/  SHF.L.U32 R6, RZ, 0x1f, RZ ;  /* 0x0000001fff067819 */ /* 0x000fc800000006ff */
[----:B------:R-:W0:Y:S01]  /*1520*/  SYNCS.PHASECHK.TRANS64.TRYWAIT P0, [UR46+0x12400], R6 ;  /* 0x01240006ff0075a7 */ /* 0x000e22000800016e */
[----:B--2---:R-:W-:-:S04]  /*1530*/  FMUL.FTZ R0, R7, R0 ;  /* 0x0000000007007220 */ /* 0x004fc80000410000 */
[----:B------:R-:W-:Y:S01]  /*1540*/  FMUL.FTZ R0, R0, UR4 ;  /* 0x0000000400007c20 */ /* 0x000fe20008410000 */
[----:B0-----:R-:W-:Y:S06]  /*1550*/  @!P0 BRA `(.L_x_1871) ;  /* 0x0000010400088947 */ /* 0x001fec0003800000 */
.L_x_1967:
[----:B------:R-:W-:-:S06]  /*1560*/  ULOP3.LUT UR4, UR45, 0x1, URZ, 0xfc, !UPT ;  /* 0x000000012d047892 */ /* 0x000fcc000f8efc3f */
[----:B------:R-:W-:-:S05]  /*1570*/  IMAD.U32 R2, RZ, RZ, UR4 ;  /* 0x00000004ff027e24 */ /* 0x000fca000f8e00ff */
[----:B------:R-:W-:-:S13]  /*1580*/  ISETP.NE.AND P0, PT, R2, 0x3, PT ;  /* 0x000000030200780c */ /* 0x000fda0003f05270 */
[----:B------:R-:W-:Y:S05]  /*1590*/  @!P0 BRA `(.L_x_1872) ;  /* 0x0000000000048947 */ /* 0x000fea0003800000 */
[----:B------:R-:W-:Y:S01]  /*15a0*/  BPT.TRAP 0x1 ;  /* 0x000000040000795c */ /* 0x000fe20000300000 */
.L_x_1872:
[----:B------:R1:W2:Y:S01]  /*15b0*/  SYNCS.PHASECHK.TRANS64.TRYWAIT P1, [UR46+0x12430], R6 ;  /* 0x01243006ff0075a7 */ /* 0x0002a2000802016e */
[----:B------:R-:W-:Y:S05]  /*15c0*/  @!P0 BRA `(.L_x_1873) ;  /* 0x0000000000048947 */ /* 0x000fea0003800000 */
[----:B------:R-:W-:Y:S01]  /*15d0*/  BPT.TRAP 0x1 ;  /* 0x000000040000795c */ /* 0x000fe20000300000 */
.L_x_1873:
[----:B--2---:R-:W-:Y:S05]  /*15e0*/  @P1 BRA `(.L_x_1874) ;  /* 0x0000000000081947 */ /* 0x004fea0003800000 */
[----:B------:R-:W2:Y:S02]  /*15f0*/  SYNCS.PHASECHK.TRANS64.TRYWAIT P1, [UR46+0x12430], R6 ;  /* 0x01243006ff0075a7 */ /* 0x000ea4000802016e */
[----:B--2---:R-:W-:Y:S05]  /*1600*/  @!P1 BRA `(.L_x_1875) ;  /* 0x0000010000f49947 */ /* 0x004fea0003800000 */
.L_x_1874:
[----:B------:R-:W-:Y:S05]  /*1610*/  WARPSYNC.ALL ;  /* 0x0000000000007948 */ /* 0x000fea0003800000 */
[----:B------:R-:W-:Y:S01]  /*1620*/  UIADD3 UR4, UR46, 0xd200, URZ ;  /* 0x0000d2002e047890 */ /* 0x000fe2000fffe03f */
[----:B------:R-:W-:Y:S01]  /*1630*/  WARPGROUP.ARRIVE ;  /* 0x00000000000079c5 */ /* 0x000fe20000000000 */
[----:B------:R-:W-:Y:S01]  /*1640*/  UMOV UR5, UR37 ;  /* 0x0000002500057c82 */ /* 0x000fe20008000000 */
[----:B------:R-:W-:Y:S01]  /*1650*/  UMOV UR7, 0x80000020 ;  /* 0x8000002000077882 */ /* 0x000fe20000000000 */
[----:B------:R-:W-:Y:S01]  /*1660*/  USHF.R.U32.HI UR4, URZ, 0x4, UR4 ;  /* 0x000000043f047899 */ /* 0x000fe20008011604 */
[----:B------:R-:W-:Y:S01]  /*1670*/  UMOV UR8, UR36 ;  /* 0x0000002400087c82 */ /* 0x000fe20008000000 */
[----:B------:R-:W-:-:S02]  /*1680*/  UMOV UR9, UR37 ;  /* 0x0000002500097c82 */ /* 0x000fc40008000000 */
[----:B------:R-:W-:Y:S01]  /*1690*/  ULOP3.LUT UR4, UR4, 0x3fff, URZ, 0xc0, !UPT ;  /* 0x00003fff04047892 */ /* 0x000fe2000f8ec03f */
[----:B------:R-:W-:Y:S01]  /*16a0*/  UMOV UR11, 0x80000020 ;  /* 0x80000020000b7882 */ /* 0x000fe20000000000 */
[----:B------:R-:W-:Y:S02]  /*16b0*/  UMOV UR12, UR36 ;  /* 0x00000024000c7c82 */ /* 0x000fe40008000000 */
[----:B------:R-:W-:Y:S01]  /*16c0*/  ULOP3.LUT UR16, UR4, 0x10000, URZ, 0xfc, !UPT ;  /* 0x0001000004107892 */ /* 0x000fe2000f8efc3f */
[----:B------:R-:W-:Y:S02]  /*16d0*/  UMOV UR13, UR37 ;  /* 0x00000025000d7c82 */ /* 0x000fe40008000000 */
[----:B------:R-:W-:Y:S01]  /*16e0*/  UMOV UR4, UR36 ;  /* 0x0000002400047c82 */ /* 0x000fe20008000000 */
        /* <DEDUP_REMOVED lines=12> */
[----:B------:R-:W-:Y:S02]  /*17b0*/  UIADD3 UR8, UR16, 0x200, URZ ;  /* 0x0000020010087890 */ /* 0x000fe4000fffe03f */
        /* <DEDUP_REMOVED lines=32> */
[----:B------:R-:W-:Y:S01]  /*19c0*/  QGMMA.64x32x32.F32.E4M3.E4M3 R72, gdesc[UR8], R72, gsb0 ;  /* 0x00600000084879f3 */ /* 0x000fe20008000848 */
[----:B------:R-:W-:Y:S02]  /*19d0*/  UIADD3 UR8, UR16, 0x202, URZ ;  /* 0x0000020210087890 */ /* 0x000fe4000fffe03f */
        /* <DEDUP_REMOVED lines=14> */
.L_x_1876:
[----:B------:R-:W-:Y:S01]  /*1ac0*/  LOP3.LUT R7, R106, 0xffffff80, RZ, 0xc0, !PT ;  /* 0xffffff806a077812 */ /* 0x000fe200078ec0ff */
[C---:B------:R-:W-:Y:S01]  /*1ad0*/  FMUL.FTZ R14, R0.reuse, R73 ;  /* 0x00000049000e7220 */ /* 0x040fe20000410000 */
[C---:B------:R-:W-:Y:S01]  /*1ae0*/  FMUL.FTZ R73, R0.reuse, R75 ;  /* 0x0000004b00497220 */ /* 0x040fe20000410000 */
[----:B------:R-:W-:Y:S01]  /*1af0*/  LEA.HI R107, R107, R104, RZ, 0x2 ;  /* 0x000000686b6b7211 */ /* 0x000fe200078f10ff */
[----:B------:R-:W-:Y:S01]  /*1b00*/  FMUL.FTZ R16, R0, R77 ;  /* 0x0000004d00107220 */ /* 0x000fe20000410000 */
[----:B------:R-:W-:Y:S02]  /*1b10*/  IMAD.IADD R7, R104, 0x1, -R7 ;  /* 0x0000000168077824 */ /* 0x000fe400078e0a07 */
[C---:B------:R-:W-:Y:S01]  /*1b20*/  FMUL.FTZ R22, R0.reuse, R56 ;  /* 0x0000003800167220 */ /* 0x040fe20000410000 */
[C---:B------:R-:W-:Y:S01]  /*1b30*/  FMUL.FTZ R77, R0.reuse, R82 ;  /* 0x00000052004d7220 */ /* 0x040fe20000410000 */
[C---:B------:R-:W-:Y:S01]  /*1b40*/  FMUL.FTZ R56, R0.reuse, R61 ;  /* 0x0000003d00387220 */ /* 0x040fe20000410000 */
[C---:B------:R-:W-:Y:S01]  /*1b50*/  FMUL.FTZ R82, R0.reuse, R58 ;  /* 0x0000003a00527220 */ /* 0x040fe20000410000 */
[----:B01----:R-:W-:Y:S01]  /*1b60*/  SHF.R.S32.HI R6, RZ, 0x1f, R7 ;  /* 0x0000001fff067819 */ /* 0x003fe20000011407 */
[C---:B------:R-:W-:Y:S01]  /*1b70*/  FMUL.FTZ R61, R0.reuse, R62 ;  /* 0x0000003e003d7220 */ /* 0x040fe20000410000 */
[C---:B------:R-:W-:Y:S01]  /*1b80*/  FMUL.FTZ R62, R0.reuse, R63 ;  /* 0x0000003f003e7220 */ /* 0x040fe20000410000 */
[----:B------:R-:W-:Y:S01]  /*1b90*/  LOP3.LUT R107, R107, 0xfffffffc, RZ, 0xc0, !PT ;  /* 0xfffffffc6b6b7812 */ /* 0x000fe200078ec0ff */
[----:B------:R-:W-:Y:S01]  /*1ba0*/  FMUL.FTZ R20, R0, R84 ;  /* 0x0000005400147220 */ /* 0x000fe20000410000 */
[----:B------:R-:W-:Y:S01]  /*1bb0*/  LEA.HI R75, R6, R7, RZ, 0x2 ;  /* 0x00000007064b7211 */ /* 0x000fe200078f10ff */
[----:B------:R-:W-:Y:S01]  /*1bc0*/  FMUL.FTZ R84, R0, R59 ;  /* 0x0000003b00547220 */ /* 0x000fe20000410000 */
[----:B------:R-:W-:Y:S01]  /*1bd0*/  LEA.HI R58, R6, R7, RZ, 0x5 ;  /* 0x00000007063a7211 */ /* 0x000fe200078f28ff */
[----:B------:R-:W-:Y:S01]  /*1be0*/  FMUL.FTZ R23, R0, R60 ;  /* 0x0000003c00177220 */ /* 0x000fe20000410000 */
[--C-:B------:R-:W-:Y:S01]  /*1bf0*/  SHF.R.S32.HI R6, RZ, 0x2, R75.reuse ;  /* 0x00000002ff067819 */ /* 0x100fe2000001144b */
[----:B------:R-:W-:Y:S01]  /*1c00*/  IMAD.HI R60, R105, 0x55555556, RZ ;  /* 0x55555556693c7827 */ /* 0x000fe200078e02ff */
[----:B------:R-:W-:-:S03]  /*1c10*/  SHF.R.S32.HI R63, RZ, 0x1f, R75 ;  /* 0x0000001fff3f7819 */ /* 0x000fc6000001144b */
[----:B------:R-:W-:Y:S01]  /*1c20*/  FMUL.FTZ R21, R0, R57 ;  /* 0x0000003900157220 */ /* 0x000fe20000410000 */
[----:B------:R-:W-:Y:S01]  /*1c30*/  SHF.R.S32.HI R59, RZ, 0x5, R58 ;  /* 0x00000005ff3b7819 */ /* 0x000fe2000001143a */
[----:B------:R-:W-:Y:S01]  /*1c40*/  IMAD.IADD R107, R104, 0x1, -R107 ;  /* 0x00000001686b7824 */ /* 0x000fe200078e0a6b */
[----:B------:R-:W-:Y:S01]  /*1c50*/  LEA.HI R63, R63, R6, RZ, 0x3 ;  /* 0x000000063f3f7211 */ /* 0x000fe200078f18ff */
[----:B------:R-:W-:Y:S01]  /*1c60*/  UISETP.NE.AND UP0, UPT, UR47, URZ, UPT ;  /* 0x0000003f2f00728c */ /* 0x000fe2000bf05270 */
[C---:B------:R-:W-:Y:S01]  /*1c70*/  FMUL.FTZ R57, R0.reuse, R64 ;  /* 0x0000004000397220 */ /* 0x040fe20000410000 */
[----:B------:R-:W-:Y:S01]  /*1c80*/  LEA R64, R59, UR38, 0x4 ;  /* 0x000000263b407c11 */ /* 0x000fe2000f8e20ff */
[----:B------:R-:W-:Y:S01]  /*1c90*/  FMUL.FTZ R58, R0, R65 ;  /* 0x00000041003a7220 */ /* 0x000fe20000410000 */
[----:B------:R-:W-:Y:S01]  /*1ca0*/  LOP3.LUT R63, R63, 0xfffffff8, RZ, 0xc0, !PT ;  /* 0xfffffff83f3f7812 */ /* 0x000fe200078ec0ff */
[----:B------:R-:W-:Y:S01]  /*1cb0*/  UMOV UR7, 0xffffff60 ;  /* 0xffffff6000077882 */ /* 0x000fe20000000000 */
[----:B------:R-:W-:Y:S01]  /*1cc0*/  LEA.HI R60, R60, R60, RZ, 0x1 ;  /* 0x0000003c3c3c7211 */ /* 0x000fe200078f08ff */
[----:B------:R-:W-:Y:S01]  /*1cd0*/  UIMAD UR7, UR39, UR7, 0xa1 ;  /* 0x000000a1270774a4 */ /* 0x000fe2000f8e0207 */
[----:B------:R-:W-:Y:S01]  /*1ce0*/  LEA.HI R59, R107, R107, RZ, 0x1 ;  /* 0x0000006b6b3b7211 */ /* 0x000fe200078f08ff */
[----:B------:R-:W-:Y:S01]  /*1cf0*/  FMUL.FTZ R13, R0, R72 ;  /* 0x00000048000d7220 */ /* 0x000fe20000410000 */
[----:B------:R-:W-:Y:S01]  /*1d00*/  IADD3 R65, R64, R6, -R63 ;  /* 0x0000000640417210 */ /* 0x000fe20007ffe83f */
[----:B------:R-:W-:Y:S01]  /*1d10*/  IMAD R60, R60, -0x3, R105 ;  /* 0xfffffffd3c3c7824 */ /* 0x000fe200078e0269 */
[----:B------:R-:W-:Y:S01]  /*1d20*/  LOP3.LUT R6, R59, 0x1ffffffe, RZ, 0xc0, !PT ;  /* 0x1ffffffe3b067812 */ /* 0x000fe200078ec0ff */
[----:B------:R-:W-:Y:S01]  /*1d30*/  @UP0 ULDC UR6, c[0x0][0x44c] ;  /* 0x0001130000060ab9 */ /* 0x000fe20000000800 */
[----:B------:R-:W-:Y:S01]  /*1d40*/  PLOP3.LUT P1, PT, PT, PT, UP0, 0x80, 0x0 ;  /* 0x000000000000781c */ /* 0x000fe20003f2f008 */
[----:B------:R-:W-:Y:S01]  /*1d50*/  IMAD R65, R60, 0x40, R65 ;  /* 0x000000403c417824 */ /* 0x000fe200078e0241 */
[----:B------:R-:W-:Y:S01]  /*1d60*/  IADD3 R6, R107, -R6, RZ ;  /* 0x800000066b067210 */ /* 0x000fe20007ffe0ff */
[C---:B------:R-:W-:Y:S01]  /*1d70*/  FMUL.FTZ R63, R0.reuse, R66 ;  /* 0x00000042003f7220 */ /* 0x040fe20000410000 */
[----:B------:R-:W-:Y:S01]  /*1d80*/  PLOP3.LUT P2, PT, PT, PT, UP0, 0x80, 0x0 ;  /* 0x000000000000781c */ /* 0x000fe20003f4f008 */
[----:B------:R-:W-:Y:S01]  /*1d90*/  FMUL.FTZ R60, R0, R68 ;  /* 0x00000044003c7220 */ /* 0x000fe20000410000 */
[----:B------:R-:W-:Y:S01]  /*1da0*/  LOP3.LUT R68, R75, 0x7ffffffc, RZ, 0xc0, !PT ;  /* 0x7ffffffc4b447812 */ /* 0x000fe200078ec0ff */
[----:B------:R-:W-:-:S02]  /*1db0*/  IMAD R6, R6, 0x8, R65 ;  /* 0x0000000806067824 */ /* 0x000fc400078e0241 */
        /* <DEDUP_REMOVED lines=9> */
[----:B------:R-:W-:Y:S01]  /*1e50*/  MOV R86, UR7 ;  /* 0x0000000700567c02 */ /* 0x000fe20008000f00 */
[----:B------:R-:W-:Y:S01]  /*1e60*/  IMAD.IADD R7, R7, 0x1, -R68 ;  /* 0x0000000107077824 */ /* 0x000fe200078e0a44 */
[----:B------:R-:W-:Y:S01]  /*1e70*/  @P2 SHF.R.U32.HI R66, RZ, UR6, R59 ;  /* 0x00000006ff422c19 */ /* 0x000fe2000801163b */
[----:B------:R-:W-:Y:S01]  /*1e80*/  UIMAD UR6, UR39, -0xa0, UR49 ;  /* 0xffffff60270678a4 */ /* 0x000fe2000f8e0231 */
[C---:B------:R-:W-:Y:S01]  /*1e90*/  FMUL.FTZ R4, R0.reuse, R89 ;  /* 0x0000005900047220 */ /* 0x040fe20000410000 */
[----:B------:R-:W-:Y:S01]  /*1ea0*/  FMUL.FTZ R89, R0, R94 ;  /* 0x0000005e00597220 */ /* 0x000fe20000410000 */
[----:B------:R-:W-:Y:S01]  /*1eb0*/  IMAD R75, R7, -0x2, R86 ;  /* 0xfffffffe074b7824 */ /* 0x000fe200078e0256 */
[----:B------:R-:W0:Y:S01]  /*1ec0*/  SHFL.IDX PT, R65, R66, 0x1, 0x1c1f ;  /* 0x003c1f0042417f89 */ /* 0x000e2200000e0000 */
[----:B------:R-:W-:Y:S01]  /*1ed0*/  UIADD3 UR6, UR6, 0xa0, URZ ;  /* 0x000000a006067890 */ /* 0x000fe2000fffe03f */
[----:B------:R-:W1:Y:S01]  /*1ee0*/  MUFU.TANH R3, R3 ;  /* 0x0000000300037308 */ /* 0x000e620000002400 */
[----:B------:R-:W-:-:S02]  /*1ef0*/  IMAD.U32 R86, RZ, RZ, UR49 ;  /* 0x00000031ff567e24 */ /* 0x000fc4000f8e00ff */
[C---:B------:R-:W-:Y:S01]  /*1f00*/  FMUL.FTZ R90, R0.reuse, R95 ;  /* 0x0000005f005a7220 */ /* 0x040fe20000410000 */
[----:B------:R-:W-:Y:S01]  /*1f10*/  ULDC UR11, c[0x0][0x288] ;  /* 0x0000a200000b7ab9 */ /* 0x000fe20000000800 */
[C---:B------:R-:W-:Y:S01]  /*1f20*/  FMUL.FTZ R91, R0.reuse, R98 ;  /* 0x00000062005b7220 */ /* 0x040fe20000410000 */
[----:B------:R-:W-:Y:S01]  /*1f30*/  IMAD.U32 R68, RZ, RZ, UR6 ;  /* 0x00000006ff447e24 */ /* 0x000fe2000f8e00ff */
[----:B------:R-:W-:Y:S01]  /*1f40*/  IADD3 R75, R75, -UR11, R86 ;  /* 0x8000000b4b4b7c10 */ /* 0x000fe2000fffe056 */
[C---:B------:R-:W-:Y:S01]  /*1f50*/  FMUL.FTZ R9, R0.reuse, R92 ;  /* 0x0000005c00097220 */ /* 0x040fe20000410000 */
[----:B------:R-:W2:Y:S01]  /*1f60*/  MUFU.TANH R88, R88 ;  /* 0x0000005800587308 */ /* 0x000ea20000002400 */
[----:B------:R-:W-:Y:S02]  /*1f70*/  IMAD R68, R7, -0x2, R68 ;  /* 0xfffffffe07447824 */ /* 0x000fe400078e0244 */
        /* <DEDUP_REMOVED lines=12> */
[----:B0-----:R-:W-:Y:S01]  /*2040*/  VIADDMNMX R65, R65, R75, R68, PT ;  /* 0x0000004b41417246 */ /* 0x001fe20003800144 */
[C---:B------:R-:W-:Y:S01]  /*2050*/  FMUL.FTZ R19, R0.reuse, R85 ;  /* 0x0000005500137220 */ /* 0x040fe20000410000 */
[----:B------:R-:W0:Y:S01]  /*2060*/  MUFU.TANH R90, R90 ;  /* 0x0000005a005a7308 */ /* 0x000e220000002400 */
[C---:B------:R-:W-:Y:S01]  /*2070*/  FMUL.FTZ R18, R0.reuse, R81 ;  /* 0x0000005100127220 */ /* 0x040fe20000410000 */
[C---:B------:R-:W-:Y:S01]  /*2080*/  ISETP.GT.AND P1, PT, R65.reuse, RZ, PT ;  /* 0x000000ff4100720c */ /* 0x040fe20003f24270 */
[C---:B------:R-:W-:Y:S01]  /*2090*/  FMUL.FTZ R71, R0.reuse, R71 ;  /* 0x0000004700477220 */ /* 0x040fe20000410000 */
[C---:B------:R-:W-:Y:S01]  /*20a0*/  ISETP.GT.AND P2, PT, R65.reuse, 0x1, PT ;  /* 0x000000014100780c */ /* 0x040fe20003f44270 */
[C---:B------:R-:W-:Y:S01]  /*20b0*/  FMUL.FTZ R10, R0.reuse, R96 ;  /* 0x00000060000a7220 */ /* 0x040fe20000410000 */
[----:B------:R-:W-:Y:S01]  /*20c0*/  ISETP.GT.AND P3, PT, R65, 0x8, PT ;  /* 0x000000084100780c */ /* 0x000fe20003f64270 */
[C---:B------:R-:W-:Y:S01]  /*20d0*/  FMUL.FTZ R59, R0.reuse, R69 ;  /* 0x00000045003b7220 */ /* 0x040fe20000410000 */
[----:B------:R-:W4:Y:S01]  /*20e0*/  MUFU.TANH R91, R91 ;  /* 0x0000005b005b7308 */ /* 0x000f220000002400 */
[----:B-1----:R-:W-:Y:S01]  /*20f0*/  FSEL R97, R3, -INF , P1 ;  /* 0xff80000003617808 */ /* 0x002fe20000800000 */
[----:B------:R-:W-:Y:S01]  /*2100*/  FMUL.FTZ R64, R0, R67 ;  /* 0x0000004300407220 */ /* 0x000fe20000410000 */
[----:B--2---:R-:W-:Y:S01]  /*2110*/  FSEL R95, R88, -INF , P2 ;  /* 0xff800000585f7808 */ /* 0x004fe20001000000 */
[C---:B------:R-:W-:Y:S01]  /*2120*/  FMUL.FTZ R42, R0.reuse, R42 ;  /* 0x0000002a002a7220 */ /* 0x040fe20000410000 */
[----:B------:R-:W-:Y:S01]  /*2130*/  ISETP.GT.AND P1, PT, R65, 0x9, PT ;  /* 0x000000094100780c */ /* 0x000fe20003f24270 */
[C---:B------:R-:W-:Y:S01]  /*2140*/  FMUL.FTZ R70, R0.reuse, R70 ;  /* 0x0000004600467220 */ /* 0x040fe20000410000 */
[----:B---3--:R-:W-:Y:S01]  /*2150*/  FSEL R89, R89, -INF , P3 ;  /* 0xff80000059597808 */ /* 0x008fe20001800000 */
[----:B------:R-:W1:Y:S01]  /*2160*/  MUFU.TANH R92, R92 ;  /* 0x0000005c005c7308 */ /* 0x000e620000002400 */
[----:B------:R-:W-:Y:S01]  /*2170*/  FMNMX.FTZ R86, R97, R95, !PT ;  /* 0x0000005f61567209 */ /* 0x000fe20007810000 */
[C---:B------:R-:W-:Y:S01]  /*2180*/  FMUL.FTZ R43, R0.reuse, R43 ;  /* 0x0000002b002b7220 */ /* 0x040fe20000410000 */
[----:B------:R-:W-:Y:S01]  /*2190*/  ISETP.GT.AND P2, PT, R65, 0x10, PT ;  /* 0x000000104100780c */ /* 0x000fe20003f44270 */
[----:B------:R-:W-:Y:S01]  /*21a0*/  FMUL.FTZ R50, R0, R50 ;  /* 0x0000003200327220 */ /* 0x000fe20000410000 */
[----:B0-----:R-:W-:Y:S01]  /*21b0*/  FSEL R99, R90, -INF , P1 ;  /* 0xff8000005a637808 */ /* 0x001fe20000800000 */
[C---:B------:R-:W-:Y:S01]  /*21c0*/  FMUL.FTZ R46, R0.reuse, R46 ;  /* 0x0000002e002e7220 */ /* 0x040fe20000410000 */
[----:B------:R-:W-:Y:S01]  /*21d0*/  FMNMX.FTZ R86, R89, R86, !PT ;  /* 0x0000005659567209 */ /* 0x000fe20007810000 */
[----:B------:R-:W0:Y:S01]  /*21e0*/  MUFU.TANH R93, R93 ;  /* 0x0000005d005d7308 */ /* 0x000e220000002400 */
[----:B------:R-:W-:Y:S01]  /*21f0*/  ISETP.GT.AND P1, PT, R65, 0x11, PT ;  /* 0x000000114100780c */ /* 0x000fe20003f24270 */
[C---:B------:R-:W-:Y:S01]  /*2200*/  FMUL.FTZ R47, R0.reuse, R47 ;  /* 0x0000002f002f7220 */ /* 0x040fe20000410000 */
[----:B----4-:R-:W-:Y:S01]  /*2210*/  FSEL R101, R91, -INF , P2 ;  /* 0xff8000005b657808 */ /* 0x010fe20001000000 */
[C---:B------:R-:W-:Y:S01]  /*2220*/  FMUL.FTZ R51, R0.reuse, R51 ;  /* 0x0000003300337220 */ /* 0x040fe20000410000 */
[----:B------:R-:W-:Y:S01]  /*2230*/  FMNMX.FTZ R86, R99, R86, !PT ;  /* 0x0000005663567209 */ /* 0x000fe20007810000 */
[----:B------:R-:W-:Y:S01]  /*2240*/  FMUL.FTZ R54, R0, R54 ;  /* 0x0000003600367220 */ /* 0x000fe20000410000 */
[----:B------:R-:W-:Y:S01]  /*2250*/  ISETP.GT.AND P2, PT, R65, 0x18, PT ;  /* 0x000000184100780c */ /* 0x000fe20003f44270 */
[----:B------:R-:W2:Y:S01]  /*2260*/  MUFU.TANH R94, R94 ;  /* 0x0000005e005e7308 */ /* 0x000ea20000002400 */
[----:B-1----:R-:W-:Y:S01]  /*2270*/  FSEL R91, R92, -INF , P1 ;  /* 0xff8000005c5b7808 */ /* 0x002fe20000800000 */
[C---:B------:R-:W-:Y:S01]  /*2280*/  FMUL.FTZ R55, R0.reuse, R55 ;  /* 0x0000003700377220 */ /* 0x040fe20000410000 */
[----:B------:R-:W-:Y:S01]  /*2290*/  FMNMX.FTZ R86, R101, R86, !PT ;  /* 0x0000005665567209 */ /* 0x000fe20007810000 */
[----:B------:R-:W-:Y:S01]  /*22a0*/  ULDC UR17, c[0x0][0x988] ;  /* 0x0002620000117ab9 */ /* 0x000fe20000000800 */
[----:B------:R-:W-:Y:S01]  /*22b0*/  ISETP.GT.AND P1, PT, R65, 0x19, PT ;  /* 0x000000194100780c */ /* 0x000fe20003f24270 */
[C---:B------:R-:W-:Y:S01]  /*22c0*/  FMUL.FTZ R12, R0.reuse, R100 ;  /* 0x00000064000c7220 */ /* 0x040fe20000410000 */
[----:B------:R-:W-:Y:S01]  /*22d0*/  FMNMX.FTZ R86, R91, R86, !PT ;  /* 0x000000565b567209 */ /* 0x000fe20007810000 */
[----:B------:R-:W1:Y:S01]  /*22e0*/  MUFU.TANH R72, R72 ;  /* 0x0000004800487308 */ /* 0x000e620000002400 */
[----:B0-----:R-:W-:Y:S01]  /*22f0*/  FSEL R93, R93, -INF , P2 ;  /* 0xff8000005d5d7808 */ /* 0x001fe20001000000 */
[C---:B------:R-:W-:Y:S01]  /*2300*/  FMUL.FTZ R40, R0.reuse, R40 ;  /* 0x0000002800287220 */ /* 0x040fe20000410000 */
[----:B------:R-:W-:Y:S01]  /*2310*/  ISETP.GT.AND P2, PT, R65, 0x20, PT ;  /* 0x000000204100780c */ /* 0x000fe20003f44270 */
[C---:B------:R-:W-:Y:S01]  /*2320*/  FMUL.FTZ R41, R0.reuse, R41 ;  /* 0x0000002900297220 */ /* 0x040fe20000410000 */
[----:B------:R-:W-:Y:S01]  /*2330*/  FMNMX.FTZ R86, R93, R86, !PT ;  /* 0x000000565d567209 */ /* 0x000fe20007810000 */
[----:B------:R-:W-:Y:S01]  /*2340*/  FMUL.FTZ R53, R0, R53 ;  /* 0x0000003500357220 */ /* 0x000fe20000410000 */
[----:B------:R-:W-:Y:S01]  /*2350*/  @UP0 ULDC UR6, c[0x0][0x44c] ;  /* 0x0001130000060ab9 */ /* 0x000fe20000000800 */
[----:B------:R-:W0:Y:S01]  /*2360*/  MUFU.TANH R73, R73 ;  /* 0x0000004900497308 */ /* 0x000e220000002400 */
[----:B--2---:R-:W-:Y:S01]  /*2370*/  FSEL R87, R94, -INF , P1 ;  /* 0xff8000005e577808 */ /* 0x004fe20000800000 */
[----:B------:R-:W-:Y:S01]  /*2380*/  FMUL.FTZ R94, R0, R36 ;  /* 0x00000024005e7220 */ /* 0x000fe20000410000 */
[----:B------:R-:W-:Y:S01]  /*2390*/  ISETP.GT.AND P1, PT, R65, 0x21, PT ;  /* 0x000000214100780c */ /* 0x000fe20003f24270 */
[----:B------:R-:W-:Y:S01]  /*23a0*/  UIMAD.WIDE.U32 UR6, UR38, UR6, URZ ;  /* 0x00000006260672a5 */ /* 0x000fe2000f8e003f */
[----:B------:R-:W-:Y:S01]  /*23b0*/  FMNMX.FTZ R86, R87, R86, !PT ;  /* 0x0000005657567209 */ /* 0x000fe20007810000 */
[----:B------:R-:W-:Y:S01]  /*23c0*/  @UP0 ULDC UR12, c[0x0][0x450] ;  /* 0x00011400000c0ab9 */ /* 0x000fe20000000800 */
[----:B------:R-:W-:Y:S01]  /*23d0*/  UIADD3 UR8, UR39, -0x2, URZ ;  /* 0xfffffffe27087890 */ /* 0x000fe2000fffe03f */
[----:B------:R-:W2:Y:S01]  /*23e0*/  MUFU.TANH R74, R74 ;  /* 0x0000004a004a7308 */ /* 0x000ea20000002400 */
[----:B-1----:R-:W-:Y:S01]  /*23f0*/  FSEL R85, R72, -INF , P2 ;  /* 0xff80000048557808 */ /* 0x002fe20001000000 */
[----:B------:R-:W-:Y:S01]  /*2400*/  @UP0 USHF.R.U32.HI UR38, URZ, UR12, UR7 ;  /* 0x0000000c3f260299 */ /* 0x000fe20008011607 */
[----:B------:R-:W-:Y:S01]  /*2410*/  ISETP.GT.AND P2, PT, R65, 0x28, PT ;  /* 0x000000284100780c */ /* 0x000fe20003f44270 */
[----:B------:R-:W-:Y:S01]  /*2420*/  UIADD3 UR10, UR46, 0x12440, URZ ;  /* 0x000124402e0a7890 */ /* 0x000fe2000fffe03f */
[----:B------:R-:W-:Y:S01]  /*2430*/  FMNMX.FTZ R86, R85, R86, !PT ;  /* 0x0000005655567209 */ /* 0x000fe20007810000 */
[----:B------:R-:W-:Y:S01]  /*2440*/  UIADD3 UR6, UR38, -UR11, UR49 ;  /* 0x8000000b26067290 */ /* 0x000fe2000fffe031 */
[----:B------:R-:W1:Y:S01]  /*2450*/  S2UR UR9, SR_CgaCtaId ;  /* 0x00000000000979c3 */ /* 0x000e620000008800 */
[----:B------:R-:W3:Y:S01]  /*2460*/  MUFU.TANH R79, R79 ;  /* 0x0000004f004f7308 */ /* 0x000ee20000002400 */
[----:B0-----:R-:W-:Y:S01]  /*2470*/  FSEL R83, R73, -INF , P1 ;  /* 0xff80000049537808 */ /* 0x001fe20000800000 */
[----:B------:R-:W-:Y:S01]  /*2480*/  UIMAD.WIDE UR6, UR6, 0x66666667, URZ ;  /* 0x66666667060678a5 */ /* 0x000fe2000f8e023f */
[----:B------:R-:W-:Y:S01]  /*2490*/  ISETP.GT.AND P1, PT, R65, 0x29, PT ;  /* 0x000000294100780c */ /* 0x000fe20003f24270 */
[----:B------:R-:W-:Y:S01]  /*24a0*/  UPRMT UR10, UR48, 0x654, UR10 ;  /* 0x00000654300a7896 */ /* 0x000fe2000800000a */
[----:B------:R-:W-:Y:S01]  /*24b0*/  FMNMX.FTZ R86, R83, R86, !PT ;  /* 0x0000005653567209 */ /* 0x000fe20007810000 */
[----:B------:R-:W-:-:S02]  /*24c0*/  USHF.R.U32.HI UR6, URZ, 0x1f, UR7 ;  /* 0x0000001f3f067899 */ /* 0x000fc40008011607 */
[----:B------:R-:W0:Y:S01]  /*24d0*/  MUFU.TANH R77, R77 ;  /* 0x0000004d004d7308 */ /* 0x000e220000002400 */
[----:B--2---:R-:W-:Y:S01]  /*24e0*/  FSEL R81, R74, -INF , P2 ;  /* 0xff8000004a517808 */ /* 0x004fe20001000000 */
[----:B------:R-:W-:Y:S01]  /*24f0*/  ULEA.HI.SX32 UR6, UR7, UR6, 0x1a ;  /* 0x0000000607067291 */ /* 0x000fe2000f8fd23f */
[----:B------:R-:W-:Y:S01]  /*2500*/  ISETP.GT.AND P2, PT, R65, 0x30, PT ;  /* 0x000000304100780c */ /* 0x000fe20003f44270 */
[----:B------:R-:W-:Y:S01]  /*2510*/  UMOV UR11, URZ ;  /* 0x0000003f000b7c82 */ /* 0x000fe20008000000 */
[----:B------:R-:W-:Y:S01]  /*2520*/  FMNMX.FTZ R86, R81, R86, !PT ;  /* 0x0000005651567209 */ /* 0x000fe20007810000 */
[----:B------:R-:W-:Y:S01]  /*2530*/  UISETP.LT.AND UP0, UPT, UR41, UR6, UPT ;  /* 0x000000062900728c */ /* 0x000fe2000bf01270 */
[----:B------:R-:W-:Y:S01]  /*2540*/  SYNCS.ARRIVE.TRANS64.RED.A1T0 RZ, [UR10], RZ ;  /* 0x000000ffffff79a7 */ /* 0x000fe2000810040a */
[----:B------:R-:W2:Y:S01]  /*2550*/  MUFU.TANH R76, R76 ;  /* 0x0000004c004c7308 */ /* 0x000ea20000002400 */
[----:B---3--:R-:W-:Y:S01]  /*2560*/  FSEL R79, R79, -INF , P1 ;  /* 0xff8000004f4f7808 */ /* 0x008fe20000800000 */
[----:B------:R-:W-:Y:S01]  /*2570*/  USEL UR21, UR41, UR6, !UP0 ;  /* 0x0000000629157287 */ /* 0x000fe2000c000000 */
[----:B------:R-:W-:Y:S01]  /*2580*/  ISETP.GT.AND P1, PT, R65, 0x31, PT ;  /* 0x000000314100780c */ /* 0x000fe20003f24270 */
[----:B------:R-:W-:Y:S01]  /*2590*/  UMOV UR10, URZ ;  /* 0x0000003f000a7c82 */ /* 0x000fe20008000000 */
[----:B------:R-:W-:Y:S01]  /*25a0*/  FMNMX.FTZ R86, R79, R86, !PT ;  /* 0x000000564f567209 */ /* 0x000fe20007810000 */
[----:B------:R-:W-:-:S02]  /*25b0*/  UISETP.GE.AND UP0, UPT, UR8, UR21, UPT ;  /* 0x000000150800728c */ /* 0x000fc4000bf06270 */
[----:B------:R-:W-:Y:S01]  /*25c0*/  MUFU.TANH R78, R78 ;  /* 0x0000004e004e7308 */ /* 0x000fe20000002400 */
[----:B0-----:R-:W-:Y:S02]  /*25d0*/  FSEL R77, R77, -INF , P2 ;  /* 0xff8000004d4d7808 */ /* 0x001fe40001000000 */
[----:B------:R-:W-:Y:S02]  /*25e0*/  ISETP.GT.AND P2, PT, R65, 0x38, PT ;  /* 0x000000384100780c */ /* 0x000fe40003f44270 */
[----:B------:R-:W-:-:S03]  /*25f0*/  FMNMX.FTZ R86, R77, R86, !PT ;  /* 0x000000564d567209 */ /* 0x000fc60007810000 */
[----:B------:R-:W0:Y:S01]  /*2600*/  MUFU.TANH R80, R80 ;  /* 0x0000005000507308 */ /* 0x000e220000002400 */
[----:B--2---:R-:W-:Y:S02]  /*2610*/  FSEL R73, R76, -INF , P1 ;  /* 0xff8000004c497808 */ /* 0x004fe40000800000 */
[----:B------:R-:W-:Y:S02]  /*2620*/  ISETP.GT.AND P1, PT, R65, 0x39, PT ;  /* 0x000000394100780c */ /* 0x000fe40003f24270 */
[----:B------:R-:W-:-:S03]  /*2630*/  FMNMX.FTZ R86, R73, R86, !PT ;  /* 0x0000005649567209 */ /* 0x000fc60007810000 */
[----:B------:R-:W2:Y:S08]  /*2640*/  MUFU.TANH R82, R82 ;  /* 0x0000005200527308 */ /* 0x000eb00000002400 */
[----:B------:R-:W3:Y:S01]  /*2650*/  MUFU.TANH R84, R84 ;  /* 0x0000005400547308 */ /* 0x000ee20000002400 */
[----:B0-----:R-:W-:Y:S02]  /*2660*/  FSEL R69, R80, -INF , P1 ;  /* 0xff80000050457808 */ /* 0x001fe40000800000 */
[----:B------:R-:W-:-:S05]  /*2670*/  ISETP.GT.AND P1, PT, R65, 0x41, PT ;  /* 0x000000414100780c */ /* 0x000fca0003f24270 */
[----:B------:R-:W0:Y:S08]  /*2680*/  MUFU.TANH R61, R61 ;  /* 0x0000003d003d7308 */ /* 0x000e300000002400 */
[----:B------:R4:W-:Y:S08]  /*2690*/  MUFU.TANH R96, R71 ;  /* 0x0000004700607308 */ /* 0x0009f00000002400 */
[----:B------:R-:W-:Y:S01]  /*26a0*/  MUFU.TANH R62, R62 ;  /* 0x0000003e003e7308 */ /* 0x000fe20000002400 */
[----:B----4-:R-:W-:-:S02]  /*26b0*/  FSEL R71, R78, -INF , P2 ;  /* 0xff8000004e477808 */ /* 0x010fc40001000000 */
[----:B------:R-:W-:Y:S02]  /*26c0*/  ISETP.GT.AND P2, PT, R65, 0x40, PT ;  /* 0x000000404100780c */ /* 0x000fe40003f44270 */
[----:B------:R-:W-:Y:S02]  /*26d0*/  FMNMX.FTZ R86, R71, R86, !PT ;  /* 0x0000005647567209 */ /* 0x000fe40007810000 */
[----:B--2---:R-:W-:Y:S01]  /*26e0*/  FSEL R67, R82, -INF , P2 ;  /* 0xff80000052437808 */ /* 0x004fe20001000000 */
[----:B------:R-:W2:Y:S01]  /*26f0*/  MUFU.TANH R63, R63 ;  /* 0x0000003f003f7308 */ /* 0x000ea20000002400 */
[----:B------:R-:W-:Y:S02]  /*2700*/  FMNMX.FTZ R86, R69, R86, !PT ;  /* 0x0000005645567209 */ /* 0x000fe40007810000 */
[----:B------:R-:W-:Y:S02]  /*2710*/  ISETP.GT.AND P2, PT, R65, 0x48, PT ;  /* 0x000000484100780c */ /* 0x000fe40003f44270 */
[----:B------:R-:W-:-:S03]  /*2720*/  FMNMX.FTZ R3, R67, R86, !PT ;  /* 0x0000005643037209 */ /* 0x000fc60007810000 */
[----:B------:R-:W-:Y:S08]  /*2730*/  MUFU.TANH R64, R64 ;  /* 0x0000004000407308 */ /* 0x000ff00000002400 */
[----:B------:R3:W-:Y:S08]  /*2740*/  MUFU.TANH R88, R42 ;  /* 0x0000002a00587308 */ /* 0x0007f00000002400 */
[----:B------:R-:W4:Y:S01]  /*2750*/  MUFU.TANH R70, R70 ;  /* 0x0000004600467308 */ /* 0x000f220000002400 */
[----:B---3--:R-:W-:-:S02]  /*2760*/  FSEL R42, R84, -INF , P1 ;  /* 0xff800000542a7808 */ /* 0x008fc40000800000 */
[----:B------:R-:W-:-:S05]  /*2770*/  ISETP.GT.AND P1, PT, R65, 0x49, PT ;  /* 0x000000494100780c */ /* 0x000fca0003f24270 */
[----:B------:R0:W3:Y:S08]  /*2780*/  MUFU.TANH R90, R43 ;  /* 0x0000002b005a7308 */ /* 0x0000f00000002400 */
[----:B------:R5:W-:Y:S01]  /*2790*/  MUFU.TANH R92, R50 ;  /* 0x00000032005c7308 */ /* 0x000be20000002400 */
[----:B0-----:R-:W-:Y:S01]  /*27a0*/  FSEL R43, R61, -INF , P2 ;  /* 0xff8000003d2b7808 */ /* 0x001fe20001000000 */
[----:B------:R-:W-:Y:S01]  /*27b0*/  FMUL.FTZ R61, R0, R31 ;  /* 0x0000001f003d7220 */ /* 0x000fe20000410000 */
[----:B------:R-:W-:-:S05]  /*27c0*/  ISETP.GT.AND P2, PT, R65, 0x50, PT ;  /* 0x000000504100780c */ /* 0x000fca0003f44270 */
[----:B------:R0:W-:Y:S01]  /*27d0*/  MUFU.TANH R72, R46 ;  /* 0x0000002e00487308 */ /* 0x0001e20000002400 */
[----:B-----5:R-:W-:Y:S01]  /*27e0*/  FMNMX.FTZ R50, R42, R3, !PT ;  /* 0x000000032a327209 */ /* 0x020fe20007810000 */
[C---:B------:R-:W-:Y:S01]  /*27f0*/  FMUL.FTZ R3, R0.reuse, R26 ;  /* 0x0000001a00037220 */ /* 0x040fe20000410000 */
[----:B--2---:R-:W-:Y:S01]  /*2800*/  FSEL R26, R63, -INF , P2 ;  /* 0xff8000003f1a7808 */ /* 0x004fe20001000000 */
[----:B------:R-:W-:Y:S01]  /*2810*/  FMUL.FTZ R63, R0, R35 ;  /* 0x00000023003f7220 */ /* 0x000fe20000410000 */
[----:B------:R-:W-:-:S03]  /*2820*/  ISETP.GT.AND P2, PT, R65, 0x58, PT ;  /* 0x000000584100780c */ /* 0x000fc60003f44270 */
[----:B------:R2:W5:Y:S01]  /*2830*/  MUFU.TANH R74, R47 ;  /* 0x0000002f004a7308 */ /* 0x0005620000002400 */
[----:B0-----:R-:W-:Y:S02]  /*2840*/  FSEL R46, R62, -INF , P1 ;  /* 0xff8000003e2e7808 */ /* 0x001fe40000800000 */
[----:B------:R-:W-:-:S05]  /*2850*/  ISETP.GT.AND P1, PT, R65, 0x51, PT ;  /* 0x000000514100780c */ /* 0x000fca0003f24270 */
[----:B------:R0:W1:Y:S01]  /*2860*/  MUFU.TANH R76, R51 ;  /* 0x00000033004c7308 */ /* 0x0000620000002400 */
[----:B--2---:R-:W-:Y:S02]  /*2870*/  FMNMX.FTZ R47, R43, R50, !PT ;  /* 0x000000322b2f7209 */ /* 0x004fe40007810000 */
[----:B----4-:R-:W-:Y:S02]  /*2880*/  FSEL R50, R70, -INF , P2 ;  /* 0xff80000046327808 */ /* 0x010fe40001000000 */
[----:B------:R-:W-:-:S03]  /*2890*/  ISETP.GT.AND P2, PT, R65, 0x60, PT ;  /* 0x000000604100780c */ /* 0x000fc60003f44270 */
[----:B------:R2:W4:Y:S01]  /*28a0*/  MUFU.TANH R78, R54 ;  /* 0x00000036004e7308 */ /* 0x0005220000002400 */
[----:B0-----:R-:W-:Y:S02]  /*28b0*/  FMNMX.FTZ R51, R46, R47, !PT ;  /* 0x0000002f2e337209 */ /* 0x001fe40007810000 */
[----:B------:R-:W-:Y:S02]  /*28c0*/  FSEL R47, R64, -INF , P1 ;  /* 0xff800000402f7808 */ /* 0x000fe40000800000 */
[----:B------:R-:W-:Y:S02]  /*28d0*/  FMNMX.FTZ R62, R26, R51, !PT ;  /* 0x000000331a3e7209 */ /* 0x000fe40007810000 */
[----:B------:R-:W-:Y:S01]  /*28e0*/  ISETP.GT.AND P1, PT, R65, 0x59, PT ;  /* 0x000000594100780c */ /* 0x000fe20003f24270 */
[----:B------:R0:W-:Y:S01]  /*28f0*/  MUFU.TANH R82, R3 ;  /* 0x0000000300527308 */ /* 0x0001e20000002400 */
[----:B------:R-:W-:Y:S01]  /*2900*/  FMNMX.FTZ R51, R47, R62, !PT ;  /* 0x0000003e2f337209 */ /* 0x000fe20007810000 */
[----:B--2---:R-:W-:Y:S01]  /*2910*/  FMUL.FTZ R54, R0, R27 ;  /* 0x0000001b00367220 */ /* 0x004fe20000410000 */
[----:B------:R-:W-:-:S02]  /*2920*/  FSEL R27, R96, -INF , P1 ;  /* 0xff800000601b7808 */ /* 0x000fc40000800000 */
[----:B------:R-:W-:Y:S02]  /*2930*/  FMNMX.FTZ R62, R50, R51, !PT ;  /* 0x00000033323e7209 */ /* 0x000fe40007810000 */
[C---:B------:R-:W-:Y:S01]  /*2940*/  ISETP.GT.AND P1, PT, R65.reuse, 0x61, PT ;  /* 0x000000614100780c */ /* 0x040fe20003f24270 */
[----:B------:R2:W4:Y:S01]  /*2950*/  MUFU.TANH R80, R55 ;  /* 0x0000003700507308 */ /* 0x0005220000002400 */
[----:B0-----:R-:W-:Y:S01]  /*2960*/  FMUL.FTZ R3, R0, R30 ;  /* 0x0000001e00037220 */ /* 0x001fe20000410000 */
[----:B------:R-:W-:Y:S02]  /*2970*/  FSEL R30, R88, -INF , P2 ;  /* 0xff800000581e7808 */ /* 0x000fe40001000000 */
[----:B------:R-:W-:Y:S02]  /*2980*/  ISETP.GT.AND P2, PT, R65, 0x68, PT ;  /* 0x000000684100780c */ /* 0x000fe40003f44270 */
[----:B---3--:R-:W-:Y:S01]  /*2990*/  FSEL R51, R90, -INF , P1 ;  /* 0xff8000005a337808 */ /* 0x008fe20000800000 */
[----:B------:R-:W-:Y:S01]  /*29a0*/  FMUL.FTZ R90, R0, R33 ;  /* 0x00000021005a7220 */ /* 0x000fe20000410000 */
[----:B------:R0:W3:Y:S01]  /*29b0*/  MUFU.TANH R70, R54 ;  /* 0x0000003600467308 */ /* 0x0000e20000002400 */
[----:B--2---:R-:W-:Y:S01]  /*29c0*/  FMNMX.FTZ R55, R27, R62, !PT ;  /* 0x0000003e1b377209 */ /* 0x004fe20007810000 */
[----:B------:R-:W-:Y:S01]  /*29d0*/  SHFL.IDX PT, R33, R66, RZ, 0x1c1f ;  /* 0x001c1fff42217589 */ /* 0x000fe200000e0000 */
[----:B------:R-:W-:-:S02]  /*29e0*/  ISETP.GT.AND P1, PT, R65, 0x69, PT ;  /* 0x000000694100780c */ /* 0x000fc40003f24270 */
[----:B------:R-:W-:Y:S02]  /*29f0*/  FMNMX.FTZ R62, R30, R55, !PT ;  /* 0x000000371e3e7209 */ /* 0x000fe40007810000 */
[----:B-----5:R-:W-:Y:S01]  /*2a00*/  FSEL R31, R74, -INF , P1 ;  /* 0xff8000004a1f7808 */ /* 0x020fe20000800000 */
[----:B------:R2:W5:Y:S01]  /*2a10*/  MUFU.TANH R84, R3 ;  /* 0x0000000300547308 */ /* 0x0005620000002400 */
[----:B0-----:R-:W-:Y:S01]  /*2a20*/  FSEL R54, R72, -INF , P2 ;  /* 0xff80000048367808 */ /* 0x001fe20001000000 */
[----:B------:R-:W-:Y:S01]  /*2a30*/  FMUL.FTZ R72, R0, R39 ;  /* 0x0000002700487220 */ /* 0x000fe20000410000 */
[----:B------:R-:W-:Y:S02]  /*2a40*/  FMNMX.FTZ R55, R51, R62, !PT ;  /* 0x0000003e33377209 */ /* 0x000fe40007810000 */
[C---:B------:R-:W-:Y:S02]  /*2a50*/  ISETP.GT.AND P2, PT, R65.reuse, 0x70, PT ;  /* 0x000000704100780c */ /* 0x040fe40003f44270 */
[----:B------:R-:W-:Y:S01]  /*2a60*/  FMNMX.FTZ R62, R54, R55, !PT ;  /* 0x00000037363e7209 */ /* 0x000fe20007810000 */
[----:B------:R4:W0:Y:S01]  /*2a70*/  MUFU.TANH R86, R61 ;  /* 0x0000003d00567308 */ /* 0x0008220000002400 */
[----:B------:R-:W-:Y:S01]  /*2a80*/  ISETP.GT.AND P1, PT, R65, 0x71, PT ;  /* 0x000000714100780c */ /* 0x000fe20003f24270 */
[----:B--2---:R-:W-:Y:S01]  /*2a90*/  FMUL.FTZ R3, R0, R34 ;  /* 0x0000002200037220 */ /* 0x004fe20000410000 */
[----:B------:R-:W-:Y:S01]  /*2aa0*/  FSEL R55, R92, -INF , P2 ;  /* 0xff8000005c377808 */ /* 0x000fe20001000000 */
[----:B------:R-:W-:Y:S01]  /*2ab0*/  FMUL.FTZ R92, R0, R37 ;  /* 0x00000025005c7220 */ /* 0x000fe20000410000 */
[----:B------:R-:W-:-:S02]  /*2ac0*/  FMNMX.FTZ R62, R31, R62, !PT ;  /* 0x0000003e1f3e7209 */ /* 0x000fc40007810000 */
[----:B------:R-:W-:Y:S01]  /*2ad0*/  ISETP.GT.AND P2, PT, R65, 0x78, PT ;  /* 0x000000784100780c */ /* 0x000fe20003f44270 */
[----:B------:R2:W0:Y:S01]  /*2ae0*/  MUFU.TANH R88, R3 ;  /* 0x0000000300587308 */ /* 0x0004220000002400 */
[----:B-1----:R-:W-:Y:S02]  /*2af0*/  FSEL R34, R76, -INF , P1 ;  /* 0xff8000004c227808 */ /* 0x002fe40000800000 */
[----:B------:R-:W-:Y:S02]  /*2b00*/  FMNMX.FTZ R103, R55, R62, !PT ;  /* 0x0000003e37677209 */ /* 0x000fe40007810000 */
[C---:B------:R-:W-:Y:S02]  /*2b10*/  ISETP.GT.AND P1, PT, R65.reuse, 0x79, PT ;  /* 0x000000794100780c */ /* 0x040fe40003f24270 */
[----:B----4-:R-:W-:Y:S01]  /*2b20*/  FSEL R61, R78, -INF , P2 ;  /* 0xff8000004e3d7808 */ /* 0x010fe20001000000 */
[----:B------:R-:W1:Y:S01]  /*2b30*/  MUFU.TANH R76, R63 ;  /* 0x0000003f004c7308 */ /* 0x000e620000002400 */
[----:B------:R-:W-:Y:S01]  /*2b40*/  FMNMX.FTZ R62, R34, R103, !PT ;  /* 0x00000067223e7209 */ /* 0x000fe20007810000 */
[----:B--2---:R-:W-:Y:S01]  /*2b50*/  FMUL.FTZ R3, R0, R38 ;  /* 0x0000002600037220 */ /* 0x004fe20000410000 */
[----:B------:R-:W-:-:S02]  /*2b60*/  ISETP.GT.AND P2, PT, R65, 0x80, PT ;  /* 0x000000804100780c */ /* 0x000fc40003f44270 */
[----:B------:R-:W-:Y:S02]  /*2b70*/  FSEL R35, R80, -INF , P1 ;  /* 0xff80000050237808 */ /* 0x000fe40000800000 */
[----:B------:R-:W-:Y:S01]  /*2b80*/  FMNMX.FTZ R64, R61, R62, !PT ;  /* 0x0000003e3d407209 */ /* 0x000fe20007810000 */
[----:B------:R-:W2:Y:S01]  /*2b90*/  MUFU.TANH R78, R3 ;  /* 0x00000003004e7308 */ /* 0x000ea20000002400 */
[----:B------:R-:W-:Y:S02]  /*2ba0*/  ISETP.GT.AND P1, PT, R65, 0x81, PT ;  /* 0x000000814100780c */ /* 0x000fe40003f24270 */
[----:B------:R-:W-:Y:S01]  /*2bb0*/  FSEL R62, R82, -INF , P2 ;  /* 0xff800000523e7808 */ /* 0x000fe20001000000 */
[----:B------:R-:W-:Y:S01]  /*2bc0*/  FMUL.FTZ R82, R0, R24 ;  /* 0x0000001800527220 */ /* 0x000fe20000410000 */
[----:B------:R-:W-:Y:S01]  /*2bd0*/  FMNMX.FTZ R103, R35, R64, !PT ;  /* 0x0000004023677209 */ /* 0x000fe20007810000 */
[----:B------:R-:W-:Y:S01]  /*2be0*/  IMAD.U32 R24, RZ, RZ, UR17 ;  /* 0x00000011ff187e24 */ /* 0x000fe2000f8e00ff */
[----:B------:R-:W-:Y:S01]  /*2bf0*/  ISETP.GT.AND P2, PT, R65, 0x88, PT ;  /* 0x000000884100780c */ /* 0x000fe20003f44270 */
[----:B------:R4:W2:Y:S01]  /*2c00*/  MUFU.TANH R80, R72 ;  /* 0x0000004800507308 */ /* 0x0008a20000002400 */
[----:B---3--:R-:W-:Y:S01]  /*2c10*/  FSEL R38, R70, -INF , P1 ;  /* 0xff80000046267808 */ /* 0x008fe20000800000 */
[----:B------:R-:W-:Y:S01]  /*2c20*/  FMUL.FTZ R70, R0, R44 ;  /* 0x0000002c00467220 */ /* 0x000fe20000410000 */
[----:B------:R-:W-:-:S02]  /*2c30*/  FMNMX.FTZ R103, R62, R103, !PT ;  /* 0x000000673e677209 */ /* 0x000fc40007810000 */
[C---:B------:R-:W-:Y:S02]  /*2c40*/  ISETP.GT.AND P1, PT, R65.reuse, 0x89, PT ;  /* 0x000000894100780c */ /* 0x040fe40003f24270 */
[----:B-----5:R-:W-:Y:S01]  /*2c50*/  FSEL R64, R84, -INF , P2 ;  /* 0xff80000054407808 */ /* 0x020fe20001000000 */
[----:B------:R-:W3:Y:S01]  /*2c60*/  MUFU.TANH R2, R2 ;  /* 0x0000000200027308 */ /* 0x000ee20000002400 */
[----:B------:R-:W-:Y:S01]  /*2c70*/  FMNMX.FTZ R103, R38, R103, !PT ;  /* 0x0000006726677209 */ /* 0x000fe20007810000 */
[C---:B----4-:R-:W-:Y:S01]  /*2c80*/  FMUL.FTZ R72, R0.reuse, R45 ;  /* 0x0000002d00487220 */ /* 0x050fe20000410000 */
[C---:B------:R-:W-:Y:S01]  /*2c90*/  ISETP.GT.AND P2, PT, R65.reuse, 0x90, PT ;  /* 0x000000904100780c */ /* 0x040fe20003f44270 */
[----:B------:R-:W-:Y:S01]  /*2ca0*/  FMUL.FTZ R84, R0, R29 ;  /* 0x0000001d00547220 */ /* 0x000fe20000410000 */
[----:B0-----:R-:W-:Y:S01]  /*2cb0*/  FSEL R39, R86, -INF , P1 ;  /* 0xff80000056277808 */ /* 0x001fe20000800000 */
[----:B------:R-:W-:Y:S01]  /*2cc0*/  FMUL.FTZ R86, R0, R28 ;  /* 0x0000001c00567220 */ /* 0x000fe20000410000 */
[----:B------:R-:W-:Y:S01]  /*2cd0*/  FMNMX.FTZ R74, R64, R103, !PT ;  /* 0x00000067404a7209 */ /* 0x000fe20007810000 */
[----:B------:R-:W0:Y:S01]  /*2ce0*/  MUFU.TANH R4, R4 ;  /* 0x0000000400047308 */ /* 0x000e220000002400 */
[----:B------:R-:W-:-:S02]  /*2cf0*/  ISETP.GT.AND P1, PT, R65, 0x91, PT ;  /* 0x000000914100780c */ /* 0x000fc40003f24270 */
[----:B------:R-:W-:Y:S01]  /*2d00*/  FSEL R63, R88, -INF , P2 ;  /* 0xff800000583f7808 */ /* 0x000fe20001000000 */
[----:B------:R-:W-:Y:S01]  /*2d10*/  FMUL.FTZ R88, R0, R32 ;  /* 0x0000002000587220 */ /* 0x000fe20000410000 */
[----:B------:R-:W-:Y:S02]  /*2d20*/  FMNMX.FTZ R74, R39, R74, !PT ;  /* 0x0000004a274a7209 */ /* 0x000fe40007810000 */
[----:B------:R-:W-:Y:S01]  /*2d30*/  ISETP.GT.AND P2, PT, R65, 0x98, PT ;  /* 0x000000984100780c */ /* 0x000fe20003f44270 */
[----:B------:R-:W4:Y:S01]  /*2d40*/  MUFU.TANH R9, R9 ;  /* 0x0000000900097308 */ /* 0x000f220000002400 */
[----:B-1----:R-:W-:Y:S02]  /*2d50*/  FSEL R44, R76, -INF , P1 ;  /* 0xff8000004c2c7808 */ /* 0x002fe40000800000 */
[----:B------:R-:W-:Y:S02]  /*2d60*/  FMNMX.FTZ R3, R63, R74, !PT ;  /* 0x0000004a3f037209 */ /* 0x000fe40007810000 */
[----:B------:R-:W-:-:S02]  /*2d70*/  ISETP.GT.AND P1, PT, R65, 0x99, PT ;  /* 0x000000994100780c */ /* 0x000fc40003f24270 */
[----:B--2---:R-:W-:Y:S01]  /*2d80*/  FSEL R45, R78, -INF , P2 ;  /* 0xff8000004e2d7808 */ /* 0x004fe20001000000 */
[----:B------:R-:W1:Y:S01]  /*2d90*/  MUFU.TANH R5, R5 ;  /* 0x0000000500057308 */ /* 0x000e620000002400 */
[----:B------:R-:W-:Y:S01]  /*2da0*/  FMNMX.FTZ R74, R44, R3, !PT ;  /* 0x000000032c4a7209 */ /* 0x000fe20007810000 */
[----:B------:R-:W-:Y:S01]  /*2db0*/  FMUL.FTZ R78, R0, R52 ;  /* 0x00000034004e7220 */ /* 0x000fe20000410000 */
[----:B------:R-:W-:Y:S01]  /*2dc0*/  FSEL R65, R80, -INF , P1 ;  /* 0xff80000050417808 */ /* 0x000fe20000800000 */
[C---:B------:R-:W-:Y:S01]  /*2dd0*/  FMUL.FTZ R80, R0.reuse, R25 ;  /* 0x0000001900507220 */ /* 0x040fe20000410000 */
[----:B------:R-:W-:Y:S01]  /*2de0*/  FMNMX.FTZ R76, R45, R74, !PT ;  /* 0x0000004a2d4c7209 */ /* 0x000fe20007810000 */
[C---:B------:R-:W-:Y:S02]  /*2df0*/  FMUL.FTZ R74, R0.reuse, R48 ;  /* 0x00000030004a7220 */ /* 0x040fe40000410000 */
[----:B------:R-:W2:Y:S01]  /*2e00*/  MUFU.TANH R10, R10 ;  /* 0x0000000a000a7308 */ /* 0x000ea20000002400 */
[----:B------:R-:W-:Y:S01]  /*2e10*/  FMNMX.FTZ R3, R65, R76, !PT ;  /* 0x0000004c41037209 */ /* 0x000fe20007810000 */
[----:B------:R-:W-:-:S04]  /*2e20*/  FMUL.FTZ R76, R0, R49 ;  /* 0x00000031004c7220 */ /* 0x000fc80000410000 */
[----:B------:R-:W5:Y:S02]  /*2e30*/  SHFL.BFLY PT, R48, R3, 0x2, 0x1f ;  /* 0x0c401f0003307f89 */ /* 0x000f6400000e0000 */
[----:B------:R-:W2:Y:S08]  /*2e40*/  MUFU.TANH R8, R8 ;  /* 0x0000000800087308 */ /* 0x000eb00000002400 */
[----:B------:R-:W2:Y:S08]  /*2e50*/  MUFU.TANH R12, R12 ;  /* 0x0000000c000c7308 */ /* 0x000eb00000002400 */
[----:B------:R-:W2:Y:S01]  /*2e60*/  MUFU.TANH R11, R11 ;  /* 0x0000000b000b7308 */ /* 0x000ea20000002400 */
[----:B-----5:R-:W-:-:S07]  /*2e70*/  FMNMX.FTZ R48, R3, R48, !PT ;  /* 0x0000003003307209 */ /* 0x020fce0007810000 */
[----:B------:R-:W5:Y:S01]  /*2e80*/  MUFU.TANH R13, R13 ;  /* 0x0000000d000d7308 */ /* 0x000f620000002400 */
[----:B------:R-:W3:Y:S07]  /*2e90*/  SHFL.BFLY PT, R3, R48, 0x1, 0x1f ;  /* 0x0c201f0030037f89 */ /* 0x000eee00000e0000 */
[----:B------:R-:W5:Y:S08]  /*2ea0*/  MUFU.TANH R14, R14 ;  /* 0x0000000e000e7308 */ /* 0x000f700000002400 */
[----:B------:R-:W5:Y:S08]  /*2eb0*/  MUFU.TANH R15, R15 ;  /* 0x0000000f000f7308 */ /* 0x000f700000002400 */
[----:B------:R-:W5:Y:S01]  /*2ec0*/  MUFU.TANH R16, R16 ;  /* 0x0000001000107308 */ /* 0x000f620000002400 */
[----:B---3--:R-:W-:-:S04]  /*2ed0*/  FMNMX.FTZ R3, R48, R3, !PT ;  /* 0x0000000330037209 */ /* 0x008fc80007810000 */
[C---:B------:R-:W-:Y:S01]  /*2ee0*/  FSETP.NEU.FTZ.AND P1, PT, R3.reuse, -INF , PT ;  /* 0xff8000000300780b */ /* 0x040fe20003f3d000 */
[----:B------:R-:W-:Y:S02]  /*2ef0*/  FFMA.FTZ R24, R3, R24, -8 ;  /* 0xc100000003187423 */ /* 0x000fe40000010018 */
[----:B------:R-:W3:Y:S03]  /*2f00*/  MUFU.TANH R17, R17 ;  /* 0x0000001100117308 */ /* 0x000ee60000002400 */
[----:B------:R-:W-:-:S05]  /*2f10*/  FSEL R24, R24, RZ, P1 ;  /* 0x000000ff18187208 */ /* 0x000fca0000800000 */
[----:B------:R-:W3:Y:S01]  /*2f20*/  MUFU.TANH R18, R18 ;  /* 0x0000001200127308 */ /* 0x000ee20000002400 */
[----:B------:R-:W-:Y:S01]  /*2f30*/  FFMA.FTZ R29, R89, UR17, -R24 ;  /* 0x00000011591d7c23 */ /* 0x000fe20008010818 */
[----:B------:R-:W-:Y:S01]  /*2f40*/  VIADDMNMX R89, R33, R75, R68, PT ;  /* 0x0000004b21597246 */ /* 0x000fe20003800144 */
[--C-:B------:R-:W-:Y:S01]  /*2f50*/  FFMA.FTZ R87, R87, UR17, -R24.reuse ;  /* 0x0000001157577c23 */ /* 0x100fe20008010818 */
[--C-:B------:R-:W-:Y:S01]  /*2f60*/  FFMA.FTZ R25, R97, UR17, -R24.reuse ;  /* 0x0000001161197c23 */ /* 0x100fe20008010818 */
[--C-:B------:R-:W-:Y:S01]  /*2f70*/  FFMA.FTZ R28, R95, UR17, -R24.reuse ;  /* 0x000000115f1c7c23 */ /* 0x100fe20008010818 */
[----:B------:R-:W-:Y:S01]  /*2f80*/  ISETP.GT.AND P1, PT, R89, RZ, PT ;  /* 0x000000ff5900720c */ /* 0x000fe20003f24270 */
[--C-:B------:R-:W-:Y:S01]  /*2f90*/  FFMA.FTZ R32, R99, UR17, -R24.reuse ;  /* 0x0000001163207c23 */ /* 0x100fe20008010818 */
[C---:B------:R-:W-:Y:S01]  /*2fa0*/  ISETP.GT.AND P2, PT, R89.reuse, 0x1, PT ;  /* 0x000000015900780c */ /* 0x040fe20003f44270 */
[----:B------:R-:W3:Y:S01]  /*2fb0*/  MUFU.TANH R20, R20 ;  /* 0x0000001400147308 */ /* 0x000ee20000002400 */
[----:B------:R-:W-:Y:S01]  /*2fc0*/  ISETP.GT.AND P3, PT, R89, 0x8, PT ;  /* 0x000000085900780c */ /* 0x000fe20003f64270 */
[--C-:B------:R-:W-:Y:S01]  /*2fd0*/  FFMA.FTZ R33, R101, UR17, -R24.reuse ;  /* 0x0000001165217c23 */ /* 0x100fe20008010818 */
[----:B------:R-:W-:Y:S01]  /*2fe0*/  FSEL R36, R2, -INF , P1 ;  /* 0xff80000002247808 */ /* 0x000fe20000800000 */
[--C-:B------:R-:W-:Y:S01]  /*2ff0*/  FFMA.FTZ R91, R91, UR17, -R24.reuse ;  /* 0x000000115b5b7c23 */ /* 0x100fe20008010818 */
[----:B0-----:R-:W-:Y:S01]  /*3000*/  FSEL R37, R4, -INF , P2 ;  /* 0xff80000004257808 */ /* 0x001fe20001000000 */
[--C-:B------:R-:W-:Y:S01]  /*3010*/  FFMA.FTZ R93, R93, UR17, -R24.reuse ;  /* 0x000000115d5d7c23 */ /* 0x100fe20008010818 */
[----:B------:R-:W-:Y:S01]  /*3020*/  ISETP.GT.AND P1, PT, R89, 0x9, PT ;  /* 0x000000095900780c */ /* 0x000fe20003f24270 */
[----:B------:R-:W0:Y:S01]  /*3030*/  MUFU.TANH R19, R19 ;  /* 0x0000001300137308 */ /* 0x000e220000002400 */
[----:B----4-:R-:W-:Y:S01]  /*3040*/  FSEL R9, R9, -INF , P3 ;  /* 0xff80000009097808 */ /* 0x010fe20001800000 */
[--C-:B------:R-:W-:Y:S01]  /*3050*/  FFMA.FTZ R26, R26, UR17, -R24.reuse ;  /* 0x000000111a1a7c23 */ /* 0x100fe20008010818 */
[----:B------:R-:W-:Y:S01]  /*3060*/  FMNMX.FTZ R2, R36, R37, !PT ;  /* 0x0000002524027209 */ /* 0x000fe20007810000 */
[--C-:B------:R-:W-:Y:S01]  /*3070*/  FFMA.FTZ R47, R47, UR17, -R24.reuse ;  /* 0x000000112f2f7c23 */ /* 0x100fe20008010818 */
[----:B------:R-:W-:Y:S01]  /*3080*/  ISETP.GT.AND P2, PT, R89, 0x10, PT ;  /* 0x000000105900780c */ /* 0x000fe20003f44270 */
[--C-:B------:R-:W-:Y:S01]  /*3090*/  FFMA.FTZ R27, R27, UR17, -R24.reuse ;  /* 0x000000111b1b7c23 */ /* 0x100fe20008010818 */
[----:B-1----:R-:W-:Y:S01]  /*30a0*/  FSEL R5, R5, -INF , P1 ;  /* 0xff80000005057808 */ /* 0x002fe20000800000 */
[----:B------:R-:W1:Y:S01]  /*30b0*/  MUFU.TANH R22, R22 ;  /* 0x0000001600167308 */ /* 0x000e620000002400 */
[----:B------:R-:W-:Y:S01]  /*30c0*/  FMNMX.FTZ R2, R9, R2, !PT ;  /* 0x0000000209027209 */ /* 0x000fe20007810000 */
[--C-:B------:R-:W-:Y:S01]  /*30d0*/  FFMA.FTZ R30, R30, UR17, -R24.reuse ;  /* 0x000000111e1e7c23 */ /* 0x100fe20008010818 */
[----:B------:R-:W-:Y:S01]  /*30e0*/  ISETP.GT.AND P1, PT, R89, 0x11, PT ;  /* 0x000000115900780c */ /* 0x000fe20003f24270 */
[--C-:B------:R-:W-:Y:S01]  /*30f0*/  FFMA.FTZ R51, R51, UR17, -R24.reuse ;  /* 0x0000001133337c23 */ /* 0x100fe20008010818 */
[----:B--2---:R-:W-:Y:S01]  /*3100*/  FSEL R48, R10, -INF , P2 ;  /* 0xff8000000a307808 */ /* 0x004fe20001000000 */
[--C-:B------:R-:W-:Y:S01]  /*3110*/  FFMA.FTZ R31, R31, UR17, -R24.reuse ;  /* 0x000000111f1f7c23 */ /* 0x100fe20008010818 */
[----:B------:R-:W-:Y:S01]  /*3120*/  FMNMX.FTZ R49, R5, R2, !PT ;  /* 0x0000000205317209 */ /* 0x000fe20007810000 */
[----:B------:R-:W2:Y:S01]  /*3130*/  MUFU.TANH R21, R21 ;  /* 0x0000001500157308 */ /* 0x000ea20000002400 */
[----:B------:R-:W-:Y:S01]  /*3140*/  ISETP.GT.AND P2, PT, R89, 0x18, PT ;  /* 0x000000185900780c */ /* 0x000fe20003f44270 */
[--C-:B------:R-:W-:Y:S01]  /*3150*/  FFMA.FTZ R35, R35, UR17, -R24.reuse ;  /* 0x0000001123237c23 */ /* 0x100fe20008010818 */
[----:B------:R-:W-:Y:S01]  /*3160*/  FSEL R8, R8, -INF , P1 ;  /* 0xff80000008087808 */ /* 0x000fe20000800000 */
[--C-:B------:R-:W-:Y:S01]  /*3170*/  FFMA.FTZ R38, R38, UR17, -R24.reuse ;  /* 0x0000001126267c23 */ /* 0x100fe20008010818 */
[----:B------:R-:W-:Y:S01]  /*3180*/  FMNMX.FTZ R75, R48, R49, !PT ;  /* 0x00000031304b7209 */ /* 0x000fe20007810000 */
[--C-:B------:R-:W-:Y:S01]  /*3190*/  FFMA.FTZ R39, R39, UR17, -R24.reuse ;  /* 0x0000001127277c23 */ /* 0x100fe20008010818 */
[----:B------:R-:W-:Y:S01]  /*31a0*/  ISETP.GT.AND P1, PT, R89, 0x19, PT ;  /* 0x000000195900780c */ /* 0x000fe20003f24270 */
[----:B------:R-:W4:Y:S01]  /*31b0*/  MUFU.TANH R23, R23 ;  /* 0x0000001700177308 */ /* 0x000f220000002400 */
[----:B------:R-:W-:Y:S01]  /*31c0*/  FSEL R12, R12, -INF , P2 ;  /* 0xff8000000c0c7808 */ /* 0x000fe20001000000 */
[--C-:B------:R-:W-:Y:S01]  /*31d0*/  FFMA.FTZ R63, R63, UR17, -R24.reuse ;  /* 0x000000113f3f7c23 */ /* 0x100fe20008010818 */
[----:B------:R-:W-:Y:S01]  /*31e0*/  FMNMX.FTZ R75, R8, R75, !PT ;  /* 0x0000004b084b7209 */ /* 0x000fe20007810000 */
[--C-:B------:R-:W-:Y:S01]  /*31f0*/  FFMA.FTZ R44, R44, UR17, -R24.reuse ;  /* 0x000000112c2c7c23 */ /* 0x100fe20008010818 */
[----:B------:R-:W-:Y:S01]  /*3200*/  ISETP.GT.AND P2, PT, R89, 0x20, PT ;  /* 0x000000205900780c */ /* 0x000fe20003f44270 */
[--C-:B------:R-:W-:Y:S01]  /*3210*/  FFMA.FTZ R45, R45, UR17, -R24.reuse ;  /* 0x000000112d2d7c23 */ /* 0x100fe20008010818 */
[----:B------:R-:W-:Y:S01]  /*3220*/  FSEL R52, R11, -INF , P1 ;  /* 0xff8000000b347808 */ /* 0x000fe20000800000 */
[----:B------:R-:W-:Y:S01]  /*3230*/  FFMA.FTZ R11, R85, UR17, -R24 ;  /* 0x00000011550b7c23 */ /* 0x000fe20008010818 */
[----:B------:R-:W-:Y:S01]  /*3240*/  FMNMX.FTZ R75, R12, R75, !PT ;  /* 0x0000004b0c4b7209 */ /* 0x000fe20007810000 */
[----:B------:R-:W4:Y:S01]  /*3250*/  MUFU.TANH R56, R56 ;  /* 0x0000003800387308 */ /* 0x000f220000002400 */
[----:B------:R-:W-:-:S02]  /*3260*/  ISETP.GT.AND P1, PT, R89, 0x21, PT ;  /* 0x000000215900780c */ /* 0x000fc40003f24270 */
[----:B-----5:R-:W-:Y:S02]  /*3270*/  FSEL R66, R13, -INF , P2 ;  /* 0xff8000000d427808 */ /* 0x020fe40001000000 */
[----:B------:R-:W-:Y:S02]  /*3280*/  FMNMX.FTZ R75, R52, R75, !PT ;  /* 0x0000004b344b7209 */ /* 0x000fe40007810000 */
[----:B------:R-:W-:Y:S01]  /*3290*/  ISETP.GT.AND P2, PT, R89, 0x28, PT ;  /* 0x000000285900780c */ /* 0x000fe20003f44270 */
[----:B------:R0:W-:Y:S01]  /*32a0*/  MUFU.EX2 R49, R87 ;  /* 0x0000005700317308 */ /* 0x0001e20000000800 */
[----:B------:R-:W-:Y:S01]  /*32b0*/  FSEL R68, R14, -INF , P1 ;  /* 0xff8000000e447808 */ /* 0x000fe20000800000 */
[----:B------:R-:W-:Y:S01]  /*32c0*/  FFMA.FTZ R14, R83, UR17, -R24 ;  /* 0x00000011530e7c23 */ /* 0x000fe20008010818 */
[----:B------:R-:W-:Y:S02]  /*32d0*/  FMNMX.FTZ R13, R66, R75, !PT ;  /* 0x0000004b420d7209 */ /* 0x000fe40007810000 */
[----:B------:R-:W-:-:S02]  /*32e0*/  ISETP.GT.AND P1, PT, R89, 0x29, PT ;  /* 0x000000295900780c */ /* 0x000fc40003f24270 */
[----:B------:R-:W-:Y:S01]  /*32f0*/  FSEL R75, R15, -INF , P2 ;  /* 0xff8000000f4b7808 */ /* 0x000fe20001000000 */
[----:B------:R-:W5:Y:S01]  /*3300*/  MUFU.TANH R57, R57 ;  /* 0x0000003900397308 */ /* 0x000f620000002400 */
[----:B------:R-:W-:Y:S01]  /*3310*/  FMNMX.FTZ R2, R68, R13, !PT ;  /* 0x0000000d44027209 */ /* 0x000fe20007810000 */
[--C-:B------:R-:W-:Y:S01]  /*3320*/  FFMA.FTZ R13, R81, UR17, -R24.reuse ;  /* 0x00000011510d7c23 */ /* 0x100fe20008010818 */
[----:B------:R-:W-:Y:S01]  /*3330*/  ISETP.GT.AND P2, PT, R89, 0x30, PT ;  /* 0x000000305900780c */ /* 0x000fe20003f44270 */
[--C-:B------:R-:W-:Y:S01]  /*3340*/  FFMA.FTZ R15, R77, UR17, -R24.reuse ;  /* 0x000000114d0f7c23 */ /* 0x100fe20008010818 */
[----:B------:R-:W-:Y:S01]  /*3350*/  FSEL R83, R16, -INF , P1 ;  /* 0xff80000010537808 */ /* 0x000fe20000800000 */
[----:B------:R-:W-:Y:S01]  /*3360*/  FFMA.FTZ R16, R79, UR17, -R24 ;  /* 0x000000114f107c23 */ /* 0x000fe20008010818 */
[----:B------:R-:W-:Y:S01]  /*3370*/  FMNMX.FTZ R2, R75, R2, !PT ;  /* 0x000000024b027209 */ /* 0x000fe20007810000 */
[----:B------:R-:W5:Y:S01]  /*3380*/  MUFU.TANH R58, R58 ;  /* 0x0000003a003a7308 */ /* 0x000f620000002400 */
[----:B------:R-:W-:-:S02]  /*3390*/  ISETP.GT.AND P1, PT, R89, 0x31, PT ;  /* 0x000000315900780c */ /* 0x000fc40003f24270 */
[----:B---3--:R-:W-:Y:S01]  /*33a0*/  FSEL R81, R17, -INF , P2 ;  /* 0xff80000011517808 */ /* 0x008fe20001000000 */
[--C-:B------:R-:W-:Y:S01]  /*33b0*/  FFMA.FTZ R17, R71, UR17, -R24.reuse ;  /* 0x0000001147117c23 */ /* 0x100fe20008010818 */
[----:B------:R-:W-:Y:S02]  /*33c0*/  FMNMX.FTZ R2, R83, R2, !PT ;  /* 0x0000000253027209 */ /* 0x000fe40007810000 */
[----:B------:R-:W-:Y:S01]  /*33d0*/  ISETP.GT.AND P2, PT, R89, 0x38, PT ;  /* 0x000000385900780c */ /* 0x000fe20003f44270 */
[----:B------:R-:W3:Y:S01]  /*33e0*/  MUFU.TANH R60, R60 ;  /* 0x0000003c003c7308 */ /* 0x000ee20000002400 */
[----:B------:R-:W-:Y:S01]  /*33f0*/  FSEL R85, R18, -INF , P1 ;  /* 0xff80000012557808 */ /* 0x000fe20000800000 */
[----:B------:R-:W-:Y:S01]  /*3400*/  FFMA.FTZ R18, R73, UR17, -R24 ;  /* 0x0000001149127c23 */ /* 0x000fe20008010818 */
[----:B------:R-:W-:Y:S02]  /*3410*/  FMNMX.FTZ R2, R81, R2, !PT ;  /* 0x0000000251027209 */ /* 0x000fe40007810000 */
[----:B------:R-:W-:-:S02]  /*3420*/  ISETP.GT.AND P1, PT, R89, 0x39, PT ;  /* 0x000000395900780c */ /* 0x000fc40003f24270 */
[----:B------:R-:W-:Y:S01]  /*3430*/  FSEL R79, R20, -INF , P2 ;  /* 0xff800000144f7808 */ /* 0x000fe20001000000 */
[----:B------:R-:W3:Y:S01]  /*3440*/  MUFU.TANH R59, R59 ;  /* 0x0000003b003b7308 */ /* 0x000ee20000002400 */
[----:B------:R-:W-:Y:S01]  /*3450*/  FMNMX.FTZ R2, R85, R2, !PT ;  /* 0x0000000255027209 */ /* 0x000fe20007810000 */
[--C-:B------:R-:W-:Y:S01]  /*3460*/  FFMA.FTZ R20, R69, UR17, -R24.reuse ;  /* 0x0000001145147c23 */ /* 0x100fe20008010818 */
[----:B------:R-:W-:Y:S01]  /*3470*/  ISETP.GT.AND P2, PT, R89, 0x40, PT ;  /* 0x000000405900780c */ /* 0x000fe20003f44270 */
[----:B------:R-:W-:Y:S01]  /*3480*/  FFMA.FTZ R69, R67, UR17, -R24 ;  /* 0x0000001143457c23 */ /* 0x000fe20008010818 */
[----:B0-----:R-:W-:Y:S02]  /*3490*/  FSEL R87, R19, -INF , P1 ;  /* 0xff80000013577808 */ /* 0x001fe40000800000 */
[----:B------:R-:W-:Y:S01]  /*34a0*/  FMNMX.FTZ R2, R79, R2, !PT ;  /* 0x000000024f027209 */ /* 0x000fe20007810000 */
[----:B------:R-:W0:Y:S01]  /*34b0*/  MUFU.TANH R40, R40 ;  /* 0x0000002800287308 */ /* 0x000e220000002400 */
[----:B------:R-:W-:-:S02]  /*34c0*/  ISETP.GT.AND P1, PT, R89, 0x41, PT ;  /* 0x000000415900780c */ /* 0x000fc40003f24270 */
[----:B-1----:R-:W-:Y:S01]  /*34d0*/  FSEL R77, R22, -INF , P2 ;  /* 0xff800000164d7808 */ /* 0x002fe20001000000 */
[--C-:B------:R-:W-:Y:S01]  /*34e0*/  FFMA.FTZ R22, R42, UR17, -R24.reuse ;  /* 0x000000112a167c23 */ /* 0x100fe20008010818 */
[----:B------:R-:W-:Y:S01]  /*34f0*/  FMNMX.FTZ R2, R87, R2, !PT ;  /* 0x0000000257027209 */ /* 0x000fe20007810000 */
[--C-:B------:R-:W-:Y:S01]  /*3500*/  FFMA.FTZ R42, R43, UR17, -R24.reuse ;  /* 0x000000112b2a7c23 */ /* 0x100fe20008010818 */
[----:B------:R-:W-:Y:S01]  /*3510*/  ISETP.GT.AND P2, PT, R89, 0x48, PT ;  /* 0x000000485900780c */ /* 0x000fe20003f44270 */
[----:B------:R-:W1:Y:S01]  /*3520*/  MUFU.TANH R41, R41 ;  /* 0x0000002900297308 */ /* 0x000e620000002400 */
[----:B--2---:R-:W-:Y:S01]  /*3530*/  FSEL R21, R21, -INF , P1 ;  /* 0xff80000015157808 */ /* 0x004fe20000800000 */
[--C-:B------:R-:W-:Y:S01]  /*3540*/  FFMA.FTZ R43, R46, UR17, -R24.reuse ;  /* 0x000000112e2b7c23 */ /* 0x100fe20008010818 */
[----:B------:R-:W-:Y:S01]  /*3550*/  FMNMX.FTZ R2, R77, R2, !PT ;  /* 0x000000024d027209 */ /* 0x000fe20007810000 */
[--C-:B------:R-:W-:Y:S01]  /*3560*/  FFMA.FTZ R46, R50, UR17, -R24.reuse ;  /* 0x00000011322e7c23 */ /* 0x100fe20008010818 */
[----:B------:R-:W-:Y:S01]  /*3570*/  ISETP.GT.AND P1, PT, R89, 0x49, PT ;  /* 0x000000495900780c */ /* 0x000fe20003f24270 */
[--C-:B------:R-:W-:Y:S01]  /*3580*/  FFMA.FTZ R50, R54, UR17, -R24.reuse ;  /* 0x0000001136327c23 */ /* 0x100fe20008010818 */
[----:B----4-:R-:W-:Y:S01]  /*3590*/  FSEL R23, R23, -INF , P2 ;  /* 0xff80000017177808 */ /* 0x010fe20001000000 */
[----:B------:R-:W2:Y:S01]  /*35a0*/  MUFU.TANH R70, R70 ;  /* 0x0000004600467308 */ /* 0x000ea20000002400 */
[----:B------:R-:W-:Y:S01]  /*35b0*/  FMNMX.FTZ R2, R21, R2, !PT ;  /* 0x0000000215027209 */ /* 0x000fe20007810000 */
[--C-:B------:R-:W-:Y:S01]  /*35c0*/  FFMA.FTZ R54, R55, UR17, -R24.reuse ;  /* 0x0000001137367c23 */ /* 0x100fe20008010818 */
[----:B------:R-:W-:Y:S01]  /*35d0*/  ISETP.GT.AND P2, PT, R89, 0x50, PT ;  /* 0x000000505900780c */ /* 0x000fe20003f44270 */
[--C-:B------:R-:W-:Y:S01]  /*35e0*/  FFMA.FTZ R55, R34, UR17, -R24.reuse ;  /* 0x0000001122377c23 */ /* 0x100fe20008010818 */
[----:B------:R-:W-:Y:S01]  /*35f0*/  FSEL R56, R56, -INF , P1 ;  /* 0xff80000038387808 */ /* 0x000fe20000800000 */
[--C-:B------:R-:W-:Y:S01]  /*3600*/  FFMA.FTZ R34, R61, UR17, -R24.reuse ;  /* 0x000000113d227c23 */ /* 0x100fe20008010818 */
[----:B------:R-:W-:Y:S01]  /*3610*/  FMNMX.FTZ R19, R23, R2, !PT ;  /* 0x0000000217137209 */ /* 0x000fe20007810000 */
[----:B------:R-:W4:Y:S01]  /*3620*/  MUFU.TANH R72, R72 ;  /* 0x0000004800487308 */ /* 0x000f220000002400 */
[----:B------:R-:W-:Y:S01]  /*3630*/  ISETP.GT.AND P1, PT, R89, 0x51, PT ;  /* 0x000000515900780c */ /* 0x000fe20003f24270 */
[--C-:B------:R-:W-:Y:S01]  /*3640*/  FFMA.FTZ R61, R62, UR17, -R24.reuse ;  /* 0x000000113e3d7c23 */ /* 0x100fe20008010818 */
[----:B-----5:R-:W-:Y:S01]  /*3650*/  FSEL R57, R57, -INF , P2 ;  /* 0xff80000039397808 */ /* 0x020fe20001000000 */
[--C-:B------:R-:W-:Y:S01]  /*3660*/  FFMA.FTZ R62, R64, UR17, -R24.reuse ;  /* 0x00000011403e7c23 */ /* 0x100fe20008010818 */
[----:B------:R-:W-:Y:S01]  /*3670*/  FMNMX.FTZ R2, R56, R19, !PT ;  /* 0x0000001338027209 */ /* 0x000fe20007810000 */
[----:B------:R-:W-:Y:S01]  /*3680*/  FFMA.FTZ R24, R65, UR17, -R24 ;  /* 0x0000001141187c23 */ /* 0x000fe20008010818 */
[----:B------:R-:W-:Y:S01]  /*3690*/  ISETP.GT.AND P2, PT, R89, 0x58, PT ;  /* 0x000000585900780c */ /* 0x000fe20003f44270 */
[----:B------:R-:W5:Y:S01]  /*36a0*/  MUFU.TANH R74, R74 ;  /* 0x0000004a004a7308 */ /* 0x000f620000002400 */
[----:B------:R-:W-:-:S02]  /*36b0*/  FSEL R58, R58, -INF , P1 ;  /* 0xff8000003a3a7808 */ /* 0x000fc40000800000 */
[----:B------:R-:W-:Y:S02]  /*36c0*/  FMNMX.FTZ R19, R57, R2, !PT ;  /* 0x0000000239137209 */ /* 0x000fe40007810000 */
[C---:B------:R-:W-:Y:S02]  /*36d0*/  ISETP.GT.AND P1, PT, R89.reuse, 0x59, PT ;  /* 0x000000595900780c */ /* 0x040fe40003f24270 */
[----:B---3--:R-:W-:Y:S01]  /*36e0*/  FSEL R60, R60, -INF , P2 ;  /* 0xff8000003c3c7808 */ /* 0x008fe20001000000 */
[----:B------:R-:W3:Y:S01]  /*36f0*/  MUFU.TANH R76, R76 ;  /* 0x0000004c004c7308 */ /* 0x000ee20000002400 */
[----:B------:R-:W-:Y:S02]  /*3700*/  FMNMX.FTZ R19, R58, R19, !PT ;  /* 0x000000133a137209 */ /* 0x000fe40007810000 */
[----:B------:R-:W-:Y:S02]  /*3710*/  ISETP.GT.AND P2, PT, R89, 0x60, PT ;  /* 0x000000605900780c */ /* 0x000fe40003f44270 */
[----:B------:R-:W-:-:S02]  /*3720*/  FSEL R59, R59, -INF , P1 ;  /* 0xff8000003b3b7808 */ /* 0x000fc40000800000 */
[----:B------:R-:W-:Y:S01]  /*3730*/  FMNMX.FTZ R2, R60, R19, !PT ;  /* 0x000000133c027209 */ /* 0x000fe20007810000 */
[----:B------:R-:W3:Y:S01]  /*3740*/  MUFU.TANH R78, R78 ;  /* 0x0000004e004e7308 */ /* 0x000ee20000002400 */
[----:B------:R-:W-:Y:S02]  /*3750*/  ISETP.GT.AND P1, PT, R89, 0x61, PT ;  /* 0x000000615900780c */ /* 0x000fe40003f24270 */
[----:B0-----:R-:W-:Y:S02]  /*3760*/  FSEL R40, R40, -INF , P2 ;  /* 0xff80000028287808 */ /* 0x001fe40001000000 */
[----:B------:R-:W-:Y:S02]  /*3770*/  FMNMX.FTZ R67, R59, R2, !PT ;  /* 0x000000023b437209 */ /* 0x000fe40007810000 */
[----:B------:R-:W-:Y:S01]  /*3780*/  ISETP.GT.AND P2, PT, R89, 0x68, PT ;  /* 0x000000685900780c */ /* 0x000fe20003f44270 */
[----:B------:R-:W0:Y:S01]  /*3790*/  MUFU.TANH R53, R53 ;  /* 0x0000003500357308 */ /* 0x000e220000002400 */
[----:B-1----:R-:W-:-:S02]  /*37a0*/  FSEL R41, R41, -INF , P1 ;  /* 0xff80000029297808 */ /* 0x002fc40000800000 */
[----:B------:R-:W-:Y:S02]  /*37b0*/  FMNMX.FTZ R2, R40, R67, !PT ;  /* 0x0000004328027209 */ /* 0x000fe40007810000 */
[----:B------:R-:W-:Y:S02]  /*37c0*/  ISETP.GT.AND P1, PT, R89, 0x69, PT ;  /* 0x000000695900780c */ /* 0x000fe40003f24270 */
[----:B--2---:R-:W-:Y:S01]  /*37d0*/  FSEL R70, R70, -INF , P2 ;  /* 0xff80000046467808 */ /* 0x004fe20001000000 */
[----:B------:R-:W1:Y:S01]  /*37e0*/  MUFU.TANH R82, R82 ;  /* 0x0000005200527308 */ /* 0x000e620000002400 */
[----:B------:R-:W-:Y:S02]  /*37f0*/  FMNMX.FTZ R67, R41, R2, !PT ;  /* 0x0000000229437209 */ /* 0x000fe40007810000 */
[----:B------:R-:W-:Y:S02]  /*3800*/  ISETP.GT.AND P2, PT, R89, 0x70, PT ;  /* 0x000000705900780c */ /* 0x000fe40003f44270 */
[----:B----4-:R-:W-:-:S02]  /*3810*/  FSEL R72, R72, -INF , P1 ;  /* 0xff80000048487808 */ /* 0x010fc40000800000 */
[----:B------:R-:W-:Y:S01]  /*3820*/  FMNMX.FTZ R67, R70, R67, !PT ;  /* 0x0000004346437209 */ /* 0x000fe20007810000 */
[----:B------:R-:W2:Y:S01]  /*3830*/  MUFU.TANH R80, R80 ;  /* 0x0000005000507308 */ /* 0x000ea20000002400 */
[C---:B------:R-:W-:Y:S02]  /*3840*/  ISETP.GT.AND P1, PT, R89.reuse, 0x71, PT ;  /* 0x000000715900780c */ /* 0x040fe40003f24270 */
[----:B-----5:R-:W-:Y:S02]  /*3850*/  FSEL R74, R74, -INF , P2 ;  /* 0xff8000004a4a7808 */ /* 0x020fe40001000000 */
[----:B------:R-:W-:Y:S02]  /*3860*/  FMNMX.FTZ R67, R72, R67, !PT ;  /* 0x0000004348437209 */ /* 0x000fe40007810000 */
[----:B------:R-:W-:Y:S01]  /*3870*/  ISETP.GT.AND P2, PT, R89, 0x78, PT ;  /* 0x000000785900780c */ /* 0x000fe20003f44270 */
[----:B------:R-:W4:Y:S01]  /*3880*/  MUFU.TANH R86, R86 ;  /* 0x0000005600567308 */ /* 0x000f220000002400 */
[----:B---3--:R-:W-:-:S02]  /*3890*/  FSEL R76, R76, -INF , P1 ;  /* 0xff8000004c4c7808 */ /* 0x008fc40000800000 */
[----:B------:R-:W-:Y:S02]  /*38a0*/  FMNMX.FTZ R67, R74, R67, !PT ;  /* 0x000000434a437209 */ /* 0x000fe40007810000 */
[C---:B------:R-:W-:Y:S02]  /*38b0*/  ISETP.GT.AND P1, PT, R89.reuse, 0x79, PT ;  /* 0x000000795900780c */ /* 0x040fe40003f24270 */
[----:B------:R-:W-:Y:S01]  /*38c0*/  FSEL R78, R78, -INF , P2 ;  /* 0xff8000004e4e7808 */ /* 0x000fe20001000000 */
[----:B------:R-:W3:Y:S01]  /*38d0*/  MUFU.TANH R84, R84 ;  /* 0x0000005400547308 */ /* 0x000ee20000002400 */
[----:B------:R-:W-:Y:S02]  /*38e0*/  FMNMX.FTZ R67, R76, R67, !PT ;  /* 0x000000434c437209 */ /* 0x000fe40007810000 */
[----:B------:R-:W-:Y:S02]  /*38f0*/  ISETP.GT.AND P2, PT, R89, 0x80, PT ;  /* 0x000000805900780c */ /* 0x000fe40003f44270 */
[----:B0-----:R-:W-:-:S02]  /*3900*/  FSEL R53, R53, -INF , P1 ;  /* 0xff80000035357808 */ /* 0x001fc40000800000 */
[----:B------:R-:W-:Y:S01]  /*3910*/  FMNMX.FTZ R2, R78, R67, !PT ;  /* 0x000000434e027209 */ /* 0x000fe20007810000 */
[----:B------:R-:W0:Y:S01]  /*3920*/  MUFU.TANH R88, R88 ;  /* 0x0000005800587308 */ /* 0x000e220000002400 */
[----:B------:R-:W-:Y:S02]  /*3930*/  ISETP.GT.AND P1, PT, R89, 0x81, PT ;  /* 0x000000815900780c */ /* 0x000fe40003f24270 */
[----:B-1----:R-:W-:Y:S02]  /*3940*/  FSEL R82, R82, -INF , P2 ;  /* 0xff80000052527808 */ /* 0x002fe40001000000 */
[----:B------:R-:W-:Y:S02]  /*3950*/  FMNMX.FTZ R67, R53, R2, !PT ;  /* 0x0000000235437209 */ /* 0x000fe40007810000 */
[----:B------:R-:W-:Y:S01]  /*3960*/  ISETP.GT.AND P2, PT, R89, 0x88, PT ;  /* 0x000000885900780c */ /* 0x000fe20003f44270 */
[----:B------:R-:W1:Y:S01]  /*3970*/  MUFU.TANH R90, R90 ;  /* 0x0000005a005a7308 */ /* 0x000e620000002400 */
[----:B--2---:R-:W-:-:S02]  /*3980*/  FSEL R80, R80, -INF , P1 ;  /* 0xff80000050507808 */ /* 0x004fc40000800000 */
[----:B------:R-:W-:Y:S02]  /*3990*/  FMNMX.FTZ R67, R82, R67, !PT ;  /* 0x0000004352437209 */ /* 0x000fe40007810000 */
[C---:B------:R-:W-:Y:S02]  /*39a0*/  ISETP.GT.AND P1, PT, R89.reuse, 0x89, PT ;  /* 0x000000895900780c */ /* 0x040fe40003f24270 */
[----:B----4-:R-:W-:Y:S01]  /*39b0*/  FSEL R86, R86, -INF , P2 ;  /* 0xff80000056567808 */ /* 0x010fe20001000000 */
[----:B------:R-:W2:Y:S01]  /*39c0*/  MUFU.TANH R94, R94 ;  /* 0x0000005e005e7308 */ /* 0x000ea20000002400 */
[----:B------:R-:W-:Y:S02]  /*39d0*/  FMNMX.FTZ R67, R80, R67, !PT ;  /* 0x0000004350437209 */ /* 0x000fe40007810000 */
[----:B------:R-:W-:Y:S02]  /*39e0*/  ISETP.GT.AND P2, PT, R89, 0x90, PT ;  /* 0x000000905900780c */ /* 0x000fe40003f44270 */
[----:B---3--:R-:W-:-:S02]  /*39f0*/  FSEL R84, R84, -INF , P1 ;  /* 0xff80000054547808 */ /* 0x008fc40000800000 */
[----:B------:R-:W-:Y:S01]  /*3a00*/  FMNMX.FTZ R67, R86, R67, !PT ;  /* 0x0000004356437209 */ /* 0x000fe20007810000 */
[----:B------:R-:W3:Y:S01]  /*3a10*/  MUFU.TANH R92, R92 ;  /* 0x0000005c005c7308 */ /* 0x000ee20000002400 */
[C---:B------:R-:W-:Y:S02]  /*3a20*/  ISETP.GT.AND P1, PT, R89.reuse, 0x91, PT ;  /* 0x000000915900780c */ /* 0x040fe40003f24270 */
[----:B0-----:R-:W-:Y:S02]  /*3a30*/  FSEL R88, R88, -INF , P2 ;  /* 0xff80000058587808 */ /* 0x001fe40001000000 */
[----:B------:R-:W-:Y:S02]  /*3a40*/  FMNMX.FTZ R67, R84, R67, !PT ;  /* 0x0000004354437209 */ /* 0x000fe40007810000 */
[----:B------:R-:W-:Y:S01]  /*3a50*/  ISETP.GT.AND P2, PT, R89, 0x98, PT ;  /* 0x000000985900780c */ /* 0x000fe20003f44270 */
[----:B------:R-:W-:Y:S01]  /*3a60*/  MUFU.EX2 R19, R69 ;  /* 0x0000004500137308 */ /* 0x000fe20000000800 */
[----:B-1----:R-:W-:-:S02]  /*3a70*/  FSEL R90, R90, -INF , P1 ;  /* 0xff8000005a5a7808 */ /* 0x002fc40000800000 */
[----:B------:R-:W-:Y:S02]  /*3a80*/  FMNMX.FTZ R67, R88, R67, !PT ;  /* 0x0000004358437209 */ /* 0x000fe40007810000 */
[----:B------:R-:W-:Y:S02]  /*3a90*/  ISETP.GT.AND P1, PT, R89, 0x99, PT ;  /* 0x000000995900780c */ /* 0x000fe40003f24270 */
[----:B--2---:R-:W-:Y:S01]  /*3aa0*/  FSEL R94, R94, -INF , P2 ;  /* 0xff8000005e5e7808 */ /* 0x004fe20001000000 */
[----:B------:R-:W-:Y:S01]  /*3ab0*/  MUFU.EX2 R25, R25 ;  /* 0x0000001900197308 */ /* 0x000fe20000000800 */
[----:B------:R-:W-:Y:S02]  /*3ac0*/  FMNMX.FTZ R67, R90, R67, !PT ;  /* 0x000000435a437209 */ /* 0x000fe40007810000 */
[----:B---3--:R-:W-:Y:S02]  /*3ad0*/  FSEL R92, R92, -INF , P1 ;  /* 0xff8000005c5c7808 */ /* 0x008fe40000800000 */
[----:B------:R-:W-:-:S03]  /*3ae0*/  FMNMX.FTZ R67, R94, R67, !PT ;  /* 0x000000435e437209 */ /* 0x000fc60007810000 */
[----:B------:R-:W0:Y:S01]  /*3af0*/  MUFU.EX2 R28, R28 ;  /* 0x0000001c001c7308 */ /* 0x000e220000000800 */
[----:B------:R-:W-:-:S05]  /*3b00*/  FMNMX.FTZ R67, R92, R67, !PT ;  /* 0x000000435c437209 */ /* 0x000fca0007810000 */
[----:B------:R-:W1:Y:S02]  /*3b10*/  SHFL.BFLY PT, R2, R67, 0x2, 0x1f ;  /* 0x0c401f0043027f89 */ /* 0x000e6400000e0000 */
[----:B------:R-:W-:Y:S08]  /*3b20*/  MUFU.EX2 R29, R29 ;  /* 0x0000001d001d7308 */ /* 0x000ff00000000800 */
[----:B------:R-:W2:Y:S01]  /*3b30*/  MUFU.EX2 R32, R32 ;  /* 0x0000002000207308 */ /* 0x000ea20000000800 */
[----:B0-----:R-:W-:-:S07]  /*3b40*/  FADD.FTZ R100, R25, R28 ;  /* 0x0000001c19647221 */ /* 0x001fce0000010000 */
[----:B------:R-:W-:Y:S01]  /*3b50*/  MUFU.EX2 R33, R33 ;  /* 0x0000002100217308 */ /* 0x000fe20000000800 */
[----:B-1----:R-:W-:Y:S01]  /*3b60*/  FMNMX.FTZ R69, R67, R2, !PT ;  /* 0x0000000243457209 */ /* 0x002fe20007810000 */
[----:B------:R-:W-:-:S06]  /*3b70*/  IMAD.U32 R67, RZ, RZ, UR17 ;  /* 0x00000011ff437e24 */ /* 0x000fcc000f8e00ff */
[----:B------:R-:W-:Y:S01]  /*3b80*/  MUFU.EX2 R4, R91 ;  /* 0x0000005b00047308 */ /* 0x000fe20000000800 */
[----:B--2---:R-:W-:Y:S01]  /*3b90*/  F2FP.SATFINITE.E4M3.F32.PACK_AB_MERGE_C R153, R32, R29, RZ ;  /* 0x0000001d2099723e */ /* 0x004fe200048070ff */
[----:B------:R-:W0:Y:S03]  /*3ba0*/  SHFL.BFLY PT, R2, R69, 0x1, 0x1f ;  /* 0x0c201f0045027f89 */ /* 0x000e2600000e0000 */
[----:B------:R-:W-:-:S03]  /*3bb0*/  F2FP.SATFINITE.E4M3.F32.PACK_AB_MERGE_C R153, R28, R25, R153 ;  /* 0x000000191c99723e */ /* 0x000fc60004807099 */
[----:B------:R-:W1:Y:S08]  /*3bc0*/  MUFU.EX2 R10, R93 ;  /* 0x0000005d000a7308 */ /* 0x000e700000000800 */
[----:B------:R-:W-:Y:S08]  /*3bd0*/  MUFU.EX2 R11, R11 ;  /* 0x0000000b000b7308 */ /* 0x000ff00000000800 */
[----:B------:R-:W-:Y:S01]  /*3be0*/  MUFU.EX2 R14, R14 ;  /* 0x0000000e000e7308 */ /* 0x000fe20000000800 */
[----:B-1----:R-:W-:-:S02]  /*3bf0*/  F2FP.SATFINITE.E4M3.F32.PACK_AB_MERGE_C R155, R49, R10, RZ ;  /* 0x0000000a319b723e */ /* 0x002fc400048070ff */
[----:B0-----:R-:W-:Y:S02]  /*3c00*/  FMNMX.FTZ R2, R69, R2, !PT ;  /* 0x0000000245027209 */ /* 0x001fe40007810000 */
[----:B------:R-:W-:Y:S02]  /*3c10*/  F2FP.SATFINITE.E4M3.F32.PACK_AB_MERGE_C R155, R4, R33, R155 ;  /* 0x00000021049b723e */ /* 0x000fe4000480709b */
[C---:B------:R-:W-:Y:S01]  /*3c20*/  FSETP.NEU.FTZ.AND P1, PT, R2.reuse, -INF , PT ;  /* 0xff8000000200780b */ /* 0x040fe20003f3d000 */
[----:B------:R-:W-:Y:S01]  /*3c30*/  FFMA.FTZ R67, R2, R67, -8 ;  /* 0xc100000002437423 */ /* 0x000fe20000010043 */
[----:B------:R-:W-:Y:S04]  /*3c40*/  MUFU.EX2 R13, R13 ;  /* 0x0000000d000d7308 */ /* 0x000fe80000000800 */
[----:B------:R-:W-:-:S02]  /*3c50*/  FSEL R67, R67, RZ, P1 ;  /* 0x000000ff43437208 */ /* 0x000fc40000800000 */
[----:B------:R-:W-:Y:S02]  /*3c60*/  PLOP3.LUT P1, PT, PT, PT, UP0, 0x80, 0x0 ;  /* 0x000000000000781c */ /* 0x000fe40003f2f008 */
        /* <DEDUP_REMOVED lines=20> */
[----:B------:R-:W-:Y:S01]  /*3db0*/  FADD.FTZ R81, R29, R100 ;  /* 0x000000641d517221 */ /* 0x000fe20000010000 */
[--C-:B------:R-:W-:Y:S01]  /*3dc0*/  FFMA.FTZ R12, R66, UR17, -R67.reuse ;  /* 0x00000011420c7c23 */ /* 0x100fe20008010843 */
[--C-:B------:R-:W-:Y:S01]  /*3dd0*/  FFMA.FTZ R66, R75, UR17, -R67.reuse ;  /* 0x000000114b427c23 */ /* 0x100fe20008010843 */
[----:B------:R-:W-:Y:S01]  /*3de0*/  FFMA.FTZ R75, R83, UR17, -R67 ;  /* 0x00000011534b7c23 */ /* 0x000fe20008010843 */
[----:B------:R-:W1:Y:S01]  /*3df0*/  MUFU.EX2 R9, R9 ;  /* 0x0000000900097308 */ /* 0x000e620000000800 */
[----:B------:R-:W-:Y:S01]  /*3e00*/  FADD.FTZ R100, R32, R81 ;  /* 0x0000005120647221 */ /* 0x000fe20000010000 */
[--C-:B------:R-:W-:Y:S01]  /*3e10*/  FFMA.FTZ R73, R85, UR17, -R67.reuse ;  /* 0x0000001155497c23 */ /* 0x100fe20008010843 */
[--C-:B------:R-:W-:Y:S01]  /*3e20*/  FFMA.FTZ R79, R79, UR17, -R67.reuse ;  /* 0x000000114f4f7c23 */ /* 0x100fe20008010843 */
[--C-:B------:R-:W-:Y:S01]  /*3e30*/  FFMA.FTZ R96, R87, UR17, -R67.reuse ;  /* 0x0000001157607c23 */ /* 0x100fe20008010843 */
[----:B------:R-:W-:Y:S01]  /*3e40*/  FADD.FTZ R83, R33, R100 ;  /* 0x0000006421537221 */ /* 0x000fe20000010000 */
[--C-:B------:R-:W-:Y:S01]  /*3e50*/  FFMA.FTZ R21, R21, UR17, -R67.reuse ;  /* 0x0000001115157c23 */ /* 0x100fe20008010843 */
[----:B------:R-:W-:Y:S01]  /*3e60*/  FFMA.FTZ R74, R74, UR17, -R67 ;  /* 0x000000114a4a7c23 */ /* 0x000fe20008010843 */
[----:B------:R-:W2:Y:S01]  /*3e70*/  MUFU.EX2 R64, R64 ;  /* 0x0000004000407308 */ /* 0x000ea20000000800 */
[----:B0-----:R-:W-:Y:S01]  /*3e80*/  FADD.FTZ R60, R36, R37 ;  /* 0x00000025243c7221 */ /* 0x001fe20000010000 */
[----:B------:R-:W-:Y:S01]  /*3e90*/  FADD.FTZ R83, R4, R83 ;  /* 0x0000005304537221 */ /* 0x000fe20000010000 */
[--C-:B------:R-:W-:Y:S01]  /*3ea0*/  FFMA.FTZ R40, R40, UR17, -R67.reuse ;  /* 0x0000001128287c23 */ /* 0x100fe20008010843 */
[----:B------:R-:W-:Y:S01]  /*3eb0*/  F2FP.SATFINITE.E4M3.F32.PACK_AB_MERGE_C R29, R16, R13, RZ ;  /* 0x0000000d101d723e */ /* 0x000fe200048070ff */
[--C-:B------:R-:W-:Y:S01]  /*3ec0*/  FFMA.FTZ R41, R41, UR17, -R67.reuse ;  /* 0x0000001129297c23 */ /* 0x100fe20008010843 */
[--C-:B------:R-:W-:Y:S01]  /*3ed0*/  FFMA.FTZ R78, R78, UR17, -R67.reuse ;  /* 0x000000114e4e7c23 */ /* 0x100fe20008010843 */
[--C-:B------:R-:W-:Y:S01]  /*3ee0*/  FFMA.FTZ R82, R82, UR17, -R67.reuse ;  /* 0x0000001152527c23 */ /* 0x100fe20008010843 */
[----:B------:R-:W0:Y:S01]  /*3ef0*/  MUFU.EX2 R5, R5 ;  /* 0x0000000500057308 */ /* 0x000e220000000800 */
[----:B-1----:R-:W-:Y:S01]  /*3f00*/  FADD.FTZ R59, R9, R60 ;  /* 0x0000003c093b7221 */ /* 0x002fe20000010000 */
[----:B------:R-:W-:Y:S01]  /*3f10*/  FFMA.FTZ R80, R80, UR17, -R67 ;  /* 0x0000001150507c23 */ /* 0x000fe20008010843 */
[----:B------:R-:W-:Y:S01]  /*3f20*/  F2FP.SATFINITE.E4M3.F32.PACK_AB_MERGE_C R149, R14, R11, R29 ;  /* 0x0000000b0e95723e */ /* 0x000fe2000480701d */
[--C-:B------:R-:W-:Y:S01]  /*3f30*/  FFMA.FTZ R86, R86, UR17, -R67.reuse ;  /* 0x0000001156567c23 */ /* 0x100fe20008010843 */
[--C-:B------:R-:W-:Y:S01]  /*3f40*/  FFMA.FTZ R84, R84, UR17, -R67.reuse ;  /* 0x0000001154547c23 */ /* 0x100fe20008010843 */
[--C-:B------:R-:W-:Y:S01]  /*3f50*/  FFMA.FTZ R88, R88, UR17, -R67.reuse ;  /* 0x0000001158587c23 */ /* 0x100fe20008010843 */
[----:B------:R-:W-:Y:S01]  /*3f60*/  FFMA.FTZ R90, R90, UR17, -R67 ;  /* 0x000000115a5a7c23 */ /* 0x000fe20008010843 */
[----:B------:R-:W1:Y:S01]  /*3f70*/  MUFU.EX2 R8, R8 ;  /* 0x0000000800087308 */ /* 0x000e620000000800 */
[----:B--2---:R-:W-:Y:S01]  /*3f80*/  FADD.FTZ R60, R64, R59 ;  /* 0x0000003b403c7221 */ /* 0x004fe20000010000 */
[--C-:B------:R-:W-:Y:S01]  /*3f90*/  FFMA.FTZ R59, R70, UR17, -R67.reuse ;  /* 0x00000011463b7c23 */ /* 0x100fe20008010843 */
[--C-:B------:R-:W-:Y:S01]  /*3fa0*/  FFMA.FTZ R70, R72, UR17, -R67.reuse ;  /* 0x0000001148467c23 */ /* 0x100fe20008010843 */
[----:B------:R-:W-:Y:S01]  /*3fb0*/  F2FP.SATFINITE.E4M3.F32.PACK_AB_MERGE_C R152, R64, R9, RZ ;  /* 0x000000094098723e */ /* 0x000fe200048070ff */
[----:B------:R-:W-:Y:S01]  /*3fc0*/  FFMA.FTZ R94, R94, UR17, -R67 ;  /* 0x000000115e5e7c23 */ /* 0x000fe20008010843 */
[----:B------:R-:W-:-:S02]  /*3fd0*/  CS2R R28, SRZ ;  /* 0x00000000001c7805 */ /* 0x000fc4000001ff00 */
[----:B------:R-:W2:Y:S01]  /*3fe0*/  MUFU.EX2 R48, R48 ;  /* 0x0000003000307308 */ /* 0x000ea20000000800 */
[----:B0-----:R-:W-:Y:S01]  /*3ff0*/  FADD.FTZ R81, R5, R60 ;  /* 0x0000003c05517221 */ /* 0x001fe20000010000 */
[----:B------:R-:W-:Y:S01]  /*4000*/  FADD.FTZ R60, R10, R83 ;  /* 0x000000530a3c7221 */ /* 0x000fe20000010000 */
[----:B------:R-:W-:Y:S02]  /*4010*/  F2FP.SATFINITE.E4M3.F32.PACK_AB_MERGE_C R152, R37, R36, R152 ;  /* 0x000000242598723e */ /* 0x000fe40004807098 */
[----:B------:R-:W-:Y:S01]  /*4020*/  CS2R R36, SRZ ;  /* 0x0000000000247805 */ /* 0x000fe2000001ff00 */
[----:B------:R-:W-:Y:S01]  /*4030*/  FADD.FTZ R100, R49, R60 ;  /* 0x0000003c31647221 */ /* 0x000fe20000010000 */
[----:B------:R-:W-:Y:S01]  /*4040*/  FFMA.FTZ R60, R76, UR17, -R67 ;  /* 0x000000114c3c7c23 */ /* 0x000fe20008010843 */
[----:B------:R-:W0:Y:S01]  /*4050*/  MUFU.EX2 R71, R71 ;  /* 0x0000004700477308 */ /* 0x000e220000000800 */
[----:B-1----:R-:W-:-:S07]  /*4060*/  FADD.FTZ R81, R8, R81 ;  /* 0x0000005108517221 */ /* 0x002fce0000010000 */
[----:B------:R-:W1:Y:S01]  /*4070*/  MUFU.EX2 R12, R12 ;  /* 0x0000000c000c7308 */ /* 0x000e620000000800 */
[----:B--2---:R-:W-:Y:S01]  /*4080*/  FADD.FTZ R72, R48, R81 ;  /* 0x0000005130487221 */ /* 0x004fe20000010000 */
[----:B------:R-:W-:-:S04]  /*4090*/  FADD.FTZ R81, R11, R100 ;  /* 0x000000640b517221 */ /* 0x000fc80000010000 */
[----:B------:R-:W-:Y:S02]  /*40a0*/  FADD.FTZ R76, R14, R81 ;  /* 0x000000510e4c7221 */ /* 0x000fe40000010000 */
[----:B------:R-:W2:Y:S01]  /*40b0*/  MUFU.EX2 R69, R69 ;  /* 0x0000004500457308 */ /* 0x000ea20000000800 */
[----:B0-----:R-:W-:Y:S01]  /*40c0*/  FADD.FTZ R65, R71, R72 ;  /* 0x0000004847417221 */ /* 0x001fe20000010000 */
[----:B------:R-:W-:Y:S01]  /*40d0*/  FADD.FTZ R83, R13, R76 ;  /* 0x0000004c0d537221 */ /* 0x000fe20000010000 */
[----:B------:R-:W-:Y:S02]  /*40e0*/  F2FP.SATFINITE.E4M3.F32.PACK_AB_MERGE_C R154, R71, R48, RZ ;  /* 0x00000030479a723e */ /* 0x000fe400048070ff */
[----:B------:R-:W-:Y:S01]  /*40f0*/  CS2R R48, SRZ ;  /* 0x0000000000307805 */ /* 0x000fe2000001ff00 */
[----:B------:R-:W-:Y:S01]  /*4100*/  FADD.FTZ R76, R16, R83 ;  /* 0x00000053104c7221 */ /* 0x000fe20000010000 */
[----:B------:R-:W-:Y:S01]  /*4110*/  F2FP.SATFINITE.E4M3.F32.PACK_AB_MERGE_C R154, R8, R5, R154 ;  /* 0x00000005089a723e */ /* 0x000fe2000480709a */
[----:B------:R-:W0:Y:S01]  /*4120*/  MUFU.EX2 R66, R66 ;  /* 0x0000004200427308 */ /* 0x000e220000000800 */
[----:B-1----:R-:W-:Y:S01]  /*4130*/  FADD.FTZ R72, R12, R65 ;  /* 0x000000410c487221 */ /* 0x002fe20000010000 */
[--C-:B------:R-:W-:Y:S01]  /*4140*/  FFMA.FTZ R65, R53, UR17, -R67.reuse ;  /* 0x0000001135417c23 */ /* 0x100fe20008010843 */
[----:B------:R-:W-:-:S05]  /*4150*/  FFMA.FTZ R67, R92, UR17, -R67 ;  /* 0x000000115c437c23 */ /* 0x000fca0008010843 */
[----:B------:R-:W1:Y:S01]  /*4160*/  MUFU.EX2 R75, R75 ;  /* 0x0000004b004b7308 */ /* 0x000e620000000800 */
[----:B--2---:R-:W-:-:S07]  /*4170*/  FADD.FTZ R81, R69, R72 ;  /* 0x0000004845517221 */ /* 0x004fce0000010000 */
[----:B------:R-:W2:Y:S01]  /*4180*/  MUFU.EX2 R15, R15 ;  /* 0x0000000f000f7308 */ /* 0x000ea20000000800 */
[----:B0-----:R-:W-:-:S07]  /*4190*/  FADD.FTZ R72, R66, R81 ;  /* 0x0000005142487221 */ /* 0x001fce0000010000 */
[----:B------:R-:W0:Y:S01]  /*41a0*/  MUFU.EX2 R52, R52 ;  /* 0x0000003400347308 */ /* 0x000e220000000800 */
[C---:B-1----:R-:W-:Y:S01]  /*41b0*/  FADD.FTZ R81, R75.reuse, R72 ;  /* 0x000000484b517221 */ /* 0x042fe20000010000 */
[----:B------:R-:W-:-:S04]  /*41c0*/  F2FP.SATFINITE.E4M3.F32.PACK_AB_MERGE_C R148, R75, R66, RZ ;  /* 0x000000424b94723e */ /* 0x000fc800048070ff */
[----:B------:R-:W-:Y:S02]  /*41d0*/  F2FP.SATFINITE.E4M3.F32.PACK_AB_MERGE_C R148, R69, R12, R148 ;  /* 0x0000000c4594723e */ /* 0x000fe40004807094 */
[----:B------:R-:W-:Y:S01]  /*41e0*/  MUFU.EX2 R18, R18 ;  /* 0x0000001200127308 */ /* 0x000fe20000000800 */
[----:B--2---:R-:W-:-:S07]  /*41f0*/  FADD.FTZ R83, R15, R76 ;  /* 0x0000004c0f537221 */ /* 0x004fce0000010000 */
[----:B------:R-:W1:Y:S01]  /*4200*/  MUFU.EX2 R73, R73 ;  /* 0x0000004900497308 */ /* 0x000e620000000800 */
[----:B0-----:R-:W-:-:S07]  /*4210*/  FADD.FTZ R72, R52, R81 ;  /* 0x0000005134487221 */ /* 0x001fce0000010000 */
[----:B------:R-:W-:Y:S08]  /*4220*/  MUFU.EX2 R17, R17 ;  /* 0x0000001100117308 */ /* 0x000ff00000000800 */
[----:B------:R-:W0:Y:S01]  /*4230*/  MUFU.EX2 R79, R79 ;  /* 0x0000004f004f7308 */ /* 0x000e220000000800 */
[----:B-1----:R-:W-:-:S07]  /*4240*/  FADD.FTZ R72, R73, R72 ;  /* 0x0000004849487221 */ /* 0x002fce0000010000 */
[----:B------:R-:W-:Y:S08]  /*4250*/  MUFU.EX2 R20, R20 ;  /* 0x0000001400147308 */ /* 0x000ff00000000800 */
[----:B------:R-:W1:Y:S01]  /*4260*/  MUFU.EX2 R96, R96 ;  /* 0x0000006000607308 */ /* 0x000e620000000800 */
[----:B0-----:R-:W-:-:S07]  /*4270*/  FADD.FTZ R81, R79, R72 ;  /* 0x000000484f517221 */ /* 0x001fce0000010000 */
[----:B------:R-:W0:Y:S08]  /*4280*/  MUFU.EX2 R68, R68 ;  /* 0x0000004400447308 */ /* 0x000e300000000800 */
[----:B------:R-:W2:Y:S01]  /*4290*/  MUFU.EX2 R22, R22 ;  /* 0x0000001600167308 */ /* 0x000ea20000000800 */
[C---:B-1----:R-:W-:Y:S01]  /*42a0*/  FADD.FTZ R81, R96.reuse, R81 ;  /* 0x0000005160517221 */ /* 0x042fe20000010000 */
[----:B------:R-:W-:-:S04]  /*42b0*/  F2FP.SATFINITE.E4M3.F32.PACK_AB_MERGE_C R79, R96, R79, RZ ;  /* 0x0000004f604f723e */ /* 0x000fc800048070ff */
[----:B------:R-:W-:Y:S02]  /*42c0*/  F2FP.SATFINITE.E4M3.F32.PACK_AB_MERGE_C R150, R73, R52, R79 ;  /* 0x000000344996723e */ /* 0x000fe4000480704f */
[----:B------:R1:W-:Y:S08]  /*42d0*/  MUFU.EX2 R53, R74 ;  /* 0x0000004a00357308 */ /* 0x0003f00000000800 */
[----:B------:R-:W3:Y:S01]  /*42e0*/  MUFU.EX2 R21, R21 ;  /* 0x0000001500157308 */ /* 0x000ee20000000800 */
[----:B-1----:R-:W-:-:S04]  /*42f0*/  FADD.FTZ R74, R18, R83 ;  /* 0x00000053124a7221 */ /* 0x002fc80000010000 */
[----:B------:R-:W-:-:S03]  /*4300*/  FADD.FTZ R83, R17, R74 ;  /* 0x0000004a11537221 */ /* 0x000fc60000010000 */
[----:B------:R-:W1:Y:S01]  /*4310*/  MUFU.EX2 R42, R42 ;  /* 0x0000002a002a7308 */ /* 0x000e620000000800 */
[C---:B------:R-:W-:Y:S01]  /*4320*/  FADD.FTZ R32, R20.reuse, R83 ;  /* 0x0000005314207221 */ /* 0x040fe20000010000 */
[----:B------:R-:W-:-:S03]  /*4330*/  F2FP.SATFINITE.E4M3.F32.PACK_AB_MERGE_C R20, R20, R17, RZ ;  /* 0x000000111414723e */ /* 0x000fc600048070ff */
[----:B------:R-:W-:Y:S01]  /*4340*/  FADD.FTZ R9, R19, R32 ;  /* 0x0000002013097221 */ /* 0x000fe20000010000 */
[----:B0-----:R-:W-:Y:S01]  /*4350*/  FADD.FTZ R32, R68, R81 ;  /* 0x0000005144207221 */ /* 0x001fe20000010000 */
[----:B------:R-:W-:Y:S01]  /*4360*/  F2FP.SATFINITE.E4M3.F32.PACK_AB_MERGE_C R151, R18, R15, R20 ;  /* 0x0000000f1297723e */ /* 0x000fe20004807014 */
[----:B------:R-:W0:Y:S01]  /*4370*/  MUFU.EX2 R77, R77 ;  /* 0x0000004d004d7308 */ /* 0x000e220000000800 */
[----:B--2---:R-:W-:Y:S01]  /*4380*/  FADD.FTZ R9, R22, R9 ;  /* 0x0000000916097221 */ /* 0x004fe20000010000 */
[----:B---3--:R-:W-:-:S06]  /*4390*/  FADD.FTZ R32, R21, R32 ;  /* 0x0000002015207221 */ /* 0x008fcc0000010000 */
[----:B------:R-:W2:Y:S01]  /*43a0*/  MUFU.EX2 R43, R43 ;  /* 0x0000002b002b7308 */ /* 0x000ea20000000800 */
[----:B-1----:R-:W-:-:S07]  /*43b0*/  FADD.FTZ R10, R42, R9 ;  /* 0x000000092a0a7221 */ /* 0x002fce0000010000 */
[----:B------:R-:W1:Y:S01]  /*43c0*/  MUFU.EX2 R98, R98 ;  /* 0x0000006200627308 */ /* 0x000e620000000800 */
[----:B0-----:R-:W-:Y:S01]  /*43d0*/  FADD.FTZ R9, R77, R32 ;  /* 0x000000204d097221 */ /* 0x001fe20000010000 */
[----:B------:R-:W-:-:S06]  /*43e0*/  CS2R R32, SRZ ;  /* 0x0000000000207805 */ /* 0x000fcc000001ff00 */
[----:B------:R-:W0:Y:S01]  /*43f0*/  MUFU.EX2 R26, R26 ;  /* 0x0000001a001a7308 */ /* 0x000e220000000800 */
[C---:B--2---:R-:W-:Y:S01]  /*4400*/  FADD.FTZ R13, R43.reuse, R10 ;  /* 0x0000000a2b0d7221 */ /* 0x044fe20000010000 */
[----:B------:R-:W-:-:S04]  /*4410*/  F2FP.SATFINITE.E4M3.F32.PACK_AB_MERGE_C R42, R43, R42, RZ ;  /* 0x0000002a2b2a723e */ /* 0x000fc800048070ff */
[----:B------:R-:W-:Y:S02]  /*4420*/  F2FP.SATFINITE.E4M3.F32.PACK_AB_MERGE_C R145, R22, R19, R42 ;  /* 0x000000131691723e */ /* 0x000fe4000480702a */
[----:B------:R-:W-:Y:S01]  /*4430*/  CS2R R42, SRZ ;  /* 0x00000000002a7805 */ /* 0x000fe2000001ff00 */
[----:B------:R-:W2:Y:S01]  /*4440*/  MUFU.EX2 R23, R23 ;  /* 0x0000001700177308 */ /* 0x000ea20000000800 */
[C---:B-1----:R-:W-:Y:S01]  /*4450*/  FADD.FTZ R10, R98.reuse, R9 ;  /* 0x00000009620a7221 */ /* 0x042fe20000010000 */
[----:B------:R-:W-:-:S04]  /*4460*/  F2FP.SATFINITE.E4M3.F32.PACK_AB_MERGE_C R77, R98, R77, RZ ;  /* 0x0000004d624d723e */ /* 0x000fc800048070ff */
[----:B------:R-:W-:Y:S02]  /*4470*/  F2FP.SATFINITE.E4M3.F32.PACK_AB_MERGE_C R144, R21, R68, R77 ;  /* 0x000000441590723e */ /* 0x000fe4000480704d */
        /* <DEDUP_REMOVED lines=13> */
[C---:B0-----:R-:W-:Y:S01]  /*4550*/  F2FP.SATFINITE.E4M3.F32.PACK_AB_MERGE_C R46, R27.reuse, R46, RZ ;  /* 0x0000002e1b2e723e */ /* 0x041fe200048070ff */
[----:B------:R-:W-:-:S03]  /*4560*/  FADD.FTZ R27, R27, R16 ;  /* 0x000000101b1b7221 */ /* 0x000fc60000010000 */
[----:B------:R-:W-:Y:S02]  /*4570*/  F2FP.SATFINITE.E4M3.F32.PACK_AB_MERGE_C R147, R47, R26, R46 ;  /* 0x0000001a2f93723e */ /* 0x000fe4000480702e */
[----:B------:R-:W-:Y:S01]  /*4580*/  CS2R R46, SRZ ;  /* 0x00000000002e7805 */ /* 0x000fe2000001ff00 */
[----:B------:R-:W0:Y:S01]  /*4590*/  MUFU.EX2 R40, R40 ;  /* 0x0000002800287308 */ /* 0x000e220000000800 */
[C---:B--2---:R-:W-:Y:S01]  /*45a0*/  FADD.FTZ R17, R58.reuse, R13 ;  /* 0x0000000d3a117221 */ /* 0x044fe20000010000 */
[----:B------:R-:W-:-:S04]  /*45b0*/  F2FP.SATFINITE.E4M3.F32.PACK_AB_MERGE_C R57, R58, R57, RZ ;  /* 0x000000393a39723e */ /* 0x000fc800048070ff */
[----:B------:R-:W-:Y:S02]  /*45c0*/  F2FP.SATFINITE.E4M3.F32.PACK_AB_MERGE_C R146, R56, R23, R57 ;  /* 0x000000173892723e */ /* 0x000fe40004807039 */
[----:B------:R-:W2:Y:S01]  /*45d0*/  MUFU.EX2 R51, R51 ;  /* 0x0000003300337308 */ /* 0x000ea20000000800 */
[----:B-1----:R-:W-:Y:S01]  /*45e0*/  FADD.FTZ R10, R30, R27 ;  /* 0x0000001b1e0a7221 */ /* 0x002fe20000010000 */
[----:B------:R-:W-:-:S06]  /*45f0*/  CS2R R26, SRZ ;  /* 0x00000000001a7805 */ /* 0x000fcc000001ff00 */
        /* <DEDUP_REMOVED lines=11> */
[C---:B-1----:R-:W-:Y:S01]  /*46b0*/  F2FP.SATFINITE.E4M3.F32.PACK_AB_MERGE_C R50, R31.reuse, R50, RZ ;  /* 0x000000321f32723e */ /* 0x042fe200048070ff */
[----:B------:R-:W-:-:S03]  /*46c0*/  FADD.FTZ R31, R31, R4 ;  /* 0x000000041f1f7221 */ /* 0x000fc60000010000 */
[----:B------:R-:W-:Y:S02]  /*46d0*/  F2FP.SATFINITE.E4M3.F32.PACK_AB_MERGE_C R141, R51, R30, R50 ;  /* 0x0000001e338d723e */ /* 0x000fe40004807032 */
[----:B------:R-:W-:Y:S01]  /*46e0*/  CS2R R50, SRZ ;  /* 0x0000000000327805 */ /* 0x000fe2000001ff00 */
[----:B------:R-:W1:Y:S01]  /*46f0*/  MUFU.EX2 R55, R55 ;  /* 0x0000003700377308 */ /* 0x000e620000000800 */
[C---:B0-----:R-:W-:Y:S01]  /*4700*/  F2FP.SATFINITE.E4M3.F32.PACK_AB_MERGE_C R59, R70.reuse, R59, RZ ;  /* 0x0000003b463b723e */ /* 0x041fe200048070ff */
[----:B------:R-:W-:-:S03]  /*4710*/  FADD.FTZ R70, R70, R5 ;  /* 0x0000000546467221 */ /* 0x000fc60000010000 */
[----:B------:R-:W-:Y:S01]  /*4720*/  F2FP.SATFINITE.E4M3.F32.PACK_AB_MERGE_C R140, R41, R40, R59 ;  /* 0x00000028298c723e */ /* 0x000fe2000480703b */
[----:B------:R-:W-:Y:S01]  /*4730*/  FADD.FTZ R11, R53, R70 ;  /* 0x00000046350b7221 */ /* 0x000fe20000010000 */
[----:B------:R-:W-:Y:S01]  /*4740*/  CS2R R40, SRZ ;  /* 0x0000000000287805 */ /* 0x000fe2000001ff00 */
[----:B------:R-:W0:Y:S01]  /*4750*/  MUFU.EX2 R60, R60 ;  /* 0x0000003c003c7308 */ /* 0x000e220000000800 */
[----:B--2---:R-:W-:Y:S01]  /*4760*/  FADD.FTZ R4, R54, R31 ;  /* 0x0000001f36047221 */ /* 0x004fe20000010000 */
[----:B------:R-:W-:-:S06]  /*4770*/  CS2R R30, SRZ ;  /* 0x00000000001e7805 */ /* 0x000fcc000001ff00 */
        /* <DEDUP_REMOVED lines=9> */
[C---:B0-----:R-:W-:Y:S01]  /*4810*/  FADD.FTZ R8, R35.reuse, R8 ;  /* 0x0000000823087221 */ /* 0x041fe20000010000 */
[----:B------:R-:W-:-:S04]  /*4820*/  F2FP.SATFINITE.E4M3.F32.PACK_AB_MERGE_C R34, R35, R34, RZ ;  /* 0x000000222322723e */ /* 0x000fc800048070ff */
[----:B------:R-:W-:Y:S02]  /*4830*/  F2FP.SATFINITE.E4M3.F32.PACK_AB_MERGE_C R143, R55, R54, R34 ;  /* 0x00000036378f723e */ /* 0x000fe40004807022 */
[----:B------:R-:W-:Y:S01]  /*4840*/  CS2R R34, SRZ ;  /* 0x0000000000227805 */ /* 0x000fe2000001ff00 */
[----:B------:R-:W0:Y:S01]  /*4850*/  MUFU.EX2 R82, R82 ;  /* 0x0000005200527308 */ /* 0x000e220000000800 */
[C---:B--2---:R-:W-:Y:S01]  /*4860*/  F2FP.SATFINITE.E4M3.F32.PACK_AB_MERGE_C R78, R65.reuse, R78, RZ ;  /* 0x0000004e414e723e */ /* 0x044fe200048070ff */
[----:B------:R-:W-:Y:S01]  /*4870*/  FADD.FTZ R65, R65, R4 ;  /* 0x0000000441417221 */ /* 0x000fe20000010000 */
[----:B------:R-:W-:Y:S02]  /*4880*/  CS2R R54, SRZ ;  /* 0x0000000000367805 */ /* 0x000fe4000001ff00 */
[----:B------:R-:W-:Y:S02]  /*4890*/  F2FP.SATFINITE.E4M3.F32.PACK_AB_MERGE_C R142, R60, R53, R78 ;  /* 0x000000353c8e723e */ /* 0x000fe4000480704e */
[----:B------:R-:W-:Y:S01]  /*48a0*/  CS2R R52, SRZ ;  /* 0x0000000000347805 */ /* 0x000fe2000001ff00 */
        /* <DEDUP_REMOVED lines=13> */
[C---:B-1----:R-:W-:Y:S01]  /*4980*/  FADD.FTZ R8, R39.reuse, R8 ;  /* 0x0000000827087221 */ /* 0x042fe20000010000 */
[----:B------:R-:W-:-:S04]  /*4990*/  F2FP.SATFINITE.E4M3.F32.PACK_AB_MERGE_C R62, R39, R62, RZ ;  /* 0x0000003e273e723e */ /* 0x000fc800048070ff */
[----:B------:R-:W-:Y:S02]  /*49a0*/  F2FP.SATFINITE.E4M3.F32.PACK_AB_MERGE_C R137, R38, R61, R62 ;  /* 0x0000003d2689723e */ /* 0x000fe4000480703e */
[----:B------:R-:W-:Y:S01]  /*49b0*/  CS2R R38, SRZ ;  /* 0x0000000000267805 */ /* 0x000fe2000001ff00 */
[----:B------:R-:W1:Y:S01]  /*49c0*/  MUFU.EX2 R88, R88 ;  /* 0x0000005800587308 */ /* 0x000e620000000800 */
[C---:B0-----:R-:W-:Y:S01]  /*49d0*/  F2FP.SATFINITE.E4M3.F32.PACK_AB_MERGE_C R86, R13.reuse, R86, RZ ;  /* 0x000000560d56723e */ /* 0x041fe200048070ff */
[----:B------:R-:W-:-:S03]  /*49e0*/  FADD.FTZ R13, R13, R4 ;  /* 0x000000040d0d7221 */ /* 0x000fc60000010000 */
[----:B------:R-:W-:-:S03]  /*49f0*/  F2FP.SATFINITE.E4M3.F32.PACK_AB_MERGE_C R136, R9, R82, R86 ;  /* 0x000000520988723e */ /* 0x000fc60004807056 */
[----:B------:R-:W0:Y:S01]  /*4a00*/  MUFU.EX2 R44, R44 ;  /* 0x0000002c002c7308 */ /* 0x000e220000000800 */
[----:B--2---:R-:W-:-:S07]  /*4a10*/  FADD.FTZ R11, R63, R8 ;  /* 0x000000083f0b7221 */ /* 0x004fce0000010000 */
[----:B------:R-:W2:Y:S01]  /*4a20*/  MUFU.EX2 R5, R90 ;  /* 0x0000005a00057308 */ /* 0x000ea20000000800 */
[----:B-1----:R-:W-:-:S07]  /*4a30*/  FADD.FTZ R4, R88, R13 ;  /* 0x0000000d58047221 */ /* 0x002fce0000010000 */
[----:B------:R-:W-:Y:S01]  /*4a40*/  MUFU.EX2 R45, R45 ;  /* 0x0000002d002d7308 */ /* 0x000fe20000000800 */
[----:B0-----:R-:W-:-:S07]  /*4a50*/  FADD.FTZ R8, R44, R11 ;  /* 0x0000000b2c087221 */ /* 0x001fce0000010000 */
[----:B------:R-:W-:Y:S01]  /*4a60*/  MUFU.EX2 R94, R94 ;  /* 0x0000005e005e7308 */ /* 0x000fe20000000800 */
[----:B--2---:R-:W-:-:S07]  /*4a70*/  FADD.FTZ R9, R5, R4 ;  /* 0x0000000405097221 */ /* 0x004fce0000010000 */
[----:B------:R-:W0:Y:S08]  /*4a80*/  MUFU.EX2 R67, R67 ;  /* 0x0000004300437308 */ /* 0x000e300000000800 */
[----:B------:R-:W1:Y:S01]  /*4a90*/  MUFU.EX2 R24, R24 ;  /* 0x0000001800187308 */ /* 0x000e620000000800 */
[----:B0-----:R-:W-:Y:S01]  /*4aa0*/  F2FP.SATFINITE.E4M3.F32.PACK_AB_MERGE_C R4, R67, R94, RZ ;  /* 0x0000005e4304723e */ /* 0x001fe200048070ff */
[----:B------:R-:W-:-:S03]  /*4ab0*/  FADD.FTZ R94, R94, R9 ;  /* 0x000000095e5e7221 */ /* 0x000fc60000010000 */
[----:B------:R-:W-:Y:S01]  /*4ac0*/  F2FP.SATFINITE.E4M3.F32.PACK_AB_MERGE_C R138, R5, R88, R4 ;  /* 0x00000058058a723e */ /* 0x000fe20004807004 */
[----:B------:R-:W-:Y:S01]  /*4ad0*/  FADD.FTZ R5, R67, R94 ;  /* 0x0000005e43057221 */ /* 0x000fe20000010000 */
[----:B-1----:R-:W-:Y:S01]  /*4ae0*/  F2FP.SATFINITE.E4M3.F32.PACK_AB_MERGE_C R10, R24, R45, RZ ;  /* 0x0000002d180a723e */ /* 0x002fe200048070ff */
[----:B------:R-:W-:-:S03]  /*4af0*/  FADD.FTZ R45, R45, R8 ;  /* 0x000000082d2d7221 */ /* 0x000fc60000010000 */
[----:B------:R-:W-:Y:S01]  /*4b00*/  F2FP.SATFINITE.E4M3.F32.PACK_AB_MERGE_C R139, R44, R63, R10 ;  /* 0x0000003f2c8b723e */ /* 0x000fe2000480700a */
[----:B------:R-:W-:Y:S01]  /*4b10*/  FADD.FTZ R4, R24, R45 ;  /* 0x0000002d18047221 */ /* 0x000fe20000010000 */
[----:B------:R-:W-:Y:S02]  /*4b20*/  CS2R R24, SRZ ;  /* 0x0000000000187805 */ /* 0x000fe4000001ff00 */
[----:B------:R-:W-:Y:S01]  /*4b30*/  CS2R R44, SRZ ;  /* 0x00000000002c7805 */ /* 0x000fe2000001ff00 */
[----:B------:R-:W-:Y:S06]  /*4b40*/  @!P1 BRA `(.L_x_1877) ;  /* 0x0000003800489947 */ /* 0x000fec0003800000 */
        /* <DEDUP_REMOVED lines=20> */
[----:B------:R-:W-:-:S05]  /*4c90*/  ULDC UR17, c[0x0][0x988] ;  /* 0x0002620000117ab9 */ /* 0x000fca0000000800 */
.L_x_1888:
[----:B------:R-:W-:-:S04]  /*4ca0*/  UIADD3 UR6, UR22, 0x1, URZ ;  /* 0x0000000116067890 */ /* 0x000fc8000fffe03f */
[----:B------:R-:W-:-:S04]  /*4cb0*/  UISETP.NE.AND UP0, UPT, UR6, 0x2, UPT ;  /* 0x000000020600788c */ /* 0x000fc8000bf05270 */
[----:B------:R-:W-:Y:S02]  /*4cc0*/  USEL UR10, URZ, 0x1, UP0 ;  /* 0x000000013f0a7887 */ /* 0x000fe40008000000 */
[----:B------:R-:W-:Y:S02]  /*4cd0*/  USEL UR11, UR6, URZ, UP0 ;  /* 0x0000003f060b7287 */ /* 0x000fe40008000000 */
[----:B------:R-:W-:Y:S01]  /*4ce0*/  ULOP3.LUT UR10, UR23, UR10, URZ, 0x3c, !UPT ;  /* 0x0000000a170a7292 */ /* 0x000fe2000f8e3c3f */
[----:B------:R-:W-:Y:S11]  /*4cf0*/  @!P0 BRA `(.L_x_1878) ;  /* 0x0000000000048947 */ /* 0x000ff60003800000 */
[----:B------:R-:W-:Y:S01]  /*4d00*/  BPT.TRAP 0x1 ;  /* 0x000000040000795c */ /* 0x000fe20000300000 */
.L_x_1878:
[----:B------:R-:W-:Y:S01]  /*4d10*/  ULEA UR20, UR11, UR46, 0x3 ;  /* 0x0000002e0b147291 */ /* 0x000fe2000f8e183f */
[----:B------:R-:W-:-:S04]  /*4d20*/  MOV R8, UR10 ;  /* 0x0000000a00087c02 */ /* 0x000fc80008000f00 */
[----:B------:R-:W-:-:S04]  /*4d30*/  SHF.L.U32 R8, R8, 0x1f, RZ ;  /* 0x0000001f08087819 */ /* 0x000fc800000006ff */
[----:B------:R0:W1:Y:S01]  /*4d40*/  SYNCS.PHASECHK.TRANS64.TRYWAIT P1, [UR20+0x12430], R8 ;  /* 0x01243008ff0075a7 */ /* 0x0000620008020154 */
[----:B------:R-:W-:Y:S05]  /*4d50*/  @!P0 BRA `(.L_x_1879) ;  /* 0x0000000000048947 */ /* 0x000fea0003800000 */
[----:B------:R-:W-:Y:S01]  /*4d60*/  BPT.TRAP 0x1 ;  /* 0x000000040000795c */ /* 0x000fe20000300000 */
.L_x_1879:
[----:B-1----:R-:W-:Y:S05]  /*4d70*/  @P1 BRA `(.L_x_1880) ;  /* 0x0000000000081947 */ /* 0x002fea0003800000 */
[----:B------:R-:W1:Y:S02]  /*4d80*/  SYNCS.PHASECHK.TRANS64.TRYWAIT P1, [UR20+0x12430], R8 ;  /* 0x01243008ff0075a7 */ /* 0x000e640008020154 */
[----:B-1----:R-:W-:Y:S05]  /*4d90*/  @!P1 BRA `(.L_x_1881) ;  /* 0x000000cc00289947 */ /* 0x002fea0003800000 */
.L_x_1880:
        /* <DEDUP_REMOVED lines=64> */
.L_x_1882:
[----:B------:R-:W-:Y:S01]  /*51a0*/  ULEA UR13, UR22, UR46, 0x3 ;  /* 0x0000002e160d7291 */ /* 0x000fe2000f8e183f */
[----:B01----:R-:W-:-:S05]  /*51b0*/  IMAD.U32 R8, RZ, RZ, UR23 ;  /* 0x00000017ff087e24 */ /* 0x003fca000f8e00ff */
[----:B------:R-:W-:-:S04]  /*51c0*/  SHF.L.U32 R8, R8, 0x1f, RZ ;  /* 0x0000001f08087819 */ /* 0x000fc800000006ff */
[----:B------:R0:W1:Y:S01]  /*51d0*/  SYNCS.PHASECHK.TRANS64.TRYWAIT P1, [UR13+0x12450], R8 ;  /* 0x01245008ff0075a7 */ /* 0x000062000802014d */
[----:B------:R-:W-:Y:S05]  /*51e0*/  @!P0 BRA `(.L_x_1883) ;  /* 0x0000000000048947 */ /* 0x000fea0003800000 */
[----:B------:R-:W-:Y:S01]  /*51f0*/  BPT.TRAP 0x1 ;  /* 0x000000040000795c */ /* 0x000fe20000300000 */
.L_x_1883:
[----:B-1----:R-:W-:Y:S05]  /*5200*/  @P1 BRA `(.L_x_1884) ;  /* 0x0000000000081947 */ /* 0x002fea0003800000 */
[----:B------:R-:W1:Y:S02]  /*5210*/  SYNCS.PHASECHK.TRANS64.TRYWAIT P1, [UR13+0x12450], R8 ;  /* 0x01245008ff0075a7 */ /* 0x000e64000802014d */
[----:B-1----:R-:W-:Y:S05]  /*5220*/  @!P1 BRA `(.L_x_1885) ;  /* 0x000000c8001c9947 */ /* 0x002fea0003800000 */
.L_x_1884:
        /* <DEDUP_REMOVED lines=32> */
.L_x_1886:
        /* <DEDUP_REMOVED lines=10> */
[----:B------:R-:W-:Y:S01]  /*54d0*/  IMAD.MOV.U32 R93, RZ, RZ, R6 ;  /* 0x000000ffff5d7224 */ /* 0x000fe200078e0006 */
        /* <DEDUP_REMOVED lines=14> */
[----:B------:R-:W-:Y:S01]  /*55c0*/  UMOV UR6, 0x1 ;  /* 0x0000000100067882 */ /* 0x000fe20000000000 */
[C---:B------:R-:W-:Y:S01]  /*55d0*/  FMUL.FTZ R104, R0.reuse, R119 ;  /* 0x0000007700687220 */ /* 0x040fe20000410000 */
[----:B------:R-:W-:Y:S01]  /*55e0*/  UIMAD UR6, UR8, -0xa0, UR6 ;  /* 0xffffff60080678a4 */ /* 0x000fe2000f8e0206 */
[C---:B------:R-:W-:Y:S01]  /*55f0*/  FMUL.FTZ R116, R0.reuse, R89 ;  /* 0x0000005900747220 */ /* 0x040fe20000410000 */
[----:B------:R-:W2:Y:S01]  /*5600*/  SHFL.IDX PT, R128, R93, RZ, 0x1c1f ;  /* 0x001c1fff5d807589 */ /* 0x000ea200000e0000 */
[C---:B------:R-:W-:Y:S01]  /*5610*/  FMUL.FTZ R89, R0.reuse, R91 ;  /* 0x0000005b00597220 */ /* 0x040fe20000410000 */
[C---:B------:R-:W-:Y:S01]  /*5620*/  FMUL.FTZ R119, R0.reuse, R92 ;  /* 0x0000005c00777220 */ /* 0x040fe20000410000 */
[----:B------:R-:W-:Y:S01]  /*5630*/  FMUL.FTZ R91, R0, R95 ;  /* 0x0000005f005b7220 */ /* 0x000fe20000410000 */
[----:B------:R-:W-:-:S02]  /*5640*/  IMAD.U32 R96, RZ, RZ, UR6 ;  /* 0x00000006ff607e24 */ /* 0x000fc4000f8e00ff */
[C---:B------:R-:W-:Y:S01]  /*5650*/  FMUL.FTZ R92, R0.reuse, R98 ;  /* 0x00000062005c7220 */ /* 0x040fe20000410000 */
[----:B------:R-:W3:Y:S01]  /*5660*/  MUFU.TANH R120, R120 ;  /* 0x0000007800787308 */ /* 0x000ee20000002400 */
[----:B------:R-:W-:Y:S02]  /*5670*/  IMAD.U32 R98, RZ, RZ, UR19 ;  /* 0x00000013ff627e24 */ /* 0x000fe4000f8e00ff */
[C---:B01----:R-:W-:Y:S01]  /*5680*/  FMUL.FTZ R8, R0.reuse, R122 ;  /* 0x0000007a00087220 */ /* 0x043fe20000410000 */
[----:B------:R-:W-:Y:S02]  /*5690*/  IMAD R95, R7, -0x2, R96 ;  /* 0xfffffffe075f7824 */ /* 0x000fe400078e0260 */
[C---:B------:R-:W-:Y:S01]  /*56a0*/  FMUL.FTZ R122, R0.reuse, R125 ;  /* 0x0000007d007a7220 */ /* 0x040fe20000410000 */
[C---:B------:R-:W-:Y:S01]  /*56b0*/  FMUL.FTZ R9, R0.reuse, R123 ;  /* 0x0000007b00097220 */ /* 0x040fe20000410000 */
[----:B------:R-:W-:Y:S01]  /*56c0*/  FMUL.FTZ R123, R0, R129 ;  /* 0x00000081007b7220 */ /* 0x000fe20000410000 */
[----:B------:R-:W-:Y:S01]  /*56d0*/  IMAD R95, R98, UR42, R95 ;  /* 0x0000002a625f7c24 */ /* 0x000fe2000f8e025f */
        /* <DEDUP_REMOVED lines=9> */
[----:B------:R-:W-:Y:S01]  /*5770*/  FMUL.FTZ R125, R0, R133 ;  /* 0x00000085007d7220 */ /* 0x000fe20000410000 */
[----:B--2---:R-:W-:Y:S01]  /*5780*/  IADD3 R128, R128, -UR18, R95 ;  /* 0x8000001280807c10 */ /* 0x004fe2000fffe05f */
[C---:B------:R-:W-:Y:S01]  /*5790*/  FMUL.FTZ R18, R0.reuse, R110 ;  /* 0x0000006e00127220 */ /* 0x040fe20000410000 */
[C---:B------:R-:W-:Y:S01]  /*57a0*/  FMUL.FTZ R19, R0.reuse, R111 ;  /* 0x0000006f00137220 */ /* 0x040fe20000410000 */
[----:B------:R-:W-:Y:S01]  /*57b0*/  FMUL.FTZ R105, R0, R105 ;  /* 0x0000006900697220 */ /* 0x000fe20000410000 */
[----:B------:R-:W-:Y:S01]  /*57c0*/  ISETP.GT.AND P1, PT, R128, RZ, PT ;  /* 0x000000ff8000720c */ /* 0x000fe20003f24270 */
[----:B------:R-:W-:Y:S01]  /*57d0*/  FMUL.FTZ R129, R0, R112 ;  /* 0x0000007000817220 */ /* 0x000fe20000410000 */
[----:B------:R-:W2:Y:S01]  /*57e0*/  MUFU.TANH R122, R122 ;  /* 0x0000007a007a7308 */ /* 0x000ea20000002400 */
[----:B------:R-:W-:Y:S01]  /*57f0*/  ISETP.GT.AND P2, PT, R128, 0x1, PT ;  /* 0x000000018000780c */ /* 0x000fe20003f44270 */
[----:B------:R-:W-:Y:S01]  /*5800*/  FMUL.FTZ R72, R0, R72 ;  /* 0x0000004800487220 */ /* 0x000fe20000410000 */
[----:B---3--:R-:W-:Y:S01]  /*5810*/  FSEL R109, R120, -INF , P1 ;  /* 0xff800000786d7808 */ /* 0x008fe20000800000 */
[----:B------:R-:W-:Y:S01]  /*5820*/  FMUL.FTZ R132, R0, R100 ;  /* 0x0000006400847220 */ /* 0x000fe20000410000 */
[----:B------:R-:W-:Y:S01]  /*5830*/  ISETP.GT.AND P1, PT, R128, 0x8, PT ;  /* 0x000000088000780c */ /* 0x000fe20003f24270 */
[----:B------:R-:W-:Y:S01]  /*5840*/  FMUL.FTZ R113, R0, R113 ;  /* 0x0000007100717220 */ /* 0x000fe20000410000 */
[----:B0-----:R-:W-:Y:S01]  /*5850*/  FSEL R108, R20, -INF , P2 ;  /* 0xff800000146c7808 */ /* 0x001fe20001000000 */
[----:B------:R-:W0:Y:S01]  /*5860*/  MUFU.TANH R124, R124 ;  /* 0x0000007c007c7308 */ /* 0x000e220000002400 */
[----:B------:R-:W-:Y:S01]  /*5870*/  FMNMX.FTZ R99, R109, R2, !PT ;  /* 0x000000026d637209 */ /* 0x000fe20007810000 */
[----:B------:R-:W-:Y:S01]  /*5880*/  FMUL.FTZ R20, R0, R73 ;  /* 0x0000004900147220 */ /* 0x000fe20000410000 */
[----:B------:R-:W-:Y:S01]  /*5890*/  ISETP.GT.AND P2, PT, R128, 0x9, PT ;  /* 0x000000098000780c */ /* 0x000fe20003f44270 */
[C---:B------:R-:W-:Y:S01]  /*58a0*/  FMUL.FTZ R133, R0.reuse, R101 ;  /* 0x0000006500857220 */ /* 0x040fe20000410000 */
[----:B-1----:R-:W-:Y:S01]  /*58b0*/  FSEL R110, R121, -INF , P1 ;  /* 0xff800000796e7808 */ /* 0x002fe20000800000 */
[----:B------:R-:W-:Y:S01]  /*58c0*/  FMUL.FTZ R121, R0, R76 ;  /* 0x0000004c00797220 */ /* 0x000fe20000410000 */
[----:B------:R-:W-:Y:S01]  /*58d0*/  FMNMX.FTZ R99, R108, R99, !PT ;  /* 0x000000636c637209 */ /* 0x000fe20007810000 */
[----:B------:R-:W1:Y:S01]  /*58e0*/  MUFU.TANH R123, R123 ;  /* 0x0000007b007b7308 */ /* 0x000e620000002400 */
[----:B------:R-:W-:Y:S01]  /*58f0*/  ISETP.GT.AND P1, PT, R128, 0x10, PT ;  /* 0x000000108000780c */ /* 0x000fe20003f24270 */
[----:B------:R-:W-:Y:S01]  /*5900*/  FMUL.FTZ R96, R0, R102 ;  /* 0x0000006600607220 */ /* 0x000fe20000410000 */
[----:B--2---:R-:W-:Y:S01]  /*5910*/  FSEL R111, R122, -INF , P2 ;  /* 0xff8000007a6f7808 */ /* 0x004fe20001000000 */
[----:B------:R-:W-:Y:S01]  /*5920*/  FMUL.FTZ R122, R0, R77 ;  /* 0x0000004d007a7220 */ /* 0x000fe20000410000 */
[----:B------:R-:W-:Y:S01]  /*5930*/  FMNMX.FTZ R98, R110, R99, !PT ;  /* 0x000000636e627209 */ /* 0x000fe20007810000 */
[----:B------:R-:W-:Y:S01]  /*5940*/  FMUL.FTZ R12, R0, R130 ;  /* 0x00000082000c7220 */ /* 0x000fe20000410000 */
[----:B------:R-:W-:Y:S01]  /*5950*/  ISETP.GT.AND P2, PT, R128, 0x11, PT ;  /* 0x000000118000780c */ /* 0x000fe20003f44270 */
[----:B------:R-:W2:Y:S01]  /*5960*/  MUFU.TANH R126, R126 ;  /* 0x0000007e007e7308 */ /* 0x000ea20000002400 */
[----:B0-----:R-:W-:Y:S01]  /*5970*/  FSEL R112, R124, -INF , P1 ;  /* 0xff8000007c707808 */ /* 0x001fe20000800000 */
[C---:B------:R-:W-:Y:S01]  /*5980*/  FMUL.FTZ R130, R0.reuse, R97 ;  /* 0x0000006100827220 */ /* 0x040fe20000410000 */
[----:B------:R-:W-:Y:S01]  /*5990*/  FMNMX.FTZ R73, R111, R98, !PT ;  /* 0x000000626f497209 */ /* 0x000fe20007810000 */
[----:B------:R-:W-:Y:S01]  /*59a0*/  FMUL.FTZ R97, R0, R103 ;  /* 0x0000006700617220 */ /* 0x000fe20000410000 */
[----:B------:R-:W-:Y:S01]  /*59b0*/  ISETP.GT.AND P1, PT, R128, 0x18, PT ;  /* 0x000000188000780c */ /* 0x000fe20003f24270 */
[----:B------:R-:W-:Y:S01]  /*59c0*/  FMUL.FTZ R14, R0, R134 ;  /* 0x00000086000e7220 */ /* 0x000fe20000410000 */
[----:B------:R-:W-:Y:S01]  /*59d0*/  FMNMX.FTZ R99, R112, R73, !PT ;  /* 0x0000004970637209 */ /* 0x000fe20007810000 */
[----:B------:R-:W-:Y:S01]  /*59e0*/  MUFU.TANH R125, R125 ;  /* 0x0000007d007d7308 */ /* 0x000fe20000002400 */
[----:B-1----:R-:W-:Y:S01]  /*59f0*/  FSEL R98, R123, -INF , P2 ;  /* 0xff8000007b627808 */ /* 0x002fe20001000000 */
[----:B------:R-:W-:Y:S01]  /*5a00*/  FMUL.FTZ R123, R0, R80 ;  /* 0x00000050007b7220 */ /* 0x000fe20000410000 */
[----:B------:R-:W-:Y:S01]  /*5a10*/  ISETP.GT.AND P2, PT, R128, 0x19, PT ;  /* 0x000000198000780c */ /* 0x000fe20003f44270 */
[----:B------:R-:W-:Y:S01]  /*5a20*/  FMUL.FTZ R15, R0, R135 ;  /* 0x00000087000f7220 */ /* 0x000fe20000410000 */
[----:B------:R-:W-:Y:S01]  /*5a30*/  FMNMX.FTZ R100, R98, R99, !PT ;  /* 0x0000006362647209 */ /* 0x000fe20007810000 */
[C---:B------:R-:W-:Y:S01]  /*5a40*/  FMUL.FTZ R75, R0.reuse, R75 ;  /* 0x0000004b004b7220 */ /* 0x040fe20000410000 */
[----:B------:R-:W-:Y:S01]  /*5a50*/  FMUL.FTZ R78, R0, R78 ;  /* 0x0000004e004e7220 */ /* 0x000fe20000410000 */
[----:B------:R-:W0:Y:S01]  /*5a60*/  MUFU.TANH R127, R127 ;  /* 0x0000007f007f7308 */ /* 0x000e220000002400 */
[----:B--2---:R-:W-:Y:S01]  /*5a70*/  FSEL R73, R126, -INF , P1 ;  /* 0xff8000007e497808 */ /* 0x004fe20000800000 */
[----:B------:R-:W-:Y:S01]  /*5a80*/  FMUL.FTZ R82, R0, R82 ;  /* 0x0000005200527220 */ /* 0x000fe20000410000 */
[----:B------:R-:W-:Y:S01]  /*5a90*/  ISETP.GT.AND P1, PT, R128, 0x20, PT ;  /* 0x000000208000780c */ /* 0x000fe20003f24270 */
[C---:B------:R-:W-:Y:S01]  /*5aa0*/  FMUL.FTZ R83, R0.reuse, R83 ;  /* 0x0000005300537220 */ /* 0x040fe20000410000 */
[----:B------:R-:W-:Y:S01]  /*5ab0*/  FMNMX.FTZ R99, R73, R100, !PT ;  /* 0x0000006449637209 */ /* 0x000fe20007810000 */
        /* <DEDUP_REMOVED lines=11> */
[----:B0-----:R-:W-:Y:S01]  /*5b70*/  FSEL R76, R127, -INF , P1 ;  /* 0xff8000007f4c7808 */ /* 0x001fe20000800000 */
[----:B------:R-:W-:Y:S01]  /*5b80*/  FMUL.FTZ R71, R0, R71 ;  /* 0x0000004700477220 */ /* 0x000fe20000410000 */
[----:B------:R-:W-:Y:S01]  /*5b90*/  ISETP.GT.AND P1, PT, R128, 0x28, PT ;  /* 0x000000288000780c */ /* 0x000fe20003f24270 */
[----:B------:R-:W-:-:S04]  /*5ba0*/  UIADD3 UR20, UR20, 0x12440, URZ ;  /* 0x0001244014147890 */ /* 0x000fc8000fffe03f */
[----:B------:R0:W-:Y:S01]  /*5bb0*/  MUFU.TANH R120, R72 ;  /* 0x0000004800787308 */ /* 0x0001e20000002400 */
[----:B------:R-:W-:-:S07]  /*5bc0*/  UPRMT UR20, UR9, 0x654, UR20 ;  /* 0x0000065409147896 */ /* 0x000fce0008000014 */
[----:B------:R-:W3:Y:S01]  /*5bd0*/  MUFU.TANH R107, R107 ;  /* 0x0000006b006b7308 */ /* 0x000ee20000002400 */
[----:B0-----:R-:W-:Y:S01]  /*5be0*/  FMUL.FTZ R72, R0, R74 ;  /* 0x0000004a00487220 */ /* 0x001fe20000410000 */
[----:B------:R-:W-:Y:S01]  /*5bf0*/  FSEL R74, R125, -INF , P2 ;  /* 0xff8000007d4a7808 */ /* 0x000fe20001000000 */
[----:B------:R-:W-:Y:S01]  /*5c00*/  SYNCS.ARRIVE.TRANS64.RED.A1T0 RZ, [UR20], RZ ;  /* 0x000000ffffff79a7 */ /* 0x000fe20008100414 */
[----:B------:R-:W-:Y:S02]  /*5c10*/  ISETP.GT.AND P2, PT, R128, 0x21, PT ;  /* 0x000000218000780c */ /* 0x000fe40003f44270 */
[----:B------:R-:W-:Y:S02]  /*5c20*/  FMNMX.FTZ R101, R74, R99, !PT ;  /* 0x000000634a657209 */ /* 0x000fe40007810000 */
[----:B------:R-:W0:Y:S01]  /*5c30*/  MUFU.TANH R129, R129 ;  /* 0x0000008100817308 */ /* 0x000e220000002400 */
[----:B-1----:R-:W-:Y:S01]  /*5c40*/  FSEL R99, R105, -INF , P2 ;  /* 0xff80000069637808 */ /* 0x002fe20001000000 */
[----:B------:R-:W-:Y:S01]  /*5c50*/  FMUL.FTZ R105, R0, R81 ;  /* 0x0000005100697220 */ /* 0x000fe20000410000 */
[----:B------:R-:W-:-:S02]  /*5c60*/  FMNMX.FTZ R100, R76, R101, !PT ;  /* 0x000000654c647209 */ /* 0x000fc40007810000 */
[----:B------:R-:W-:Y:S02]  /*5c70*/  ISETP.GT.AND P2, PT, R128, 0x29, PT ;  /* 0x000000298000780c */ /* 0x000fe40003f44270 */
[----:B--2---:R-:W-:Y:S01]  /*5c80*/  FSEL R77, R106, -INF , P1 ;  /* 0xff8000006a4d7808 */ /* 0x004fe20000800000 */
[----:B------:R-:W1:Y:S01]  /*5c90*/  MUFU.TANH R113, R113 ;  /* 0x0000007100717308 */ /* 0x000e620000002400 */
[----:B------:R-:W-:Y:S02]  /*5ca0*/  FMNMX.FTZ R102, R99, R100, !PT ;  /* 0x0000006463667209 */ /* 0x000fe40007810000 */
[C---:B------:R-:W-:Y:S02]  /*5cb0*/  ISETP.GT.AND P1, PT, R128.reuse, 0x30, PT ;  /* 0x000000308000780c */ /* 0x040fe40003f24270 */
[----:B---3--:R-:W-:Y:S02]  /*5cc0*/  FSEL R100, R107, -INF , P2 ;  /* 0xff8000006b647808 */ /* 0x008fe40001000000 */
[----:B------:R-:W-:Y:S01]  /*5cd0*/  FMNMX.FTZ R101, R77, R102, !PT ;  /* 0x000000664d657209 */ /* 0x000fe20007810000 */
[----:B------:R-:W2:Y:S01]  /*5ce0*/  MUFU.TANH R115, R115 ;  /* 0x0000007300737308 */ /* 0x000ea20000002400 */
[----:B------:R-:W-:-:S02]  /*5cf0*/  ISETP.GT.AND P2, PT, R128, 0x31, PT ;  /* 0x000000318000780c */ /* 0x000fc40003f44270 */
[----:B0-----:R-:W-:Y:S02]  /*5d00*/  FSEL R80, R129, -INF , P1 ;  /* 0xff80000081507808 */ /* 0x001fe40000800000 */
[----:B------:R-:W-:Y:S02]  /*5d10*/  FMNMX.FTZ R103, R100, R101, !PT ;  /* 0x0000006564677209 */ /* 0x000fe40007810000 */
[----:B------:R-:W-:Y:S01]  /*5d20*/  ISETP.GT.AND P1, PT, R128, 0x38, PT ;  /* 0x000000388000780c */ /* 0x000fe20003f24270 */
[----:B------:R-:W0:Y:S01]  /*5d30*/  MUFU.TANH R114, R114 ;  /* 0x0000007200727308 */ /* 0x000e220000002400 */
[----:B-1----:R-:W-:Y:S01]  /*5d40*/  FSEL R101, R113, -INF , P2 ;  /* 0xff80000071657808 */ /* 0x002fe20001000000 */
[----:B------:R-:W-:Y:S01]  /*5d50*/  FMUL.FTZ R113, R0, R56 ;  /* 0x0000003800717220 */ /* 0x000fe20000410000 */
[----:B------:R-:W-:Y:S02]  /*5d60*/  FMNMX.FTZ R102, R80, R103, !PT ;  /* 0x0000006750667209 */ /* 0x000fe40007810000 */
[----:B------:R-:W-:-:S02]  /*5d70*/  ISETP.GT.AND P2, PT, R128, 0x39, PT ;  /* 0x000000398000780c */ /* 0x000fc40003f44270 */
[----:B------:R-:W-:Y:S01]  /*5d80*/  FMNMX.FTZ R106, R101, R102, !PT ;  /* 0x00000066656a7209 */ /* 0x000fe20007810000 */
[----:B------:R-:W1:Y:S01]  /*5d90*/  MUFU.TANH R117, R117 ;  /* 0x0000007500757308 */ /* 0x000e620000002400 */
[----:B--2---:R-:W-:Y:S02]  /*5da0*/  FSEL R81, R115, -INF , P1 ;  /* 0xff80000073517808 */ /* 0x004fe40000800000 */
[----:B------:R-:W-:Y:S02]  /*5db0*/  ISETP.GT.AND P1, PT, R128, 0x40, PT ;  /* 0x000000408000780c */ /* 0x000fe40003f24270 */
[----:B------:R-:W-:Y:S01]  /*5dc0*/  FMNMX.FTZ R103, R81, R106, !PT ;  /* 0x0000006a51677209 */ /* 0x000fe20007810000 */
[----:B------:R-:W-:Y:S02]  /*5dd0*/  FMUL.FTZ R106, R0, R84 ;  /* 0x00000054006a7220 */ /* 0x000fe40000410000 */
[----:B------:R-:W2:Y:S01]  /*5de0*/  MUFU.TANH R116, R116 ;  /* 0x0000007400747308 */ /* 0x000ea20000002400 */
[----:B0-----:R-:W-:-:S02]  /*5df0*/  FSEL R102, R114, -INF , P2 ;  /* 0xff80000072667808 */ /* 0x001fc40001000000 */
[----:B------:R-:W-:Y:S02]  /*5e00*/  ISETP.GT.AND P2, PT, R128, 0x41, PT ;  /* 0x000000418000780c */ /* 0x000fe40003f44270 */
[----:B------:R-:W-:-:S03]  /*5e10*/  FMNMX.FTZ R107, R102, R103, !PT ;  /* 0x00000067666b7209 */ /* 0x000fc60007810000 */
[----:B------:R-:W0:Y:S01]  /*5e20*/  MUFU.TANH R119, R119 ;  /* 0x0000007700777308 */ /* 0x000e220000002400 */
[----:B-1----:R-:W-:Y:S02]  /*5e30*/  FSEL R84, R117, -INF , P1 ;  /* 0xff80000075547808 */ /* 0x002fe40000800000 */
[----:B------:R-:W-:Y:S02]  /*5e40*/  ISETP.GT.AND P1, PT, R128, 0x48, PT ;  /* 0x000000488000780c */ /* 0x000fe40003f24270 */
[----:B------:R-:W-:-:S03]  /*5e50*/  FMNMX.FTZ R114, R84, R107, !PT ;  /* 0x0000006b54727209 */ /* 0x000fc60007810000 */
[----:B------:R-:W-:Y:S01]  /*5e60*/  MUFU.TANH R118, R118 ;  /* 0x0000007600767308 */ /* 0x000fe20000002400 */
[----:B--2---:R-:W-:Y:S01]  /*5e70*/  FSEL R103, R116, -INF , P2 ;  /* 0xff80000074677808 */ /* 0x004fe20001000000 */
[----:B------:R-:W-:Y:S01]  /*5e80*/  FMUL.FTZ R116, R0, R85 ;  /* 0x0000005500747220 */ /* 0x000fe20000410000 */
[----:B------:R-:W-:Y:S02]  /*5e90*/  ISETP.GT.AND P2, PT, R128, 0x49, PT ;  /* 0x000000498000780c */ /* 0x000fe40003f44270 */
[----:B------:R-:W-:-:S03]  /*5ea0*/  FMNMX.FTZ R114, R103, R114, !PT ;  /* 0x0000007267727209 */ /* 0x000fc60007810000 */
[----:B------:R-:W1:Y:S01]  /*5eb0*/  MUFU.TANH R131, R131 ;  /* 0x0000008300837308 */ /* 0x000e620000002400 */
[----:B0-----:R-:W-:Y:S02]  /*5ec0*/  FSEL R85, R119, -INF , P1 ;  /* 0xff80000077557808 */ /* 0x001fe40000800000 */
[----:B------:R-:W-:Y:S02]  /*5ed0*/  ISETP.GT.AND P1, PT, R128, 0x50, PT ;  /* 0x000000508000780c */ /* 0x000fe40003f24270 */
[----:B------:R-:W-:-:S03]  /*5ee0*/  FMNMX.FTZ R114, R85, R114, !PT ;  /* 0x0000007255727209 */ /* 0x000fc60007810000 */
[----:B------:R-:W-:Y:S08]  /*5ef0*/  MUFU.TANH R130, R130 ;  /* 0x0000008200827308 */ /* 0x000ff00000002400 */
[----:B------:R-:W0:Y:S01]  /*5f00*/  MUFU.TANH R132, R132 ;  /* 0x0000008400847308 */ /* 0x000e220000002400 */
[----:B-1----:R-:W-:Y:S02]  /*5f10*/  FSEL R56, R131, -INF , P1 ;  /* 0xff80000083387808 */ /* 0x002fe40000800000 */
[----:B------:R-:W-:-:S05]  /*5f20*/  ISETP.GT.AND P1, PT, R128, 0x58, PT ;  /* 0x000000588000780c */ /* 0x000fca0003f24270 */
[----:B------:R-:W1:Y:S08]  /*5f30*/  MUFU.TANH R133, R133 ;  /* 0x0000008500857308 */ /* 0x000e700000002400 */
[----:B------:R2:W-:Y:S08]  /*5f40*/  MUFU.TANH R115, R105 ;  /* 0x0000006900737308 */ /* 0x0005f00000002400 */
[----:B------:R-:W3:Y:S01]  /*5f50*/  MUFU.TANH R20, R20 ;  /* 0x0000001400147308 */ /* 0x000ee20000002400 */
[----:B--2---:R-:W-:-:S02]  /*5f60*/  FSEL R105, R118, -INF , P2 ;  /* 0xff80000076697808 */ /* 0x004fc40001000000 */
[----:B------:R-:W-:Y:S02]  /*5f70*/  ISETP.GT.AND P2, PT, R128, 0x51, PT ;  /* 0x000000518000780c */ /* 0x000fe40003f44270 */
[----:B------:R-:W-:Y:S01]  /*5f80*/  FMNMX.FTZ R107, R105, R114, !PT ;  /* 0x00000072696b7209 */ /* 0x000fe20007810000 */
[----:B------:R-:W-:Y:S01]  /*5f90*/  FMUL.FTZ R114, R0, R57 ;  /* 0x0000003900727220 */ /* 0x000fe20000410000 */
[----:B0-----:R-:W-:Y:S01]  /*5fa0*/  FSEL R57, R132, -INF , P1 ;  /* 0xff80000084397808 */ /* 0x001fe20000800000 */
[----:B------:R0:W-:Y:S01]  /*5fb0*/  MUFU.TANH R117, R106 ;  /* 0x0000006a00757308 */ /* 0x0001e20000002400 */
[----:B------:R-:W-:Y:S02]  /*5fc0*/  FMNMX.FTZ R107, R56, R107, !PT ;  /* 0x0000006b386b7209 */ /* 0x000fe40007810000 */
[----:B------:R-:W-:-:S05]  /*5fd0*/  ISETP.GT.AND P1, PT, R128, 0x60, PT ;  /* 0x000000608000780c */ /* 0x000fca0003f24270 */
[----:B------:R-:W2:Y:S01]  /*5fe0*/  MUFU.TANH R121, R121 ;  /* 0x0000007900797308 */ /* 0x000ea20000002400 */
[----:B0-----:R-:W-:Y:S02]  /*5ff0*/  FSEL R106, R130, -INF , P2 ;  /* 0xff800000826a7808 */ /* 0x001fe40001000000 */
[----:B------:R-:W-:Y:S02]  /*6000*/  ISETP.GT.AND P2, PT, R128, 0x59, PT ;  /* 0x000000598000780c */ /* 0x000fe40003f44270 */
[----:B------:R-:W-:Y:S02]  /*6010*/  FMNMX.FTZ R118, R106, R107, !PT ;  /* 0x0000006b6a767209 */ /* 0x000fe40007810000 */
[----:B-1----:R-:W-:Y:S01]  /*6020*/  FSEL R107, R133, -INF , P2 ;  /* 0xff800000856b7808 */ /* 0x002fe20001000000 */
[----:B------:R-:W0:Y:S01]  /*6030*/  MUFU.TANH R122, R122 ;  /* 0x0000007a007a7308 */ /* 0x000e220000002400 */
[----:B------:R-:W-:Y:S01]  /*6040*/  FMNMX.FTZ R124, R57, R118, !PT ;  /* 0x00000076397c7209 */ /* 0x000fe20007810000 */
[----:B------:R-:W-:Y:S01]  /*6050*/  FMUL.FTZ R118, R0, R60 ;  /* 0x0000003c00767220 */ /* 0x000fe20000410000 */
[----:B------:R-:W-:-:S02]  /*6060*/  ISETP.GT.AND P2, PT, R128, 0x61, PT ;  /* 0x000000618000780c */ /* 0x000fc40003f44270 */
[----:B------:R-:W-:Y:S02]  /*6070*/  FSEL R60, R120, -INF , P1 ;  /* 0xff800000783c7808 */ /* 0x000fe40000800000 */
[----:B------:R-:W-:Y:S01]  /*6080*/  FMNMX.FTZ R119, R107, R124, !PT ;  /* 0x0000007c6b777209 */ /* 0x000fe20007810000 */
[----:B------:R-:W1:Y:S01]  /*6090*/  MUFU.TANH R123, R123 ;  /* 0x0000007b007b7308 */ /* 0x000e620000002400 */
[----:B------:R-:W-:-:S07]  /*60a0*/  ISETP.GT.AND P1, PT, R128, 0x68, PT ;  /* 0x000000688000780c */ /* 0x000fce0003f24270 */
[----:B------:R3:W-:Y:S08]  /*60b0*/  MUFU.TANH R125, R113 ;  /* 0x00000071007d7308 */ /* 0x0007f00000002400 */
[----:B------:R4:W-:Y:S01]  /*60c0*/  MUFU.TANH R126, R114 ;  /* 0x00000072007e7308 */ /* 0x0009e20000002400 */
[----:B---3--:R-:W-:Y:S01]  /*60d0*/  FSEL R113, R20, -INF , P2 ;  /* 0xff80000014717808 */ /* 0x008fe20001000000 */
[----:B------:R-:W-:Y:S01]  /*60e0*/  FMUL.FTZ R20, R0, R61 ;  /* 0x0000003d00147220 */ /* 0x000fe20000410000 */
[----:B------:R-:W-:-:S02]  /*60f0*/  ISETP.GT.AND P2, PT, R128, 0x69, PT ;  /* 0x000000698000780c */ /* 0x000fc40003f44270 */
[----:B--2---:R-:W-:Y:S02]  /*6100*/  FSEL R61, R121, -INF , P1 ;  /* 0xff800000793d7808 */ /* 0x004fe40000800000 */
[----:B------:R-:W-:Y:S01]  /*6110*/  ISETP.GT.AND P1, PT, R128, 0x70, PT ;  /* 0x000000708000780c */ /* 0x000fe20003f24270 */
[----:B------:R-:W2:Y:S01]  /*6120*/  MUFU.TANH R116, R116 ;  /* 0x0000007400747308 */ /* 0x000ea20000002400 */
[----:B----4-:R-:W-:-:S04]  /*6130*/  FMNMX.FTZ R114, R60, R119, !PT ;  /* 0x000000773c727209 */ /* 0x010fc80007810000 */
[----:B------:R-:W-:Y:S02]  /*6140*/  FMNMX.FTZ R120, R113, R114, !PT ;  /* 0x0000007271787209 */ /* 0x000fe40007810000 */
[----:B0-----:R-:W-:Y:S01]  /*6150*/  FSEL R114, R122, -INF , P2 ;  /* 0xff8000007a727808 */ /* 0x001fe20001000000 */
[----:B------:R0:W3:Y:S01]  /*6160*/  MUFU.TANH R124, R118 ;  /* 0x00000076007c7308 */ /* 0x0000e20000002400 */
[----:B------:R-:W-:Y:S02]  /*6170*/  FMNMX.FTZ R119, R61, R120, !PT ;  /* 0x000000783d777209 */ /* 0x000fe40007810000 */
[----:B------:R-:W-:Y:S02]  /*6180*/  ISETP.GT.AND P2, PT, R128, 0x71, PT ;  /* 0x000000718000780c */ /* 0x000fe40003f44270 */
[----:B------:R-:W-:Y:S02]  /*6190*/  FMNMX.FTZ R119, R114, R119, !PT ;  /* 0x0000007772777209 */ /* 0x000fe40007810000 */
[----:B------:R-:W-:Y:S01]  /*61a0*/  FSEL R115, R115, -INF , P2 ;  /* 0xff80000073737808 */ /* 0x000fe20001000000 */
[----:B------:R4:W5:Y:S01]  /*61b0*/  MUFU.TANH R127, R20 ;  /* 0x00000014007f7308 */ /* 0x0009620000002400 */
[----:B0-----:R-:W-:Y:S01]  /*61c0*/  FMUL.FTZ R118, R0, R64 ;  /* 0x0000004000767220 */ /* 0x001fe20000410000 */
[----:B-1----:R-:W-:-:S02]  /*61d0*/  FSEL R64, R123, -INF , P1 ;  /* 0xff8000007b407808 */ /* 0x002fc40000800000 */
[----:B------:R-:W-:Y:S02]  /*61e0*/  ISETP.GT.AND P1, PT, R128, 0x78, PT ;  /* 0x000000788000780c */ /* 0x000fe40003f24270 */
[----:B------:R-:W-:Y:S01]  /*61f0*/  FMNMX.FTZ R120, R64, R119, !PT ;  /* 0x0000007740787209 */ /* 0x000fe20007810000 */
[----:B------:R-:W-:Y:S01]  /*6200*/  FMUL.FTZ R119, R0, R68 ;  /* 0x0000004400777220 */ /* 0x000fe20000410000 */
[----:B------:R-:W-:Y:S01]  /*6210*/  ISETP.GT.AND P2, PT, R128, 0x79, PT ;  /* 0x000000798000780c */ /* 0x000fe20003f44270 */
[----:B----4-:R-:W-:Y:S01]  /*6220*/  FMUL.FTZ R20, R0, R65 ;  /* 0x0000004100147220 */ /* 0x010fe20000410000 */
[----:B------:R-:W-:Y:S01]  /*6230*/  FSEL R65, R117, -INF , P1 ;  /* 0xff80000075417808 */ /* 0x000fe20000800000 */
[----:B------:R-:W0:Y:S01]  /*6240*/  MUFU.TANH R122, R118 ;  /* 0x00000076007a7308 */ /* 0x000e220000002400 */
[----:B------:R-:W-:Y:S02]  /*6250*/  FMNMX.FTZ R120, R115, R120, !PT ;  /* 0x0000007873787209 */ /* 0x000fe40007810000 */
[----:B------:R-:W-:-:S02]  /*6260*/  ISETP.GT.AND P1, PT, R128, 0x80, PT ;  /* 0x000000808000780c */ /* 0x000fc40003f24270 */
[----:B--2---:R-:W-:Y:S02]  /*6270*/  FSEL R116, R116, -INF , P2 ;  /* 0xff80000074747808 */ /* 0x004fe40001000000 */
[----:B------:R-:W-:Y:S01]  /*6280*/  FMNMX.FTZ R117, R65, R120, !PT ;  /* 0x0000007841757209 */ /* 0x000fe20007810000 */
[----:B------:R1:W2:Y:S01]  /*6290*/  MUFU.TANH R123, R20 ;  /* 0x00000014007b7308 */ /* 0x0002a20000002400 */
[----:B------:R-:W-:Y:S02]  /*62a0*/  ISETP.GT.AND P2, PT, R128, 0x81, PT ;  /* 0x000000818000780c */ /* 0x000fe40003f44270 */
[----:B------:R-:W-:Y:S02]  /*62b0*/  FSEL R68, R125, -INF , P1 ;  /* 0xff8000007d447808 */ /* 0x000fe40000800000 */
[----:B------:R-:W-:Y:S02]  /*62c0*/  FMNMX.FTZ R121, R116, R117, !PT ;  /* 0x0000007574797209 */ /* 0x000fe40007810000 */
[----:B------:R-:W-:Y:S01]  /*62d0*/  ISETP.GT.AND P1, PT, R128, 0x88, PT ;  /* 0x000000888000780c */ /* 0x000fe20003f24270 */
[----:B------:R0:W4:Y:S01]  /*62e0*/  MUFU.TANH R125, R119 ;  /* 0x00000077007d7308 */ /* 0x0001220000002400 */
[----:B------:R-:W-:Y:S01]  /*62f0*/  FSEL R117, R126, -INF , P2 ;  /* 0xff8000007e757808 */ /* 0x000fe20001000000 */
[----:B-1----:R-:W-:Y:S01]  /*6300*/  FMUL.FTZ R20, R0, R69 ;  /* 0x0000004500147220 */ /* 0x002fe20000410000 */
[----:B------:R-:W-:-:S02]  /*6310*/  FMNMX.FTZ R118, R68, R121, !PT ;  /* 0x0000007944767209 */ /* 0x000fc40007810000 */
[----:B------:R-:W-:Y:S02]  /*6320*/  ISETP.GT.AND P2, PT, R128, 0x89, PT ;  /* 0x000000898000780c */ /* 0x000fe40003f44270 */
[----:B---3--:R-:W-:Y:S01]  /*6330*/  FSEL R69, R124, -INF , P1 ;  /* 0xff8000007c457808 */ /* 0x008fe20000800000 */
[----:B------:R-:W-:Y:S01]  /*6340*/  MUFU.TANH R8, R8 ;  /* 0x0000000800087308 */ /* 0x000fe20000002400 */
[----:B------:R-:W-:Y:S02]  /*6350*/  FMNMX.FTZ R120, R117, R118, !PT ;  /* 0x0000007675787209 */ /* 0x000fe40007810000 */
[C---:B------:R-:W-:Y:S02]  /*6360*/  ISETP.GT.AND P1, PT, R128.reuse, 0x90, PT ;  /* 0x000000908000780c */ /* 0x040fe40003f24270 */
[----:B-----5:R-:W-:Y:S02]  /*6370*/  FSEL R118, R127, -INF , P2 ;  /* 0xff8000007f767808 */ /* 0x020fe40001000000 */
[----:B------:R-:W-:Y:S01]  /*6380*/  FMNMX.FTZ R121, R69, R120, !PT ;  /* 0x0000007845797209 */ /* 0x000fe20007810000 */
[----:B------:R1:W3:Y:S01]  /*6390*/  MUFU.TANH R124, R20 ;  /* 0x00000014007c7308 */ /* 0x0002e20000002400 */
[----:B------:R-:W-:-:S02]  /*63a0*/  ISETP.GT.AND P2, PT, R128, 0x91, PT ;  /* 0x000000918000780c */ /* 0x000fc40003f44270 */
[----:B0-----:R-:W-:Y:S02]  /*63b0*/  FSEL R119, R122, -INF , P1 ;  /* 0xff8000007a777808 */ /* 0x001fe40000800000 */
[----:B------:R-:W-:Y:S02]  /*63c0*/  FMNMX.FTZ R122, R118, R121, !PT ;  /* 0x00000079767a7209 */ /* 0x000fe40007810000 */
[----:B--2---:R-:W-:Y:S01]  /*63d0*/  FSEL R120, R123, -INF , P2 ;  /* 0xff8000007b787808 */ /* 0x004fe20001000000 */
[----:B------:R-:W0:Y:S01]  /*63e0*/  MUFU.TANH R9, R9 ;  /* 0x0000000900097308 */ /* 0x000e220000002400 */
[----:B------:R-:W-:Y:S02]  /*63f0*/  ISETP.GT.AND P1, PT, R128, 0x98, PT ;  /* 0x000000988000780c */ /* 0x000fe40003f24270 */
[----:B------:R-:W-:Y:S01]  /*6400*/  FMNMX.FTZ R123, R119, R122, !PT ;  /* 0x0000007a777b7209 */ /* 0x000fe20007810000 */
[----:B------:R-:W-:Y:S01]  /*6410*/  FMUL.FTZ R122, R0, R79 ;  /* 0x0000004f007a7220 */ /* 0x000fe20000410000 */
[----:B------:R-:W-:-:S02]  /*6420*/  ISETP.GT.AND P2, PT, R128, 0x99, PT ;  /* 0x000000998000780c */ /* 0x000fc40003f44270 */
[----:B----4-:R-:W-:Y:S01]  /*6430*/  FSEL R121, R125, -INF , P1 ;  /* 0xff8000007d797808 */ /* 0x010fe20000800000 */
[----:B------:R-:W2:Y:S01]  /*6440*/  SHFL.IDX PT, R128, R93, 0x1, 0x1c1f ;  /* 0x003c1f005d807f89 */ /* 0x000ea200000e0000 */
[----:B-1----:R-:W-:Y:S01]  /*6450*/  FMNMX.FTZ R20, R120, R123, !PT ;  /* 0x0000007b78147209 */ /* 0x002fe20007810000 */
[----:B------:R-:W-:Y:S01]  /*6460*/  MUFU.TANH R10, R10 ;  /* 0x0000000a000a7308 */ /* 0x000fe20000002400 */
[----:B---3--:R-:W-:Y:S02]  /*6470*/  FSEL R79, R124, -INF , P2 ;  /* 0xff8000007c4f7808 */ /* 0x008fe40001000000 */
[----:B------:R-:W-:-:S04]  /*6480*/  FMNMX.FTZ R20, R121, R20, !PT ;  /* 0x0000001479147209 */ /* 0x000fc80007810000 */
[----:B------:R-:W-:Y:S01]  /*6490*/  FMNMX.FTZ R20, R79, R20, !PT ;  /* 0x000000144f147209 */ /* 0x000fe20007810000 */
[----:B------:R-:W1:Y:S04]  /*64a0*/  MUFU.TANH R11, R11 ;  /* 0x0000000b000b7308 */ /* 0x000e680000002400 */
[----:B------:R-:W3:Y:S04]  /*64b0*/  SHFL.BFLY PT, R123, R20, 0x2, 0x1f ;  /* 0x0c401f00147b7f89 */ /* 0x000ee800000e0000 */
[----:B------:R-:W-:Y:S01]  /*64c0*/  MUFU.TANH R12, R12 ;  /* 0x0000000c000c7308 */ /* 0x000fe20000002400 */
[----:B--2---:R-:W-:-:S07]  /*64d0*/  IADD3 R95, R128, -UR18, R95 ;  /* 0x80000012805f7c10 */ /* 0x004fce000fffe05f */
[----:B------:R-:W2:Y:S01]  /*64e0*/  MUFU.TANH R13, R13 ;  /* 0x0000000d000d7308 */ /* 0x000ea20000002400 */
[C---:B------:R-:W-:Y:S02]  /*64f0*/  ISETP.GT.AND P2, PT, R95.reuse, RZ, PT ;  /* 0x000000ff5f00720c */ /* 0x040fe40003f44270 */
[C---:B------:R-:W-:Y:S02]  /*6500*/  ISETP.GT.AND P3, PT, R95.reuse, 0x1, PT ;  /* 0x000000015f00780c */ /* 0x040fe40003f64270 */
[----:B------:R-:W-:Y:S02]  /*6510*/  FSEL R8, R8, -INF , P2 ;  /* 0xff80000008087808 */ /* 0x000fe40001000000 */
[----:B------:R-:W-:Y:S01]  /*6520*/  ISETP.GT.AND P2, PT, R95, 0x8, PT ;  /* 0x000000085f00780c */ /* 0x000fe20003f44270 */
[----:B------:R-:W-:Y:S01]  /*6530*/  MUFU.TANH R14, R14 ;  /* 0x0000000e000e7308 */ /* 0x000fe20000002400 */
[----:B0-----:R-:W-:Y:S02]  /*6540*/  FSEL R9, R9, -INF , P3 ;  /* 0xff80000009097808 */ /* 0x001fe40001800000 */
[----:B---3--:R-:W-:-:S02]  /*6550*/  FMNMX.FTZ R123, R20, R123, !PT ;  /* 0x0000007b147b7209 */ /* 0x008fc40007810000 */
[----:B------:R-:W-:-:S03]  /*6560*/  ISETP.GT.AND P3, PT, R95, 0x9, PT ;  /* 0x000000095f00780c */ /* 0x000fc60003f64270 */
[----:B------:R-:W0:Y:S01]  /*6570*/  SHFL.BFLY PT, R20, R123, 0x1, 0x1f ;  /* 0x0c201f007b147f89 */ /* 0x000e2200000e0000 */
[----:B------:R-:W3:Y:S01]  /*6580*/  MUFU.TANH R15, R15 ;  /* 0x0000000f000f7308 */ /* 0x000ee20000002400 */
[----:B-1----:R-:W-:Y:S02]  /*6590*/  FSEL R11, R11, -INF , P3 ;  /* 0xff8000000b0b7808 */ /* 0x002fe40001800000 */
[----:B------:R-:W-:-:S04]  /*65a0*/  ISETP.GT.AND P3, PT, R95, 0x11, PT ;  /* 0x000000115f00780c */ /* 0x000fc80003f64270 */
[----:B--2---:R-:W-:Y:S01]  /*65b0*/  FSEL R13, R13, -INF , P3 ;  /* 0xff8000000d0d7808 */ /* 0x004fe20001800000 */
[----:B------:R-:W-:Y:S01]  /*65c0*/  MUFU.TANH R16, R16 ;  /* 0x0000001000107308 */ /* 0x000fe20000002400 */
[----:B------:R-:W-:-:S07]  /*65d0*/  ISETP.GT.AND P3, PT, R95, 0x19, PT ;  /* 0x000000195f00780c */ /* 0x000fce0003f64270 */
[----:B------:R-:W1:Y:S01]  /*65e0*/  MUFU.TANH R17, R17 ;  /* 0x0000001100117308 */ /* 0x000e620000002400 */
[----:B---3--:R-:W-:Y:S02]  /*65f0*/  FSEL R15, R15, -INF , P3 ;  /* 0xff8000000f0f7808 */ /* 0x008fe40001800000 */
[----:B------:R-:W-:Y:S02]  /*6600*/  ISETP.GT.AND P3, PT, R95, 0x21, PT ;  /* 0x000000215f00780c */ /* 0x000fe40003f64270 */
[----:B0-----:R-:W-:-:S03]  /*6610*/  FMNMX.FTZ R20, R123, R20, !PT ;  /* 0x000000147b147209 */ /* 0x001fc60007810000 */
[----:B------:R-:W0:Y:S01]  /*6620*/  MUFU.TANH R18, R18 ;  /* 0x0000001200127308 */ /* 0x000e220000002400 */
[----:B------:R-:W-:Y:S02]  /*6630*/  MOV R123, UR17 ;  /* 0x00000011007b7c02 */ /* 0x000fe40008000f00 */
[----:B------:R-:W-:-:S03]  /*6640*/  FSETP.NEU.FTZ.AND P1, PT, R20, -INF , PT ;  /* 0xff8000001400780b */ /* 0x000fc60003f3d000 */
[----:B------:R-:W-:Y:S02]  /*6650*/  FFMA.FTZ R124, R20, R123, -8 ;  /* 0xc1000000147c7423 */ /* 0x000fe4000001007b */
[----:B------:R-:W2:Y:S01]  /*6660*/  MUFU.TANH R19, R19 ;  /* 0x0000001300137308 */ /* 0x000ea20000002400 */
[----:B-1----:R-:W-:Y:S02]  /*6670*/  FSEL R17, R17, -INF , P3 ;  /* 0xff80000011117808 */ /* 0x002fe40001800000 */
[----:B------:R-:W-:Y:S02]  /*6680*/  FSEL R124, R124, RZ, P1 ;  /* 0x000000ff7c7c7208 */ /* 0x000fe40000800000 */
[----:B------:R-:W-:-:S03]  /*6690*/  ISETP.GT.AND P3, PT, R95, 0x29, PT ;  /* 0x000000295f00780c */ /* 0x000fc60003f64270 */
[--C-:B------:R-:W-:Y:S01]  /*66a0*/  FFMA.FTZ R126, R109, UR17, -R124.reuse ;  /* 0x000000116d7e7c23 */ /* 0x100fe2000801087c */
[----:B------:R-:W-:-:S01]  /*66b0*/  FFMA.FTZ R93, R98, UR17, -R124 ;  /* 0x00000011625d7c23 */ /* 0x000fc2000801087c */
[--C-:B------:R-:W-:Y:S01]  /*66c0*/  FFMA.FTZ R109, R108, UR17, -R124.reuse ;  /* 0x000000116c6d7c23 */ /* 0x100fe2000801087c */
[----:B------:R-:W-:Y:S01]  /*66d0*/  FMNMX.FTZ R98, R8, R3, !PT ;  /* 0x0000000308627209 */ /* 0x000fe20007810000 */
[--C-:B------:R-:W-:Y:S01]  /*66e0*/  FFMA.FTZ R108, R110, UR17, -R124.reuse ;  /* 0x000000116e6c7c23 */ /* 0x100fe2000801087c */
[----:B------:R-:W-:-:S01]  /*66f0*/  FFMA.FTZ R110, R112, UR17, -R124 ;  /* 0x00000011706e7c23 */ /* 0x000fc2000801087c */
[--C-:B------:R-:W-:Y:S01]  /*6700*/  FFMA.FTZ R112, R73, UR17, -R124.reuse ;  /* 0x0000001149707c23 */ /* 0x100fe2000801087c */
[----:B------:R-:W-:Y:S01]  /*6710*/  FSEL R73, R10, -INF , P2 ;  /* 0xff8000000a497808 */ /* 0x000fe20001000000 */
[--C-:B------:R-:W-:Y:S01]  /*6720*/  FFMA.FTZ R123, R74, UR17, -R124.reuse ;  /* 0x000000114a7b7c23 */ /* 0x100fe2000801087c */
[----:B------:R-:W-:Y:S01]  /*6730*/  FMNMX.FTZ R98, R9, R98, !PT ;  /* 0x0000006209627209 */ /* 0x000fe20007810000 */
[----:B------:R-:W1:Y:S01]  /*6740*/  MUFU.TANH R21, R21 ;  /* 0x0000001500157308 */ /* 0x000e620000002400 */
[----:B------:R-:W-:Y:S01]  /*6750*/  ISETP.GT.AND P2, PT, R95, 0x10, PT ;  /* 0x000000105f00780c */ /* 0x000fe20003f44270 */
[--C-:B------:R-:W-:Y:S01]  /*6760*/  FFMA.FTZ R127, R100, UR17, -R124.reuse ;  /* 0x00000011647f7c23 */ /* 0x100fe2000801087c */
[----:B------:R-:W-:Y:S01]  /*6770*/  FMNMX.FTZ R98, R73, R98, !PT ;  /* 0x0000006249627209 */ /* 0x000fe20007810000 */
[--C-:B------:R-:W-:Y:S01]  /*6780*/  FFMA.FTZ R102, R102, UR17, -R124.reuse ;  /* 0x0000001166667c23 */ /* 0x100fe2000801087c */
[----:B------:R-:W-:Y:S01]  /*6790*/  FSEL R12, R12, -INF , P2 ;  /* 0xff8000000c0c7808 */ /* 0x000fe20001000000 */
[--C-:B------:R-:W-:Y:S01]  /*67a0*/  FFMA.FTZ R106, R106, UR17, -R124.reuse ;  /* 0x000000116a6a7c23 */ /* 0x100fe2000801087c */
[----:B------:R-:W-:Y:S01]  /*67b0*/  FMNMX.FTZ R125, R11, R98, !PT ;  /* 0x000000620b7d7209 */ /* 0x000fe20007810000 */
[--C-:B------:R-:W-:Y:S01]  /*67c0*/  FFMA.FTZ R98, R76, UR17, -R124.reuse ;  /* 0x000000114c627c23 */ /* 0x100fe2000801087c */
[----:B------:R-:W-:Y:S01]  /*67d0*/  ISETP.GT.AND P2, PT, R95, 0x18, PT ;  /* 0x000000185f00780c */ /* 0x000fe20003f44270 */
[----:B------:R-:W3:Y:S01]  /*67e0*/  MUFU.TANH R22, R22 ;  /* 0x0000001600167308 */ /* 0x000ee20000002400 */
[----:B------:R-:W-:Y:S01]  /*67f0*/  FMNMX.FTZ R76, R12, R125, !PT ;  /* 0x0000007d0c4c7209 */ /* 0x000fe20007810000 */
[--C-:B------:R-:W-:Y:S01]  /*6800*/  FFMA.FTZ R111, R111, UR17, -R124.reuse ;  /* 0x000000116f6f7c23 */ /* 0x100fe2000801087c */
[----:B------:R-:W-:Y:S01]  /*6810*/  FSEL R74, R14, -INF , P2 ;  /* 0xff8000000e4a7808 */ /* 0x000fe20001000000 */
[--C-:B------:R-:W-:Y:S01]  /*6820*/  FFMA.FTZ R99, R99, UR17, -R124.reuse ;  /* 0x0000001163637c23 */ /* 0x100fe2000801087c */
[----:B------:R-:W-:Y:S01]  /*6830*/  FMNMX.FTZ R125, R13, R76, !PT ;  /* 0x0000004c0d7d7209 */ /* 0x000fe20007810000 */
[--C-:B------:R-:W-:Y:S01]  /*6840*/  FFMA.FTZ R81, R81, UR17, -R124.reuse ;  /* 0x0000001151517c23 */ /* 0x100fe2000801087c */
[----:B------:R-:W-:Y:S01]  /*6850*/  ISETP.GT.AND P2, PT, R95, 0x20, PT ;  /* 0x000000205f00780c */ /* 0x000fe20003f44270 */
[----:B------:R4:W-:Y:S01]  /*6860*/  MUFU.EX2 R14, R98 ;  /* 0x00000062000e7308 */ /* 0x0009e20000000800 */
        /* <DEDUP_REMOVED lines=8> */
[----:B----4-:R-:W-:Y:S01]  /*68f0*/  FMNMX.FTZ R98, R16, R125, !PT ;  /* 0x0000007d10627209 */ /* 0x010fe20007810000 */
[--C-:B------:R-:W-:Y:S01]  /*6900*/  FFMA.FTZ R56, R56, UR17, -R124.reuse ;  /* 0x0000001138387c23 */ /* 0x100fe2000801087c */
[----:B0-----:R-:W-:Y:S01]  /*6910*/  FSEL R76, R18, -INF , P2 ;  /* 0xff800000124c7808 */ /* 0x001fe20001000000 */
[--C-:B------:R-:W-:Y:S01]  /*6920*/  FFMA.FTZ R57, R57, UR17, -R124.reuse ;  /* 0x0000001139397c23 */ /* 0x100fe2000801087c */
[----:B------:R-:W-:Y:S01]  /*6930*/  ISETP.GT.AND P2, PT, R95, 0x30, PT ;  /* 0x000000305f00780c */ /* 0x000fe20003f44270 */
[--C-:B------:R-:W-:Y:S01]  /*6940*/  FFMA.FTZ R60, R60, UR17, -R124.reuse ;  /* 0x000000113c3c7c23 */ /* 0x100fe2000801087c */
[----:B--2---:R-:W-:Y:S01]  /*6950*/  FSEL R19, R19, -INF , P3 ;  /* 0xff80000013137808 */ /* 0x004fe20001800000 */
[----:B------:R-:W0:Y:S01]  /*6960*/  MUFU.TANH R23, R23 ;  /* 0x0000001700177308 */ /* 0x000e220000002400 */
[----:B-----5:R-:W-:-:S01]  /*6970*/  FFMA.FTZ R112, R77, UR17, -R124 ;  /* 0x000000114d707c23 */ /* 0x020fc2000801087c */
[----:B------:R-:W-:Y:S01]  /*6980*/  FMNMX.FTZ R77, R17, R98, !PT ;  /* 0x00000062114d7209 */ /* 0x000fe20007810000 */
[----:B------:R-:W-:-:S01]  /*6990*/  FFMA.FTZ R61, R61, UR17, -R124 ;  /* 0x000000113d3d7c23 */ /* 0x000fc2000801087c */
[----:B------:R-:W-:Y:S01]  /*69a0*/  ISETP.GT.AND P3, PT, R95, 0x31, PT ;  /* 0x000000315f00780c */ /* 0x000fe20003f64270 */
[----:B------:R-:W-:-:S01]  /*69b0*/  FFMA.FTZ R64, R64, UR17, -R124 ;  /* 0x0000001140407c23 */ /* 0x000fc2000801087c */
[----:B------:R-:W-:Y:S01]  /*69c0*/  FMNMX.FTZ R98, R76, R77, !PT ;  /* 0x0000004d4c627209 */ /* 0x000fe20007810000 */
[----:B------:R-:W-:-:S01]  /*69d0*/  FFMA.FTZ R65, R65, UR17, -R124 ;  /* 0x0000001141417c23 */ /* 0x000fc2000801087c */
[----:B------:R-:W2:Y:S01]  /*69e0*/  MUFU.TANH R104, R104 ;  /* 0x0000006800687308 */ /* 0x000ea20000002400 */
[----:B-1----:R-:W-:Y:S01]  /*69f0*/  FSEL R77, R21, -INF , P2 ;  /* 0xff800000154d7808 */ /* 0x002fe20001000000 */
[--C-:B------:R-:W-:Y:S01]  /*6a00*/  FFMA.FTZ R68, R68, UR17, -R124.reuse ;  /* 0x0000001144447c23 */ /* 0x100fe2000801087c */
[----:B------:R-:W-:Y:S01]  /*6a10*/  FMNMX.FTZ R100, R19, R98, !PT ;  /* 0x0000006213647209 */ /* 0x000fe20007810000 */
[----:B------:R-:W-:Y:S01]  /*6a20*/  FFMA.FTZ R69, R69, UR17, -R124 ;  /* 0x0000001145457c23 */ /* 0x000fe2000801087c */
[----:B------:R-:W-:-:S02]  /*6a30*/  ISETP.GT.AND P2, PT, R95, 0x38, PT ;  /* 0x000000385f00780c */ /* 0x000fc40003f44270 */
[----:B---3--:R-:W-:Y:S01]  /*6a40*/  FSEL R98, R22, -INF , P3 ;  /* 0xff80000016627808 */ /* 0x008fe20001800000 */
[----:B------:R-:W1:Y:S01]  /*6a50*/  MUFU.TANH R88, R88 ;  /* 0x0000005800587308 */ /* 0x000e620000002400 */
[----:B------:R-:W-:Y:S01]  /*6a60*/  FMNMX.FTZ R125, R77, R100, !PT ;  /* 0x000000644d7d7209 */ /* 0x000fe20007810000 */
[----:B------:R-:W-:Y:S01]  /*6a70*/  FFMA.FTZ R22, R80, UR17, -R124 ;  /* 0x0000001150167c23 */ /* 0x000fe2000801087c */
[----:B------:R-:W-:Y:S02]  /*6a80*/  ISETP.GT.AND P3, PT, R95, 0x39, PT ;  /* 0x000000395f00780c */ /* 0x000fe40003f64270 */
[----:B0-----:R-:W-:Y:S02]  /*6a90*/  FSEL R80, R23, -INF , P2 ;  /* 0xff80000017507808 */ /* 0x001fe40001000000 */
[----:B------:R-:W-:Y:S01]  /*6aa0*/  FMNMX.FTZ R125, R98, R125, !PT ;  /* 0x0000007d627d7209 */ /* 0x000fe20007810000 */
[----:B------:R-:W0:Y:S01]  /*6ab0*/  MUFU.TANH R89, R89 ;  /* 0x0000005900597308 */ /* 0x000e220000002400 */
[----:B------:R-:W-:-:S02]  /*6ac0*/  ISETP.GT.AND P2, PT, R95, 0x40, PT ;  /* 0x000000405f00780c */ /* 0x000fc40003f44270 */
[----:B--2---:R-:W-:Y:S02]  /*6ad0*/  FSEL R104, R104, -INF , P3 ;  /* 0xff80000068687808 */ /* 0x004fe40001800000 */
[----:B------:R-:W-:Y:S02]  /*6ae0*/  FMNMX.FTZ R125, R80, R125, !PT ;  /* 0x0000007d507d7209 */ /* 0x000fe40007810000 */
[C---:B------:R-:W-:Y:S01]  /*6af0*/  ISETP.GT.AND P3, PT, R95.reuse, 0x41, PT ;  /* 0x000000415f00780c */ /* 0x040fe20003f64270 */
[----:B------:R-:W2:Y:S01]  /*6b00*/  MUFU.TANH R90, R90 ;  /* 0x0000005a005a7308 */ /* 0x000ea20000002400 */
[----:B-1----:R-:W-:Y:S02]  /*6b10*/  FSEL R100, R88, -INF , P2 ;  /* 0xff80000058647808 */ /* 0x002fe40001000000 */
[----:B------:R-:W-:Y:S02]  /*6b20*/  FMNMX.FTZ R125, R104, R125, !PT ;  /* 0x0000007d687d7209 */ /* 0x000fe40007810000 */
[----:B------:R-:W-:-:S03]  /*6b30*/  ISETP.GT.AND P2, PT, R95, 0x48, PT ;  /* 0x000000485f00780c */ /* 0x000fc60003f44270 */
[----:B------:R-:W1:Y:S01]  /*6b40*/  MUFU.TANH R91, R91 ;  /* 0x0000005b005b7308 */ /* 0x000e620000002400 */
[----:B0-----:R-:W-:Y:S02]  /*6b50*/  FSEL R89, R89, -INF , P3 ;  /* 0xff80000059597808 */ /* 0x001fe40001800000 */
[----:B------:R-:W-:-:S05]  /*6b60*/  ISETP.GT.AND P3, PT, R95, 0x49, PT ;  /* 0x000000495f00780c */ /* 0x000fca0003f64270 */
[----:B------:R-:W-:Y:S01]  /*6b70*/  MUFU.TANH R92, R92 ;  /* 0x0000005c005c7308 */ /* 0x000fe20000002400 */
[----:B--2---:R-:W-:Y:S02]  /*6b80*/  FSEL R90, R90, -INF , P2 ;  /* 0xff8000005a5a7808 */ /* 0x004fe40001000000 */
[----:B------:R-:W-:-:S05]  /*6b90*/  ISETP.GT.AND P2, PT, R95, 0x50, PT ;  /* 0x000000505f00780c */ /* 0x000fca0003f44270 */
[----:B------:R-:W0:Y:S01]  /*6ba0*/  MUFU.TANH R94, R94 ;  /* 0x0000005e005e7308 */ /* 0x000e220000002400 */
[----:B-1----:R-:W-:Y:S02]  /*6bb0*/  FSEL R91, R91, -INF , P3 ;  /* 0xff8000005b5b7808 */ /* 0x002fe40001800000 */
[----:B------:R-:W-:-:S05]  /*6bc0*/  ISETP.GT.AND P3, PT, R95, 0x51, PT ;  /* 0x000000515f00780c */ /* 0x000fca0003f64270 */
[----:B------:R1:W-:Y:S08]  /*6bd0*/  MUFU.EX2 R23, R22 ;  /* 0x0000001600177308 */ /* 0x0003f00000000800 */
[----:B------:R2:W-:Y:S01]  /*6be0*/  MUFU.EX2 R18, R112 ;  /* 0x0000007000127308 */ /* 0x0005e20000000800 */
[----:B-1----:R-:W-:Y:S02]  /*6bf0*/  FMNMX.FTZ R22, R100, R125, !PT ;  /* 0x0000007d64167209 */ /* 0x002fe40007810000 */
[----:B0-----:R-:W-:-:S02]  /*6c00*/  FSEL R94, R94, -INF , P3 ;  /* 0xff8000005e5e7808 */ /* 0x001fc40001800000 */
[----:B------:R-:W-:-:S03]  /*6c10*/  ISETP.GT.AND P3, PT, R95, 0x59, PT ;  /* 0x000000595f00780c */ /* 0x000fc60003f64270 */
[----:B------:R-:W0:Y:S01]  /*6c20*/  MUFU.TANH R96, R96 ;  /* 0x0000006000607308 */ /* 0x000e220000002400 */
[----:B--2---:R-:W-:-:S01]  /*6c30*/  FFMA.FTZ R112, R101, UR17, -R124 ;  /* 0x0000001165707c23 */ /* 0x004fc2000801087c */
[----:B------:R-:W-:-:S04]  /*6c40*/  FMNMX.FTZ R101, R89, R22, !PT ;  /* 0x0000001659657209 */ /* 0x000fc80007810000 */
[----:B------:R-:W-:Y:S02]  /*6c50*/  FMNMX.FTZ R22, R90, R101, !PT ;  /* 0x000000655a167209 */ /* 0x000fe40007810000 */
[----:B------:R-:W1:Y:S01]  /*6c60*/  MUFU.TANH R97, R97 ;  /* 0x0000006100617308 */ /* 0x000e620000002400 */
[----:B------:R-:W-:Y:S02]  /*6c70*/  FSEL R101, R92, -INF , P2 ;  /* 0xff8000005c657808 */ /* 0x000fe40001000000 */
[----:B------:R-:W-:Y:S02]  /*6c80*/  FMNMX.FTZ R22, R91, R22, !PT ;  /* 0x000000165b167209 */ /* 0x000fe40007810000 */
[----:B------:R-:W-:Y:S02]  /*6c90*/  ISETP.GT.AND P2, PT, R95, 0x58, PT ;  /* 0x000000585f00780c */ /* 0x000fe40003f44270 */
[----:B------:R-:W-:Y:S01]  /*6ca0*/  FMNMX.FTZ R125, R101, R22, !PT ;  /* 0x00000016657d7209 */ /* 0x000fe20007810000 */
[----:B------:R-:W2:Y:S01]  /*6cb0*/  MUFU.TANH R72, R72 ;  /* 0x0000004800487308 */ /* 0x000ea20000002400 */
[----:B0-----:R-:W-:-:S02]  /*6cc0*/  FSEL R96, R96, -INF , P2 ;  /* 0xff80000060607808 */ /* 0x001fc40001000000 */
[----:B------:R-:W-:Y:S02]  /*6cd0*/  FMNMX.FTZ R125, R94, R125, !PT ;  /* 0x0000007d5e7d7209 */ /* 0x000fe40007810000 */
[----:B------:R-:W-:Y:S02]  /*6ce0*/  ISETP.GT.AND P2, PT, R95, 0x60, PT ;  /* 0x000000605f00780c */ /* 0x000fe40003f44270 */
[----:B------:R-:W-:Y:S01]  /*6cf0*/  FMNMX.FTZ R22, R96, R125, !PT ;  /* 0x0000007d60167209 */ /* 0x000fe20007810000 */
[----:B------:R-:W0:Y:S01]  /*6d00*/  MUFU.TANH R75, R75 ;  /* 0x0000004b004b7308 */ /* 0x000e220000002400 */
[----:B-1----:R-:W-:Y:S02]  /*6d10*/  FSEL R97, R97, -INF , P3 ;  /* 0xff80000061617808 */ /* 0x002fe40001800000 */
[----:B------:R-:W-:Y:S02]  /*6d20*/  ISETP.GT.AND P3, PT, R95, 0x61, PT ;  /* 0x000000615f00780c */ /* 0x000fe40003f64270 */
[----:B------:R-:W-:-:S03]  /*6d30*/  FMNMX.FTZ R125, R97, R22, !PT ;  /* 0x00000016617d7209 */ /* 0x000fc60007810000 */
[----:B------:R-:W-:Y:S01]  /*6d40*/  MUFU.TANH R78, R78 ;  /* 0x0000004e004e7308 */ /* 0x000fe20000002400 */
[----:B--2---:R-:W-:Y:S02]  /*6d50*/  FSEL R72, R72, -INF , P2 ;  /* 0xff80000048487808 */ /* 0x004fe40001000000 */
[----:B------:R-:W-:Y:S02]  /*6d60*/  ISETP.GT.AND P2, PT, R95, 0x68, PT ;  /* 0x000000685f00780c */ /* 0x000fe40003f44270 */
[----:B------:R-:W-:-:S03]  /*6d70*/  FMNMX.FTZ R22, R72, R125, !PT ;  /* 0x0000007d48167209 */ /* 0x000fc60007810000 */
[----:B------:R-:W1:Y:S01]  /*6d80*/  MUFU.TANH R122, R122 ;  /* 0x0000007a007a7308 */ /* 0x000e620000002400 */
[----:B0-----:R-:W-:Y:S02]  /*6d90*/  FSEL R75, R75, -INF , P3 ;  /* 0xff8000004b4b7808 */ /* 0x001fe40001800000 */
[----:B------:R-:W-:Y:S02]  /*6da0*/  ISETP.GT.AND P3, PT, R95, 0x69, PT ;  /* 0x000000695f00780c */ /* 0x000fe40003f64270 */
[----:B------:R-:W-:-:S03]  /*6db0*/  FMNMX.FTZ R22, R75, R22, !PT ;  /* 0x000000164b167209 */ /* 0x000fc60007810000 */
[----:B------:R-:W0:Y:S08]  /*6dc0*/  MUFU.TANH R82, R82 ;  /* 0x0000005200527308 */ /* 0x000e300000002400 */
[----:B------:R-:W2:Y:S01]  /*6dd0*/  MUFU.TANH R83, R83 ;  /* 0x0000005300537308 */ /* 0x000ea20000002400 */
[----:B-1----:R-:W-:Y:S02]  /*6de0*/  FSEL R122, R122, -INF , P3 ;  /* 0xff8000007a7a7808 */ /* 0x002fe40001800000 */
[----:B------:R-:W-:-:S05]  /*6df0*/  ISETP.GT.AND P3, PT, R95, 0x71, PT ;  /* 0x000000715f00780c */ /* 0x000fca0003f64270 */
[----:B------:R1:W-:Y:S08]  /*6e00*/  MUFU.EX2 R92, R102 ;  /* 0x00000066005c7308 */ /* 0x0003f00000000800 */
[----:B------:R-:W3:Y:S01]  /*6e10*/  MUFU.TANH R86, R86 ;  /* 0x0000005600567308 */ /* 0x000ee20000002400 */
[----:B-1----:R-:W-:-:S01]  /*6e20*/  FFMA.FTZ R102, R85, UR17, -R124 ;  /* 0x0000001155667c23 */ /* 0x002fc2000801087c */
[----:B------:R-:W-:-:S02]  /*6e30*/  FSEL R85, R78, -INF , P2 ;  /* 0xff8000004e557808 */ /* 0x000fc40001000000 */
[----:B------:R-:W-:Y:S02]  /*6e40*/  ISETP.GT.AND P2, PT, R95, 0x70, PT ;  /* 0x000000705f00780c */ /* 0x000fe40003f44270 */
[----:B------:R-:W-:Y:S02]  /*6e50*/  FMNMX.FTZ R125, R85, R22, !PT ;  /* 0x00000016557d7209 */ /* 0x000fe40007810000 */
[----:B------:R-:W1:Y:S01]  /*6e60*/  MUFU.TANH R87, R87 ;  /* 0x0000005700577308 */ /* 0x000e620000002400 */
[----:B0-----:R-:W-:Y:S02]  /*6e70*/  FSEL R82, R82, -INF , P2 ;  /* 0xff80000052527808 */ /* 0x001fe40001000000 */
[----:B------:R-:W-:Y:S02]  /*6e80*/  FMNMX.FTZ R125, R122, R125, !PT ;  /* 0x0000007d7a7d7209 */ /* 0x000fe40007810000 */
[----:B------:R-:W-:Y:S02]  /*6e90*/  ISETP.GT.AND P2, PT, R95, 0x78, PT ;  /* 0x000000785f00780c */ /* 0x000fe40003f44270 */
[----:B--2---:R-:W-:Y:S01]  /*6ea0*/  FSEL R83, R83, -INF , P3 ;  /* 0xff80000053537808 */ /* 0x004fe20001800000 */
[----:B------:R-:W0:Y:S01]  /*6eb0*/  MUFU.TANH R58, R58 ;  /* 0x0000003a003a7308 */ /* 0x000e220000002400 */
[----:B------:R-:W-:-:S02]  /*6ec0*/  FMNMX.FTZ R22, R82, R125, !PT ;  /* 0x0000007d52167209 */ /* 0x000fc40007810000 */
[----:B------:R-:W-:Y:S02]  /*6ed0*/  ISETP.GT.AND P3, PT, R95, 0x79, PT ;  /* 0x000000795f00780c */ /* 0x000fe40003f64270 */
[----:B---3--:R-:W-:Y:S02]  /*6ee0*/  FSEL R86, R86, -INF , P2 ;  /* 0xff80000056567808 */ /* 0x008fe40001000000 */
[----:B------:R-:W-:Y:S01]  /*6ef0*/  FMNMX.FTZ R125, R83, R22, !PT ;  /* 0x00000016537d7209 */ /* 0x000fe20007810000 */
[----:B------:R-:W2:Y:S01]  /*6f00*/  MUFU.TANH R59, R59 ;  /* 0x0000003b003b7308 */ /* 0x000ea20000002400 */
[----:B------:R-:W-:Y:S02]  /*6f10*/  ISETP.GT.AND P2, PT, R95, 0x80, PT ;  /* 0x000000805f00780c */ /* 0x000fe40003f44270 */
[----:B-1----:R-:W-:Y:S02]  /*6f20*/  FSEL R87, R87, -INF , P3 ;  /* 0xff80000057577808 */ /* 0x002fe40001800000 */
[----:B------:R-:W-:-:S02]  /*6f30*/  FMNMX.FTZ R22, R86, R125, !PT ;  /* 0x0000007d56167209 */ /* 0x000fc40007810000 */
[C---:B------:R-:W-:Y:S01]  /*6f40*/  ISETP.GT.AND P3, PT, R95.reuse, 0x81, PT ;  /* 0x000000815f00780c */ /* 0x040fe20003f64270 */
[----:B------:R-:W1:Y:S01]  /*6f50*/  MUFU.TANH R62, R62 ;  /* 0x0000003e003e7308 */ /* 0x000e620000002400 */
[----:B0-----:R-:W-:Y:S02]  /*6f60*/  FSEL R58, R58, -INF , P2 ;  /* 0xff8000003a3a7808 */ /* 0x001fe40001000000 */
[----:B------:R-:W-:-:S05]  /*6f70*/  ISETP.GT.AND P2, PT, R95, 0x88, PT ;  /* 0x000000885f00780c */ /* 0x000fca0003f44270 */
[----:B------:R-:W0:Y:S01]  /*6f80*/  MUFU.TANH R63, R63 ;  /* 0x0000003f003f7308 */ /* 0x000e220000002400 */
[----:B--2---:R-:W-:Y:S02]  /*6f90*/  FSEL R59, R59, -INF , P3 ;  /* 0xff8000003b3b7808 */ /* 0x004fe40001800000 */
[----:B------:R-:W-:-:S05]  /*6fa0*/  ISETP.GT.AND P3, PT, R95, 0x89, PT ;  /* 0x000000895f00780c */ /* 0x000fca0003f64270 */
[----:B------:R-:W-:Y:S01]  /*6fb0*/  MUFU.TANH R66, R66 ;  /* 0x0000004200427308 */ /* 0x000fe20000002400 */
[----:B-1----:R-:W-:Y:S02]  /*6fc0*/  FSEL R62, R62, -INF , P2 ;  /* 0xff8000003e3e7808 */ /* 0x002fe40001000000 */
[----:B------:R-:W-:-:S05]  /*6fd0*/  ISETP.GT.AND P2, PT, R95, 0x90, PT ;  /* 0x000000905f00780c */ /* 0x000fca0003f44270 */
[----:B------:R1:W-:Y:S01]  /*6fe0*/  MUFU.EX2 R21, R127 ;  /* 0x0000007f00157308 */ /* 0x0003e20000000800 */
[----:B0-----:R-:W-:Y:S02]  /*6ff0*/  FSEL R63, R63, -INF , P3 ;  /* 0xff8000003f3f7808 */ /* 0x001fe40001800000 */
[----:B------:R-:W-:-:S05]  /*7000*/  ISETP.GT.AND P3, PT, R95, 0x91, PT ;  /* 0x000000915f00780c */ /* 0x000fca0003f64270 */
[----:B------:R-:W0:Y:S01]  /*7010*/  MUFU.TANH R67, R67 ;  /* 0x0000004300437308 */ /* 0x000e220000002400 */
[----:B-1----:R-:W-:-:S04]  /*7020*/  FMNMX.FTZ R127, R87, R22, !PT ;  /* 0x00000016577f7209 */ /* 0x002fc80007810000 */
[----:B------:R-:W-:-:S03]  /*7030*/  FMNMX.FTZ R22, R58, R127, !PT ;  /* 0x0000007f3a167209 */ /* 0x000fc60007810000 */
[----:B------:R-:W-:Y:S01]  /*7040*/  MUFU.TANH R70, R70 ;  /* 0x0000004600467308 */ /* 0x000fe20000002400 */
[----:B------:R-:W-:-:S04]  /*7050*/  FMNMX.FTZ R127, R59, R22, !PT ;  /* 0x000000163b7f7209 */ /* 0x000fc80007810000 */
[----:B------:R-:W-:-:S03]  /*7060*/  FMNMX.FTZ R22, R62, R127, !PT ;  /* 0x0000007f3e167209 */ /* 0x000fc60007810000 */
[----:B------:R-:W1:Y:S01]  /*7070*/  MUFU.TANH R71, R71 ;  /* 0x0000004700477308 */ /* 0x000e620000002400 */
[----:B0-----:R-:W-:Y:S02]  /*7080*/  FSEL R67, R67, -INF , P3 ;  /* 0xff80000043437808 */ /* 0x001fe40001800000 */
[----:B------:R-:W-:-:S05]  /*7090*/  ISETP.GT.AND P3, PT, R95, 0x99, PT ;  /* 0x000000995f00780c */ /* 0x000fca0003f64270 */
[----:B------:R0:W-:Y:S08]  /*70a0*/  MUFU.EX2 R125, R106 ;  /* 0x0000006a007d7308 */ /* 0x0001f00000000800 */
[----:B------:R2:W-:Y:S01]  /*70b0*/  MUFU.EX2 R78, R102 ;  /* 0x00000066004e7308 */ /* 0x0005e20000000800 */
[----:B0-----:R-:W-:-:S01]  /*70c0*/  FFMA.FTZ R106, R107, UR17, -R124 ;  /* 0x000000116b6a7c23 */ /* 0x001fc2000801087c */
[----:B------:R-:W-:-:S02]  /*70d0*/  FMNMX.FTZ R107, R63, R22, !PT ;  /* 0x000000163f6b7209 */ /* 0x000fc40007810000 */
[----:B-1----:R-:W-:-:S04]  /*70e0*/  FSEL R71, R71, -INF , P3 ;  /* 0xff80000047477808 */ /* 0x002fc80001800000 */
[----:B------:R0:W-:Y:S01]  /*70f0*/  MUFU.EX2 R88, R112 ;  /* 0x0000007000587308 */ /* 0x0001e20000000800 */
[----:B--2---:R-:W-:Y:S02]  /*7100*/  FSEL R102, R66, -INF , P2 ;  /* 0xff80000042667808 */ /* 0x004fe40001000000 */
[----:B------:R-:W-:Y:S02]  /*7110*/  ISETP.GT.AND P2, PT, R95, 0x98, PT ;  /* 0x000000985f00780c */ /* 0x000fe40003f44270 */
[----:B------:R-:W-:Y:S01]  /*7120*/  FMNMX.FTZ R22, R102, R107, !PT ;  /* 0x0000006b66167209 */ /* 0x000fe20007810000 */
[--C-:B------:R-:W-:Y:S01]  /*7130*/  FFMA.FTZ R107, R115, UR17, -R124.reuse ;  /* 0x00000011736b7c23 */ /* 0x100fe2000801087c */
[----:B------:R-:W-:Y:S01]  /*7140*/  FSEL R70, R70, -INF , P2 ;  /* 0xff80000046467808 */ /* 0x000fe20001000000 */
[--C-:B------:R-:W-:Y:S01]  /*7150*/  FFMA.FTZ R115, R119, UR17, -R124.reuse ;  /* 0x0000001177737c23 */ /* 0x100fe2000801087c */
[----:B------:R-:W-:Y:S01]  /*7160*/  FMNMX.FTZ R95, R67, R22, !PT ;  /* 0x00000016435f7209 */ /* 0x000fe20007810000 */
[----:B0-----:R-:W-:Y:S01]  /*7170*/  FFMA.FTZ R112, R113, UR17, -R124 ;  /* 0x0000001171707c23 */ /* 0x001fe2000801087c */
[----:B------:R-:W-:Y:S01]  /*7180*/  IMAD.U32 R119, RZ, RZ, UR17 ;  /* 0x00000011ff777e24 */ /* 0x000fe2000f8e00ff */
[----:B------:R0:W-:Y:S01]  /*7190*/  MUFU.EX2 R66, R106 ;  /* 0x0000006a00427308 */ /* 0x0001e20000000800 */
[----:B------:R-:W-:-:S04]  /*71a0*/  FMNMX.FTZ R22, R70, R95, !PT ;  /* 0x0000005f46167209 */ /* 0x000fc80007810000 */
[----:B------:R-:W-:-:S03]  /*71b0*/  FMNMX.FTZ R22, R71, R22, !PT ;  /* 0x0000001647167209 */ /* 0x000fc60007810000 */
[----:B------:R1:W-:Y:S01]  /*71c0*/  MUFU.EX2 R95, R112 ;  /* 0x00000070005f7308 */ /* 0x0003e20000000800 */
[----:B0-----:R-:W-:-:S01]  /*71d0*/  FFMA.FTZ R106, R114, UR17, -R124 ;  /* 0x00000011726a7c23 */ /* 0x001fc2000801087c */
[----:B------:R-:W0:Y:S01]  /*71e0*/  SHFL.BFLY PT, R113, R22, 0x2, 0x1f ;  /* 0x0c401f0016717f89 */ /* 0x000e2200000e0000 */
[----:B------:R-:W-:-:S01]  /*71f0*/  FFMA.FTZ R114, R118, UR17, -R124 ;  /* 0x0000001176727c23 */ /* 0x000fc2000801087c */
[----:B------:R-:W-:-:S04]  /*7200*/  FFMA.FTZ R118, R79, UR17, -R124 ;  /* 0x000000114f767c23 */ /* 0x000fc8000801087c */
[----:B------:R-:W-:Y:S01]  /*7210*/  MUFU.EX2 R126, R126 ;  /* 0x0000007e007e7308 */ /* 0x000fe20000000800 */
[----:B-1----:R-:W-:-:S07]  /*7220*/  FFMA.FTZ R112, R116, UR17, -R124 ;  /* 0x0000001174707c23 */ /* 0x002fce000801087c */
[----:B------:R-:W-:Y:S08]  /*7230*/  MUFU.EX2 R109, R109 ;  /* 0x0000006d006d7308 */ /* 0x000ff00000000800 */
[----:B------:R-:W-:Y:S01]  /*7240*/  MUFU.EX2 R108, R108 ;  /* 0x0000006c006c7308 */ /* 0x000fe20000000800 */
[----:B0-----:R-:W-:Y:S01]  /*7250*/  FMNMX.FTZ R116, R22, R113, !PT ;  /* 0x0000007116747209 */ /* 0x001fe20007810000 */
[--C-:B------:R-:W-:Y:S01]  /*7260*/  FFMA.FTZ R113, R117, UR17, -R124.reuse ;  /* 0x0000001175717c23 */ /* 0x100fe2000801087c */
[----:B------:R-:W-:-:S01]  /*7270*/  FFMA.FTZ R117, R121, UR17, -R124 ;  /* 0x0000001179757c23 */ /* 0x000fc2000801087c */
[----:B------:R-:W-:-:S02]  /*7280*/  FSEL R121, R20, RZ, P1 ;  /* 0x000000ff14797208 */ /* 0x000fc40000800000 */
[----:B------:R-:W0:Y:S02]  /*7290*/  SHFL.BFLY PT, R127, R116, 0x1, 0x1f ;  /* 0x0c201f00747f7f89 */ /* 0x000e2400000e0000 */
[----:B------:R-:W-:Y:S01]  /*72a0*/  MUFU.EX2 R111, R111 ;  /* 0x0000006f006f7308 */ /* 0x000fe20000000800 */
[----:B------:R-:W-:-:S04]  /*72b0*/  FADD.FTZ R121, -R121, R2 ;  /* 0x0000000279797221 */ /* 0x000fc80000010100 */
[----:B------:R-:W-:-:S03]  /*72c0*/  FMUL.FTZ R121, R121, UR17 ;  /* 0x0000001179797c20 */ /* 0x000fc60008410000 */
[----:B------:R-:W-:Y:S08]  /*72d0*/  MUFU.EX2 R110, R110 ;  /* 0x0000006e006e7308 */ /* 0x000ff00000000800 */
[----:B------:R-:W-:Y:S01]  /*72e0*/  MUFU.EX2 R93, R93 ;  /* 0x0000005d005d7308 */ /* 0x000fe20000000800 */
[----:B0-----:R-:W-:Y:S01]  /*72f0*/  FMNMX.FTZ R22, R116, R127, !PT ;  /* 0x0000007f74167209 */ /* 0x001fe20007810000 */
[----:B------:R-:W-:-:S06]  /*7300*/  FFMA.FTZ R116, R120, UR17, -R124 ;  /* 0x0000001178747c23 */ /* 0x000fcc000801087c */
[----:B------:R-:W-:Y:S01]  /*7310*/  MUFU.EX2 R123, R123 ;  /* 0x0000007b007b7308 */ /* 0x000fe20000000800 */
[C---:B------:R-:W-:Y:S01]  /*7320*/  FSETP.NEU.FTZ.AND P2, PT, R22.reuse, -INF , PT ;  /* 0xff8000001600780b */ /* 0x040fe20003f5d000 */
[----:B------:R-:W-:-:S05]  /*7330*/  FFMA.FTZ R119, R22, R119, -8 ;  /* 0xc100000016777423 */ /* 0x000fca0000010077 */
[----:B------:R-:W-:Y:S01]  /*7340*/  FSEL R79, R119, RZ, P2 ;  /* 0x000000ff774f7208 */ /* 0x000fe20001000000 */
[----:B------:R-:W-:Y:S04]  /*7350*/  MUFU.EX2 R99, R99 ;  /* 0x0000006300637308 */ /* 0x000fe80000000800 */
[----:B------:R-:W-:-:S01]  /*7360*/  FFMA.FTZ R2, R90, UR17, -R79 ;  /* 0x000000115a027c23 */ /* 0x000fc2000801084f */
[----:B------:R-:W-:Y:S01]  /*7370*/  FSEL R90, R22, RZ, P2 ;  /* 0x000000ff165a7208 */ /* 0x000fe20001000000 */
[----:B------:R-:W-:-:S01]  /*7380*/  FFMA.FTZ R119, R8, UR17, -R79 ;  /* 0x0000001108777c23 */ /* 0x000fc2000801084f */
[--C-:B------:R-:W-:Y:S01]  /*7390*/  FFMA.FTZ R8, R9, UR17, -R79.reuse ;  /* 0x0000001109087c23 */ /* 0x100fe2000801084f */
[----:B------:R-:W-:-:S01]  /*73a0*/  FFMA.FTZ R9, R73, UR17, -R79 ;  /* 0x0000001149097c23 */ /* 0x000fc2000801084f */
[----:B------:R-:W-:Y:S01]  /*73b0*/  FFMA.FTZ R120, R11, UR17, -R79 ;  /* 0x000000110b787c23 */ /* 0x000fe2000801084f */
[----:B------:R-:W-:-:S01]  /*73c0*/  FADD.FTZ R90, -R90, R3 ;  /* 0x000000035a5a7221 */ /* 0x000fc20000010100 */
[--C-:B------:R-:W-:Y:S01]  /*73d0*/  FFMA.FTZ R11, R12, UR17, -R79.reuse ;  /* 0x000000110c0b7c23 */ /* 0x100fe2000801084f */
        /* <DEDUP_REMOVED lines=33> */
[----:B-1----:R-:W-:-:S01]  /*75f0*/  FFMA.FTZ R5, R90, R4, R119 ;  /* 0x000000045a057223 */ /* 0x002fc20000010077 */
[----:B------:R-:W-:Y:S01]  /*7600*/  FADD.FTZ R104, R110, R101 ;  /* 0x000000656e687221 */ /* 0x000fe20000010000 */
[----:B------:R-:W-:-:S01]  /*7610*/  FFMA.FTZ R86, R86, UR17, -R79 ;  /* 0x0000001156567c23 */ /* 0x000fc2000801084f */
[--C-:B------:R-:W-:Y:S01]  /*7620*/  FFMA.FTZ R87, R87, UR17, -R79.reuse ;  /* 0x0000001157577c23 */ /* 0x100fe2000801084f */
[----:B------:R-:W-:-:S01]  /*7630*/  FFMA.FTZ R58, R58, UR17, -R79 ;  /* 0x000000113a3a7c23 */ /* 0x000fc2000801084f */
[----:B------:R-:W-:Y:S01]  /*7640*/  FADD.FTZ R101, R93, R104 ;  /* 0x000000685d657221 */ /* 0x000fe20000010000 */
[----:B------:R-:W-:-:S01]  /*7650*/  FFMA.FTZ R59, R59, UR17, -R79 ;  /* 0x000000113b3b7c23 */ /* 0x000fc2000801084f */
[----:B------:R-:W1:Y:S01]  /*7660*/  MUFU.EX2 R120, R120 ;  /* 0x0000007800787308 */ /* 0x000e620000000800 */
        /* <DEDUP_REMOVED lines=8> */
[----:B--2---:R-:W-:-:S01]  /*76f0*/  FADD.FTZ R5, R9, R4 ;  /* 0x0000000409057221 */ /* 0x004fc20000010000 */
[----:B------:R-:W-:-:S04]  /*7700*/  FADD.FTZ R104, R14, R101 ;  /* 0x000000650e687221 */ /* 0x000fc80000010000 */
[----:B------:R-:W-:Y:S01]  /*7710*/  FADD.FTZ R101, R99, R104 ;  /* 0x0000006863657221 */ /* 0x000fe20000010000 */
[----:B------:R-:W-:-:S01]  /*7720*/  FFMA.FTZ R104, R122, UR17, -R79 ;  /* 0x000000117a687c23 */ /* 0x000fc2000801084f */
        /* <DEDUP_REMOVED lines=20> */
[----:B------:R-:W-:-:S06]  /*7870*/  FADD.FTZ R5, R23, R122 ;  /* 0x0000007a17057221 */ /* 0x000fcc0000010000 */
[----:B------:R-:W2:Y:S01]  /*7880*/  MUFU.EX2 R81, R81 ;  /* 0x0000005100517308 */ /* 0x000ea20000000800 */
[----:B-1----:R-:W-:-:S01]  /*7890*/  FADD.FTZ R101, R19, R4 ;  /* 0x0000000413657221 */ /* 0x002fc20000010000 */
[----:B------:R-:W-:-:S06]  /*78a0*/  FADD.FTZ R4, R88, R5 ;  /* 0x0000000558047221 */ /* 0x000fcc0000010000 */
[----:B------:R-:W1:Y:S01]  /*78b0*/  MUFU.EX2 R73, R73 ;  /* 0x0000004900497308 */ /* 0x000e620000000800 */
[----:B0-----:R-:W-:-:S07]  /*78c0*/  FADD.FTZ R122, R98, R101 ;  /* 0x00000065627a7221 */ /* 0x001fce0000010000 */
[----:B------:R-:W0:Y:S01]  /*78d0*/  MUFU.EX2 R80, R80 ;  /* 0x0000005000507308 */ /* 0x000e220000000800 */
[----:B--2---:R-:W-:-:S04]  /*78e0*/  FADD.FTZ R5, R81, R4 ;  /* 0x0000000451057221 */ /* 0x004fc80000010000 */
[----:B------:R-:W-:-:S03]  /*78f0*/  FADD.FTZ R5, R92, R5 ;  /* 0x000000055c057221 */ /* 0x000fc60000010000 */
        /* <DEDUP_REMOVED lines=9> */
[----:B0-----:R-:W-:-:S04]  /*7990*/  FADD.FTZ R101, R103, R122 ;  /* 0x0000007a67657221 */ /* 0x001fc80000010000 */
[----:B------:R-:W-:-:S03]  /*79a0*/  FADD.FTZ R4, R78, R101 ;  /* 0x000000654e047221 */ /* 0x000fc60000010000 */
        /* <DEDUP_REMOVED lines=9> */
[----:B-1----:R-:W-:-:S04]  /*7a40*/  FADD.FTZ R4, R56, R5 ;  /* 0x0000000538047221 */ /* 0x002fc80000010000 */
[----:B------:R-:W-:-:S03]  /*7a50*/  FADD.FTZ R4, R125, R4 ;  /* 0x000000047d047221 */ /* 0x000fc60000010000 */
        /* <DEDUP_REMOVED lines=76> */
.L_x_1887:
        /* <DEDUP_REMOVED lines=81> */
[----:B------:R-:W-:Y:S01]  /*8430*/  F2FP.SATFINITE.E4M3.F32.PACK_AB_MERGE_C R139, R102, R101, R21 ;  /* 0x00000065668b723e */ /* 0x000fe20004807015 */
[----:B------:R-:W-:Y:S06]  /*8440*/  @P1 BRA `(.L_x_1888) ;  /* 0xffffffc800141947 */ /* 0x000fec000383ffff */
[----:B------:R-:W-:Y:S01]  /*8450*/  IMAD.MOV.U32 R3, RZ, RZ, R22 ;  /* 0x000000ffff037224 */ /* 0x000fe200078e0016 */
[----:B------:R-:W-:-:S07]  /*8460*/  MOV R2, R20 ;  /* 0x0000001400027202 */ /* 0x000fce0000000f00 */
.L_x_1877:
[----:B------:R-:W-:-:S06]  /*8470*/  UISETP.GE.AND UP0, UPT, UR8, UR41, UPT ;  /* 0x000000290800728c */ /* 0x000fcc000bf06270 */
[----:B------:R-:W-:-:S13]  /*8480*/  PLOP3.LUT P1, PT, PT, PT, UP0, 0x80, 0x0 ;  /* 0x000000000000781c */ /* 0x000fda0003f2f008 */
[----:B------:R-:W-:Y:S05]  /*8490*/  @!P1 BRA `(.L_x_1889) ;  /* 0x0000002c001c9947 */ /* 0x000fea0003800000 */
[----:B------:R-:W-:Y:S01]  /*84a0*/  IMAD.MOV.U32 R6, RZ, RZ, R3 ;  /* 0x000000ffff067224 */ /* 0x000fe200078e0003 */
[----:B------:R-:W-:Y:S01]  /*84b0*/  UMOV UR24, UR10 ;  /* 0x0000000a00187c82 */ /* 0x000fe20008000000 */
[----:B------:R-:W-:Y:S01]  /*84c0*/  IMAD.MOV.U32 R7, RZ, RZ, R2 ;  /* 0x000000ffff077224 */ /* 0x000fe200078e0002 */
[----:B------:R-:W-:Y:S01]  /*84d0*/  UMOV UR19, UR11 ;  /* 0x0000000b00137c82 */ /* 0x000fe20008000000 */
[----:B------:R-:W-:-:S05]  /*84e0*/  ULDC UR17, c[0x0][0x988] ;  /* 0x0002620000117ab9 */ /* 0x000fca0000000800 */
.L_x_1900:
[----:B------:R-:W-:-:S04]  /*84f0*/  UIADD3 UR11, UR19, 0x1, URZ ;  /* 0x00000001130b7890 */ /* 0x000fc8000fffe03f */
[----:B------:R-:W-:-:S04]  /*8500*/  UISETP.NE.AND UP0, UPT, UR11, 0x2, UPT ;  /* 0x000000020b00788c */ /* 0x000fc8000bf05270 */
[----:B------:R-:W-:Y:S02]  /*8510*/  USEL UR10, URZ, 0x1, UP0 ;  /* 0x000000013f0a7887 */ /* 0x000fe40008000000 */
[----:B------:R-:W-:Y:S02]  /*8520*/  USEL UR11, UR11, URZ, UP0 ;  /* 0x0000003f0b0b7287 */ /* 0x000fe40008000000 */
[----:B------:R-:W-:Y:S01]  /*8530*/  ULOP3.LUT UR10, UR24, UR10, URZ, 0x3c, !UPT ;  /* 0x0000000a180a7292 */ /* 0x000fe2000f8e3c3f */
[----:B------:R-:W-:Y:S11]  /*8540*/  @!P0 BRA `(.L_x_1890) ;  /* 0x0000000000048947 */ /* 0x000ff60003800000 */
[----:B------:R-:W-:Y:S01]  /*8550*/  BPT.TRAP 0x1 ;  /* 0x000000040000795c */ /* 0x000fe20000300000 */
.L_x_1890:
[----:B------:R-:W-:Y:S01]  /*8560*/  ULEA UR18, UR11, UR46, 0x3 ;  /* 0x0000002e0b127291 */ /* 0x000fe2000f8e183f */
[----:B------:R-:W-:-:S05]  /*8570*/  IMAD.U32 R2, RZ, RZ, UR10 ;  /* 0x0000000aff027e24 */ /* 0x000fca000f8e00ff */
[----:B------:R-:W-:-:S04]  /*8580*/  SHF.L.U32 R2, R2, 0x1f, RZ ;  /* 0x0000001f02027819 */ /* 0x000fc800000006ff */
[----:B------:R0:W1:Y:S01]  /*8590*/  SYNCS.PHASECHK.TRANS64.TRYWAIT P1, [UR18+0x12430], R2 ;  /* 0x01243002ff0075a7 */ /* 0x0000620008020152 */
[----:B------:R-:W-:Y:S05]  /*85a0*/  @!P0 BRA `(.L_x_1891) ;  /* 0x0000000000048947 */ /* 0x000fea0003800000 */
[----:B------:R-:W-:Y:S01]  /*85b0*/  BPT.TRAP 0x1 ;  /* 0x000000040000795c */ /* 0x000fe20000300000 */
.L_x_1891:
[----:B-1----:R-:W-:Y:S05]  /*85c0*/  @P1 BRA `(.L_x_1892) ;  /* 0x0000000000081947 */ /* 0x002fea0003800000 */
[----:B------:R-:W1:Y:S02]  /*85d0*/  SYNCS.PHASECHK.TRANS64.TRYWAIT P1, [UR18+0x12430], R2 ;  /* 0x01243002ff0075a7 */ /* 0x000e640008020152 */
[----:B-1----:R-:W-:Y:S05]  /*85e0*/  @!P1 BRA `(.L_x_1893) ;  /* 0x0000009400449947 */ /* 0x002fea0003800000 */
.L_x_1892:
        /* <DEDUP_REMOVED lines=63> */
.L_x_1894:
[----:B------:R-:W-:Y:S01]  /*89e0*/  ULEA UR13, UR19, UR46, 0x3 ;  /* 0x0000002e130d7291 */ /* 0x000fe2000f8e183f */
[----:B01----:R-:W-:-:S05]  /*89f0*/  IMAD.U32 R2, RZ, RZ, UR24 ;  /* 0x00000018ff027e24 */ /* 0x003fca000f8e00ff */
[----:B------:R-:W-:-:S04]  /*8a00*/  SHF.L.U32 R2, R2, 0x1f, RZ ;  /* 0x0000001f02027819 */ /* 0x000fc800000006ff */
[----:B------:R0:W1:Y:S01]  /*8a10*/  SYNCS.PHASECHK.TRANS64.TRYWAIT P1, [UR13+0x12450], R2 ;  /* 0x01245002ff0075a7 */ /* 0x000062000802014d */
[----:B------:R-:W-:Y:S05]  /*8a20*/  @!P0 BRA `(.L_x_1895) ;  /* 0x0000000000048947 */ /* 0x000fea0003800000 */
[----:B------:R-:W-:Y:S01]  /*8a30*/  BPT.TRAP 0x1 ;  /* 0x000000040000795c */ /* 0x000fe20000300000 */
.L_x_1895:
[----:B-1----:R-:W-:Y:S05]  /*8a40*/  @P1 BRA `(.L_x_1896) ;  /* 0x0000000000081947 */ /* 0x002fea0003800000 */
[----:B------:R-:W1:Y:S02]  /*8a50*/  SYNCS.PHASECHK.TRANS64.TRYWAIT P1, [UR13+0x12450], R2 ;  /* 0x01245002ff0075a7 */ /* 0x000e64000802014d */
[----:B-1----:R-:W-:Y:S05]  /*8a60*/  @!P1 BRA `(.L_x_1897) ;  /* 0x00000090003c9947 */ /* 0x002fea0003800000 */
.L_x_1896:
        /* <DEDUP_REMOVED lines=32> */
.L_x_1898:
        /* <DEDUP_REMOVED lines=21> */
[----:B------:R-:W-:Y:S01]  /*8dc0*/  FMUL.FTZ R23, R0, R135 ;  /* 0x0000008700177220 */ /* 0x000fe20000410000 */
[----:B------:R-:W3:Y:S01]  /*8dd0*/  MUFU.TANH R9, R9 ;  /* 0x0000000900097308 */ /* 0x000ee20000002400 */
[----:B01----:R-:W-:Y:S01]  /*8de0*/  FMNMX.FTZ R2, R8, R7, !PT ;  /* 0x0000000708027209 */ /* 0x003fe20007810000 */
        /* <DEDUP_REMOVED lines=14> */
[----:B------:R-:W1:Y:S01]  /*8ed0*/  MUFU.TANH R12, R12 ;  /* 0x0000000c000c7308 */ /* 0x000e620000002400 */
[----:B---3--:R-:W-:Y:S01]  /*8ee0*/  FMNMX.FTZ R83, R9, R2, !PT ;  /* 0x0000000209537209 */ /* 0x008fe20007810000 */
        /* <DEDUP_REMOVED lines=52> */
[----:B------:R-:W-:Y:S01]  /*9230*/  FMUL.FTZ R70, R0, R71 ;  /* 0x0000004700467220 */ /* 0x000fe20000410000 */
[----:B------:R-:W-:Y:S01]  /*9240*/  MOV R67, UR17 ;  /* 0x0000001100437c02 */ /* 0x000fe20008000f00 */
[----:B------:R-:W2:Y:S01]  /*9250*/  MUFU.TANH R19, R19 ;  /* 0x0000001300137308 */ /* 0x000ea20000002400 */
[----:B0-----:R-:W-:Y:S01]  /*9260*/  FMNMX.FTZ R56, R18, R87, !PT ;  /* 0x0000005712387209 */ /* 0x001fe20007810000 */
[----:B------:R-:W-:Y:S01]  /*9270*/  FMUL.FTZ R87, R0, R57 ;  /* 0x0000003900577220 */ /* 0x000fe20000410000 */
[----:B------:R-:W-:-:S04]  /*9280*/  UIADD3 UR18, UR18, 0x12440, URZ ;  /* 0x0001244012127890 */ /* 0x000fc8000fffe03f */
[----:B------:R-:W-:Y:S01]  /*9290*/  UPRMT UR18, UR9, 0x654, UR18 ;  /* 0x0000065409127896 */ /* 0x000fe20008000012 */
[----:B------:R-:W0:Y:S01]  /*92a0*/  MUFU.TANH R20, R20 ;  /* 0x0000001400147308 */ /* 0x000e220000002400 */
[----:B-1----:R-:W-:-:S07]  /*92b0*/  FMNMX.FTZ R3, R17, R2, !PT ;  /* 0x0000000211037209 */ /* 0x002fce0007810000 */
[----:B------:R-:W1:Y:S01]  /*92c0*/  MUFU.TANH R22, R22 ;  /* 0x0000001600167308 */ /* 0x000e620000002400 */
[----:B--2---:R-:W-:Y:S01]  /*92d0*/  FMNMX.FTZ R123, R19, R56, !PT ;  /* 0x00000038137b7209 */ /* 0x004fe20007810000 */
[----:B------:R-:W-:Y:S06]  /*92e0*/  SYNCS.ARRIVE.TRANS64.RED.A1T0 RZ, [UR18], RZ ;  /* 0x000000ffffff79a7 */ /* 0x000fec0008100412 */
[----:B------:R-:W2:Y:S01]  /*92f0*/  MUFU.TANH R21, R21 ;  /* 0x0000001500157308 */ /* 0x000ea20000002400 */
[----:B0-----:R-:W-:-:S07]  /*9300*/  FMNMX.FTZ R2, R20, R3, !PT ;  /* 0x0000000314027209 */ /* 0x001fce0007810000 */
[----:B------:R-:W0:Y:S01]  /*9310*/  MUFU.TANH R23, R23 ;  /* 0x0000001700177308 */ /* 0x000e220000002400 */
[----:B-1----:R-:W-:Y:S01]  /*9320*/  FMNMX.FTZ R56, R22, R123, !PT ;  /* 0x0000007b16387209 */ /* 0x002fe20007810000 */
[C---:B------:R-:W-:Y:S01]  /*9330*/  FMUL.FTZ R123, R0.reuse, R61 ;  /* 0x0000003d007b7220 */ /* 0x040fe20000410000 */
[C---:B------:R-:W-:Y:S01]  /*9340*/  FMUL.FTZ R61, R0.reuse, R62 ;  /* 0x0000003e003d7220 */ /* 0x040fe20000410000 */
[----:B------:R-:W-:-:S04]  /*9350*/  FMUL.FTZ R62, R0, R63 ;  /* 0x0000003f003e7220 */ /* 0x000fc80000410000 */
        /* <DEDUP_REMOVED lines=12> */
[----:B-1----:R-:W-:Y:S01]  /*9420*/  FMNMX.FTZ R57, R107, R58, !PT ;  /* 0x0000003a6b397209 */ /* 0x002fe20007810000 */
[----:B------:R-:W-:-:S06]  /*9430*/  FMUL.FTZ R58, R0, R59 ;  /* 0x0000003b003a7220 */ /* 0x000fcc0000410000 */
        /* <DEDUP_REMOVED lines=127> */
[C---:B------:R-:W-:Y:S01]  /*9c30*/  FFMA.FTZ R132, R2.reuse, R67, -8 ;  /* 0xc100000002847423 */ /* 0x040fe20000010043 */
[----:B------:R-:W-:-:S03]  /*9c40*/  FADD.FTZ R7, -R2, R7 ;  /* 0x0000000702077221 */ /* 0x000fc60000010100 */
[--C-:B------:R-:W-:Y:S01]  /*9c50*/  FFMA.FTZ R130, R20, UR17, -R132.reuse ;  /* 0x0000001114827c23 */ /* 0x100fe20008010884 */
[----:B------:R-:W-:-:S01]  /*9c60*/  FFMA.FTZ R20, R88, UR17, -R132 ;  /* 0x0000001158147c23 */ /* 0x000fc20008010884 */
[--C-:B------:R-:W-:Y:S01]  /*9c70*/  FFMA.FTZ R88, R92, UR17, -R132.reuse ;  /* 0x000000115c587c23 */ /* 0x100fe20008010884 */
[----:B------:R-:W-:-:S01]  /*9c80*/  FFMA.FTZ R92, R100, UR17, -R132 ;  /* 0x00000011645c7c23 */ /* 0x000fc20008010884 */
[----:B------:R-:W-:Y:S01]  /*9c90*/  FFMA.FTZ R100, R84, UR17, -R132 ;  /* 0x0000001154647c23 */ /* 0x000fe20008010884 */
[----:B------:R-:W-:Y:S02]  /*9ca0*/  IMAD.U32 R84, RZ, RZ, UR17 ;  /* 0x00000011ff547e24 */ /* 0x000fe4000f8e00ff */
[----:B------:R-:W-:Y:S01]  /*9cb0*/  FADD.FTZ R6, -R3, R6 ;  /* 0x0000000603067221 */ /* 0x000fe20000010100 */
[----:B------:R-:W-:-:S01]  /*9cc0*/  FFMA.FTZ R68, R121, UR17, -R132 ;  /* 0x0000001179447c23 */ /* 0x000fc20008010884 */
[----:B------:R-:W-:Y:S01]  /*9cd0*/  FMUL.FTZ R60, R7, UR17 ;  /* 0x00000011073c7c20 */ /* 0x000fe20008410000 */
[----:B------:R-:W-:-:S01]  /*9ce0*/  FFMA.FTZ R121, R3, R84, -8 ;  /* 0xc100000003797423 */ /* 0x000fc20000010054 */
[----:B------:R-:W-:Y:S01]  /*9cf0*/  FMUL.FTZ R7, R6, UR17 ;  /* 0x0000001106077c20 */ /* 0x000fe20008410000 */
[----:B------:R-:W-:-:S01]  /*9d00*/  FFMA.FTZ R6, R8, UR17, -R132 ;  /* 0x0000001108067c23 */ /* 0x000fc20008010884 */
        /* <DEDUP_REMOVED lines=17> */
[--C-:B------:R-:W-:Y:S01]  /*9e20*/  FFMA.FTZ R64, R72, UR17, -R132.reuse ;  /* 0x0000001148407c23 */ /* 0x100fe20008010884 */
[----:B------:R-:W-:-:S01]  /*9e30*/  FFMA.FTZ R72, R86, UR17, -R132 ;  /* 0x0000001156487c23 */ /* 0x000fc20008010884 */
[----:B------:R-:W-:Y:S01]  /*9e40*/  MUFU.EX2 R7, R7 ;  /* 0x0000000700077308 */ /* 0x000fe20000000800 */
[----:B------:R-:W-:-:S01]  /*9e50*/  FFMA.FTZ R15, R19, UR17, -R121 ;  /* 0x00000011130f7c23 */ /* 0x000fc20008010879 */
[----:B------:R-:W-:Y:S01]  /*9e60*/  FFMA.FTZ R86, R98, UR17, -R121 ;  /* 0x0000001162567c23 */ /* 0x000fe20008010879 */
[----:B------:R-:W-:-:S01]  /*9e70*/  FFMA.FTZ R16, R112, UR17, -R132 ;  /* 0x0000001170107c23 */ /* 0x000fc20008010884 */
[--C-:B------:R-:W-:Y:S01]  /*9e80*/  FFMA.FTZ R112, R122, UR17, -R132.reuse ;  /* 0x000000117a707c23 */ /* 0x100fe20008010884 */
        /* <DEDUP_REMOVED lines=19> */
[----:B------:R-:W2:Y:S01]  /*9fc0*/  MUFU.EX2 R11, R11 ;  /* 0x0000000b000b7308 */ /* 0x000ea20000000800 */
[----:B-1----:R-:W-:-:S01]  /*9fd0*/  FFMA.FTZ R4, R7, R4, R84 ;  /* 0x0000000407047223 */ /* 0x002fc20000010054 */
[--C-:B------:R-:W-:Y:S01]  /*9fe0*/  FFMA.FTZ R23, R115, UR17, -R121.reuse ;  /* 0x0000001173177c23 */ /* 0x100fe20008010879 */
        /* <DEDUP_REMOVED lines=15> */
[--C-:B------:R-:W-:Y:S01]  /*a0e0*/  FFMA.FTZ R85, R91, UR17, -R121.reuse ;  /* 0x000000115b557c23 */ /* 0x100fe20008010879 */
[----:B------:R-:W-:-:S01]  /*a0f0*/  FFMA.FTZ R91, R95, UR17, -R121 ;  /* 0x000000115f5b7c23 */ /* 0x000fc20008010879 */
[----:B------:R-:W-:Y:S01]  /*a100*/  FFMA.FTZ R95, R103, UR17, -R121 ;  /* 0x00000011675f7c23 */ /* 0x000fe20008010879 */
[----:B------:R-:W-:-:S01]  /*a110*/  FFMA.FTZ R60, R96, UR17, -R132 ;  /* 0x00000011603c7c23 */ /* 0x000fc20008010884 */
[--C-:B------:R-:W-:Y:S01]  /*a120*/  FFMA.FTZ R74, R74, UR17, -R121.reuse ;  /* 0x000000114a4a7c23 */ /* 0x100fe20008010879 */
        /* <DEDUP_REMOVED lines=12> */
[----:B------:R-:W-:-:S05]  /*a1f0*/  FFMA.FTZ R70, R70, UR17, -R121 ;  /* 0x0000001146467c23 */ /* 0x000fca0008010879 */
        /* <DEDUP_REMOVED lines=158> */
.L_x_1899:
        /* <DEDUP_REMOVED lines=81> */
[----:B------:R-:W-:Y:S01]  /*b0f0*/  F2FP.SATFINITE.E4M3.F32.PACK_AB_MERGE_C R139, R61, R58, R62 ;  /* 0x0000003a3d8b723e */ /* 0x000fe2000480703e */
[----:B------:R-:W-:Y:S06]  /*b100*/  @P1 BRA `(.L_x_1900) ;  /* 0xffffffd000f81947 */ /* 0x000fec000383ffff */
.L_x_1889:
[----:B------:R-:W-:Y:S06]  /*b110*/  BAR.ARV 0x8, 0x200 ;  /* 0x0208000000007b1d */ /* 0x000fec0000002000 */
[----:B------:R-:W-:Y:S05]  /*b120*/  @!P0 BRA `(.L_x_1901) ;  /* 0x0000000000048947 */ /* 0x000fea0003800000 */
[----:B------:R-:W-:Y:S01]  /*b130*/  BPT.TRAP 0x1 ;  /* 0x000000040000795c */ /* 0x000fe20000300000 */
.L_x_1901:
[----:B------:R-:W-:Y:S01]  /*b140*/  ULEA UR16, UR11, UR46, 0x3 ;  /* 0x0000002e0b107291 */ /* 0x000fe2000f8e183f */
[----:B------:R-:W-:-:S05]  /*b150*/  IMAD.U32 R0, RZ, RZ, UR10 ;  /* 0x0000000aff007e24 */ /* 0x000fca000f8e00ff */
[----:B------:R-:W-:-:S04]  /*b160*/  SHF.L.U32 R0, R0, 0x1f, RZ ;  /* 0x0000001f00007819 */ /* 0x000fc800000006ff */
[----:B------:R0:W1:Y:S01]  /*b170*/  SYNCS.PHASECHK.TRANS64.TRYWAIT P1, [UR16+0x12450], R0 ;  /* 0x01245000ff0075a7 */ /* 0x0000620008020150 */
[----:B------:R-:W-:Y:S05]  /*b180*/  @!P0 BRA `(.L_x_1902) ;  /* 0x0000000000048947 */ /* 0x000fea0003800000 */
[----:B------:R-:W-:Y:S01]  /*b190*/  BPT.TRAP 0x1 ;  /* 0x000000040000795c */ /* 0x000fe20000300000 */
.L_x_1902:
[----:B-1----:R-:W-:Y:S05]  /*b1a0*/  @P1 BRA `(.L_x_1903) ;  /* 0x0000000000081947 */ /* 0x002fea0003800000 */
[----:B------:R-:W1:Y:S02]  /*b1b0*/  SYNCS.PHASECHK.TRANS64.TRYWAIT P1, [UR16+0x12450], R0 ;  /* 0x01245000ff0075a7 */ /* 0x000e640008020150 */
[----:B-1----:R-:W-:Y:S05]  /*b1c0*/  @!P1 BRA `(.L_x_1904) ;  /* 0x00000068007c9947 */ /* 0x002fea0003800000 */
.L_x_1903:
[----:B------:R-:W-:Y:S01]  /*b1d0*/  UIADD3 UR46, UR46, 0x200, URZ ;  /* 0x000002002e2e7890 */ /* 0x000fe2000fffe03f */
[----:B------:R-:W-:Y:S01]  /*b1e0*/  WARPGROUP.ARRIVE ;  /* 0x00000000000079c5 */ /* 0x000fe20000000000 */
[----:B------:R-:W-:Y:S01]  /*b1f0*/  ULDC.64 UR12, c[0x0][0x9a0] ;  /* 0x00026800000c7ab9 */ /* 0x000fe20000000a00 */
[----:B------:R-:W-:Y:S01]  /*b200*/  MOV R8, 0x3f800000 ;  /* 0x3f80000000087802 */ /* 0x000fe20000000f00 */
[----:B------:R-:W-:Y:S02]  /*b210*/  USHF.R.U32.HI UR46, URZ, 0x4, UR46 ;  /* 0x000000043f2e7899 */ /* 0x000fe4000801162e */
[----:B------:R-:W-:Y:S02]  /*b220*/  UISETP.NE.U32.AND UP0, UPT, UR12, URZ, UPT ;  /* 0x0000003f0c00728c */ /* 0x000fe4000bf05070 */
[----:B------:R-:W-:Y:S02]  /*b230*/  ULOP3.LUT UR46, UR46, 0x3fff, URZ, 0xc0, !UPT ;  /* 0x00003fff2e2e7892 */ /* 0x000fe4000f8ec03f */
[----:B------:R-:W-:-:S02]  /*b240*/  UISETP.NE.AND.EX UP0, UPT, UR13, URZ, UPT, UP0 ;  /* 0x0000003f0d00728c */ /* 0x000fc4000bf05300 */
[----:B------:R-:W-:-:S04]  /*b250*/  ULOP3.LUT UR8, UR46, 0x10000, URZ, 0xfc, !UPT ;  /* 0x000100002e087892 */ /* 0x000fc8000f8efc3f */
[----:B------:R-:W-:Y:S01]  /*b260*/  UIMAD UR8, UR11, 0x280, UR8 ;  /* 0x000002800b0878a4 */ /* 0x000fe2000f8e0208 */
[----:B------:R-:W-:Y:S02]  /*b270*/  PLOP3.LUT P1, PT, PT, PT, UP0, 0x80, 0x0 ;  /* 0x000000000000781c */ /* 0x000fe40003f2f008 */
[----:B------:R-:W-:Y:S02]  /*b280*/  UMOV UR11, 0xc0000010 ;  /* 0xc0000010000b7882 */ /* 0x000fe40000000000 */
[----:B------:R-:W-:Y:S01]  /*b290*/  @UP0 ULDC.64 UR14, c[0x0][0x9c8] ;  /* 0x00027200000e0ab9 */ /* 0x000fe20000000a00 */
[----:B------:R-:W-:Y:S01]  /*b2a0*/  @UP0 USHF.R.S32.HI UR7, URZ, 0x1f, UR43 ;  /* 0x0000001f3f070899 */ /* 0x000fe2000801142b */
[----:B------:R-:W-:Y:S01]  /*b2b0*/  UMOV UR10, UR8 ;  /* 0x00000008000a7c82 */ /* 0x000fe20008000000 */
[----:B------:R-:W-:Y:S01]  /*b2c0*/  @UP0 UIMAD UR6, UR40, UR14, URZ ;  /* 0x0000000e280602a4 */ /* 0x000fe2000f8e023f */
[----:B------:R-:W-:Y:S01]  /*b2d0*/  QGMMA.64x64x32.F32.E4M3.E4M3 R24, R152, gdesc[UR8], R24, gsb0 ;  /* 0x00e0000898187df3 */ /* 0x000fe20008000818 */
[----:B------:R-:W-:-:S02]  /*b2e0*/  @UP0 UIMAD.WIDE.U32 UR4, UR44, UR14, URZ ;  /* 0x0000000e2c0402a5 */ /* 0x000fc4000f8e003f */
[----:B------:R-:W-:-:S03]  /*b2f0*/  @UP0 UIMAD UR6, UR44, UR15, UR6 ;  /* 0x0000000f2c0602a4 */ /* 0x000fc6000f8e0206 */
[----:B------:R-:W-:Y:S01]  /*b300*/  @UP0 ULDC.64 UR14, c[0x0][0x9d0] ;  /* 0x00027400000e0ab9 */ /* 0x000fe20000000a00 */
[----:B------:R-:W-:Y:S02]  /*b310*/  @UP0 UIADD3 UR5, UR5, UR6, URZ ;  /* 0x0000000605050290 */ /* 0x000fe4000fffe03f */
[----:B------:R-:W-:Y:S02]  /*b320*/  @UP0 UIMAD UR7, UR7, UR14, URZ ;  /* 0x0000000e070702a4 */ /* 0x000fe4000f8e023f */
[----:B------:R-:W-:Y:S02]  /*b330*/  @UP0 UIMAD.WIDE.U32 UR4, UR43, UR14, UR4 ;  /* 0x0000000e2b0402a5 */ /* 0x000fe4000f8e0004 */
[----:B------:R-:W-:Y:S02]  /*b340*/  @UP0 UIMAD UR7, UR43, UR15, UR7 ;  /* 0x0000000f2b0702a4 */ /* 0x000fe4000f8e0207 */
[----:B------:R-:W-:Y:S02]  /*b350*/  @UP0 ULEA UR6, UP1, UR4, UR12, 0x2 ;  /* 0x0000000c04060291 */ /* 0x000fe4000f82103f */
[----:B------:R-:W-:-:S04]  /*b360*/  @UP0 UIADD3 UR5, UR5, UR7, URZ ;  /* 0x0000000705050290 */ /* 0x000fc8000fffe03f */
[----:B------:R-:W-:Y:S01]  /*b370*/  @UP0 ULEA.HI.X UR7, UR4, UR13, UR5, 0x2, UP1 ;  /* 0x0000000d04070291 */ /* 0x000fe200088f1405 */
[----:B------:R-:W-:-:S05]  /*b380*/  IMAD.U32 R6, RZ, RZ, UR6 ;  /* 0x00000006ff067e24 */ /* 0x000fca000f8e00ff */
[----:B-1----:R-:W-:Y:S01]  /*b390*/  IMAD.U32 R7, RZ, RZ, UR7 ;  /* 0x00000007ff077e24 */ /* 0x002fe2000f8e00ff */
        /* <DEDUP_REMOVED lines=17> */
[----:B------:R-:W3:Y:S01]  /*b4b0*/  SHFL.BFLY PT, R9, R4, 0x2, 0x1f ;  /* 0x0c401f0004097f89 */ /* 0x000ee200000e0000 */
[----:B------:R-:W-:Y:S02]  /*b4c0*/  WARPGROUP.DEPBAR.LE gsb0, 0x0 ;  /* 0x00008000000079c5 */ /* 0x000fe40000010000 */
[----:B------:R-:W-:-:S06]  /*b4d0*/  WARPGROUP.ARRIVE ;  /* 0x00000000000079c5 */ /* 0x000fcc0000000000 */
[----:B------:R-:W-:Y:S01]  /*b4e0*/  QGMMA.64x64x32.F32.E4M3.E4M3 R24, R140, gdesc[UR4], R24, gsb0 ;  /* 0x00e000048c187df3 */ /* 0x000fe20008000818 */
[----:B0-----:R-:W-:Y:S01]  /*b4f0*/  FADD.FTZ R0, R0, R5 ;  /* 0x0000000500007221 */ /* 0x001fe20000010000 */
[----:B------:R-:W-:Y:S01]  /*b500*/  UIADD3 UR8, UR8, 0x200, URZ ;  /* 0x0000020008087890 */ /* 0x000fe2000fffe03f */
[----:B---3--:R-:W-:Y:S01]  /*b510*/  FADD.FTZ R9, R9, R4 ;  /* 0x0000000409097221 */ /* 0x008fe20000010000 */
[----:B------:R-:W-:Y:S02]  /*b520*/  UMOV UR7, 0xc0000010 ;  /* 0xc000001000077882 */ /* 0x000fe40000000000 */
[----:B-1----:R-:W0:Y:S03]  /*b530*/  SHFL.BFLY PT, R7, R0, 0x1, 0x1f ;  /* 0x0c201f0000077f89 */ /* 0x002e2600000e0000 */
[----:B------:R-:W-:Y:S01]  /*b540*/  UMOV UR6, UR8 ;  /* 0x0000000800067c82 */ /* 0x000fe20008000000 */
[----:B------:R-:W1:Y:S01]  /*b550*/  SHFL.BFLY PT, R6, R9, 0x1, 0x1f ;  /* 0x0c201f0009067f89 */ /* 0x000e6200000e0000 */
[----:B------:R-:W-:-:S02]  /*b560*/  IMAD.MOV.U32 R5, RZ, RZ, RZ ;  /* 0x000000ffff057224 */ /* 0x000fc400078e00ff */
[----:B0-----:R-:W-:Y:S01]  /*b570*/  FADD.FTZ R7, R0, R7 ;  /* 0x0000000700077221 */ /* 0x001fe20000010000 */
[----:B-1----:R-:W-:-:S04]  /*b580*/  FADD.FTZ R11, R9, R6 ;  /* 0x00000006090b7221 */ /* 0x002fc80000010000 */
        /* <DEDUP_REMOVED lines=14> */
[----:B------:R-:W-:Y:S01]  /*b670*/  MOV R14, UR17 ;  /* 0x00000011000e7c02 */ /* 0x000fe20008000f00 */
[----:B------:R-:W-:-:S02]  /*b680*/  IMAD.U32 R15, RZ, RZ, UR17 ;  /* 0x00000011ff0f7e24 */ /* 0x000fc4000f8e00ff */
[----:B0-----:R-:W-:Y:S02]  /*b690*/  @P2 FMUL.FTZ R6, R6, 0.69314718246459960938 ;  /* 0x3f31721806062820 */ /* 0x001fe40000410000 */
        /* <DEDUP_REMOVED lines=12> */
.L_x_1905:
        /* <DEDUP_REMOVED lines=36> */
.L_x_1869:
        /* <DEDUP_REMOVED lines=22> */
[----:B0-----:R-:W-:Y:S01]  /*bb00*/  LEA.HI R2, R5, R6, RZ, 0x7 ;  /* 0x0000000605027211 */ /* 0x001fe200078f38ff */
[----:B------:R-:W-:Y:S01]  /*bb10*/  UIMAD UR9, UR43, UR9, UR6 ;  /* 0x000000092b0972a4 */ /* 0x000fe2000f8e0206 */
[----:B------:R-:W-:Y:S01]  /*bb20*/  SEL R89, R29, R28, P0 ;  /* 0x0000001c1d597207 */ /* 0x000fe20000000000 */
[----:B------:R-:W0:Y:S01]  /*bb30*/  S2UR UR4, SR_CTAID.Y ;  /* 0x00000000000479c3 */ /* 0x000e220000002600 */
[----:B------:R-:W-:Y:S01]  /*bb40*/  LOP3.LUT R3, R2, 0xffffff80, RZ, 0xc0, !PT ;  /* 0xffffff8002037812 */ /* 0x000fe200078ec0ff */
[----:B------:R-:W-:Y:S01]  /*bb50*/  UIADD3 UR9, UR5, UR9, URZ ;  /* 0x0000000905097290 */ /* 0x000fe2000fffe03f */
[----:B------:R-:W-:Y:S01]  /*bb60*/  LEA.HI R16, R5, R6, RZ, 0x2 ;  /* 0x0000000605107211 */ /* 0x000fe200078f10ff */
[----:B------:R-:W-:Y:S01]  /*bb70*/  IMAD.U32 R21, RZ, RZ, UR5 ;  /* 0x00000005ff157e24 */ /* 0x000fe2000f8e00ff */
[----:B------:R-:W-:Y:S01]  /*bb80*/  SEL R77, R44, R45, P0 ;  /* 0x0000002d2c4d7207 */ /* 0x000fe20000000000 */
[----:B------:R-:W-:Y:S01]  /*bb90*/  IMAD.IADD R12, R6, 0x1, -R3 ;  /* 0x00000001060c7824 */ /* 0x000fe200078e0a03 */
[----:B------:R-:W-:Y:S01]  /*bba0*/  LOP3.LUT R19, R16, 0xfffffffc, RZ, 0xc0, !PT ;  /* 0xfffffffc10137812 */ /* 0x000fe200078ec0ff */
[----:B------:R-:W1:Y:S01]  /*bbb0*/  LDC R29, c[0x0][0xbe8] ;  /* 0x0002fa00ff1d7b82 */ /* 0x000e620000000800 */
[----:B------:R-:W-:Y:S01]  /*bbc0*/  SEL R73, R45, R44, P0 ;  /* 0x0000002c2d497207 */ /* 0x000fe20000000000 */
[----:B------:R-:W-:Y:S01]  /*bbd0*/  UIMAD.WIDE.U32 UR6, UR43, UR10, URZ ;  /* 0x0000000a2b0672a5 */ /* 0x000fe2000f8e003f */
[----:B------:R-:W-:Y:S01]  /*bbe0*/  SHF.R.S32.HI R11, RZ, 0x1f, R12 ;  /* 0x0000001fff0b7819 */ /* 0x000fe2000001140c */
[----:B------:R-:W-:Y:S01]  /*bbf0*/  IMAD.IADD R16, R6, 0x1, -R19 ;  /* 0x0000000106107824 */ /* 0x000fe200078e0a13 */
[----:B------:R-:W3:Y:S01]  /*bc00*/  S2R R44, SR_CTAID.X ;  /* 0x00000000002c7919 */ /* 0x000ee20000002500 */
[----:B------:R-:W-:Y:S01]  /*bc10*/  SEL R75, R40, R41, P0 ;  /* 0x00000029284b7207 */ /* 0x000fe20000000000 */
[----:B------:R-:W-:Y:S01]  /*bc20*/  UIMAD UR8, UR43, UR11, UR8 ;  /* 0x0000000b2b0872a4 */ /* 0x000fe2000f8e0208 */
[----:B------:R-:W-:-:S02]  /*bc30*/  LEA.HI R14, R11, R12, RZ, 0x2 ;  /* 0x0000000c0b0e7211 */ /* 0x000fc400078f10ff */
[----:B------:R-:W-:Y:S01]  /*bc40*/  LEA.HI R11, R11, R12, RZ, 0x5 ;  /* 0x0000000c0b0b7211 */ /* 0x000fe200078f28ff */
[----:B------:R-:W-:Y:S01]  /*bc50*/  UIADD3 UR8, UR7, UR8, URZ ;  /* 0x0000000807087290 */ /* 0x000fe2000fffe03f */
[--C-:B------:R-:W-:Y:S02]  /*bc60*/  SHF.R.S32.HI R10, RZ, 0x2, R14.reuse ;  /* 0x00000002ff0a7819 */ /* 0x100fe4000001140e */
[----:B------:R-:W-:Y:S02]  /*bc70*/  SHF.R.S32.HI R3, RZ, 0x1f, R14 ;  /* 0x0000001fff037819 */ /* 0x000fe4000001140e */
[----:B------:R-:W-:Y:S02]  /*bc80*/  SHF.R.S32.HI R11, RZ, 0x5, R11 ;  /* 0x00000005ff0b7819 */ /* 0x000fe4000001140b */
[----:B------:R-:W-:Y:S02]  /*bc90*/  LEA.HI R7, R3, R10, RZ, 0x3 ;  /* 0x0000000a03077211 */ /* 0x000fe400078f18ff */
[----:B------:R-:W-:-:S02]  /*bca0*/  SHF.R.S32.HI R3, RZ, 0x7, R2 ;  /* 0x00000007ff037819 */ /* 0x000fc40000011402 */
[----:B------:R-:W-:Y:S02]  /*bcb0*/  LOP3.LUT R17, R7, 0xfffffff8, RZ, 0xc0, !PT ;  /* 0xfffffff807117812 */ /* 0x000fe400078ec0ff */
[----:B-1----:R-:W-:Y:S01]  /*bcc0*/  ISETP.NE.AND P2, PT, R29, 0x1, PT ;  /* 0x000000011d00780c */ /* 0x002fe20003f45270 */
[----:B------:R-:W-:Y:S01]  /*bcd0*/  IMAD.HI R7, R3, 0x55555556, RZ ;  /* 0x5555555603077827 */ /* 0x000fe200078e02ff */
[----:B------:R-:W-:Y:S02]  /*bce0*/  SEL R71, R41, R40, P0 ;  /* 0x0000002829477207 */ /* 0x000fe40000000000 */
[----:B------:R-:W-:Y:S01]  /*bcf0*/  SEL R69, R52, R53, P0 ;  /* 0x0000003534457207 */ /* 0x000fe20000000000 */
[----:B------:R-:W-:Y:S01]  /*bd00*/  IMAD.IADD R2, R10, 0x1, -R17 ;  /* 0x000000010a027824 */ /* 0x000fe200078e0a11 */
[----:B------:R-:W-:Y:S02]  /*bd10*/  LEA.HI R6, R7, R7, RZ, 0x1 ;  /* 0x0000000707067211 */ /* 0x000fe400078f08ff */
[----:B------:R-:W-:-:S02]  /*bd20*/  LEA.HI R10, R16, R16, RZ, 0x1 ;  /* 0x00000010100a7211 */ /* 0x000fc400078f08ff */
[----:B------:R-:W-:Y:S01]  /*bd30*/  LEA R2, R11, R2, 0x4 ;  /* 0x000000020b027211 */ /* 0x000fe200078e20ff */
[----:B------:R-:W-:Y:S01]  /*bd40*/  IMAD R3, R6, -0x3, R3 ;  /* 0xfffffffd06037824 */ /* 0x000fe200078e0203 */
[----:B------:R-:W-:Y:S01]  /*bd50*/  SEL R65, R53, R52, P0 ;  /* 0x0000003435417207 */ /* 0x000fe20000000000 */
[----:B------:R-:W1:Y:S01]  /*bd60*/  LDC.64 R6, c[0x0][0xbd8] ;  /* 0x0002f600ff067b82 */ /* 0x000e620000000a00 */
[----:B------:R-:W-:Y:S01]  /*bd70*/  LOP3.LUT R11, R10, 0x1ffffffe, RZ, 0xc0, !PT ;  /* 0x1ffffffe0a0b7812 */ /* 0x000fe200078ec0ff */
[----:B------:R-:W-:Y:S01]  /*bd80*/  IMAD R2, R3, 0x40, R2 ;  /* 0x0000004003027824 */ /* 0x000fe200078e0202 */
[----:B------:R-:W-:Y:S01]  /*bd90*/  SEL R41, R34, R35, P0 ;  /* 0x0000002322297207 */ /* 0x000fe20000000000 */
[----:B------:R-:W-:Y:S01]  /*bda0*/  IMAD.U32 R10, RZ, RZ, UR6 ;  /* 0x00000006ff0a7e24 */ /* 0x000fe2000f8e00ff */
[----:B------:R-:W-:Y:S01]  /*bdb0*/  SEL R53, R35, R34, P0 ;  /* 0x0000002223357207 */ /* 0x000fe20000000000 */
[----:B---3--:R-:W-:Y:S01]  /*bdc0*/  IMAD R28, R44, 0xc0, R2 ;  /* 0x000000c02c1c7824 */ /* 0x008fe200078e0202 */
[----:B------:R-:W-:Y:S01]  /*bdd0*/  SEL R91, R24, R25, P0 ;  /* 0x00000019185b7207 */ /* 0x000fe20000000000 */
[----:B------:R-:W3:Y:S01]  /*bde0*/  @P2 LDC R35, c[0x0][0xbec] ;  /* 0x0002fb00ff232b82 */ /* 0x000ee20000000800 */
[----:B------:R-:W-:-:S02]  /*bdf0*/  SEL R87, R25, R24, P0 ;  /* 0x0000001819577207 */ /* 0x000fc40000000000 */
[----:B------:R-:W-:Y:S02]  /*be00*/  SEL R67, R48, R49, P0 ;  /* 0x0000003130437207 */ /* 0x000fe40000000000 */
[----:B------:R-:W-:Y:S02]  /*be10*/  SEL R63, R49, R48, P0 ;  /* 0x00000030313f7207 */ /* 0x000fe40000000000 */
[----:B------:R-:W-:Y:S01]  /*be20*/  SEL R49, R26, R27, P0 ;  /* 0x0000001b1a317207 */ /* 0x000fe20000000000 */
[----:B------:R-:W4:Y:S01]  /*be30*/  @P2 LDC R52, c[0x0][0xbf0] ;  /* 0x0002fc00ff342b82 */ /* 0x000f220000000800 */
[----:B------:R-:W-:Y:S01]  /*be40*/  SEL R59, R27, R26, P0 ;  /* 0x0000001a1b3b7207 */ /* 0x000fe20000000000 */
[----:B------:R-:W-:Y:S01]  /*be50*/  IMAD.IADD R27, R16, 0x1, -R11 ;  /* 0x00000001101b7824 */ /* 0x000fe200078e0a0b */
[----:B------:R-:W-:Y:S01]  /*be60*/  SEL R15, R30, R31, P0 ;  /* 0x0000001f1e0f7207 */ /* 0x000fe20000000000 */
[----:B------:R-:W-:Y:S01]  /*be70*/  IMAD.U32 R11, RZ, RZ, UR7 ;  /* 0x00000007ff0b7e24 */ /* 0x000fe2000f8e00ff */
[----:B------:R-:W-:Y:S01]  /*be80*/  SEL R61, R31, R30, P0 ;  /* 0x0000001e1f3d7207 */ /* 0x000fe20000000000 */
[----:B------:R-:W-:Y:S01]  /*be90*/  IMAD R3, R27, 0x8, R2 ;  /* 0x000000081b037824 */ /* 0x000fe200078e0202 */
[----:B------:R-:W-:Y:S01]  /*bea0*/  LOP3.LUT R31, R14, 0x7ffffffc, RZ, 0xc0, !PT ;  /* 0x7ffffffc0e1f7812 */ /* 0x000fe200078ec0ff */
[----:B-1----:R-:W-:Y:S01]  /*beb0*/  IMAD R18, R6, UR40, RZ ;  /* 0x0000002806127c24 */ /* 0x002fe2000f8e02ff */
[----:B------:R-:W-:Y:S01]  /*bec0*/  SEL R83, R32, R33, P0 ;  /* 0x0000002120537207 */ /* 0x000fe20000000000 */
[----:B------:R-:W-:Y:S01]  /*bed0*/  IMAD R44, R44, 0xc0, R3 ;  /* 0x000000c02c2c7824 */ /* 0x000fe200078e0203 */
[----:B------:R-:W-:Y:S01]  /*bee0*/  SEL R79, R33, R32, P0 ;  /* 0x00000020214f7207 */ /* 0x000fe20000000000 */
[----:B------:R-:W-:Y:S01]  /*bef0*/  IMAD R7, R7, UR44, R18 ;  /* 0x0000002c07077c24 */ /* 0x000fe2000f8e0212 */
[----:B------:R-:W-:Y:S01]  /*bf00*/  SEL R13, R38, R39, P0 ;  /* 0x00000027260d7207 */ /* 0x000fe20000000000 */
[----:B------:R-:W-:Y:S01]  /*bf10*/  IMAD.U32 R11, RZ, RZ, UR8 ;  /* 0x00000008ff0b7e24 */ /* 0x000fe2000f8e00ff */
[----:B------:R-:W-:Y:S01]  /*bf20*/  SEL R57, R39, R38, P0 ;  /* 0x0000002627397207 */ /* 0x000fe20000000000 */
[----:B---3--:R-:W-:Y:S01]  /*bf30*/  @P2 IMAD.HI.U32 R35, R44, R35, RZ ;  /* 0x000000232c232227 */ /* 0x008fe200078e00ff */
[----:B------:R-:W-:Y:S01]  /*bf40*/  SEL R85, R36, R37, P0 ;  /* 0x0000002524557207 */ /* 0x000fe20000000000 */
[----:B------:R-:W-:Y:S01]  /*bf50*/  ULDC.64 UR6, c[0x0][0xb48] ;  /* 0x0002d20000067ab9 */ /* 0x000fe20000000a00 */
[----:B------:R-:W-:-:S02]  /*bf60*/  SEL R81, R37, R36, P0 ;  /* 0x0000002425517207 */ /* 0x000fc40000000000 */
[----:B------:R-:W-:Y:S02]  /*bf70*/  IADD3 R27, R12, -R31, RZ ;  /* 0x8000001f0c1b7210 */ /* 0x000fe40007ffe0ff */
[----:B------:R-:W-:Y:S02]  /*bf80*/  SEL R23, R54, R55, P0 ;  /* 0x0000003736177207 */ /* 0x000fe40000000000 */
[----:B------:R-:W-:Y:S02]  /*bf90*/  SEL R17, R55, R54, P0 ;  /* 0x0000003637117207 */ /* 0x000fe40000000000 */
[----:B------:R-:W1:Y:S01]  /*bfa0*/  LDC.64 R54, c[0x0][0xb40] ;  /* 0x0002d000ff367b82 */ /* 0x000e620000000a00 */
[----:B------:R-:W-:Y:S02]  /*bfb0*/  SEL R5, R46, R47, P0 ;  /* 0x0000002f2e057207 */ /* 0x000fe40000000000 */
[----:B------:R-:W-:Y:S02]  /*bfc0*/  SEL R47, R47, R46, P0 ;  /* 0x0000002e2f2f7207 */ /* 0x000fe40000000000 */
[----:B------:R-:W-:Y:S01]  /*bfd0*/  MOV R21, UR9 ;  /* 0x0000000900157c02 */ /* 0x000fe20008000f00 */
[----:B------:R-:W-:Y:S01]  /*bfe0*/  ULDC.64 UR8, c[0x0][0xb28] ;  /* 0x0002ca0000087ab9 */ /* 0x000fe20000000a00 */
[----:B------:R-:W-:Y:S01]  /*bff0*/  SEL R25, R42, R43, P0 ;  /* 0x0000002b2a197207 */ /* 0x000fe20000000000 */
[----:B------:R-:W3:Y:S01]  /*c000*/  @P2 LDC R46, c[0x0][0xbf0] ;  /* 0x0002fc00ff2e2b82 */ /* 0x000ee20000000800 */
[----:B------:R-:W-:Y:S01]  /*c010*/  SEL R19, R50, R51, P0 ;  /* 0x0000003332137207 */ /* 0x000fe20000000000 */
[----:B------:R-:W-:Y:S01]  /*c020*/  IMAD.WIDE.U32 R20, R6, UR44, R20 ;  /* 0x0000002c06147c25 */ /* 0x000fe2000f8e0014 */
[----:B------:R-:W-:-:S02]  /*c030*/  SEL R45, R43, R42, P0 ;  /* 0x0000002a2b2d7207 */ /* 0x000fc40000000000 */
[----:B------:R-:W-:Y:S01]  /*c040*/  LOP3.LUT P1, RZ, R12, 0x3, RZ, 0xc0, !PT ;  /* 0x000000030cff7812 */ /* 0x000fe2000782c0ff */
[----:B------:R-:W-:Y:S01]  /*c050*/  IMAD.IADD R21, R21, 0x1, R7 ;  /* 0x0000000115157824 */ /* 0x000fe200078e0207 */
[----:B------:R-:W-:Y:S01]  /*c060*/  SEL R37, R51, R50, P0 ;  /* 0x0000003233257207 */ /* 0x000fe20000000000 */
[----:B-1----:R-:W-:Y:S01]  /*c070*/  IMAD.WIDE.U32 R10, R54, UR44, R10 ;  /* 0x0000002c360a7c25 */ /* 0x002fe2000f8e000a */
[----:B--2---:R-:W-:Y:S01]  /*c080*/  LOP3.LUT R34, R8, 0x2, RZ, 0x3c, !PT ;  /* 0x0000000208227812 */ /* 0x004fe200078e3cff */
[----:B------:R-:W-:Y:S04]  /*c090*/  SHFL.IDX PT, R33, R91, R8, 0x1c1f ;  /* 0x001c1f085b217589 */ /* 0x000fe800000e0000 */
[----:B------:R-:W1:Y:S04]  /*c0a0*/  SHFL.IDX PT, R38, R87, R34, 0x1c1f ;  /* 0x001c1f2257267589 */ /* 0x000e6800000e0000 */
[----:B------:R-:W-:Y:S04]  /*c0b0*/  SHFL.IDX PT, R9, R9, R8, 0x1c1f ;  /* 0x001c1f0809097589 */ /* 0x000fe800000e0000 */
[----:B------:R-:W2:Y:S04]  /*c0c0*/  SHFL.IDX PT, R36, R89, R34, 0x1c1f ;  /* 0x001c1f2259247589 */ /* 0x000ea800000e0000 */
[----:B------:R5:W-:Y:S04]  /*c0d0*/  SHFL.IDX PT, R31, R67, R8, 0x1c1f ;  /* 0x001c1f08431f7589 */ /* 0x000be800000e0000 */
[----:B------:R0:W-:Y:S04]  /*c0e0*/  SHFL.IDX PT, R30, R69, R8, 0x1c1f ;  /* 0x001c1f08451e7589 */ /* 0x0001e800000e0000 */
[----:B------:R-:W-:Y:S01]  /*c0f0*/  SHFL.IDX PT, R40, R83, R8, 0x1c1f ;  /* 0x001c1f0853287589 */ /* 0x000fe200000e0000 */
[----:B-----5:R-:W5:Y:S03]  /*c100*/  LDC R67, c[0x0][0xc50] ;  /* 0x00031400ff437b82 */ /* 0x020f660000000800 */
[----:B------:R-:W-:Y:S01]  /*c110*/  SHFL.IDX PT, R39, R85, R8, 0x1c1f ;  /* 0x001c1f0855277589 */ /* 0x000fe200000e0000 */
[----:B-1----:R-:W-:-:S03]  /*c120*/  SEL R6, R33, R38, P0 ;  /* 0x0000002621067207 */ /* 0x002fc60000000000 */
[----:B------:R-:W-:Y:S01]  /*c130*/  SHFL.IDX PT, R43, R75, R8, 0x1c1f ;  /* 0x001c1f084b2b7589 */ /* 0x000fe200000e0000 */
[----:B0-----:R-:W0:Y:S03]  /*c140*/  @P2 LDC R69, c[0x0][0xbec] ;  /* 0x0002fb00ff452b82 */ /* 0x001e260000000800 */
[----:B------:R-:W-:Y:S01]  /*c150*/  SHFL.IDX PT, R32, R77, R8, 0x1c1f ;  /* 0x001c1f084d207589 */ /* 0x000fe200000e0000 */
[----:B--2---:R-:W-:Y:S02]  /*c160*/  SEL R7, R9, R36, P0 ;  /* 0x0000002409077207 */ /* 0x004fe40000000000 */
[----:B------:R-:W-:Y:S01]  /*c170*/  SEL R9, R36, R9, P0 ;  /* 0x0000000924097207 */ /* 0x000fe20000000000 */
[----:B------:R-:W-:Y:S01]  /*c180*/  SHFL.IDX PT, R16, R49, R8, 0x1c1f ;  /* 0x001c1f0831107589 */ /* 0x000fe200000e0000 */
[----:B------:R-:W-:-:S03]  /*c190*/  IMAD R36, R54, UR40, RZ ;  /* 0x0000002836247c24 */ /* 0x000fc6000f8e02ff */
[----:B------:R-:W-:Y:S04]  /*c1a0*/  SHFL.IDX PT, R15, R15, R8, 0x1c1f ;  /* 0x001c1f080f0f7589 */ /* 0x000fe800000e0000 */
[----:B------:R-:W-:Y:S04]  /*c1b0*/  SHFL.IDX PT, R14, R41, R8, 0x1c1f ;  /* 0x001c1f08290e7589 */ /* 0x000fe800000e0000 */
[----:B------:R-:W-:Y:S04]  /*c1c0*/  SHFL.IDX PT, R13, R13, R8, 0x1c1f ;  /* 0x001c1f080d0d7589 */ /* 0x000fe800000e0000 */
[----:B------:R-:W-:Y:S01]  /*c1d0*/  SHFL.IDX PT, R12, R25, R8, 0x1c1f ;  /* 0x001c1f08190c7589 */ /* 0x000fe200000e0000 */
[----:B0-----:R-:W-:-:S03]  /*c1e0*/  @P2 IMAD.HI.U32 R69, R44, R69, RZ ;  /* 0x000000452c452227 */ /* 0x001fc600078e00ff */
[----:B------:R-:W-:Y:S04]  /*c1f0*/  SHFL.IDX PT, R5, R5, R8, 0x1c1f ;  /* 0x001c1f0805057589 */ /* 0x000fe800000e0000 */
        /* <DEDUP_REMOVED lines=9> */
[----:B-----5:R-:W-:Y:S01]  /*c290*/  IMAD R67, R67, R38, UR4 ;  /* 0x0000000443437e24 */ /* 0x020fe2000f8e0226 */
[----:B------:R-:W-:Y:S01]  /*c2a0*/  ULDC.64 UR4, c[0x0][0xbe0] ;  /* 0x0002f80000047ab9 */ /* 0x000fe20000000a00 */
[----:B------:R-:W-:Y:S01]  /*c2b0*/  IMAD R35, R55, UR44, R36 ;  /* 0x0000002c37237c24 */ /* 0x000fe2000f8e0224 */
[----:B------:R-:W0:Y:S02]  /*c2c0*/  SHFL.IDX PT, R48, R71, R34, 0x1c1f ;  /* 0x001c1f2247307589 */ /* 0x000e2400000e0000 */
[----:B------:R-:W-:Y:S02]  /*c2d0*/  SHF.R.S32.HI R38, RZ, 0x1f, R67 ;  /* 0x0000001fff267819 */ /* 0x000fe40000011443 */
[----:B------:R-:W-:Y:S01]  /*c2e0*/  IADD3 R35, R11, R35, RZ ;  /* 0x000000230b237210 */ /* 0x000fe20007ffe0ff */
[----:B------:R-:W-:Y:S02]  /*c2f0*/  SHFL.IDX PT, R51, R65, R34, 0x1c1f ;  /* 0x001c1f2241337589 */ /* 0x000fe400000e0000 */
[----:B------:R-:W-:-:S02]  /*c300*/  IMAD R11, R38, UR4, RZ ;  /* 0x00000004260b7c24 */ /* 0x000fc4000f8e02ff */
[----:B------:R-:W1:Y:S01]  /*c310*/  SHFL.IDX PT, R50, R63, R34, 0x1c1f ;  /* 0x001c1f223f327589 */ /* 0x000e6200000e0000 */
[----:B------:R-:W-:Y:S02]  /*c320*/  IMAD R38, R38, UR6, RZ ;  /* 0x0000000626267c24 */ /* 0x000fe4000f8e02ff */
[C---:B------:R-:W-:Y:S01]  /*c330*/  IMAD R36, R67.reuse, UR5, R11 ;  /* 0x0000000543247c24 */ /* 0x040fe2000f8e020b */
[----:B------:R-:W-:Y:S04]  /*c340*/  SHFL.IDX PT, R26, R61, R34, 0x1c1f ;  /* 0x001c1f223d1a7589 */ /* 0x000fe800000e0000 */
[----:B------:R-:W-:Y:S04]  /*c350*/  SHFL.IDX PT, R25, R59, R34, 0x1c1f ;  /* 0x001c1f223b197589 */ /* 0x000fe800000e0000 */
[----:B------:R-:W-:Y:S04]  /*c360*/  SHFL.IDX PT, R22, R57, R34, 0x1c1f ;  /* 0x001c1f2239167589 */ /* 0x000fe800000e0000 */
[----:B------:R-:W-:Y:S04]  /*c370*/  SHFL.IDX PT, R23, R53, R34, 0x1c1f ;  /* 0x001c1f2235177589 */ /* 0x000fe800000e0000 */
[----:B------:R-:W-:Y:S04]  /*c380*/  SHFL.IDX PT, R18, R47, R34, 0x1c1f ;  /* 0x001c1f222f127589 */ /* 0x000fe800000e0000 */
[----:B------:R2:W-:Y:S04]  /*c390*/  SHFL.IDX PT, R19, R45, R34, 0x1c1f ;  /* 0x001c1f222d137589 */ /* 0x0005e800000e0000 */
[----:B------:R-:W-:Y:S04]  /*c3a0*/  SHFL.IDX PT, R17, R17, R34, 0x1c1f ;  /* 0x001c1f2211117589 */ /* 0x000fe800000e0000 */
[----:B------:R3:W-:Y:S01]  /*c3b0*/  SHFL.IDX PT, R24, R37, R34, 0x1c1f ;  /* 0x001c1f2225187589 */ /* 0x0007e200000e0000 */
[----:B--2---:R-:W-:-:S02]  /*c3c0*/  IMAD R45, R67, UR7, R38 ;  /* 0x00000007432d7c24 */ /* 0x004fc4000f8e0226 */
[----:B---3--:R-:W-:Y:S02]  /*c3d0*/  IMAD.MOV.U32 R34, RZ, RZ, R10 ;  /* 0x000000ffff227224 */ /* 0x008fe400078e000a */
[----:B------:R-:W-:Y:S01]  /*c3e0*/  IMAD.WIDE.U32 R10, R67, UR4, R20 ;  /* 0x00000004430a7c25 */ /* 0x000fe2000f8e0014 */
[----:B------:R-:W-:-:S03]  /*c3f0*/  ULDC.64 UR4, c[0x0][0xb30] ;  /* 0x0002cc0000047ab9 */ /* 0x000fc60000000a00 */
[----:B------:R-:W-:Y:S01]  /*c400*/  IMAD.MOV.U32 R37, RZ, RZ, R44 ;  /* 0x000000ffff257224 */ /* 0x000fe200078e002c */
[----:B----4-:R-:W-:Y:S01]  /*c410*/  @P2 SHF.R.U32.HI R37, RZ, R52, R69 ;  /* 0x00000034ff252219 */ /* 0x010fe20000011645 */
[----:B------:R-:W-:Y:S01]  /*c420*/  IMAD.WIDE.U32 R20, R67, UR6, R34 ;  /* 0x0000000643147c25 */ /* 0x000fe2000f8e0022 */
[----:B------:R-:W-:Y:S01]  /*c430*/  IADD3 R34, P2, R33, R10, RZ ;  /* 0x0000000a21227210 */ /* 0x000fe20007f5e0ff */
[----:B------:R-:W-:Y:S01]  /*c440*/  ULDC.64 UR6, c[0x0][0xbc8] ;  /* 0x0002f20000067ab9 */ /* 0x000fe20000000a00 */
[--C-:B------:R-:W-:Y:S01]  /*c450*/  SHF.R.S32.HI R10, RZ, 0x1f, R37.reuse ;  /* 0x0000001fff0a7819 */ /* 0x100fe20000011425 */
[----:B------:R-:W-:Y:S01]  /*c460*/  IMAD.MOV R38, RZ, RZ, -R37 ;  /* 0x000000ffff267224 */ /* 0x000fe200078e0a25 */
[--C-:B------:R-:W-:Y:S01]  /*c470*/  SHF.R.S32.HI R35, RZ, 0x1f, R33.reuse ;  /* 0x0000001fff237819 */ /* 0x100fe20000011421 */
[----:B------:R-:W-:Y:S02]  /*c480*/  IMAD.MOV R33, RZ, RZ, -R33 ;  /* 0x000000ffff217224 */ /* 0x000fe400078e0a21 */
[----:B------:R-:W-:Y:S01]  /*c490*/  IMAD R10, R10, UR4, RZ ;  /* 0x000000040a0a7c24 */ /* 0x000fe2000f8e02ff */
[----:B------:R-:W-:Y:S01]  /*c4a0*/  IADD3.X R35, R35, R11, R36, P2, !PT ;  /* 0x0000000b23237210 */ /* 0x000fe200017fe424 */
[----:B------:R-:W-:-:S02]  /*c4b0*/  IMAD.IADD R21, R21, 0x1, R45 ;  /* 0x0000000115157824 */ /* 0x000fc400078e022d */
[C-C-:B------:R-:W-:Y:S02]  /*c4c0*/  IMAD R33, R29.reuse, R33, R44.reuse ;  /* 0x000000211d217224 */ /* 0x140fe400078e022c */
        /* <DEDUP_REMOVED lines=8> */
[----:B------:R-:W-:Y:S01]  /*c550*/  IMAD.WIDE.U32 R34, R33, UR6, R34 ;  /* 0x0000000621227c25 */ /* 0x000fe2000f8e0022 */
[----:B------:R-:W-:-:S03]  /*c560*/  IADD3 R11, R11, R47, RZ ;  /* 0x0000002f0b0b7210 */ /* 0x000fc60007ffe0ff */
[----:B------:R-:W-:Y:S02]  /*c570*/  IMAD R20, R20, UR6, RZ ;  /* 0x0000000614147c24 */ /* 0x000fe4000f8e02ff */
[----:B------:R-:W-:Y:S02]  /*c580*/  IMAD R36, R21, UR8, RZ ;  /* 0x0000000815247c24 */ /* 0x000fe4000f8e02ff */
[----:B------:R-:W-:Y:S01]  /*c590*/  IMAD R21, R33, UR7, R20 ;  /* 0x0000000721157c24 */ /* 0x000fe2000f8e0214 */
[----:B------:R-:W-:Y:S01]  /*c5a0*/  ULDC.64 UR6, c[0x0][0xba8] ;  /* 0x0002ea0000067ab9 */ /* 0x000fe20000000a00 */
[----:B------:R-:W-:Y:S01]  /*c5b0*/  IMAD R33, R45, UR9, R36 ;  /* 0x000000092d217c24 */ /* 0x000fe2000f8e0224 */
[----:B------:R-:W-:Y:S01]  /*c5c0*/  SEL R20, R41, R40, P0 ;  /* 0x0000002829147207 */ /* 0x000fe20000000000 */
        /* <DEDUP_REMOVED lines=13> */
[----:B------:R-:W-:Y:S01]  /*c6a0*/  VIADD R52, R28, 0x8 ;  /* 0x000000081c347836 */ /* 0x000fe20000000000 */
[----:B------:R-:W-:Y:S01]  /*c6b0*/  LEA R54, P3, R36, UR8, 0x2 ;  /* 0x0000000824367c11 */ /* 0x000fe2000f8610ff */
[----:B------:R-:W-:Y:S01]  /*c6c0*/  UPRMT UR4, URZ, 0x654, UR4 ;  /* 0x000006543f047896 */ /* 0x000fe20008000004 */
[----:B------:R-:W0:Y:S01]  /*c6d0*/  SHFL.IDX PT, R35, R33, RZ, 0x1c1f ;  /* 0x001c1fff21237589 */ /* 0x000e2200000e0000 */
[----:B------:R-:W-:-:S02]  /*c6e0*/  ISETP.GE.OR P2, PT, R28, R53, P1 ;  /* 0x000000351c00720c */ /* 0x000fc40000f46670 */
[-C--:B------:R-:W-:Y:S01]  /*c6f0*/  ISETP.GE.OR P1, PT, R52, R53.reuse, P1 ;  /* 0x000000353400720c */ /* 0x080fe20000f26670 */
[----:B------:R-:W2:Y:S01]  /*c700*/  SHFL.IDX PT, R45, R33, 0x1, 0x1c1f ;  /* 0x003c1f00212d7f89 */ /* 0x000ea200000e0000 */
[----:B------:R-:W-:Y:S02]  /*c710*/  LEA.HI.X R55, R36, UR9, R11, 0x2, P3 ;  /* 0x0000000924377c11 */ /* 0x000fe400098f140b */
[----:B------:R-:W-:Y:S01]  /*c720*/  ISETP.GE.AND P3, PT, R28, R53, PT ;  /* 0x000000351c00720c */ /* 0x000fe20003f66270 */
[----:B------:R-:W-:Y:S01]  /*c730*/  SYNCS.ARRIVE.TRANS64.RED.A1T0 RZ, [UR4], RZ ;  /* 0x000000ffffff79a7 */ /* 0x000fe20008100404 */
[----:B------:R3:W4:Y:S01]  /*c740*/  SHFL.IDX PT, R46, R54, RZ, 0x1c1f ;  /* 0x001c1fff362e7589 */ /* 0x00072200000e0000 */
[----:B------:R-:W-:Y:S02]  /*c750*/  SEL R11, R39, R42, P0 ;  /* 0x0000002a270b7207 */ /* 0x000fe40000000000 */
[----:B------:R-:W-:Y:S01]  /*c760*/  SEL R21, R42, R39, P0 ;  /* 0x000000272a157207 */ /* 0x000fe20000000000 */
[----:B------:R3:W3:Y:S01]  /*c770*/  SHFL.IDX PT, R47, R55, RZ, 0x1c1f ;  /* 0x001c1fff372f7589 */ /* 0x0006e200000e0000 */
[----:B------:R-:W-:-:S02]  /*c780*/  SEL R36, R43, R48, P0 ;  /* 0x000000302b247207 */ /* 0x000fc40000000000 */
[----:B------:R-:W-:Y:S02]  /*c790*/  SEL R37, R32, R49, P0 ;  /* 0x0000003120257207 */ /* 0x000fe40000000000 */
[----:B------:R-:W-:Y:S01]  /*c7a0*/  SEL R39, R49, R32, P0 ;  /* 0x0000002031277207 */ /* 0x000fe20000000000 */
[----:B------:R-:W-:Y:S01]  /*c7b0*/  IMAD.SHL.U32 R49, R27, 0x2, RZ ;  /* 0x000000021b317824 */ /* 0x000fe200078e00ff */
[----:B-1----:R-:W-:Y:S02]  /*c7c0*/  SEL R40, R31, R50, P0 ;  /* 0x000000321f287207 */ /* 0x002fe40000000000 */
[----:B------:R-:W-:Y:S01]  /*c7d0*/  SEL R42, R50, R31, P0 ;  /* 0x0000001f322a7207 */ /* 0x000fe20000000000 */
[----:B0-----:R0:W-:Y:S01]  /*c7e0*/  @!P2 ST.E desc[UR50][R34.64], R4 ;  /* 0x000000042200a985 */ /* 0x0011e2000c101932 */
[----:B------:R-:W-:Y:S02]  /*c7f0*/  SEL R41, R30, R51, P0 ;  /* 0x000000331e297207 */ /* 0x000fe40000000000 */
[----:B------:R-:W-:Y:S01]  /*c800*/  SEL R43, R51, R30, P0 ;  /* 0x0000001e332b7207 */ /* 0x000fe20000000000 */
[----:B--2---:R0:W-:Y:S01]  /*c810*/  @!P1 ST.E desc[UR50][R44.64], R0 ;  /* 0x000000002c009985 */ /* 0x0041e2000c101932 */
[----:B------:R-:W-:Y:S05]  /*c820*/  @P3 BRA `(.L_x_1908) ;  /* 0x0000000000b83947 */ /* 0x000fea0003800000 */
[C---:B0-----:R-:W-:Y:S01]  /*c830*/  IADD3 R0, R49.reuse, 0x8, RZ ;  /* 0x0000000831007810 */ /* 0x041fe20007ffe0ff */
[----:B------:R-:W-:Y:S01]  /*c840*/  ULDC UR4, c[0x0][0xac8] ;  /* 0x0002b20000047ab9 */ /* 0x000fe20000000800 */
[C---:B------:R-:W-:Y:S01]  /*c850*/  VIADD R4, R49.reuse, 0x18 ;  /* 0x0000001831047836 */ /* 0x040fe20000000000 */
[C---:B------:R-:W-:Y:S01]  /*c860*/  ISETP.GE.AND P1, PT, R49.reuse, UR4, PT ;  /* 0x0000000431007c0c */ /* 0x040fe2000bf26270 */
[C---:B------:R-:W-:Y:S01]  /*c870*/  VIADD R27, R49.reuse, 0x20 ;  /* 0x00000020311b7836 */ /* 0x040fe20000000000 */
[----:B------:R-:W-:Y:S01]  /*c880*/  ISETP.GE.AND P2, PT, R0, UR4, PT ;  /* 0x0000000400007c0c */ /* 0x000fe2000bf46270 */
[C---:B------:R-:W-:Y:S01]  /*c890*/  VIADD R32, R49.reuse, 0x28 ;  /* 0x0000002831207836 */ /* 0x040fe20000000000 */
[C---:B------:R-:W-:Y:S01]  /*c8a0*/  IADD3 R33, R49.reuse, 0x30, RZ ;  /* 0x0000003031217810 */ /* 0x040fe20007ffe0ff */
[----:B------:R-:W-:Y:S01]  /*c8b0*/  VIADD R34, R49, 0x38 ;  /* 0x0000003831227836 */ /* 0x000fe20000000000 */
[----:B------:R-:W-:Y:S02]  /*c8c0*/  ISETP.GE.AND P3, PT, R27, UR4, PT ;  /* 0x000000041b007c0c */ /* 0x000fe4000bf66270 */
        /* <DEDUP_REMOVED lines=36> */
.L_x_1908:
[----:B------:R-:W-:Y:S05]  /*cb10*/  BSYNC B0 ;  /* 0x0000000000007941 */ /* 0x000fea0003800000 */
.L_x_1907:
        /* <DEDUP_REMOVED lines=56> */
[----:B------:R0:W-:Y:S04]  /*cea0*/  @!P3 ST.E.64 desc[UR50][R8.64], R14 ;  /* 0x0000000e0800b985 */ /* 0x0001e8000c101b32 */
[----:B------:R0:W-:Y:S01]  /*ceb0*/  @!P4 ST.E.64 desc[UR50][R2.64], R22 ;  /* 0x000000160200c985 */ /* 0x0001e2000c101b32 */
[----:B-1----:R-:W-:-:S04]  /*cec0*/  @!P5 IMAD.WIDE R4, R11, 0x4, R28 ;  /* 0x000000040b04d825 */ /* 0x002fc800078e021c */
[----:B------:R-:W-:Y:S01]  /*ced0*/  @!P6 IMAD.WIDE R10, R31, 0x4, R28 ;  /* 0x000000041f0ae825 */ /* 0x000fe200078e021c */
        /* <DEDUP_REMOVED lines=8> */
.L_x_1906:
        /* <DEDUP_REMOVED lines=8> */
[----:B-1----:R-:W-:-:S03]  /*cfe0*/  IMAD R3, R6, UR4, RZ ;  /* 0x0000000406037c24 */ /* 0x002fc6000f8e02ff */
[----:B------:R-:W-:-:S04]  /*cff0*/  IADD3 R0, R0, -0x80, RZ ;  /* 0xffffff8000007810 */ /* 0x000fc80007ffe0ff */
        /* <DEDUP_REMOVED lines=23> */
[----:B--2---:R-:W-:Y:S01]  /*d170*/  @P0 IMAD.HI.U32 R4, R0, R7, RZ ;  /* 0x0000000700040227 */ /* 0x004fe200078e00ff */
[----:B------:R-:W-:-:S04]  /*d180*/  IADD3 R7, RZ, -UR43, RZ ;  /* 0x8000002bff077c10 */ /* 0x000fc8000fffe0ff */
[----:B---3--:R-:W-:Y:S01]  /*d190*/  @P0 SHF.R.U32.HI R5, RZ, R9, R4 ;  /* 0x00000009ff050219 */ /* 0x008fe20000011604 */
[----:B-1----:R-:W-:-:S04]  /*d1a0*/  IMAD R9, R8, R7, UR7 ;  /* 0x0000000708097e24 */ /* 0x002fc8000f8e0207 */
        /* <DEDUP_REMOVED lines=21> */
.L_x_1865:
        /* <DEDUP_REMOVED lines=18> */
.L_x_1909:
[----:B------:R-:W-:Y:S01]  /*d420*/  ULDC UR41, c[0x0][0xc50] ;  /* 0x0003140000297ab9 */ /* 0x000fe20000000800 */
[----:B------:R-:W-:Y:S01]  /*d430*/  UMOV UR39, UR6 ;  /* 0x0000000600277c82 */ /* 0x000fe20008000000 */
[----:B------:R-:W-:-:S11]  /*d440*/  UISETP.NE.AND UP0, UPT, UR41, 0x1, UPT ;  /* 0x000000012900788c */ /* 0x000fd6000bf05270 */
[----:B------:R-:W-:Y:S01]  /*d450*/  @UP0 ULDC UR4, c[0x0][0xc54] ;  /* 0x0003150000040ab9 */ /* 0x000fe20000000800 */
[----:B------:R-:W-:Y:S01]  /*d460*/  @UP0 ULDC UR7, c[0x0][0xc58] ;  /* 0x0003160000070ab9 */ /* 0x000fe20000000800 */
[----:B------:R-:W-:-:S04]  /*d470*/  UIMAD.WIDE.U32 UR4, UR6, UR4, URZ ;  /* 0x00000004060472a5 */ /* 0x000fc8000f8e003f */
[----:B------:R-:W-:-:S12]  /*d480*/  @UP0 USHF.R.U32.HI UR39, URZ, UR7, UR5 ;  /* 0x000000073f270299 */ /* 0x000fd80008011605 */
.L_x_1910:
[----:B------:R-:W-:Y:S01]  /*d490*/  ISETP.GE.AND P0, PT, R25, RZ, PT ;  /* 0x000000ff1900720c */ /* 0x000fe20003f06270 */
[----:B------:R-:W-:Y:S01]  /*d4a0*/  UIADD3 UR4, -UR39, URZ, URZ ;  /* 0x0000003f27047290 */ /* 0x000fe2000fffe13f */
[----:B------:R-:W-:Y:S01]  /*d4b0*/  MOV R28, 0x1 ;  /* 0x00000001001c7802 */ /* 0x000fe20000000f00 */
[----:B------:R-:W-:Y:S02]  /*d4c0*/  IMAD.MOV.U32 R0, RZ, RZ, RZ ;  /* 0x000000ffff007224 */ /* 0x000fe400078e00ff */
[----:B------:R-:W-:Y:S01]  /*d4d0*/  UIMAD UR41, UR41, UR4, UR6 ;  /* 0x00000004292972a4 */ /* 0x000fe2000f8e0206 */
[----:B------:R-:W-:-:S07]  /*d4e0*/  IMAD.MOV.U32 R2, RZ, RZ, 0x1 ;  /* 0x00000001ff027424 */ /* 0x000fce00078e00ff */
[----:B------:R-:W-:Y:S05]  /*d4f0*/  @!P0 BRA `(.L_x_1911) ;  /* 0x0000004000488947 */ /* 0x000fea0003800000 */
[----:B------:R-:W0:Y:S01]  /*d500*/  LDC.64 R2, c[0x0][0xa28] ;  /* 0x00028a00ff027b82 */ /* 0x000e220000000a00 */
[----:B------:R-:W-:Y:S01]  /*d510*/  ULDC UR6, c[0x0][0x448] ;  /* 0x0001120000067ab9 */ /* 0x000fe20000000800 */
[----:B------:R-:W-:Y:S01]  /*d520*/  ULDC.64 UR4, c[0x0][0x418] ;  /* 0x0001060000047ab9 */ /* 0x000fe20000000a00 */
[----:B------:R-:W-:-:S05]  /*d530*/  IMAD.MOV.U32 R16, RZ, RZ, RZ ;  /* 0x000000ffff107224 */ /* 0x000fca00078e00ff */
[----:B------:R-:W1:Y:S01]  /*d540*/  S2UR UR46, SR_CTAID.X ;  /* 0x00000000002e79c3 */ /* 0x000e620000002500 */
[----:B------:R-:W-:Y:S02]  /*d550*/  UISETP.NE.AND UP1, UPT, UR6, 0x1, UPT ;  /* 0x000000010600788c */ /* 0x000fe4000bf25270 */
[----:B------:R-:W-:Y:S01]  /*d560*/  UISETP.NE.U32.AND UP0, UPT, UR4, URZ, UPT ;  /* 0x0000003f0400728c */ /* 0x000fe2000bf05070 */
[----:B------:R-:W-:Y:S02]  /*d570*/  UMOV UR6, 0xc0 ;  /* 0x000000c000067882 */ /* 0x000fe40000000000 */
[----:B------:R-:W-:Y:S01]  /*d580*/  ULDC UR4, c[0x0][0x424] ;  /* 0x0001090000047ab9 */ /* 0x000fe20000000800 */
[----:B------:R-:W-:Y:S01]  /*d590*/  UISETP.NE.AND.EX UP0, UPT, UR5, URZ, UPT, UP0 ;  /* 0x0000003f0500728c */ /* 0x000fe2000bf05300 */
[----:B------:R-:W-:Y:S01]  /*d5a0*/  ULDC UR7, c[0x0][0x2f0] ;  /* 0x0000bc0000077ab9 */ /* 0x000fe20000000800 */
[----:B------:R-:W-:Y:S02]  /*d5b0*/  ULDC UR8, c[0x0][0x288] ;  /* 0x0000a20000087ab9 */ /* 0x000fe40000000800 */
[----:B------:R-:W-:Y:S01]  /*d5c0*/  USEL UR36, UR4, 0x1, UP0 ;  /* 0x0000000104247887 */ /* 0x000fe20008000000 */
[----:B------:R-:W-:Y:S01]  /*d5d0*/  @UP1 ULDC UR5, c[0x0][0x44c] ;  /* 0x0001130000051ab9 */ /* 0x000fe20000000800 */
[----:B0-----:R-:W-:-:S04]  /*d5e0*/  ISETP.NE.U32.AND P0, PT, R2, RZ, PT ;  /* 0x000000ff0200720c */ /* 0x001fc80003f05070 */
[----:B------:R-:W-:Y:S01]  /*d5f0*/  ISETP.NE.AND.EX P0, PT, R3, RZ, PT, P0 ;  /* 0x000000ff0300720c */ /* 0x000fe20003f05300 */
[----:B-1----:R-:W-:Y:S02]  /*d600*/  UIMAD UR6, UR46, UR6, 0xbf ;  /* 0x000000bf2e0674a4 */ /* 0x002fe4000f8e0206 */
[----:B------:R-:W-:Y:S02]  /*d610*/  UIMAD UR36, UR36, UR7, URZ ;  /* 0x00000007242472a4 */ /* 0x000fe4000f8e023f */
[----:B------:R-:W-:Y:S01]  /*d620*/  UIMAD.WIDE.U32 UR4, UR6, UR5, URZ ;  /* 0x00000005060472a5 */ /* 0x000fe2000f8e003f */
[----:B------:R-:W-:-:S03]  /*d630*/  @UP1 ULDC UR7, c[0x0][0x450] ;  /* 0x0001140000071ab9 */ /* 0x000fc60000000800 */
[----:B------:R-:W-:-:S04]  /*d640*/  @UP1 USHF.R.U32.HI UR6, URZ, UR7, UR5 ;  /* 0x000000073f061299 */ /* 0x000fc80008011605 */
[----:B------:R-:W0:Y:S01]  /*d650*/  @P0 LDC.64 R2, c[0x0][0xa28] ;  /* 0x00028a00ff020b82 */ /* 0x000e220000000a00 */
[----:B------:R-:W-:Y:S02]  /*d660*/  UIADD3 UR5, UR36, 0xa0, -UR8 ;  /* 0x000000a024057890 */ /* 0x000fe4000fffe808 */
[----:B------:R-:W-:Y:S02]  /*d670*/  UIADD3 UR4, UR36, 0x9f, URZ ;  /* 0x0000009f24047890 */ /* 0x000fe4000fffe03f */
[----:B------:R-:W-:Y:S02]  /*d680*/  UIADD3 UR6, UR5, UR6, URZ ;  /* 0x0000000605067290 */ /* 0x000fe4000fffe03f */
[----:B------:R-:W-:Y:S02]  /*d690*/  UIMAD.WIDE UR4, UR4, 0x66666667, URZ ;  /* 0x66666667040478a5 */ /* 0x000fe4000f8e023f */
[----:B------:R-:W-:Y:S02]  /*d6a0*/  UIMAD.WIDE UR6, UR6, 0x66666667, URZ ;  /* 0x66666667060678a5 */ /* 0x000fe4000f8e023f */
[----:B------:R-:W-:-:S02]  /*d6b0*/  USHF.R.U32.HI UR40, URZ, 0x1f, UR5 ;  /* 0x0000001f3f287899 */ /* 0x000fc40008011605 */
[----:B------:R-:W-:Y:S02]  /*d6c0*/  USHF.R.U32.HI UR42, URZ, 0x1f, UR7 ;  /* 0x0000001f3f2a7899 */ /* 0x000fe40008011607 */
[----:B------:R-:W-:Y:S02]  /*d6d0*/  ULEA.HI.SX32 UR40, UR5, UR40, 0x1a ;  /* 0x0000002805287291 */ /* 0x000fe4000f8fd23f */
[----:B------:R-:W-:-:S04]  /*d6e0*/  ULEA.HI.SX32 UR42, UR7, UR42, 0x1a ;  /* 0x0000002a072a7291 */ /* 0x000fc8000f8fd23f */
[----:B------:R-:W-:Y:S02]  /*d6f0*/  UISETP.LT.AND UP0, UPT, UR40, UR42, UPT ;  /* 0x0000002a2800728c */ /* 0x000fe4000bf01270 */
[----:B------:R-:W-:Y:S01]  /*d700*/  UP2UR UR47, UPR, URZ, 0x2 ;  /* 0x000000023f2f7883 */ /* 0x000fe20008000000 */
[----:B0-----:R-:W-:Y:S01]  /*d710*/  @P0 IMAD.WIDE R2, R25, 0x4, R2 ;  /* 0x0000000419020825 */ /* 0x001fe200078e0202 */
[----:B------:R-:W-:-:S04]  /*d720*/  USEL UR11, UR40, UR42, UP0 ;  /* 0x0000002a280b7287 */ /* 0x000fc80008000000 */
[----:B------:R-:W-:Y:S01]  /*d730*/  UISETP.GE.AND UP1, UPT, UR11, 0x1, UPT ;  /* 0x000000010b00788c */ /* 0x000fe2000bf26270 */
[----:B------:R0:W5:Y:S01]  /*d740*/  @P0 LDG.E R16, desc[UR50][R2.64] ;  /* 0x0000003202100981 */ /* 0x000162000c1e1900 */
[----:B------:R-:W-:Y:S02]  /*d750*/  USHF.R.U32.HI UR9, URZ, 0x10, UR41 ;  /* 0x000000103f097899 */ /* 0x000fe40008011629 */
[----:B------:R-:W-:Y:S02]  /*d760*/  ULOP3.LUT UR41, UR41, 0xffff, URZ, 0xc0, !UPT ;  /* 0x0000ffff29297892 */ /* 0x000fe4000f8ec03f */
[----:B------:R-:W-:Y:S01]  /*d770*/  PLOP3.LUT P0, PT, PT, PT, UP1, 0x80, 0x0 ;  /* 0x000000000000781c */ /* 0x000fe20003f0f018 */
[----:B------:R-:W-:Y:S01]  /*d780*/  UISETP.NE.AND UP0, UPT, UR9, URZ, UPT ;  /* 0x0000003f0900728c */ /* 0x000fe2000bf05270 */
[----:B------:R-:W-:-:S10]  /*d790*/  UMOV UR38, URZ ;  /* 0x0000003f00267c82 */ /* 0x000fd40008000000 */
[----:B------:R-:W-:Y:S01]  /*d7a0*/  @!UP0 ULDC UR9, c[0x0][0x9f0] ;  /* 0x00027c0000098ab9 */ /* 0x000fe20000000800 */
[----:B0-----:R-:W-:Y:S05]  /*d7b0*/  @!P0 BRA `(.L_x_1912) ;  /* 0x0000000000788947 */ /* 0x001fea0003800000 */
[----:B------:R-:W-:Y:S01]  /*d7c0*/  IABS R0, UR9 ;  /* 0x0000000900007c13 */ /* 0x000fe20008000000 */
[----:B------:R-:W-:Y:S02]  /*d7d0*/  UIADD3 UR6, UR9, -0x1, UR11 ;  /* 0xffffffff09067890 */ /* 0x000fe4000fffe00b */
[----:B------:R-:W-:Y:S01]  /*d7e0*/  IABS R4, UR9 ;  /* 0x0000000900047c13 */ /* 0x000fe20008000000 */
[----:B------:R-:W-:Y:S01]  /*d7f0*/  UMOV UR4, URZ ;  /* 0x0000003f00047c82 */ /* 0x000fe20008000000 */
        /* <DEDUP_REMOVED lines=26> */
.L_x_1912:
[----:B------:R-:W-:Y:S02]  /*d9a0*/  UIMAD UR48, UR41, UR38, URZ ;  /* 0x00000026293072a4 */ /* 0x000fe4000f8e023f */
[----:B------:R-:W-:Y:S02]  /*d9b0*/  IMAD.U32 R3, RZ, RZ, UR38 ;  /* 0x00000026ff037e24 */ /* 0x000fe4000f8e00ff */
        /* <DEDUP_REMOVED lines=32> */
.L_x_1913:
[----:B------:R-:W-:-:S06]  /*dbc0*/  UIADD3 UR4, UR43, 0x5200, URZ ;  /* 0x000052002b047890 */ /* 0x000fcc000fffe03f */
[----:B------:R-:W-:-:S05]  /*dbd0*/  IMAD.U32 R18, RZ, RZ, UR4 ;  /* 0x00000004ff127e24 */ /* 0x000fca000f8e00ff */
[----:B------:R-:W-:-:S13]  /*dbe0*/  LOP3.LUT P0, RZ, R18, 0x1bf, RZ, 0xc0, !PT ;  /* 0x000001bf12ff7812 */ /* 0x000fda000780c0ff */
        /* <DEDUP_REMOVED lines=17> */
.L_x_1914:
        /* <DEDUP_REMOVED lines=19> */
[----:B0----5:R-:W-:Y:S05]  /*de30*/  CALL.ABS.NOINC R2 ;  /* 0x0000000002007343 */ /* 0x021fea0003c00000 */
.L_x_1915:
        /* <DEDUP_REMOVED lines=18> */
.L_x_1916:
        /* <DEDUP_REMOVED lines=13> */
.L_x_1969:
        /* <DEDUP_REMOVED lines=10> */
[C---:B------:R-:W-:Y:S02]  /*e0d0*/  ISETP.GE.AND P1, PT, R9.reuse, UR36, PT ;  /* 0x0000002409007c0c */ /* 0x040fe4000bf26270 */
[----:B------:R-:W-:Y:S01]  /*e0e0*/  IADD3 R9, R9, R16, RZ ;  /* 0x0000001009097210 */ /* 0x000fe20007ffe0ff */
[----:B0-----:R-:W0:Y:S01]  /*e0f0*/  @P3 LDC R2, c[0x0][0x434] ;  /* 0x00010d00ff023b82 */ /* 0x001e220000000800 */
[----:B------:R-:W-:-:S07]  /*e100*/  ISETP.GE.AND P0, PT, R15, UR36, PT ;  /* 0x000000240f007c0c */ /* 0x000fce000bf06270 */
[----:B------:R-:W2:Y:S01]  /*e110*/  @P3 LDC R3, c[0x0][0x438] ;  /* 0x00010e00ff033b82 */ /* 0x000ea20000000800 */
[----:B------:R-:W-:Y:S01]  /*e120*/  IMAD.MOV.U32 R11, RZ, RZ, R9 ;  /* 0x000000ffff0b7224 */ /* 0x000fe200078e0009 */
[----:B------:R-:W-:-:S06]  /*e130*/  ISETP.GT.U32.OR P0, PT, R19, 0x9f, P0 ;  /* 0x0000009f1300780c */ /* 0x000fcc0000704470 */
[----:B------:R-:W3:Y:S01]  /*e140*/  @P3 LDC R7, c[0x0][0x434] ;  /* 0x00010d00ff073b82 */ /* 0x000ee20000000800 */
[----:B------:R-:W-:-:S07]  /*e150*/  IADD3 R14, R15, R16, RZ ;  /* 0x000000100f0e7210 */ /* 0x000fce0007ffe0ff */
[----:B------:R-:W4:Y:S01]  /*e160*/  @P3 LDC R6, c[0x0][0x438] ;  /* 0x00010e00ff063b82 */ /* 0x000f220000000800 */
[----:B0-----:R-:W-:Y:S01]  /*e170*/  @P3 IMAD.HI.U32 R2, R9, R2, RZ ;  /* 0x0000000209023227 */ /* 0x001fe200078e00ff */
[----:B------:R-:W-:Y:S01]  /*e180*/  ULOP3.LUT UR4, UR45, 0x2, URZ, 0xfc, !UPT ;  /* 0x000000022d047892 */ /* 0x000fe2000f8efc3f */
[----:B------:R-:W-:Y:S01]  /*e190*/  @P3 LOP3.LUT R0, R0, 0x8, RZ, 0xfc, !PT ;  /* 0x0000000800003812 */ /* 0x000fe200078efcff */
[----:B------:R-:W-:Y:S01]  /*e1a0*/  STL [R1+0x4], R19 ;  /* 0x0000041301007387 */ /* 0x000fe20000100800 */
[----:B------:R-:W-:-:S03]  /*e1b0*/  IMAD.MOV.U32 R15, RZ, RZ, R14 ;  /* 0x000000ffff0f7224 */ /* 0x000fc600078e000e */
        /* <DEDUP_REMOVED lines=27> */
[----:B------:R-:W-:Y:S02]  /*e370*/  LOP3.LUT R3, R2, 0x180, RZ, 0xc0, !PT ;  /* 0x0000018002037812 */ /* 0x000fe400078ec0ff */
[----:B0-----:R-:W-:Y:S02]  /*e380*/  MOV R4, RZ ;  /* 0x000000ff00047202 */ /* 0x001fe40000000f00 */
[----:B------:R-:W-:Y:S01]  /*e390*/  LOP3.LUT R3, R3, 0x30, R12, 0xf8, !PT ;  /* 0x0000003003037812 */ /* 0x000fe200078ef80c */
[----:B------:R-:W-:-:S03]  /*e3a0*/  IMAD.SHL.U32 R12, R17, 0x8, RZ ;  /* 0x00000008110c7824 */ /* 0x000fc600078e00ff */
[----:B------:R0:W5:Y:S02]  /*e3b0*/  @!P0 LDG.E R4, desc[UR50][R6.64] ;  /* 0x0000003206048981 */ /* 0x000164000c1e1900 */
[----:B------:R-:W-:Y:S02]  /*e3c0*/  LOP3.LUT R3, R3, 0x30, R12, 0x78, !PT ;  /* 0x0000003003037812 */ /* 0x000fe400078e780c */
[----:B------:R-:W-:Y:S02]  /*e3d0*/  ISETP.GT.U32.AND P0, PT, R19, 0x9f, PT ;  /* 0x0000009f1300780c */ /* 0x000fe40003f04070 */
[----:B0-----:R-:W-:Y:S02]  /*e3e0*/  LOP3.LUT R6, R3, 0x640, R2, 0xf8, !PT ;  /* 0x0000064003067812 */ /* 0x001fe400078ef802 */
[----:B------:R-:W-:Y:S02]  /*e3f0*/  LOP3.LUT R2, R10, 0x80, RZ, 0xc0, !PT ;  /* 0x000000800a027812 */ /* 0x000fe400078ec0ff */
[----:B------:R-:W-:Y:S01]  /*e400*/  SHF.L.U32 R3, R18, 0x4, RZ ;  /* 0x0000000412037819 */ /* 0x000fe200000006ff */
[----:B------:R-:W-:Y:S01]  /*e410*/  IMAD.SHL.U32 R7, R17, 0x4, RZ ;  /* 0x0000000411077824 */ /* 0x000fe200078e00ff */
[----:B------:R-:W-:Y:S01]  /*e420*/  LOP3.LUT R2, R2, 0x10, R17, 0xf8, !PT ;  /* 0x0000001002027812 */ /* 0x000fe200078ef811 */
[----:B------:R0:W-:Y:S01]  /*e430*/  STL [R1+0x18], R6 ;  /* 0x0000180601007387 */ /* 0x0001e20000100800 */
[----:B------:R-:W-:-:S02]  /*e440*/  LOP3.LUT R3, R3, 0x600, RZ, 0xc0, !PT ;  /* 0x0000060003037812 */ /* 0x000fc400078ec0ff */
[----:B------:R-:W-:Y:S02]  /*e450*/  LOP3.LUT R0, R0, 0xfffffffd, RZ, 0xc0, !PT ;  /* 0xfffffffd00007812 */ /* 0x000fe400078ec0ff */
[----:B------:R-:W-:Y:S02]  /*e460*/  LOP3.LUT R2, R2, 0x10, R7, 0x78, !PT ;  /* 0x0000001002027812 */ /* 0x000fe400078e7807 */
[--C-:B------:R-:W-:Y:S01]  /*e470*/  LOP3.LUT R7, R3, 0x60, R10.reuse, 0xf8, !PT ;  /* 0x0000006003077812 */ /* 0x100fe200078ef80a */
[----:B0-----:R-:W-:Y:S01]  /*e480*/  IMAD.U32 R6, RZ, RZ, UR4 ;  /* 0x00000004ff067e24 */ /* 0x001fe2000f8e00ff */
[----:B------:R-:W-:Y:S02]  /*e490*/  @P0 LOP3.LUT R0, R0, 0x2, RZ, 0xfc, !PT ;  /* 0x0000000200000812 */ /* 0x000fe400078efcff */
        /* <DEDUP_REMOVED lines=10> */
[----:B------:R-:W-:Y:S01]  /*e540*/  IMAD R5, R21, R11, R14 ;  /* 0x0000000b15057224 */ /* 0x000fe200078e020e */
[----:B------:R-:W-:Y:S01]  /*e550*/  MOV R11, UR49 ;  /* 0x00000031000b7c02 */ /* 0x000fe20008000f00 */
[----:B0-----:R-:W-:Y:S01]  /*e560*/  IMAD.SHL.U32 R2, R17, 0x10, RZ ;  /* 0x0000001011027824 */ /* 0x001fe200078e00ff */
[----:B------:R-:W-:Y:S01]  /*e570*/  SHF.R.U32.HI R17, RZ, 0x3, R17 ;  /* 0x00000003ff117819 */ /* 0x000fe20000011611 */
[----:B------:R-:W-:Y:S01]  /*e580*/  IMAD R9, R21, R20, R9 ;  /* 0x0000001415097224 */ /* 0x000fe200078e0209 */
[----:B------:R-:W-:Y:S01]  /*e590*/  @P0 LOP3.LUT R0, R0, 0x4, RZ, 0xfc, !PT ;  /* 0x0000000400000812 */ /* 0x000fe200078efcff */
[----:B------:R-:W-:Y:S01]  /*e5a0*/  VIADD R11, R11, 0xffffffff ;  /* 0xffffffff0b0b7836 */ /* 0x000fe20000000000 */
[----:B------:R-:W-:Y:S01]  /*e5b0*/  LOP3.LUT R28, R10, 0x60, RZ, 0xc0, !PT ;  /* 0x000000600a1c7812 */ /* 0x000fe200078ec0ff */
[----:B-1----:R-:W-:Y:S06]  /*e5c0*/  @!P0 BRA `(.L_x_1918) ;  /* 0x0000000000048947 */ /* 0x002fec0003800000 */
[----:B------:R-:W-:Y:S01]  /*e5d0*/  BPT.TRAP 0x1 ;  /* 0x000000040000795c */ /* 0x000fe20000300000 */
.L_x_1918:
        /* <DEDUP_REMOVED lines=13> */
.L_x_1970:
        /* <DEDUP_REMOVED lines=10> */
[----:B------:R-:W-:Y:S01]  /*e750*/  IMAD R10, R21, UR4, RZ ;  /* 0x00000004150a7c24 */ /* 0x000fe2000f8e02ff */
        /* <DEDUP_REMOVED lines=12> */
[----:B------:R-:W-:-:S04]  /*e820*/  IMAD R10, R4, UR7, R10 ;  /* 0x00000007040a7c24 */ /* 0x000fc8000f8e020a */
[----:B------:R-:W-:Y:S01]  /*e830*/  IMAD.IADD R3, R3, 0x1, R10 ;  /* 0x0000000103037824 */ /* 0x000fe200078e020a */
[----:B------:R-:W-:-:S05]  /*e840*/  MOV R10, UR4 ;  /* 0x00000004000a7c02 */ /* 0x000fca0008000f00 */
        /* <DEDUP_REMOVED lines=52> */
[----:B0-----:R-:W-:-:S04]  /*eb90*/  IADD3 R2, P1, R11, R2, RZ ;  /* 0x000000020b027210 */ /* 0x001fc80007f3e0ff */
[----:B------:R-:W-:Y:S02]  /*eba0*/  IADD3.X R3, RZ, R7, RZ, P1, !PT ;  /* 0x00000007ff037210 */ /* 0x000fe40000ffe4ff */
[----:B------:R-:W-:-:S03]  /*ebb0*/  ISETP.GE.AND P1, PT, R6, 0x61, PT ;  /* 0x000000610600780c */ /* 0x000fc60003f26270 */
[----:B------:R0:W-:Y:S01]  /*ebc0*/  LDGSTS.E.BYPASS.LTC128B.128 [R27+0x6a00], desc[UR50][R2.64], !P0 ;  /* 0x06a00000021b7fae */ /* 0x0001e2000c101d72 */
[----:B------:R-:W-:-:S03]  /*ebd0*/  ISETP.GE.AND P0, PT, R6, 0x41, PT ;  /* 0x000000410600780c */ /* 0x000fc60003f06270 */
[----:B0-----:R0:W1:Y:S10]  /*ebe0*/  SHFL.IDX PT, R2, R18, RZ, 0x1c1f ;  /* 0x001c1fff12027589 */ /* 0x00107400000e0000 */
.L_x_1982:
        /* <DEDUP_REMOVED lines=19> */
.L_x_1921:
[----:B------:R-:W-:Y:S01]  /*ed20*/  SYNCS.ARRIVE.TRANS64.A1T0 RZ, [UR43+0x12470], RZ ;  /* 0x012470ffffff79a7 */ /* 0x000fe2000810002b */
[----:B------:R-:W-:Y:S05]  /*ed30*/  @!P6 BRA `(.L_x_1922) ;  /* 0x000000000004e947 */ /* 0x000fea0003800000 */
[----:B------:R-:W-:Y:S01]  /*ed40*/  BPT.TRAP 0x1 ;  /* 0x000000040000795c */ /* 0x000fe20000300000 */
.L_x_1922:
[----:B------:R-:W1:Y:S02]  /*ed50*/  SYNCS.PHASECHK.TRANS64.TRYWAIT P2, [UR43+0x12440], R26 ;  /* 0x0124401aff0075a7 */ /* 0x000e64000804016b */
[----:B-1----:R-:W-:Y:S05]  /*ed60*/  @!P2 BRA `(.L_x_1923) ;  /* 0x0000003400aca947 */ /* 0x002fea0003800000 */
.L_x_1983:
        /* <DEDUP_REMOVED lines=14> */
[----:B------:R-:W-:Y:S01]  /*ee50*/  IMAD.U32 R9, RZ, RZ, UR4 ;  /* 0x00000004ff097e24 */ /* 0x000fe2000f8e00ff */
[----:B------:R-:W-:Y:S01]  /*ee60*/  IADD3 R3, R3, R20, RZ ;  /* 0x0000001403037210 */ /* 0x000fe20007ffe0ff */
[----:B------:R-:W-:Y:S02]  /*ee70*/  IMAD R10, R21, UR8, RZ ;  /* 0x00000008150a7c24 */ /* 0x000fe4000f8e02ff */
[----:B------:R-:W-:Y:S02]  /*ee80*/  IMAD R22, R22, UR10, RZ ;  /* 0x0000000a16167c24 */ /* 0x000fe4000f8e02ff */
[----:B------:R-:W-:-:S04]  /*ee90*/  IMAD.WIDE.U32 R2, R9, UR39, R2 ;  /* 0x0000002709027c25 */ /* 0x000fc8000f8e0002 */
[----:B------:R-:W-:Y:S02]  /*eea0*/  IMAD R10, R5, UR9, R10 ;  /* 0x00000009050a7c24 */ /* 0x000fe4000f8e020a */
[----:B------:R-:W-:Y:S01]  /*eeb0*/  IMAD R22, R4, UR11, R22 ;  /* 0x0000000b04167c24 */ /* 0x000fe2000f8e0216 */
[----:B0-----:R-:W-:-:S04]  /*eec0*/  SHF.L.U32 R18, R18, 0x4, RZ ;  /* 0x0000000412127819 */ /* 0x001fc800000006ff */
        /* <DEDUP_REMOVED lines=42> */
[----:B------:R-:W-:Y:S02]  /*f170*/  @P1 IMAD.X R5, RZ, RZ, R7, P0 ;  /* 0x000000ffff051224 */ /* 0x000fe400000e0607 */
[----:B-1----:R-:W-:-:S03]  /*f180*/  @P1 IMAD.MOV.U32 R2, RZ, RZ, R14 ;  /* 0x000000ffff021224 */ /* 0x002fc600078e000e */
[----:B------:R-:W-:Y:S01]  /*f190*/  @P1 MOV R3, R5 ;  /* 0x0000000500031202 */ /* 0x000fe20000000f00 */
[----:B------:R0:W1:Y:S04]  /*f1a0*/  SHFL.IDX PT, R14, R4, RZ, 0x1c1f ;  /* 0x001c1fff040e7589 */ /* 0x00006800000e0000 */
[----:B------:R0:W-:Y:S02]  /*f1b0*/  @P1 LDGSTS.E.BYPASS.LTC128B.128 [R27+0xea00], desc[UR50][R2.64], !P5 ;  /* 0x0ea00000021b1fae */ /* 0x0001e4000e901d72 */
.L_x_1995:
        /* <DEDUP_REMOVED lines=9> */
.L_x_1926:
[----:B------:R-:W-:Y:S05]  /*f250*/  BSYNC B0 ;  /* 0x0000000000007941 */ /* 0x000fea0003800000 */
.L_x_1925:
        /* <DEDUP_REMOVED lines=9> */
.L_x_1927:
        /* <DEDUP_REMOVED lines=18> */
[----:B------:R-:W-:Y:S01]  /*f410*/  IMAD.U32 R4, RZ, RZ, UR6 ;  /* 0x00000006ff047e24 */ /* 0x000fe2000f8e00ff */
[----:B------:R-:W-:Y:S01]  /*f420*/  MOV R6, UR8 ;  /* 0x0000000800067c02 */ /* 0x000fe20008000f00 */
        /* <DEDUP_REMOVED lines=9> */
[----:B01----:R-:W-:Y:S05]  /*f4c0*/  CALL.ABS.NOINC R2 ;  /* 0x0000000002007343 */ /* 0x003fea0003c00000 */
.L_x_1928:
[----:B------:R-:W-:Y:S01]  /*f4d0*/  UISETP.NE.AND UP0, UPT, UR47, URZ, UPT ;  /* 0x0000003f2f00728c */ /* 0x000fe2000bf05270 */
[----:B------:R-:W-:Y:S01]  /*f4e0*/  IMAD.U32 R0, RZ, RZ, UR46 ;  /* 0x0000002eff007e24 */ /* 0x000fe2000f8e00ff */
[----:B------:R-:W0:Y:S01]  /*f4f0*/  LDC R6, c[0x0][0x448] ;  /* 0x00011200ff067b82 */ /* 0x000e220000000800 */
[----:B------:R-:W-:Y:S01]  /*f500*/  MOV R5, UR37 ;  /* 0x0000002500057c02 */ /* 0x000fe20008000f00 */
[----:B------:R-:W-:Y:S01]  /*f510*/  IMAD.U32 R4, RZ, RZ, UR36 ;  /* 0x00000024ff047e24 */ /* 0x000fe2000f8e00ff */
[----:B------:R-:W-:Y:S01]  /*f520*/  ULDC.64 UR6, c[0x0][0x2c8] ;  /* 0x0000b20000067ab9 */ /* 0x000fe20000000a00 */
[----:B------:R-:W-:Y:S01]  /*f530*/  PLOP3.LUT P0, PT, PT, PT, UP0, 0x80, 0x0 ;  /* 0x000000000000781c */ /* 0x000fe20003f0f008 */
[----:B------:R-:W-:Y:S01]  /*f540*/  IMAD R23, R0, 0xc0, R23 ;  /* 0x000000c000177824 */ /* 0x000fe200078e0217 */
[----:B------:R-:W-:Y:S01]  /*f550*/  PLOP3.LUT P1, PT, PT, PT, UP0, 0x80, 0x0 ;  /* 0x000000000000781c */ /* 0x000fe20003f2f008 */
[----:B------:R-:W-:Y:S02]  /*f560*/  IMAD.U32 R3, RZ, RZ, UR44 ;  /* 0x0000002cff037e24 */ /* 0x000fe4000f8e00ff */
[----:B------:R-:W-:Y:S01]  /*f570*/  @UP0 ULDC UR4, c[0x0][0x44c] ;  /* 0x0001130000040ab9 */ /* 0x000fe20000000800 */
[----:B------:R-:W-:Y:S01]  /*f580*/  IMAD.MOV.U32 R5, RZ, RZ, R23 ;  /* 0x000000ffff057224 */ /* 0x000fe200078e0017 */
[----:B------:R-:W-:Y:S01]  /*f590*/  @UP0 ULDC UR8, c[0x0][0x44c] ;  /* 0x0001130000080ab9 */ /* 0x000fe20000000800 */
[----:B------:R-:W-:-:S05]  /*f5a0*/  IMAD.MOV.U32 R2, RZ, RZ, R4 ;  /* 0x000000ffff027224 */ /* 0x000fca00078e0004 */
[----:B------:R-:W-:Y:S01]  /*f5b0*/  @P0 IMAD.HI.U32 R0, R23, UR4, RZ ;  /* 0x0000000417000c27 */ /* 0x000fe2000f8e00ff */
[----:B------:R-:W-:Y:S01]  /*f5c0*/  @UP0 ULDC UR4, c[0x0][0x450] ;  /* 0x0001140000040ab9 */ /* 0x000fe20000000800 */
[----:B------:R-:W-:-:S03]  /*f5d0*/  PLOP3.LUT P0, PT, PT, PT, UP0, 0x80, 0x0 ;  /* 0x000000000000781c */ /* 0x000fc60003f0f008 */
[----:B------:R-:W-:Y:S01]  /*f5e0*/  @P1 SHF.R.U32.HI R5, RZ, UR4, R0 ;  /* 0x00000004ff051c19 */ /* 0x000fe20008011600 */
[----:B------:R-:W-:Y:S01]  /*f5f0*/  ULDC.64 UR4, c[0x0][0x2e0] ;  /* 0x0000b80000047ab9 */ /* 0x000fe20000000a00 */
[----:B------:R-:W-:Y:S01]  /*f600*/  PLOP3.LUT P1, PT, PT, PT, UP0, 0x80, 0x0 ;  /* 0x000000000000781c */ /* 0x000fe20003f2f008 */
[----:B------:R-:W-:Y:S02]  /*f610*/  IMAD R0, R17, UR4, RZ ;  /* 0x0000000411007c24 */ /* 0x000fe4000f8e02ff */
[--C-:B------:R-:W-:Y:S02]  /*f620*/  IMAD.MOV R9, RZ, RZ, -R5.reuse ;  /* 0x000000ffff097224 */ /* 0x100fe400078e0a05 */
[C---:B------:R-:W-:Y:S01]  /*f630*/  IMAD R7, R25.reuse, UR5, R0 ;  /* 0x0000000519077c24 */ /* 0x040fe2000f8e0200 */
[----:B------:R-:W-:Y:S01]  /*f640*/  SHF.R.S32.HI R0, RZ, 0x1f, R5 ;  /* 0x0000001fff007819 */ /* 0x000fe20000011405 */
[----:B------:R-:W-:Y:S01]  /*f650*/  IMAD.WIDE.U32 R2, R25, UR4, R2 ;  /* 0x0000000419027c25 */ /* 0x000fe2000f8e0002 */
[----:B------:R-:W-:-:S03]  /*f660*/  ULDC.64 UR4, c[0x0][0x2d0] ;  /* 0x0000b40000047ab9 */ /* 0x000fc60000000a00 */
[----:B------:R-:W-:Y:S02]  /*f670*/  IMAD R0, R0, UR4, RZ ;  /* 0x0000000400007c24 */ /* 0x000fe4000f8e02ff */
[----:B0-----:R-:W-:Y:S02]  /*f680*/  IMAD R9, R6, R9, R23 ;  /* 0x0000000906097224 */ /* 0x001fe400078e0217 */
[----:B------:R-:W-:Y:S02]  /*f690*/  IMAD.IADD R3, R3, 0x1, R7 ;  /* 0x0000000103037824 */ /* 0x000fe400078e0207 */
[C---:B------:R-:W-:Y:S01]  /*f6a0*/  IMAD R7, R5.reuse, UR5, R0 ;  /* 0x0000000505077c24 */ /* 0x040fe2000f8e0200 */
[----:B------:R-:W-:Y:S01]  /*f6b0*/  SHF.R.S32.HI R0, RZ, 0x1f, R9 ;  /* 0x0000001fff007819 */ /* 0x000fe20000011409 */
[----:B------:R-:W-:-:S04]  /*f6c0*/  IMAD.WIDE.U32 R4, R5, UR4, R2 ;  /* 0x0000000405047c25 */ /* 0x000fc8000f8e0002 */
[----:B------:R-:W-:Y:S01]  /*f6d0*/  IMAD R0, R0, UR6, RZ ;  /* 0x0000000600007c24 */ /* 0x000fe2000f8e02ff */
[----:B------:R-:W-:Y:S01]  /*f6e0*/  IADD3 R5, R5, R7, RZ ;  /* 0x0000000705057210 */ /* 0x000fe20007ffe0ff */
[----:B------:R-:W-:Y:S02]  /*f6f0*/  VIADD R23, R23, 0x80 ;  /* 0x0000008017177836 */ /* 0x000fe40000000000 */
[----:B------:R-:W-:Y:S02]  /*f700*/  IMAD R7, R9, UR7, R0 ;  /* 0x0000000709077c24 */ /* 0x000fe4000f8e0200 */
[----:B------:R-:W-:Y:S01]  /*f710*/  @P0 IMAD.HI.U32 R0, R23, UR8, RZ ;  /* 0x0000000817000c27 */ /* 0x000fe2000f8e00ff */
[----:B------:R-:W-:-:S03]  /*f720*/  @UP0 ULDC UR8, c[0x0][0x450] ;  /* 0x0001140000080ab9 */ /* 0x000fc60000000800 */
[----:B------:R-:W-:-:S04]  /*f730*/  IMAD.WIDE.U32 R4, R9, UR6, R4 ;  /* 0x0000000609047c25 */ /* 0x000fc8000f8e0004 */
[----:B------:R-:W-:Y:S01]  /*f740*/  IMAD.MOV.U32 R9, RZ, RZ, R23 ;  /* 0x000000ffff097224 */ /* 0x000fe200078e0017 */
[----:B------:R-:W-:Y:S01]  /*f750*/  @P1 SHF.R.U32.HI R9, RZ, UR8, R0 ;  /* 0x00000008ff091c19 */ /* 0x000fe20008011600 */
[----:B------:R-:W-:Y:S02]  /*f760*/  ULDC.64 UR8, c[0x0][0x280] ;  /* 0x0000a00000087ab9 */ /* 0x000fe40000000a00 */
[----:B------:R-:W-:Y:S02]  /*f770*/  IADD3 R0, P0, R4, UR8, RZ ;  /* 0x0000000804007c10 */ /* 0x000fe4000ff1e0ff */
[----:B------:R-:W-:Y:S02]  /*f780*/  IMAD.WIDE.U32 R2, R9, UR4, R2 ;  /* 0x0000000409027c25 */ /* 0x000fe4000f8e0002 */
[----:B------:R-:W-:Y:S02]  /*f790*/  IADD3.X R4, R5, UR9, R7, P0, !PT ;  /* 0x0000000905047c10 */ /* 0x000fe400087fe407 */
[--C-:B------:R-:W-:Y:S01]  /*f7a0*/  SHF.R.S32.HI R5, RZ, 0x1f, R9.reuse ;  /* 0x0000001fff057819 */ /* 0x100fe20000011409 */
[----:B------:R-:W-:-:S04]  /*f7b0*/  IMAD.MOV R7, RZ, RZ, -R9 ;  /* 0x000000ffff077224 */ /* 0x000fc800078e0a09 */
[----:B------:R-:W-:Y:S01]  /*f7c0*/  IMAD R8, R5, UR4, RZ ;  /* 0x0000000405087c24 */ /* 0x000fe2000f8e02ff */
[----:B------:R-:W-:Y:S01]  /*f7d0*/  ULDC UR4, c[0x0][0x2b8] ;  /* 0x0000ae0000047ab9 */ /* 0x000fe20000000800 */
[----:B------:R-:W-:Y:S02]  /*f7e0*/  IMAD R23, R6, R7, R23 ;  /* 0x0000000706177224 */ /* 0x000fe400078e0217 */
[----:B------:R-:W-:-:S04]  /*f7f0*/  IMAD R5, R9, UR5, R8 ;  /* 0x0000000509057c24 */ /* 0x000fc8000f8e0208 */
[----:B------:R-:W-:Y:S01]  /*f800*/  IMAD.IADD R3, R3, 0x1, R5 ;  /* 0x0000000103037824 */ /* 0x000fe200078e0205 */
[----:B------:R-:W-:Y:S01]  /*f810*/  SHF.R.S32.HI R5, RZ, 0x1f, R23 ;  /* 0x0000001fff057819 */ /* 0x000fe20000011417 */
[----:B------:R-:W-:-:S04]  /*f820*/  IMAD.WIDE.U32 R2, R23, UR6, R2 ;  /* 0x0000000617027c25 */ /* 0x000fc8000f8e0002 */
[----:B------:R-:W-:Y:S01]  /*f830*/  IMAD R8, R5, UR6, RZ ;  /* 0x0000000605087c24 */ /* 0x000fe2000f8e02ff */
[----:B------:R-:W-:-:S03]  /*f840*/  IADD3 R5, P0, R2, UR8, RZ ;  /* 0x0000000802057c10 */ /* 0x000fc6000ff1e0ff */
[----:B------:R-:W-:-:S05]  /*f850*/  IMAD R23, R23, UR7, R8 ;  /* 0x0000000717177c24 */ /* 0x000fca000f8e0208 */
[----:B------:R-:W-:Y:S02]  /*f860*/  IADD3.X R8, R3, UR9, R23, P0, !PT ;  /* 0x0000000903087c10 */ /* 0x000fe400087fe417 */
[----:B------:R-:W-:Y:S01]  /*f870*/  ISETP.GE.AND P0, PT, R18, UR4, PT ;  /* 0x0000000412007c0c */ /* 0x000fe2000bf06270 */
[----:B------:R-:W-:-:S03]  /*f880*/  UMOV UR4, 0xffffffff ;  /* 0xffffffff00047882 */ /* 0x000fc60000000000 */
[----:B------:R-:W-:Y:S09]  /*f890*/  BRA.DIV UR4, `(.L_x_1929) ;  /* 0x0000003204587947 */ /* 0x000ff2000b800000 */
[----:B-1----:R-:W0:Y:S01]  /*f8a0*/  SHFL.IDX PT, R14, R0, RZ, 0x1c1f ;  /* 0x001c1fff000e7589 */ /* 0x002e2200000e0000 */
[----:B------:R-:W-:Y:S01]  /*f8b0*/  MOV R7, UR46 ;  /* 0x0000002e00077c02 */ /* 0x000fe20008000f00 */
[----:B------:R-:W-:Y:S02]  /*f8c0*/  ULDC UR4, c[0x0][0x288] ;  /* 0x0000a20000047ab9 */ /* 0x000fe40000000800 */
[----:B------:R-:W1:Y:S01]  /*f8d0*/  SHFL.IDX PT, R2, R4, RZ, 0x1c1f ;  /* 0x001c1fff04027589 */ /* 0x000e6200000e0000 */
[----:B------:R-:W-:Y:S02]  /*f8e0*/  IMAD R6, R6, UR4, RZ ;  /* 0x0000000406067c24 */ /* 0x000fe4000f8e02ff */
[----:B------:R-:W-:Y:S01]  /*f8f0*/  IMAD R7, R7, 0xc0, R24 ;  /* 0x000000c007077824 */ /* 0x000fe200078e0218 */
[----:B------:R-:W2:Y:S03]  /*f900*/  SHFL.IDX PT, R11, R0, 0x1, 0x1c1f ;  /* 0x003c1f00000b7f89 */ /* 0x000ea600000e0000 */
[C---:B------:R-:W-:Y:S01]  /*f910*/  VIADD R13, R7.reuse, 0x20 ;  /* 0x00000020070d7836 */ /* 0x040fe20000000000 */
[----:B------:R-:W-:Y:S01]  /*f920*/  ISETP.GE.AND P2, PT, R7, R6, PT ;  /* 0x000000060700720c */ /* 0x000fe20003f46270 */
[----:B------:R-:W3:Y:S04]  /*f930*/  SHFL.IDX PT, R9, R4, 0x1, 0x1c1f ;  /* 0x003c1f0004097f89 */ /* 0x000ee800000e0000 */
[----:B------:R-:W4:Y:S04]  /*f940*/  SHFL.IDX PT, R12, R0, 0x2, 0x1c1f ;  /* 0x005c1f00000c7f89 */ /* 0x000f2800000e0000 */
[----:B------:R-:W5:Y:S04]  /*f950*/  SHFL.IDX PT, R10, R4, 0x2, 0x1c1f ;  /* 0x005c1f00040a7f89 */ /* 0x000f6800000e0000 */
[----:B0-----:R-:W-:Y:S01]  /*f960*/  @!P2 IADD3 R14, P1, R18, R14, RZ ;  /* 0x0000000e120ea210 */ /* 0x001fe20007f3e0ff */
[----:B------:R-:W-:Y:S04]  /*f970*/  SHFL.IDX PT, R4, R4, 0x3, 0x1c1f ;  /* 0x007c1f0004047f89 */ /* 0x000fe800000e0000 */
[----:B-1----:R-:W-:Y:S01]  /*f980*/  @!P2 IMAD.X R3, RZ, RZ, R2, P1 ;  /* 0x000000ffff03a224 */ /* 0x002fe200008e0602 */
[----:B------:R-:W-:Y:S01]  /*f990*/  ISETP.GE.AND P1, PT, R13, R6, PT ;  /* 0x000000060d00720c */ /* 0x000fe20003f26270 */
[----:B------:R-:W-:-:S02]  /*f9a0*/  @!P2 IMAD.MOV.U32 R2, RZ, RZ, R14 ;  /* 0x000000ffff02a224 */ /* 0x000fc400078e000e */
[----:B------:R-:W0:Y:S04]  /*f9b0*/  SHFL.IDX PT, R14, R0, 0x3, 0x1c1f ;  /* 0x007c1f00000e7f89 */ /* 0x000e2800000e0000 */
[----:B------:R2:W-:Y:S06]  /*f9c0*/  @!P2 LDGSTS.E.BYPASS.LTC128B.128 [R27+0xa200], desc[UR50][R2.64], !P0 ;  /* 0x0a200000021bafae */ /* 0x0005ec000c101d72 */
[----:B--2---:R-:W-:Y:S01]  /*f9d0*/  @!P1 IADD3 R2, P2, R18, R11, RZ ;  /* 0x0000000b12029210 */ /* 0x004fe20007f5e0ff */
[----:B------:R-:W-:-:S03]  /*f9e0*/  VIADD R11, R7, 0x40 ;  /* 0x00000040070b7836 */ /* 0x000fc60000000000 */
[----:B---3--:R-:W-:Y:S01]  /*f9f0*/  @!P1 IADD3.X R3, RZ, R9, RZ, P2, !PT ;  /* 0x00000009ff039210 */ /* 0x008fe200017fe4ff */
[----:B------:R-:W-:Y:S01]  /*fa00*/  VIADD R9, R7, 0x60 ;  /* 0x0000006007097836 */ /* 0x000fe20000000000 */
[----:B------:R-:W-:Y:S01]  /*fa10*/  ISETP.GE.AND P2, PT, R11, R6, PT ;  /* 0x000000060b00720c */ /* 0x000fe20003f46270 */
[----:B------:R-:W-:Y:S02]  /*fa20*/  VIADD R11, R7, 0x80 ;  /* 0x00000080070b7836 */ /* 0x000fe40000000000 */
[----:B------:R4:W-:Y:S10]  /*fa30*/  @!P1 LDGSTS.E.BYPASS.LTC128B.128 [R27+0xaa00], desc[UR50][R2.64], !P0 ;  /* 0x0aa00000021b9fae */ /* 0x0009f4000c101d72 */
        /* <DEDUP_REMOVED lines=12> */
[----:B-1----:R-:W-:-:S04]  /*fb00*/  @!P2 IADD3 R10, P3, R18, R10, RZ ;  /* 0x0000000a120aa210 */ /* 0x002fc80007f7e0ff */
[----:B--2---:R-:W-:Y:S01]  /*fb10*/  @!P2 IADD3.X R9, RZ, R9, RZ, P3, !PT ;  /* 0x00000009ff09a210 */ /* 0x004fe20001ffe4ff */
[----:B-----5:R-:W-:-:S04]  /*fb20*/  @!P2 IMAD.MOV.U32 R2, RZ, RZ, R10 ;  /* 0x000000ffff02a224 */ /* 0x020fc800078e000a */
[----:B------:R-:W-:-:S05]  /*fb30*/  @!P2 IMAD.MOV.U32 R3, RZ, RZ, R9 ;  /* 0x000000ffff03a224 */ /* 0x000fca00078e0009 */
[----:B---34-:R0:W-:Y:S02]  /*fb40*/  @!P2 LDGSTS.E.BYPASS.LTC128B.128 [R27+0xc200], desc[UR50][R2.64], !P0 ;  /* 0x0c200000021bafae */ /* 0x0181e4000c101d72 */
.L_x_2008:
        /* <DEDUP_REMOVED lines=17> */
.L_x_2009:
[----:B------:R-:W-:-:S04]  /*fc60*/  UIADD3 UR4, UR49, -0x2, URZ ;  /* 0xfffffffe31047890 */ /* 0x000fc8000fffe03f */
[----:B------:R-:W-:-:S06]  /*fc70*/  UISETP.GE.AND UP0, UPT, UR4, UR48, UPT ;  /* 0x000000300400728c */ /* 0x000fcc000bf06270 */
[----:B------:R-:W-:-:S13]  /*fc80*/  PLOP3.LUT P0, PT, PT, PT, UP0, 0x80, 0x0 ;  /* 0x000000000000781c */ /* 0x000fda0003f0f008 */
[----:B------:R-:W-:Y:S05]  /*fc90*/  @!P0 BRA `(.L_x_1931) ;  /* 0x0000001400108947 */ /* 0x000fea0003800000 */
[----:B------:R-:W-:Y:S01]  /*fca0*/  UIADD3 UR4, UR41, 0x1, URZ ;  /* 0x0000000129047890 */ /* 0x000fe2000fffe03f */
[----:B0-----:R-:W-:Y:S01]  /*fcb0*/  LOP3.LUT R0, RZ, UR40, RZ, 0x33, !PT ;  /* 0x00000028ff007c12 */ /* 0x001fe2000f8e33ff */
[----:B------:R-:W-:Y:S01]  /*fcc0*/  ULOP3.LUT UR5, URZ, UR42, URZ, 0x33, !UPT ;  /* 0x0000002a3f057292 */ /* 0x000fe2000f8e333f */
[----:B------:R-:W-:Y:S01]  /*fcd0*/  IADD3 R28, R28, R16, R24 ;  /* 0x000000101c1c7210 */ /* 0x000fe20007ffe018 */
[----:B------:R-:W-:Y:S01]  /*fce0*/  UIMAD UR4, UR4, UR38, URZ ;  /* 0x00000026040472a4 */ /* 0x000fe2000f8e023f */
[----:B------:R-:W-:Y:S02]  /*fcf0*/  IMAD.MOV.U32 R21, RZ, RZ, 0x1 ;  /* 0x00000001ff157424 */ /* 0x000fe400078e00ff */
[----:B------:R-:W-:Y:S02]  /*fd00*/  IMAD.MOV.U32 R20, RZ, RZ, RZ ;  /* 0x000000ffff147224 */ /* 0x000fe400078e00ff */
[----:B------:R-:W-:Y:S01]  /*fd10*/  VIADD R28, R28, 0xfffffe20 ;  /* 0xfffffe201c1c7836 */ /* 0x000fe20000000000 */
[----:B------:R-:W-:-:S04]  /*fd20*/  LOP3.LUT R3, RZ, UR4, RZ, 0x33, !PT ;  /* 0x00000004ff037c12 */ /* 0x000fc8000f8e33ff */
[----:B------:R-:W-:-:S04]  /*fd30*/  VIMNMX3 R3, R0, UR5, R3, !PT ;  /* 0x0000000500037c0f */ /* 0x000fc8000f800103 */
[C---:B------:R-:W-:Y:S01]  /*fd40*/  IADD3 R2, -R3.reuse, -0x2, RZ ;  /* 0xfffffffe03027810 */ /* 0x040fe20007ffe1ff */
[----:B------:R-:W-:-:S04]  /*fd50*/  IMAD R0, R3, -0xa0, R28 ;  /* 0xffffff6003007824 */ /* 0x000fc800078e021c */
[----:B------:R0:W-:Y:S03]  /*fd60*/  STL [R1], R2 ;  /* 0x0000000201007387 */ /* 0x0001e60000100800 */
.L_x_1946:
        /* <DEDUP_REMOVED lines=36> */
[----:B------:R-:W-:Y:S02]  /*ffb0*/  MOV R8, RZ ;  /* 0x000000ff00087202 */ /* 0x000fe40000000f00 */
        /* <DEDUP_REMOVED lines=12> */
.L_x_1932:
[----:B------:R-:W-:Y:S02]  /*10080*/  LEA R5, R4, UR43, 0x3 ;  /* 0x0000002b04057c11 */ /* 0x000fe4000f8e18ff */
[----:B------:R-:W-:-:S04]  /*10090*/  SHF.L.U32 R26, R28, 0x1f, RZ ;  /* 0x0000001f1c1a7819 */ /* 0x000fc800000006ff */
[----:B------:R-:W0:Y:S02]  /*100a0*/  SYNCS.PHASECHK.TRANS64.TRYWAIT P1, [R5+URZ+0x12480], R26 ;  /* 0x0124801a050075a7 */ /* 0x000e24000802017f */
[----:B0-----:R-:W-:Y:S05]  /*100b0*/  @!P1 BRA `(.L_x_1933) ;  /* 0x00000030002c9947 */ /* 0x001fea0003800000 */
.L_x_2010:
        /* <DEDUP_REMOVED lines=20> */
[----:B------:R-:W-:-:S03]  /*10200*/  IMAD R11, R22, UR6, RZ ;  /* 0x00000006160b7c24 */ /* 0x000fc6000f8e02ff */
[----:B------:R-:W-:Y:S01]  /*10210*/  IADD3 R7, R3, R6, RZ ;  /* 0x0000000603077210 */ /* 0x000fe20007ffe0ff */
[----:B------:R-:W-:Y:S02]  /*10220*/  IMAD.MOV.U32 R6, RZ, RZ, R2 ;  /* 0x000000ffff067224 */ /* 0x000fe400078e0002 */
[C---:B------:R-:W-:Y:S02]  /*10230*/  IMAD R11, R16.reuse, UR7, R11 ;  /* 0x00000007100b7c24 */ /* 0x040fe4000f8e020b */
        /* <DEDUP_REMOVED lines=36> */
[----:B-1----:R-:W-:-:S04]  /*10480*/  IADD3 R2, P1, R11, R2, RZ ;  /* 0x000000020b027210 */ /* 0x002fc80007f3e0ff */
[----:B--2---:R-:W-:-:S05]  /*10490*/  IADD3.X R3, RZ, R3, RZ, P1, !PT ;  /* 0x00000003ff037210 */ /* 0x004fca0000ffe4ff */
        /* <DEDUP_REMOVED lines=12> */
.L_x_2022:
        /* <DEDUP_REMOVED lines=17> */
[----:B--2---:R-:W-:Y:S05]  /*10670*/  @!P2 BRA `(.L_x_1935) ;  /* 0x000000000004a947 */ /* 0x004fea0003800000 */
[----:B------:R-:W-:Y:S01]  /*10680*/  BPT.TRAP 0x1 ;  /* 0x000000040000795c */ /* 0x000fe20000300000 */
.L_x_1935:
[----:B------:R2:W-:Y:S01]  /*10690*/  SYNCS.ARRIVE.TRANS64.A1T0 RZ, [R5+URZ+0x12470], RZ ;  /* 0x012470ff05ff79a7 */ /* 0x0005e2000810003f */
[----:B------:R-:W-:Y:S05]  /*106a0*/  @!P2 BRA `(.L_x_1936) ;  /* 0x000000000004a947 */ /* 0x000fea0003800000 */
[----:B------:R-:W-:Y:S01]  /*106b0*/  BPT.TRAP 0x1 ;  /* 0x000000040000795c */ /* 0x000fe20000300000 */
.L_x_1936:
[----:B------:R-:W3:Y:S02]  /*106c0*/  SYNCS.PHASECHK.TRANS64.TRYWAIT P1, [R5+URZ+0x12440], R26 ;  /* 0x0124401a050075a7 */ /* 0x000ee4000802017f */
[----:B---3--:R-:W-:Y:S05]  /*106d0*/  @!P1 BRA `(.L_x_1937) ;  /* 0x0000003000449947 */ /* 0x008fea0003800000 */
.L_x_2023:
        /* <DEDUP_REMOVED lines=51> */
[----:B------:R-:W-:Y:S01]  /*10a10*/  SHFL.IDX PT, R14, R6, RZ, 0x1c1f ;  /* 0x001c1fff060e7589 */ /* 0x000fe200000e0000 */
[----:B0-----:R-:W-:-:S05]  /*10a20*/  IADD3.X R3, RZ, R3, RZ, P1, !PT ;  /* 0x00000003ff037210 */ /* 0x001fca0000ffe4ff */
        /* <DEDUP_REMOVED lines=11> */
.L_x_2035:
        /* <DEDUP_REMOVED lines=16> */
.L_x_1939:
[----:B------:R-:W-:Y:S01]  /*10be0*/  MOV R2, UR45 ;  /* 0x0000002d00027c02 */ /* 0x000fe20008000f00 */
[----:B------:R0:W-:Y:S03]  /*10bf0*/  SYNCS.ARRIVE.TRANS64.A1T0 RZ, [R5+URZ+0x12430], RZ ;  /* 0x012430ff05ff79a7 */ /* 0x0001e6000810003f */
[----:B------:R-:W-:-:S04]  /*10c00*/  LOP3.LUT R2, R2, 0x1, RZ, 0xfc, !PT ;  /* 0x0000000102027812 */ /* 0x000fc800078efcff */
[----:B------:R-:W-:-:S13]  /*10c10*/  ISETP.NE.AND P1, PT, R2, 0x3, PT ;  /* 0x000000030200780c */ /* 0x000fda0003f25270 */
[----:B0-----:R-:W-:Y:S05]  /*10c20*/  @!P1 BRA `(.L_x_1940) ;  /* 0x0000000000049947 */ /* 0x001fea0003800000 */
[----:B------:R-:W-:Y:S01]  /*10c30*/  BPT.TRAP 0x1 ;  /* 0x000000040000795c */ /* 0x000fe20000300000 */
.L_x_1940:
[----:B------:R-:W-:Y:S02]  /*10c40*/  LOP3.LUT R2, R21, 0x1, RZ, 0x3c, !PT ;  /* 0x0000000115027812 */ /* 0x000fe400078e3cff */
[----:B------:R-:W-:Y:S02]  /*10c50*/  LEA R3, R20, UR43, 0x3 ;  /* 0x0000002b14037c11 */ /* 0x000fe4000f8e18ff */
[----:B------:R-:W-:-:S04]  /*10c60*/  SHF.L.U32 R2, R2, 0x1f, RZ ;  /* 0x0000001f02027819 */ /* 0x000fc800000006ff */
[----:B------:R-:W0:Y:S02]  /*10c70*/  SYNCS.PHASECHK.TRANS64.TRYWAIT P2, [R3+URZ+0x12470], R2 ;  /* 0x01247002030075a7 */ /* 0x000e24000804017f */
[----:B0-----:R-:W-:Y:S05]  /*10c80*/  @!P2 BRA `(.L_x_1941) ;  /* 0x000000300048a947 */ /* 0x001fea0003800000 */
.L_x_2036:
[----:B------:R-:W-:-:S06]  /*10c90*/  ULOP3.LUT UR4, UR45, 0x2, URZ, 0xfc, !UPT ;  /* 0x000000022d047892 */ /* 0x000fcc000f8efc3f */
[----:B--23--:R-:W-:-:S05]  /*10ca0*/  IMAD.U32 R5, RZ, RZ, UR4 ;  /* 0x00000004ff057e24 */ /* 0x00cfca000f8e00ff */
[----:B------:R-:W-:-:S13]  /*10cb0*/  ISETP.NE.AND P2, PT, R5, 0x3, PT ;  /* 0x000000030500780c */ /* 0x000fda0003f45270 */
[----:B------:R-:W-:Y:S05]  /*10cc0*/  @!P2 BRA `(.L_x_1942) ;  /* 0x000000000004a947 */ /* 0x000fea0003800000 */
[----:B------:R-:W-:Y:S01]  /*10cd0*/  BPT.TRAP 0x1 ;  /* 0x000000040000795c */ /* 0x000fe20000300000 */
.L_x_1942:
[----:B0-----:R-:W-:Y:S01]  /*10ce0*/  SHF.L.U32 R2, R21, 0x1f, RZ ;  /* 0x0000001f15027819 */ /* 0x001fe200000006ff */
[----:B------:R-:W-:-:S03]  /*10cf0*/  IMAD R5, R20, 0x2800, RZ ;  /* 0x0000280014057824 */ /* 0x000fc600078e02ff */
[----:B------:R-:W0:Y:S02]  /*10d00*/  SYNCS.PHASECHK.TRANS64.TRYWAIT P2, [R3+URZ+0x12460], R2 ;  /* 0x01246002030075a7 */ /* 0x000e24000804017f */
[----:B0-----:R-:W-:Y:S05]  /*10d10*/  @!P2 BRA `(.L_x_1943) ;  /* 0x000000300038a947 */ /* 0x001fea0003800000 */
.L_x_2037:
        /* <DEDUP_REMOVED lines=47> */
.L_x_1944:
[----:B-1----:R1:W-:Y:S01]  /*11010*/  SYNCS.ARRIVE.TRANS64.A1T0 RZ, [R3+URZ+0x12450], RZ ;  /* 0x012450ff03ff79a7 */ /* 0x0023e2000810003f */
[----:B------:R-:W-:Y:S06]  /*11020*/  BAR.SYNC.DEFER_BLOCKING 0x2, 0x80 ;  /* 0x0082000000007b1d */ /* 0x000fec0000010000 */
[----:B------:R-:W-:Y:S05]  /*11030*/  @!P1 BRA `(.L_x_1945) ;  /* 0x0000000000049947 */ /* 0x000fea0003800000 */
[----:B------:R-:W-:Y:S01]  /*11040*/  BPT.TRAP 0x1 ;  /* 0x000000040000795c */ /* 0x000fe20000300000 */
.L_x_1945:
        /* <DEDUP_REMOVED lines=9> */
.L_x_1931:
[----:B------:R-:W-:Y:S02]  /*110e0*/  IMAD.MOV.U32 R4, RZ, RZ, RZ ;  /* 0x000000ffff047224 */ /* 0x000fe400078e00ff */
[----:B------:R-:W-:-:S07]  /*110f0*/  IMAD.MOV.U32 R28, RZ, RZ, 0x1 ;  /* 0x00000001ff1c7424 */ /* 0x000fce00078e00ff */
.L_x_1947:
[----:B------:R-:W-:-:S06]  /*11100*/  ULOP3.LUT UR4, UR45, 0x1, URZ, 0xfc, !UPT ;  /* 0x000000012d047892 */ /* 0x000fcc000f8efc3f */
[----:B0-----:R-:W-:-:S04]  /*11110*/  MOV R0, UR4 ;  /* 0x0000000400007c02 */ /* 0x001fc80008000f00 */
[----:B------:R-:W-:-:S13]  /*11120*/  ISETP.NE.AND P1, PT, R0, 0x3, PT ;  /* 0x000000030000780c */ /* 0x000fda0003f25270 */
[----:B------:R-:W-:Y:S05]  /*11130*/  @!P1 BRA `(.L_x_1948) ;  /* 0x0000000000049947 */ /* 0x000fea0003800000 */
[----:B------:R-:W-:Y:S01]  /*11140*/  BPT.TRAP 0x1 ;  /* 0x000000040000795c */ /* 0x000fe20000300000 */
.L_x_1948:
[----:B-1----:R-:W-:Y:S01]  /*11150*/  LOP3.LUT R3, R28, 0x1, RZ, 0x3c, !PT ;  /* 0x000000011c037812 */ /* 0x002fe200078e3cff */
[----:B------:R-:W-:Y:S01]  /*11160*/  BSSY B0, `(.L_x_1949) ;  /* 0x0000005000007945 */ /* 0x000fe20003800000 */
[----:B------:R-:W-:Y:S02]  /*11170*/  LEA R2, R4, UR43, 0x3 ;  /* 0x0000002b04027c11 */ /* 0x000fe4000f8e18ff */
[----:B------:R-:W-:-:S04]  /*11180*/  SHF.L.U32 R3, R3, 0x1f, RZ ;  /* 0x0000001f03037819 */ /* 0x000fc800000006ff */
[----:B------:R-:W0:Y:S02]  /*11190*/  SYNCS.PHASECHK.TRANS64.TRYWAIT P0, [R2+URZ+0x12470], R3 ;  /* 0x01247003020075a7 */ /* 0x000e24000800017f */
[----:B0-----:R-:W-:Y:S05]  /*111a0*/  @!P0 BRA `(.L_x_1950) ;  /* 0x0000002c00288947 */ /* 0x001fea0003800000 */
.L_x_2038:
[----:B------:R-:W-:Y:S05]  /*111b0*/  BSYNC B0 ;  /* 0x0000000000007941 */ /* 0x000fea0003800000 */
.L_x_1949:
[----:B------:R-:W-:-:S06]  /*111c0*/  ULOP3.LUT UR4, UR45, 0x2, URZ, 0xfc, !UPT ;  /* 0x000000022d047892 */ /* 0x000fcc000f8efc3f */
[----:B------:R-:W-:-:S05]  /*111d0*/  IMAD.U32 R0, RZ, RZ, UR4 ;  /* 0x00000004ff007e24 */ /* 0x000fca000f8e00ff */
[----:B------:R-:W-:-:S13]  /*111e0*/  ISETP.NE.AND P0, PT, R0, 0x3, PT ;  /* 0x000000030000780c */ /* 0x000fda0003f05270 */
[----:B------:R-:W-:Y:S05]  /*111f0*/  @!P0 BRA `(.L_x_1951) ;  /* 0x0000000000048947 */ /* 0x000fea0003800000 */
[----:B------:R-:W-:Y:S01]  /*11200*/  BPT.TRAP 0x1 ;  /* 0x000000040000795c */ /* 0x000fe20000300000 */
.L_x_1951:
[----:B------:R-:W2:Y:S01]  /*11210*/  LDL.LU R0, [R1+0x18] ;  /* 0x0000180001007983 */ /* 0x000ea20000300800 */
[----:B------:R-:W-:Y:S01]  /*11220*/  SHF.L.U32 R5, R28, 0x1f, RZ ;  /* 0x0000001f1c057819 */ /* 0x000fe200000006ff */
[----:B0-----:R-:W-:-:S03]  /*11230*/  IMAD R3, R4, 0x2800, RZ ;  /* 0x0000280004037824 */ /* 0x001fc600078e02ff */
[----:B------:R-:W0:Y:S02]  /*11240*/  SYNCS.PHASECHK.TRANS64.TRYWAIT P0, [R2+URZ+0x12460], R5 ;  /* 0x01246005020075a7 */ /* 0x000e24000800017f */
[----:B--2---:R-:W-:Y:S01]  /*11250*/  LOP3.LUT R0, R3, R0, RZ, 0xfc, !PT ;  /* 0x0000000003007212 */ /* 0x004fe200078efcff */
[----:B0-----:R-:W-:Y:S06]  /*11260*/  @!P0 BRA `(.L_x_1952) ;  /* 0x0000002c000c8947 */ /* 0x001fec0003800000 */
.L_x_2039:
        /* <DEDUP_REMOVED lines=45> */
.L_x_1953:
[----:B-1----:R1:W-:Y:S01]  /*11540*/  SYNCS.ARRIVE.TRANS64.A1T0 RZ, [R2+URZ+0x12450], RZ ;  /* 0x012450ff02ff79a7 */ /* 0x0023e2000810003f */
[----:B------:R-:W-:Y:S06]  /*11550*/  BAR.SYNC.DEFER_BLOCKING 0x2, 0x80 ;  /* 0x0082000000007b1d */ /* 0x000fec0000010000 */
[----:B------:R-:W-:Y:S05]  /*11560*/  @!P1 BRA `(.L_x_1954) ;  /* 0x0000000000049947 */ /* 0x000fea0003800000 */
[----:B------:R-:W-:Y:S01]  /*11570*/  BPT.TRAP 0x1 ;  /* 0x000000040000795c */ /* 0x000fe20000300000 */
.L_x_1954:
[----:B------:R-:W2:Y:S01]  /*11580*/  S2R R0, SR_CgaCtaId ;  /* 0x0000000000007919 */ /* 0x000ea20000008800 */
[----:B-1----:R-:W-:-:S05]  /*11590*/  VIADD R2, R2, 0x12480 ;  /* 0x0001248002027836 */ /* 0x002fca0000000000 */
[----:B--2---:R-:W-:Y:S02]  /*115a0*/  PRMT R2, R0, 0x654, R2 ;  /* 0x0000065400027816 */ /* 0x004fe40000000002 */
[----:B------:R-:W-:Y:S02]  /*115b0*/  IADD3 R0, R4, 0x1, RZ ;  /* 0x0000000104007810 */ /* 0x000fe40007ffe0ff */
[----:B------:R1:W-:Y:S02]  /*115c0*/  SYNCS.ARRIVE.TRANS64.RED.A1T0 RZ, [R2+URZ], RZ ;  /* 0x000000ff02ff79a7 */ /* 0x0003e4000810043f */
[----:B------:R-:W-:-:S04]  /*115d0*/  ISETP.NE.AND P0, PT, R0, 0x2, PT ;  /* 0x000000020000780c */ /* 0x000fc80003f05270 */
[----:B0-----:R-:W-:Y:S01]  /*115e0*/  SEL R3, RZ, 0x1, P0 ;  /* 0x00000001ff037807 */ /* 0x001fe20000000000 */
[----:B-1----:R-:W-:Y:S01]  /*115f0*/  IMAD.MOV.U32 R2, RZ, RZ, RZ ;  /* 0x000000ffff027224 */ /* 0x002fe200078e00ff */
[----:B------:R-:W-:Y:S02]  /*11600*/  SEL R0, R0, RZ, P0 ;  /* 0x000000ff00007207 */ /* 0x000fe40000000000 */
[----:B------:R-:W-:-:S07]  /*11610*/  LOP3.LUT R28, R28, R3, RZ, 0x3c, !PT ;  /* 0x000000031c1c7212 */ /* 0x000fce00078e3cff */
.L_x_1911:
[----:B------:R-:W0:Y:S01]  /*11620*/  S2R R4, SR_CgaCtaId ;  /* 0x0000000000047919 */ /* 0x000e220000008800 */
[----:B------:R-:W-:Y:S02]  /*11630*/  MOV R3, 0x400 ;  /* 0x0000040000037802 */ /* 0x000fe40000000f00 */
[----:B------:R-:W-:Y:S02]  /*11640*/  SHF.L.U32 R2, R2, 0x1f, RZ ;  /* 0x0000001f02027819 */ /* 0x000fe400000006ff */
[----:B0-----:R-:W-:-:S04]  /*11650*/  LEA R7, R4, R3, 0x18 ;  /* 0x0000000304077211 */ /* 0x001fc800078ec0ff */
[----:B------:R-:W0:Y:S02]  /*11660*/  SYNCS.PHASECHK.TRANS64.TRYWAIT P0, [R7+URZ+0x12420], R2 ;  /* 0x01242002070075a7 */ /* 0x000e24000800017f */
[----:B0-----:R-:W-:Y:S05]  /*11670*/  @!P0 BRA `(.L_x_1955) ;  /* 0x00000028001c8947 */ /* 0x001fea0003800000 */
.L_x_2040:
        /* <DEDUP_REMOVED lines=13> */
.L_x_1956:
[----:B------:R-:W-:Y:S01]  /*11750*/  IMAD R5, R0, 0x8, R7 ;  /* 0x0000000800057824 */ /* 0x000fe200078e0207 */
[----:B------:R-:W-:Y:S01]  /*11760*/  SHF.L.U32 R2, R28, 0x1f, RZ ;  /* 0x0000001f1c027819 */ /* 0x000fe200000006ff */
[----:B------:R-:W-:-:S03]  /*11770*/  VIADD R0, R0, 0x1 ;  /* 0x0000000100007836 */ /* 0x000fc60000000000 */
[----:B------:R-:W0:Y:S02]  /*11780*/  SYNCS.PHASECHK.TRANS64.TRYWAIT P1, [R5+URZ+0x12440], R2 ;  /* 0x01244002050075a7 */ /* 0x000e24000802017f */
[----:B------:R-:W-:-:S04]  /*11790*/  ISETP.NE.AND P2, PT, R0, 0x2, PT ;  /* 0x000000020000780c */ /* 0x000fc80003f45270 */
[----:B------:R-:W-:Y:S01]  /*117a0*/  SEL R3, RZ, 0x1, P2 ;  /* 0x00000001ff037807 */ /* 0x000fe20001000000 */
[----:B0-----:R-:W-:Y:S08]  /*117b0*/  @!P1 BRA `(.L_x_1957) ;  /* 0x0000002400e09947 */ /* 0x001ff00003800000 */
.L_x_2041:
[----:B------:R-:W-:Y:S02]  /*117c0*/  SEL R0, R0, RZ, P2 ;  /* 0x000000ff00007207 */ /* 0x000fe40001000000 */
[----:B------:R-:W-:Y:S01]  /*117d0*/  LOP3.LUT R3, R28, R3, RZ, 0x3c, !PT ;  /* 0x000000031c037212 */ /* 0x000fe200078e3cff */
[----:B------:R-:W-:Y:S06]  /*117e0*/  @!P0 BRA `(.L_x_1958) ;  /* 0x0000000000048947 */ /* 0x000fec0003800000 */
[----:B------:R-:W-:Y:S01]  /*117f0*/  BPT.TRAP 0x1 ;  /* 0x000000040000795c */ /* 0x000fe20000300000 */
.L_x_1958:
[----:B------:R-:W-:Y:S02]  /*11800*/  LEA R7, R0, R7, 0x3 ;  /* 0x0000000700077211 */ /* 0x000fe400078e18ff */
[----:B------:R-:W-:-:S04]  /*11810*/  SHF.L.U32 R0, R3, 0x1f, RZ ;  /* 0x0000001f03007819 */ /* 0x000fc800000006ff */
[----:B------:R-:W1:Y:S02]  /*11820*/  SYNCS.PHASECHK.TRANS64.TRYWAIT P1, [R7+URZ+0x12440], R0 ;  /* 0x01244000070075a7 */ /* 0x000e64000802017f */
[----:B-1----:R-:W-:Y:S05]  /*11830*/  @!P1 BRA `(.L_x_1959) ;  /* 0x0000002400d49947 */ /* 0x002fea0003800000 */
.L_x_2042:
[----:B------:R-:W-:Y:S05]  /*11840*/  @!P0 BRA `(.L_x_1960) ;  /* 0x0000000000048947 */ /* 0x000fea0003800000 */
[----:B------:R-:W-:Y:S01]  /*11850*/  BPT.TRAP 0x1 ;  /* 0x000000040000795c */ /* 0x000fe20000300000 */
.L_x_1960:
[----:B------:R-:W2:Y:S02]  /*11860*/  SYNCS.PHASECHK.TRANS64.TRYWAIT P1, [R5+URZ+0x12460], R2 ;  /* 0x01246002050075a7 */ /* 0x000ea4000802017f */
[----:B--2---:R-:W-:Y:S05]  /*11870*/  @!P1 BRA `(.L_x_1961) ;  /* 0x0000002400d89947 */ /* 0x004fea0003800000 */
.L_x_2043:
[----:B------:R-:W-:Y:S05]  /*11880*/  @!P0 BRA `(.L_x_1962) ;  /* 0x0000000000048947 */ /* 0x000fea0003800000 */
[----:B------:R-:W-:Y:S01]  /*11890*/  BPT.TRAP 0x1 ;  /* 0x000000040000795c */ /* 0x000fe20000300000 */
.L_x_1962:
[----:B------:R-:W3:Y:S02]  /*118a0*/  SYNCS.PHASECHK.TRANS64.TRYWAIT P1, [R7+URZ+0x12460], R0 ;  /* 0x01246000070075a7 */ /* 0x000ee4000802017f */
[----:B---3--:R-:W-:Y:S05]  /*118b0*/  @!P1 BRA `(.L_x_1963) ;  /* 0x0000002400dc9947 */ /* 0x008fea0003800000 */
.L_x_2044:
[----:B------:R-:W-:Y:S05]  /*118c0*/  @!P0 BRA `(.L_x_1964) ;  /* 0x0000000000048947 */ /* 0x000fea0003800000 */
[----:B------:R-:W-:Y:S01]  /*118d0*/  BPT.TRAP 0x1 ;  /* 0x000000040000795c */ /* 0x000fe20000300000 */
.L_x_1964:
[----:B------:R-:W4:Y:S02]  /*118e0*/  SYNCS.PHASECHK.TRANS64.TRYWAIT P1, [R5+URZ+0x12480], R2 ;  /* 0x01248002050075a7 */ /* 0x000f24000802017f */
[----:B----4-:R-:W-:Y:S05]  /*118f0*/  @!P1 BRA `(.L_x_1965) ;  /* 0x0000002400e09947 */ /* 0x010fea0003800000 */
.L_x_2045:
[----:B------:R-:W-:Y:S05]  /*11900*/  @!P0 BRA `(.L_x_1966) ;  /* 0x0000000000048947 */ /* 0x000fea0003800000 */
[----:B------:R-:W-:Y:S01]  /*11910*/  BPT.TRAP 0x1 ;  /* 0x000000040000795c */ /* 0x000fe20000300000 */
.L_x_1966:
[----:B------:R0:W0:Y:S02]  /*11920*/  SYNCS.PHASECHK.TRANS64.TRYWAIT P0, [R7+URZ+0x12480], R0 ;  /* 0x01248000070075a7 */ /* 0x000024000800017f */
[----:B0-----:R-:W-:Y:S05]  /*11930*/  @!P0 NANOSLEEP.SYNCS 0x989680 ;  /* 0x009896800000895d */ /* 0x001fea0003900000 */
[----:B------:R-:W0:Y:S02]  /*11940*/  @!P0 SYNCS.PHASECHK.TRANS64 P0, [R7+URZ+0x12480], R0 ;  /* 0x01248000070085a7 */ /* 0x000e24000800007f */
[----:B0-----:R-:W-:Y:S05]  /*11950*/  @!P0 BRA `(.L_x_1966) ;  /* 0xfffffffc00f08947 */ /* 0x001fea000383ffff */
.L_x_1867:
[----:B------:R-:W-:Y:S05]  /*11960*/  BSYNC B6 ;  /* 0x0000000000067941 */ /* 0x000fea0003800000 */
.L_x_1864:
[----:B------:R-:W-:Y:S05]  /*11970*/  EXIT ;  /* 0x000000000000794d */ /* 0x000fea0003800000 */
.L_x_1871:
[----:B0-----:R-:W-:-:S04]  /*11980*/  IMAD.U32 R3, RZ, RZ, UR46 ;  /* 0x0000002eff037e24 */ /* 0x001fc8000f8e00ff */
[----:B------:R0:W1:Y:S03]  /*11990*/  SYNCS.PHASECHK.TRANS64.TRYWAIT P0, [R3+URZ+0x12400], R6 ;  /* 0x01240006030075a7 */ /* 0x000066000800017f */
[----:B-1----:R-:W-:Y:S05]  /*119a0*/  @!P0 NANOSLEEP.SYNCS 0x989680 ;  /* 0x009896800000895d */ /* 0x002fea0003900000 */
[----:B------:R-:W1:Y:S02]  /*119b0*/  @!P0 SYNCS.PHASECHK.TRANS64 P0, [R3+URZ+0x12400], R6 ;  /* 0x01240006030085a7 */ /* 0x000e64000800007f */
[----:B-1----:R-:W-:Y:S05]  /*119c0*/  @!P0 BRA `(.L_x_1871) ;  /* 0xfffffffc00ec8947 */ /* 0x002fea000383ffff */
[----:B------:R-:W-:Y:S05]  /*119d0*/  BRA `(.L_x_1967) ;  /* 0xfffffef800e07947 */ /* 0x000fea000383ffff */
.L_x_1875:
[----:B0-----:R-:W-:-:S04]  /*119e0*/  IMAD.U32 R3, RZ, RZ, UR46 ;  /* 0x0000002eff037e24 */ /* 0x001fc8000f8e00ff */
[----:B------:R0:W2:Y:S03]  /*119f0*/  SYNCS.PHASECHK.TRANS64.TRYWAIT P1, [R3+URZ+0x12430], R6 ;  /* 0x01243006030075a7 */ /* 0x0000a6000802017f */
[----:B--2---:R-:W-:Y:S05]  /*11a00*/  @!P1 NANOSLEEP.SYNCS 0x989680 ;  /* 0x009896800000995d */ /* 0x004fea0003900000 */
[----:B------:R-:W2:Y:S02]  /*11a10*/  @!P1 SYNCS.PHASECHK.TRANS64 P1, [R3+URZ+0x12430], R6 ;  /* 0x01243006030095a7 */ /* 0x000ea4000802007f */
[----:B--2---:R-:W-:Y:S05]  /*11a20*/  @!P1 BRA `(.L_x_1875) ;  /* 0xfffffffc00ec9947 */ /* 0x004fea000383ffff */
[----:B------:R-:W-:Y:S05]  /*11a30*/  BRA `(.L_x_1874) ;  /* 0xfffffef800f47947 */ /* 0x000fea000383ffff */
.L_x_1881:
[----:B-1----:R-:W-:-:S04]  /*11a40*/  IMAD.U32 R9, RZ, RZ, UR20 ;  /* 0x00000014ff097e24 */ /* 0x002fc8000f8e00ff */
[----:B------:R1:W2:Y:S03]  /*11a50*/  SYNCS.PHASECHK.TRANS64.TRYWAIT P1, [R9+URZ+0x12430], R8 ;  /* 0x01243008090075a7 */ /* 0x0002a6000802017f */
[----:B--2---:R-:W-:Y:S05]  /*11a60*/  @!P1 NANOSLEEP.SYNCS 0x989680 ;  /* 0x009896800000995d */ /* 0x004fea0003900000 */
[----:B------:R-:W2:Y:S02]  /*11a70*/  @!P1 SYNCS.PHASECHK.TRANS64 P1, [R9+URZ+0x12430], R8 ;  /* 0x01243008090095a7 */ /* 0x000ea4000802007f */
[----:B--2---:R-:W-:Y:S05]  /*11a80*/  @!P1 BRA `(.L_x_1881) ;  /* 0xfffffffc00ec9947 */ /* 0x004fea000383ffff */
[----:B------:R-:W-:Y:S05]  /*11a90*/  BRA `(.L_x_1880) ;  /* 0xffffff3000c07947 */ /* 0x000fea000383ffff */
.L_x_1885:
[----:B-1----:R-:W-:-:S04]  /*11aa0*/  IMAD.U32 R9, RZ, RZ, UR13 ;  /* 0x0000000dff097e24 */ /* 0x002fc8000f8e00ff */
[----:B------:R1:W2:Y:S03]  /*11ab0*/  SYNCS.PHASECHK.TRANS64.TRYWAIT P1, [R9+URZ+0x12450], R8 ;  /* 0x01245008090075a7 */ /* 0x0002a6000802017f */
[----:B--2---:R-:W-:Y:S05]  /*11ac0*/  @!P1 NANOSLEEP.SYNCS 0x989680 ;  /* 0x009896800000995d */ /* 0x004fea0003900000 */
[----:B------:R-:W2:Y:S02]  /*11ad0*/  @!P1 SYNCS.PHASECHK.TRANS64 P1, [R9+URZ+0x12450], R8 ;  /* 0x01245008090095a7 */ /* 0x000ea4000802007f */
[----:B--2---:R-:W-:Y:S05]  /*11ae0*/  @!P1 BRA `(.L_x_1885) ;  /* 0xfffffffc00ec9947 */ /* 0x004fea000383ffff */
[----:B------:R-:W-:Y:S05]  /*11af0*/  BRA `(.L_x_1884) ;  /* 0xffffff3400cc7947 */ /* 0x000fea000383ffff */
.L_x_1893:
[----:B-1----:R-:W-:-:S04]  /*11b00*/  MOV R3, UR18 ;  /* 0x0000001200037c02 */ /* 0x002fc80008000f00 */
[----:B------:R1:W2:Y:S03]  /*11b10*/  SYNCS.PHASECHK.TRANS64.TRYWAIT P1, [R3+URZ+0x12430], R2 ;  /* 0x01243002030075a7 */ /* 0x0002a6000802017f */
[----:B--2---:R-:W-:Y:S05]  /*11b20*/  @!P1 NANOSLEEP.SYNCS 0x989680 ;  /* 0x009896800000995d */ /* 0x004fea0003900000 */
[----:B------:R-:W2:Y:S02]  /*11b30*/  @!P1 SYNCS.PHASECHK.TRANS64 P1, [R3+URZ+0x12430], R2 ;  /* 0x01243002030095a7 */ /* 0x000ea4000802007f */
[----:B--2---:R-:W-:Y:S05]  /*11b40*/  @!P1 BRA `(.L_x_1893) ;  /* 0xfffffffc00ec9947 */ /* 0x004fea000383ffff */
[----:B------:R-:W-:Y:S05]  /*11b50*/  BRA `(.L_x_1892) ;  /* 0xffffff6800a47947 */ /* 0x000fea000383ffff */
.L_x_1897:
[----:B-1----:R-:W-:-:S04]  /*11b60*/  IMAD.U32 R3, RZ, RZ, UR13 ;  /* 0x0000000dff037e24 */ /* 0x002fc8000f8e00ff */
[----:B------:R1:W2:Y:S03]  /*11b70*/  SYNCS.PHASECHK.TRANS64.TRYWAIT P1, [R3+URZ+0x12450], R2 ;  /* 0x01245002030075a7 */ /* 0x0002a6000802017f */
[----:B--2---:R-:W-:Y:S05]  /*11b80*/  @!P1 NANOSLEEP.SYNCS 0x989680 ;  /* 0x009896800000995d */ /* 0x004fea0003900000 */
[----:B------:R-:W2:Y:S02]  /*11b90*/  @!P1 SYNCS.PHASECHK.TRANS64 P1, [R3+URZ+0x12450], R2 ;  /* 0x01245002030095a7 */ /* 0x000ea4000802007f */
[----:B--2---:R-:W-:Y:S05]  /*11ba0*/  @!P1 BRA `(.L_x_1897) ;  /* 0xfffffffc00ec9947 */ /* 0x004fea000383ffff */
[----:B------:R-:W-:Y:S05]  /*11bb0*/  BRA `(.L_x_1896) ;  /* 0xffffff6c00ac7947 */ /* 0x000fea000383ffff */
.L_x_1904:
[----:B-1----:R-:W-:-:S04]  /*11bc0*/  IMAD.U32 R7, RZ, RZ, UR16 ;  /* 0x00000010ff077e24 */ /* 0x002fc8000f8e00ff */
[----:B------:R1:W2:Y:S03]  /*11bd0*/  SYNCS.PHASECHK.TRANS64.TRYWAIT P1, [R7+URZ+0x12450], R0 ;  /* 0x01245000070075a7 */ /* 0x0002a6000802017f */
[----:B--2---:R-:W-:Y:S05]  /*11be0*/  @!P1 NANOSLEEP.SYNCS 0x989680 ;  /* 0x009896800000995d */ /* 0x004fea0003900000 */
[----:B------:R-:W2:Y:S02]  /*11bf0*/  @!P1 SYNCS.PHASECHK.TRANS64 P1, [R7+URZ+0x12450], R0 ;  /* 0x01245000070095a7 */ /* 0x000ea4000802007f */
[----:B--2---:R-:W-:Y:S05]  /*11c00*/  @!P1 BRA `(.L_x_1904) ;  /* 0xfffffffc00ec9947 */ /* 0x004fea000383ffff */
[----:B------:R-:W-:Y:S05]  /*11c10*/  BRA `(.L_x_1903) ;  /* 0xffffff94006c7947 */ /* 0x000fea000383ffff */
.L_x_1917:
[----:B------:R-:W-:Y:S01]  /*11c20*/  IMAD.MOV.U32 R13, RZ, RZ, R19 ;  /* 0x000000ffff0d7224 */ /* 0x000fe200078e0013 */
[----:B------:R-:W-:Y:S01]  /*11c30*/  MOV R11, 0x1f ;  /* 0x0000001f000b7802 */ /* 0x000fe20000000f00 */
[----:B------:R-:W-:Y:S02]  /*11c40*/  IMAD.MOV.U32 R12, RZ, RZ, RZ ;  /* 0x000000ffff0c7224 */ /* 0x000fe400078e00ff */
[----:B------:R-:W-:-:S07]  /*11c50*/  IMAD.MOV.U32 R15, RZ, RZ, -0x1 ;  /* 0xffffffffff0f7424 */ /* 0x000fce00078e00ff */
[----:B0----5:R-:W-:Y:S05]  /*11c60*/  WARPSYNC.COLLECTIVE R15, `(.L_x_1968) ;  /* 0x000000000f087348 */ /* 0x021fea0003c00000 */
[----:B------:R1:W2:Y:S02]  /*11c70*/  SHFL.IDX P6, R14, R13, R12, R11 ;  /* 0x0000000c0d0e7389 */ /* 0x0002a400000c000b */
[----:B012--5:R-:W-:Y:S01]  /*11c80*/  ENDCOLLECTIVE ;  /* 0x000000000000791b */ /* 0x027fe20003800000 */
.L_x_1968:
[----:B------:R-:W-:Y:S05]  /*11c90*/  BRA `(.L_x_1969) ;  /* 0xffffffc000e47947 */ /* 0x000fea000383ffff */
.L_x_1919:
[----:B0-----:R-:W-:-:S04]  /*11ca0*/  IMAD.U32 R3, RZ, RZ, UR43 ;  /* 0x0000002bff037e24 */ /* 0x001fc8000f8e00ff */
[----:B------:R0:W1:Y:S03]  /*11cb0*/  SYNCS.PHASECHK.TRANS64.TRYWAIT P0, [R3+URZ+0x12480], R26 ;  /* 0x0124801a030075a7 */ /* 0x000066000800017f */
[----:B-1----:R-:W-:Y:S05]  /*11cc0*/  @!P0 NANOSLEEP.SYNCS 0x989680 ;  /* 0x009896800000895d */ /* 0x002fea0003900000 */
[----:B------:R-:W1:Y:S02]  /*11cd0*/  @!P0 SYNCS.PHASECHK.TRANS64 P0, [R3+URZ+0x12480], R26 ;  /* 0x0124801a030085a7 */ /* 0x000e64000800007f */
[----:B-1----:R-:W-:Y:S05]  /*11ce0*/  @!P0 BRA `(.L_x_1919) ;  /* 0xfffffffc00ec8947 */ /* 0x002fea000383ffff */
[----:B------:R-:W-:Y:S05]  /*11cf0*/  BRA `(.L_x_1970) ;  /* 0xffffffc8006c7947 */ /* 0x000fea000383ffff */
.L_x_1920:
        /* <DEDUP_REMOVED lines=8> */
.L_x_1972:
[----:B------:R-:W-:Y:S05]  /*11d80*/  BSYNC B0 ;  /* 0x0000000000007941 */ /* 0x000fea0003800000 */
.L_x_1971:
[----:B------:R0:W5:Y:S01]  /*11d90*/  LDL R27, [R1+0xc] ;  /* 0x00000c00011b7983 */ /* 0x0001620000100800 */
[----:B------:R-:W-:Y:S01]  /*11da0*/  IMAD.MOV.U32 R13, RZ, RZ, R10 ;  /* 0x000000ffff0d7224 */ /* 0x000fe200078e000a */
[----:B------:R-:W-:Y:S01]  /*11db0*/  MOV R12, RZ ;  /* 0x000000ff000c7202 */ /* 0x000fe20000000f00 */
[----:B------:R-:W-:Y:S01]  /*11dc0*/  IMAD.MOV.U32 R11, RZ, RZ, 0x1c1f ;  /* 0x00001c1fff0b7424 */ /* 0x000fe200078e00ff */
[C---:B------:R-:W-:Y:S01]  /*11dd0*/  ISETP.LT.OR P1, PT, R6.reuse, 0x1, P2 ;  /* 0x000000010600780c */ /* 0x040fe20001721670 */
[----:B------:R-:W-:Y:S01]  /*11de0*/  IMAD.MOV.U32 R15, RZ, RZ, -0x1 ;  /* 0xffffffffff0f7424 */ /* 0x000fe200078e00ff */
[----:B------:R-:W-:Y:S01]  /*11df0*/  ISETP.GE.AND P5, PT, R6, 0x81, PT ;  /* 0x000000810600780c */ /* 0x000fe20003fa6270 */
[----:B------:R-:W-:Y:S01]  /*11e00*/  IMAD.MOV.U32 R3, RZ, RZ, R14 ;  /* 0x000000ffff037224 */ /* 0x000fe200078e000e */
[----:B0-----:R-:W-:-:S11]  /*11e10*/  LOP3.LUT R0, R0, 0xffffffef, RZ, 0xc0, !PT ;  /* 0xffffffef00007812 */ /* 0x001fd600078ec0ff */
[----:B-----5:R-:W-:Y:S05]  /*11e20*/  WARPSYNC.COLLECTIVE R15, `(.L_x_1973) ;  /* 0x000000000f087348 */ /* 0x020fea0003c00000 */
[----:B------:R0:W1:Y:S02]  /*11e30*/  SHFL.IDX P6, R14, R13, R12, R11 ;  /* 0x0000000c0d0e7389 */ /* 0x00006400000c000b */
[----:B01---5:R-:W-:Y:S01]  /*11e40*/  ENDCOLLECTIVE ;  /* 0x000000000000791b */ /* 0x023fe20003800000 */
.L_x_1973:
[----:B------:R-:W-:Y:S02]  /*11e50*/  ISETP.GE.AND P3, PT, R6, 0x21, PT ;  /* 0x000000210600780c */ /* 0x000fe40003f66270 */
[----:B------:R-:W-:Y:S01]  /*11e60*/  @P5 LOP3.LUT R0, R0, 0x10, RZ, 0xfc, !PT ;  /* 0x0000001000005812 */ /* 0x000fe200078efcff */
        /* <DEDUP_REMOVED lines=12> */
.L_x_1974:
        /* <DEDUP_REMOVED lines=11> */
.L_x_1975:
[----:B------:R-:W0:Y:S01]  /*11fe0*/  S2R R15, SR_TID.X ;  /* 0x00000000000f7919 */ /* 0x000e220000002100 */
[----:B------:R-:W-:Y:S01]  /*11ff0*/  IMAD.MOV.U32 R13, RZ, RZ, R7 ;  /* 0x000000ffff0d7224 */ /* 0x000fe200078e0007 */
[----:B------:R-:W-:Y:S01]  /*12000*/  MOV R12, 0x2 ;  /* 0x00000002000c7802 */ /* 0x000fe20000000f00 */
        /* <DEDUP_REMOVED lines=9> */
.L_x_1976:
        /* <DEDUP_REMOVED lines=10> */
.L_x_1977:
        /* <DEDUP_REMOVED lines=12> */
.L_x_1978:
        /* <DEDUP_REMOVED lines=11> */
.L_x_1979:
[----:B------:R-:W-:Y:S01]  /*122b0*/  IMAD.MOV.U32 R13, RZ, RZ, R17 ;  /* 0x000000ffff0d7224 */ /* 0x000fe200078e0011 */
[----:B------:R-:W-:Y:S02]  /*122c0*/  MOV R12, RZ ;  /* 0x000000ff000c7202 */ /* 0x000fe40000000f00 */
[----:B------:R-:W-:Y:S01]  /*122d0*/  SHF.L.U32 R3, R3, 0x4, RZ ;  /* 0x0000000403037819 */ /* 0x000fe200000006ff */
[----:B------:R-:W-:-:S07]  /*122e0*/  IMAD.MOV.U32 R2, RZ, RZ, R14 ;  /* 0x000000ffff027224 */ /* 0x000fce00078e000e */
[----:B------:R-:W-:Y:S05]  /*122f0*/  WARPSYNC.COLLECTIVE R15, `(.L_x_1980) ;  /* 0x000000000f087348 */ /* 0x000fea0003c00000 */
[----:B------:R0:W1:Y:S02]  /*12300*/  SHFL.IDX P6, R14, R13, R12, R11 ;  /* 0x0000000c0d0e7389 */ /* 0x00006400000c000b */
[----:B01----:R-:W-:Y:S01]  /*12310*/  ENDCOLLECTIVE ;  /* 0x000000000000791b */ /* 0x003fe20003800000 */
.L_x_1980:
        /* <DEDUP_REMOVED lines=14> */
.L_x_1981:
[----:B------:R-:W-:Y:S01]  /*12400*/  IMAD.MOV.U32 R2, RZ, RZ, R14 ;  /* 0x000000ffff027224 */ /* 0x000fe200078e000e */
[----:B------:R-:W-:Y:S06]  /*12410*/  BRA `(.L_x_1982) ;  /* 0xffffffc400f47947 */ /* 0x000fec000383ffff */
.L_x_1923:
[----:B-1----:R-:W-:-:S04]  /*12420*/  MOV R3, UR43 ;  /* 0x0000002b00037c02 */ /* 0x002fc80008000f00 */
[----:B------:R1:W2:Y:S03]  /*12430*/  SYNCS.PHASECHK.TRANS64.TRYWAIT P2, [R3+URZ+0x12440], R26 ;  /* 0x0124401a030075a7 */ /* 0x0002a6000804017f */
[----:B--2---:R-:W-:Y:S05]  /*12440*/  @!P2 NANOSLEEP.SYNCS 0x989680 ;  /* 0x009896800000a95d */ /* 0x004fea0003900000 */
[----:B------:R-:W2:Y:S02]  /*12450*/  @!P2 SYNCS.PHASECHK.TRANS64 P2, [R3+URZ+0x12440], R26 ;  /* 0x0124401a0300a5a7 */ /* 0x000ea4000804007f */
[----:B--2---:R-:W-:Y:S05]  /*12460*/  @!P2 BRA `(.L_x_1923) ;  /* 0xfffffffc00eca947 */ /* 0x004fea000383ffff */
[----:B------:R-:W-:Y:S05]  /*12470*/  BRA `(.L_x_1983) ;  /* 0xffffffc8003c7947 */ /* 0x000fea000383ffff */
.L_x_1924:
[----:B------:R-:W-:Y:S01]  /*12480*/  BSSY B0, `(.L_x_1984) ;  /* 0x0000008000007945 */ /* 0x000fe20003800000 */
[----:B------:R-:W-:Y:S01]  /*12490*/  IMAD.MOV.U32 R13, RZ, RZ, R7 ;  /* 0x000000ffff0d7224 */ /* 0x000fe200078e0007 */
[----:B------:R-:W-:Y:S01]  /*124a0*/  MOV R15, 0xffffffff ;  /* 0xffffffff000f7802 */ /* 0x000fe20000000f00 */
[----:B------:R-:W-:Y:S02]  /*124b0*/  IMAD.MOV.U32 R12, RZ, RZ, RZ ;  /* 0x000000ffff0c7224 */ /* 0x000fe400078e00ff */
[----:B------:R-:W-:-:S07]  /*124c0*/  IMAD.MOV.U32 R11, RZ, RZ, 0x1c1f ;  /* 0x00001c1fff0b7424 */ /* 0x000fce00078e00ff */
[----:B------:R-:W-:Y:S05]  /*124d0*/  WARPSYNC.COLLECTIVE R15, `(.L_x_1985) ;  /* 0x000000000f087348 */ /* 0x000fea0003c00000 */
[----:B------:R0:W1:Y:S02]  /*124e0*/  SHFL.IDX P6, R14, R13, R12, R11 ;  /* 0x0000000c0d0e7389 */ /* 0x00006400000c000b */
[----:B01----:R-:W-:Y:S01]  /*124f0*/  ENDCOLLECTIVE ;  /* 0x000000000000791b */ /* 0x003fe20003800000 */
.L_x_1985:
[----:B------:R-:W-:Y:S05]  /*12500*/  BSYNC B0 ;  /* 0x0000000000007941 */ /* 0x000fea0003800000 */
.L_x_1984:
        /* <DEDUP_REMOVED lines=8> */
.L_x_1986:
[----:B------:R-:W-:Y:S01]  /*12590*/  MOV R13, R7 ;  /* 0x00000007000d7202 */ /* 0x000fe20000000f00 */
[----:B------:R-:W-:Y:S01]  /*125a0*/  IMAD.MOV.U32 R12, RZ, RZ, 0x1 ;  /* 0x00000001ff0c7424 */ /* 0x000fe200078e00ff */
[----:B------:R-:W-:-:S05]  /*125b0*/  @P4 IADD3 R14, P2, R18, R14, RZ ;  /* 0x0000000e120e4210 */ /* 0x000fca0007f5e0ff */
[----:B------:R-:W-:Y:S02]  /*125c0*/  @P4 IMAD.X R3, RZ, RZ, R2, P2 ;  /* 0x000000ffff034224 */ /* 0x000fe400010e0602 */
[----:B------:R-:W-:-:S07]  /*125d0*/  @P4 IMAD.MOV.U32 R2, RZ, RZ, R14 ;  /* 0x000000ffff024224 */ /* 0x000fce00078e000e */
[----:B------:R-:W-:Y:S05]  /*125e0*/  WARPSYNC.COLLECTIVE R15, `(.L_x_1987) ;  /* 0x000000000f087348 */ /* 0x000fea0003c00000 */
[----:B------:R0:W1:Y:S02]  /*125f0*/  SHFL.IDX P6, R14, R13, R12, R11 ;  /* 0x0000000c0d0e7389 */ /* 0x00006400000c000b */
[----:B01----:R-:W-:Y:S01]  /*12600*/  ENDCOLLECTIVE ;  /* 0x000000000000791b */ /* 0x003fe20003800000 */
.L_x_1987:
        /* <DEDUP_REMOVED lines=9> */
.L_x_1988:
[----:B------:R-:W-:Y:S02]  /*126a0*/  IMAD.MOV.U32 R13, RZ, RZ, R7 ;  /* 0x000000ffff0d7224 */ /* 0x000fe400078e0007 */
[----:B------:R-:W-:Y:S01]  /*126b0*/  IMAD.MOV.U32 R12, RZ, RZ, 0x2 ;  /* 0x00000002ff0c7424 */ /* 0x000fe200078e00ff */
[----:B------:R-:W-:-:S04]  /*126c0*/  @P3 IADD3 R14, P2, R18, R14, RZ ;  /* 0x0000000e120e3210 */ /* 0x000fc80007f5e0ff */
[----:B------:R-:W-:Y:S01]  /*126d0*/  @P3 IADD3.X R3, RZ, R2, RZ, P2, !PT ;  /* 0x00000002ff033210 */ /* 0x000fe200017fe4ff */
[----:B------:R-:W-:-:S08]  /*126e0*/  @P3 IMAD.MOV.U32 R2, RZ, RZ, R14 ;  /* 0x000000ffff023224 */ /* 0x000fd000078e000e */
[----:B------:R-:W-:Y:S05]  /*126f0*/  WARPSYNC.COLLECTIVE R15, `(.L_x_1989) ;  /* 0x000000000f087348 */ /* 0x000fea0003c00000 */
[----:B------:R0:W1:Y:S02]  /*12700*/  SHFL.IDX P6, R14, R13, R12, R11 ;  /* 0x0000000c0d0e7389 */ /* 0x00006400000c000b */
[----:B01----:R-:W-:Y:S01]  /*12710*/  ENDCOLLECTIVE ;  /* 0x000000000000791b */ /* 0x003fe20003800000 */
.L_x_1989:
[----:B------:R-:W-:Y:S01]  /*12720*/  @!PT LDS RZ, [RZ] ;  /* 0x00000000fffff984 */ /* 0x000fe20000000800 */
[----:B------:R-:W-:Y:S01]  /*12730*/  @!PT LDS RZ, [RZ] ;  /* 0x00000000fffff984 */ /* 0x000fe20000000800 */
[----:B------:R-:W-:Y:S01]  /*12740*/  @!PT LDS RZ, [RZ] ;  /* 0x00000000fffff984 */ /* 0x000fe20000000800 */
[----:B------:R0:W-:Y:S01]  /*12750*/  @P3 LDGSTS.E.BYPASS.LTC128B.128 [R27+0xda00], desc[UR50][R2.64], !P5 ;  /* 0x0da00000021b3fae */ /* 0x0001e2000e901d72 */
[----:B------:R-:W-:Y:S01]  /*12760*/  IMAD.MOV.U32 R13, RZ, RZ, R6 ;  /* 0x000000ffff0d7224 */ /* 0x000fe200078e0006 */
[----:B0-----:R-:W-:-:S07]  /*12770*/  MOV R2, R14 ;  /* 0x0000000e00027202 */ /* 0x001fce0000000f00 */
[----:B------:R-:W-:Y:S05]  /*12780*/  WARPSYNC.COLLECTIVE R15, `(.L_x_1990) ;  /* 0x000000000f087348 */ /* 0x000fea0003c00000 */
[----:B------:R0:W1:Y:S02]  /*12790*/  SHFL.IDX P6, R14, R13, R12, R11 ;  /* 0x0000000c0d0e7389 */ /* 0x00006400000c000b */
[----:B01----:R-:W-:Y:S01]  /*127a0*/  ENDCOLLECTIVE ;  /* 0x000000000000791b */ /* 0x003fe20003800000 */
.L_x_1990:
[----:B------:R-:W-:Y:S02]  /*127b0*/  IMAD.MOV.U32 R13, RZ, RZ, R7 ;  /* 0x000000ffff0d7224 */ /* 0x000fe400078e0007 */
[----:B------:R-:W-:Y:S01]  /*127c0*/  IMAD.MOV.U32 R12, RZ, RZ, 0x3 ;  /* 0x00000003ff0c7424 */ /* 0x000fe200078e00ff */
[----:B------:R-:W-:-:S13]  /*127d0*/  @P0 IADD3 R5, P2, R18, R14, RZ ;  /* 0x0000000e12050210 */ /* 0x000fda0007f5e0ff */
[----:B------:R-:W-:Y:S05]  /*127e0*/  WARPSYNC.COLLECTIVE R15, `(.L_x_1991) ;  /* 0x000000000f087348 */ /* 0x000fea0003c00000 */
[----:B------:R0:W1:Y:S02]  /*127f0*/  SHFL.IDX P6, R14, R13, R12, R11 ;  /* 0x0000000c0d0e7389 */ /* 0x00006400000c000b */
[----:B01----:R-:W-:Y:S01]  /*12800*/  ENDCOLLECTIVE ;  /* 0x000000000000791b */ /* 0x003fe20003800000 */
.L_x_1991:
[----:B------:R-:W-:Y:S02]  /*12810*/  @P0 IMAD.X R10, RZ, RZ, R2, P2 ;  /* 0x000000ffff0a0224 */ /* 0x000fe400010e0602 */
[----:B------:R-:W-:-:S03]  /*12820*/  @P0 IMAD.MOV.U32 R2, RZ, RZ, R5 ;  /* 0x000000ffff020224 */ /* 0x000fc600078e0005 */
[----:B------:R-:W-:-:S05]  /*12830*/  @P0 MOV R3, R10 ;  /* 0x0000000a00030202 */ /* 0x000fca0000000f00 */
        /* <DEDUP_REMOVED lines=9> */
.L_x_1992:
[----:B------:R-:W-:Y:S01]  /*128d0*/  MOV R13, R8 ;  /* 0x00000008000d7202 */ /* 0x000fe20000000f00 */
[----:B------:R-:W-:Y:S01]  /*128e0*/  IMAD.MOV.U32 R12, RZ, RZ, RZ ;  /* 0x000000ffff0c7224 */ /* 0x000fe200078e00ff */
[----:B------:R-:W-:-:S05]  /*128f0*/  @P1 IADD3 R14, P0, R18, R14, RZ ;  /* 0x0000000e120e1210 */ /* 0x000fca0007f1e0ff */
[----:B------:R-:W-:-:S08]  /*12900*/  @P1 IMAD.MOV.U32 R2, RZ, RZ, R14 ;  /* 0x000000ffff021224 */ /* 0x000fd000078e000e */
[----:B------:R-:W-:Y:S05]  /*12910*/  WARPSYNC.COLLECTIVE R15, `(.L_x_1993) ;  /* 0x000000000f087348 */ /* 0x000fea0003c00000 */
[----:B------:R0:W1:Y:S02]  /*12920*/  SHFL.IDX P6, R14, R13, R12, R11 ;  /* 0x0000000c0d0e7389 */ /* 0x00006400000c000b */
[----:B01----:R-:W-:Y:S01]  /*12930*/  ENDCOLLECTIVE ;  /* 0x000000000000791b */ /* 0x003fe20003800000 */
.L_x_1993:
        /* <DEDUP_REMOVED lines=11> */
.L_x_1994:
[----:B------:R-:W-:Y:S05]  /*129f0*/  BRA `(.L_x_1995) ;  /* 0xffffffc400f07947 */ /* 0x000fea000383ffff */
.L_x_1929:
[----:B------:R-:W-:Y:S01]  /*12a00*/  MOV R13, R4 ;  /* 0x00000004000d7202 */ /* 0x000fe20000000f00 */
[----:B------:R-:W-:Y:S02]  /*12a10*/  IMAD.MOV.U32 R12, RZ, RZ, RZ ;  /* 0x000000ffff0c7224 */ /* 0x000fe400078e00ff */
[----:B------:R-:W-:Y:S02]  /*12a20*/  IMAD.MOV.U32 R11, RZ, RZ, 0x1c1f ;  /* 0x00001c1fff0b7424 */ /* 0x000fe400078e00ff */
[----:B------:R-:W-:Y:S02]  /*12a30*/  IMAD.MOV.U32 R15, RZ, RZ, -0x1 ;  /* 0xffffffffff0f7424 */ /* 0x000fe400078e00ff */
[----:B------:R-:W-:-:S07]  /*12a40*/  IMAD.U32 R7, RZ, RZ, UR46 ;  /* 0x0000002eff077e24 */ /* 0x000fce000f8e00ff */
[----:B-1----:R-:W-:Y:S05]  /*12a50*/  WARPSYNC.COLLECTIVE R15, `(.L_x_1996) ;  /* 0x000000000f087348 */ /* 0x002fea0003c00000 */
[----:B-1----:R0:W1:Y:S02]  /*12a60*/  SHFL.IDX P6, R14, R13, R12, R11 ;  /* 0x0000000c0d0e7389 */ /* 0x00206400000c000b */
[----:B01----:R-:W-:Y:S01]  /*12a70*/  ENDCOLLECTIVE ;  /* 0x000000000000791b */ /* 0x003fe20003800000 */
.L_x_1996:
[----:B------:R-:W-:-:S04]  /*12a80*/  IMAD R7, R7, 0xc0, R24 ;  /* 0x000000c007077824 */ /* 0x000fc800078e0218 */
[----:B------:R-:W-:Y:S02]  /*12a90*/  VIADD R9, R7, 0x20 ;  /* 0x0000002007097836 */ /* 0x000fe40000000000 */
[----:B------:R-:W-:Y:S01]  /*12aa0*/  IMAD.MOV.U32 R13, RZ, RZ, R0 ;  /* 0x000000ffff0d7224 */ /* 0x000fe200078e0000 */
[----:B------:R-:W-:-:S07]  /*12ab0*/  MOV R2, R14 ;  /* 0x0000000e00027202 */ /* 0x000fce0000000f00 */
[----:B------:R-:W-:Y:S05]  /*12ac0*/  WARPSYNC.COLLECTIVE R15, `(.L_x_1997) ;  /* 0x000000000f087348 */ /* 0x000fea0003c00000 */
[----:B------:R0:W1:Y:S02]  /*12ad0*/  SHFL.IDX P6, R14, R13, R12, R11 ;  /* 0x0000000c0d0e7389 */ /* 0x00006400000c000b */
[----:B01----:R-:W-:Y:S01]  /*12ae0*/  ENDCOLLECTIVE ;  /* 0x000000000000791b */ /* 0x003fe20003800000 */
.L_x_1997:
[----:B------:R-:W-:Y:S02]  /*12af0*/  ULDC UR4, c[0x0][0x288] ;  /* 0x0000a20000047ab9 */ /* 0x000fe40000000800 */
[----:B------:R-:W-:-:S05]  /*12b00*/  IMAD R6, R6, UR4, RZ ;  /* 0x0000000406067c24 */ /* 0x000fca000f8e02ff */
[----:B------:R-:W-:Y:S01]  /*12b10*/  ISETP.GE.AND P2, PT, R7, R6, PT ;  /* 0x000000060700720c */ /* 0x000fe20003f46270 */
[----:B------:R-:W-:Y:S02]  /*12b20*/  IMAD.MOV.U32 R13, RZ, RZ, R4 ;  /* 0x000000ffff0d7224 */ /* 0x000fe400078e0004 */
[----:B------:R-:W-:-:S10]  /*12b30*/  IMAD.MOV.U32 R12, RZ, RZ, 0x1 ;  /* 0x00000001ff0c7424 */ /* 0x000fd400078e00ff */
[----:B------:R-:W-:-:S05]  /*12b40*/  @!P2 IADD3 R14, P1, R18, R14, RZ ;  /* 0x0000000e120ea210 */ /* 0x000fca0007f3e0ff */
[----:B------:R-:W-:Y:S01]  /*12b50*/  @!P2 IMAD.X R3, RZ, RZ, R2, P1 ;  /* 0x000000ffff03a224 */ /* 0x000fe200008e0602 */
[----:B------:R-:W-:-:S07]  /*12b60*/  @!P2 MOV R2, R14 ;  /* 0x0000000e0002a202 */ /* 0x000fce0000000f00 */
[----:B------:R-:W-:Y:S05]  /*12b70*/  WARPSYNC.COLLECTIVE R15, `(.L_x_1998) ;  /* 0x000000000f087348 */ /* 0x000fea0003c00000 */
[----:B------:R0:W1:Y:S02]  /*12b80*/  SHFL.IDX P6, R14, R13, R12, R11 ;  /* 0x0000000c0d0e7389 */ /* 0x00006400000c000b */
[----:B01----:R-:W-:Y:S01]  /*12b90*/  ENDCOLLECTIVE ;  /* 0x000000000000791b */ /* 0x003fe20003800000 */
.L_x_1998:
[----:B------:R-:W-:Y:S01]  /*12ba0*/  ISETP.GE.AND P1, PT, R9, R6, PT ;  /* 0x000000060900720c */ /* 0x000fe20003f26270 */
[----:B------:R-:W-:Y:S01]  /*12bb0*/  @!PT LDS RZ, [RZ] ;  /* 0x00000000fffff984 */ /* 0x000fe20000000800 */
[----:B------:R-:W-:Y:S01]  /*12bc0*/  @!PT LDS RZ, [RZ] ;  /* 0x00000000fffff984 */ /* 0x000fe20000000800 */
[----:B------:R-:W-:Y:S01]  /*12bd0*/  @!PT LDS RZ, [RZ] ;  /* 0x00000000fffff984 */ /* 0x000fe20000000800 */
[----:B------:R0:W-:Y:S01]  /*12be0*/  @!P2 LDGSTS.E.BYPASS.LTC128B.128 [R27+0xa200], desc[UR50][R2.64], !P0 ;  /* 0x0a200000021bafae */ /* 0x0001e2000c101d72 */
[----:B------:R-:W-:Y:S01]  /*12bf0*/  IMAD.MOV.U32 R13, RZ, RZ, R0 ;  /* 0x000000ffff0d7224 */ /* 0x000fe200078e0000 */
[----:B------:R-:W-:-:S10]  /*12c00*/  MOV R9, R14 ;  /* 0x0000000e00097202 */ /* 0x000fd40000000f00 */
[----:B0-----:R-:W-:Y:S05]  /*12c10*/  WARPSYNC.COLLECTIVE R15, `(.L_x_1999) ;  /* 0x000000000f087348 */ /* 0x001fea0003c00000 */
[----:B------:R1:W2:Y:S02]  /*12c20*/  SHFL.IDX P6, R14, R13, R12, R11 ;  /* 0x0000000c0d0e7389 */ /* 0x0002a400000c000b */
[----:B012---:R-:W-:Y:S01]  /*12c30*/  ENDCOLLECTIVE ;  /* 0x000000000000791b */ /* 0x007fe20003800000 */
.L_x_1999:
        /* <DEDUP_REMOVED lines=9> */
.L_x_2000:
[----:B------:R-:W-:Y:S01]  /*12cd0*/  IADD3 R9, R7, 0x40, RZ ;  /* 0x0000004007097810 */ /* 0x000fe20007ffe0ff */
[----:B------:R-:W-:Y:S01]  /*12ce0*/  @!PT LDS RZ, [RZ] ;  /* 0x00000000fffff984 */ /* 0x000fe20000000800 */
[----:B------:R-:W-:Y:S01]  /*12cf0*/  @!PT LDS RZ, [RZ] ;  /* 0x00000000fffff984 */ /* 0x000fe20000000800 */
[----:B------:R-:W-:Y:S01]  /*12d00*/  @!PT LDS RZ, [RZ] ;  /* 0x00000000fffff984 */ /* 0x000fe20000000800 */
[----:B------:R0:W-:Y:S03]  /*12d10*/  @!P1 LDGSTS.E.BYPASS.LTC128B.128 [R27+0xaa00], desc[UR50][R2.64], !P0 ;  /* 0x0aa00000021b9fae */ /* 0x0001e6000c101d72 */
[----:B------:R-:W-:Y:S01]  /*12d20*/  ISETP.GE.AND P2, PT, R9, R6, PT ;  /* 0x000000060900720c */ /* 0x000fe20003f46270 */
[----:B------:R-:W-:Y:S01]  /*12d30*/  IMAD.MOV.U32 R13, RZ, RZ, R0 ;  /* 0x000000ffff0d7224 */ /* 0x000fe200078e0000 */
[----:B------:R-:W-:-:S11]  /*12d40*/  MOV R10, R14 ;  /* 0x0000000e000a7202 */ /* 0x000fd60000000f00 */
[----:B0-----:R-:W-:Y:S05]  /*12d50*/  WARPSYNC.COLLECTIVE R15, `(.L_x_2001) ;  /* 0x000000000f087348 */ /* 0x001fea0003c00000 */
[----:B------:R1:W2:Y:S02]  /*12d60*/  SHFL.IDX P6, R14, R13, R12, R11 ;  /* 0x0000000c0d0e7389 */ /* 0x0002a400000c000b */
[----:B012---:R-:W-:Y:S01]  /*12d70*/  ENDCOLLECTIVE ;  /* 0x000000000000791b */ /* 0x007fe20003800000 */
.L_x_2001:
[----:B------:R-:W-:Y:S01]  /*12d80*/  MOV R13, R4 ;  /* 0x00000004000d7202 */ /* 0x000fe20000000f00 */
[----:B------:R-:W-:-:S05]  /*12d90*/  IMAD.MOV.U32 R12, RZ, RZ, R14 ;  /* 0x000000ffff0c7224 */ /* 0x000fca00078e000e */
[----:B------:R-:W-:Y:S01]  /*12da0*/  @!P2 IADD3 R2, P1, R18, R12, RZ ;  /* 0x0000000c1202a210 */ /* 0x000fe20007f3e0ff */
[----:B------:R-:W-:-:S04]  /*12db0*/  IMAD.MOV.U32 R12, RZ, RZ, 0x3 ;  /* 0x00000003ff0c7424 */ /* 0x000fc800078e00ff */
[----:B------:R-:W-:-:S08]  /*12dc0*/  @!P2 IMAD.X R3, RZ, RZ, R10, P1 ;  /* 0x000000ffff03a224 */ /* 0x000fd000008e060a */
[----:B------:R-:W-:Y:S05]  /*12dd0*/  WARPSYNC.COLLECTIVE R15, `(.L_x_2002) ;  /* 0x000000000f087348 */ /* 0x000fea0003c00000 */
[----:B------:R0:W1:Y:S02]  /*12de0*/  SHFL.IDX P6, R14, R13, R12, R11 ;  /* 0x0000000c0d0e7389 */ /* 0x00006400000c000b */
[----:B01----:R-:W-:Y:S01]  /*12df0*/  ENDCOLLECTIVE ;  /* 0x000000000000791b */ /* 0x003fe20003800000 */
.L_x_2002:
[----:B------:R-:W-:Y:S01]  /*12e00*/  @!PT LDS RZ, [RZ] ;  /* 0x00000000fffff984 */ /* 0x000fe20000000800 */
[----:B------:R-:W-:Y:S01]  /*12e10*/  @!PT LDS RZ, [RZ] ;  /* 0x00000000fffff984 */ /* 0x000fe20000000800 */
[----:B------:R-:W-:Y:S01]  /*12e20*/  @!PT LDS RZ, [RZ] ;  /* 0x00000000fffff984 */ /* 0x000fe20000000800 */
[----:B------:R0:W-:Y:S01]  /*12e30*/  @!P2 LDGSTS.E.BYPASS.LTC128B.128 [R27+0xb200], desc[UR50][R2.64], !P0 ;  /* 0x0b200000021bafae */ /* 0x0001e2000c101d72 */
[----:B------:R-:W-:Y:S01]  /*12e40*/  IMAD.MOV.U32 R13, RZ, RZ, R0 ;  /* 0x000000ffff0d7224 */ /* 0x000fe200078e0000 */
[----:B0-----:R-:W-:-:S04]  /*12e50*/  IADD3 R3, R7, 0x60, RZ ;  /* 0x0000006007037810 */ /* 0x001fc80007ffe0ff */
[----:B------:R-:W-:Y:S01]  /*12e60*/  ISETP.GE.AND P1, PT, R3, R6, PT ;  /* 0x000000060300720c */ /* 0x000fe20003f26270 */
[----:B------:R-:W-:-:S12]  /*12e70*/  IMAD.MOV.U32 R4, RZ, RZ, R14 ;  /* 0x000000ffff047224 */ /* 0x000fd800078e000e */
[----:B------:R-:W-:Y:S05]  /*12e80*/  WARPSYNC.COLLECTIVE R15, `(.L_x_2003) ;  /* 0x000000000f087348 */ /* 0x000fea0003c00000 */
[----:B------:R0:W1:Y:S02]  /*12e90*/  SHFL.IDX P6, R14, R13, R12, R11 ;  /* 0x0000000c0d0e7389 */ /* 0x00006400000c000b */
[----:B01----:R-:W-:Y:S01]  /*12ea0*/  ENDCOLLECTIVE ;  /* 0x000000000000791b */ /* 0x003fe20003800000 */
.L_x_2003:
[----:B------:R-:W-:Y:S02]  /*12eb0*/  IMAD.MOV.U32 R13, RZ, RZ, R8 ;  /* 0x000000ffff0d7224 */ /* 0x000fe400078e0008 */
[----:B------:R-:W-:Y:S01]  /*12ec0*/  IMAD.MOV.U32 R12, RZ, RZ, RZ ;  /* 0x000000ffff0c7224 */ /* 0x000fe200078e00ff */
[----:B------:R-:W-:-:S13]  /*12ed0*/  @!P1 IADD3 R2, P2, R18, R14, RZ ;  /* 0x0000000e12029210 */ /* 0x000fda0007f5e0ff */
[----:B------:R-:W-:Y:S05]  /*12ee0*/  WARPSYNC.COLLECTIVE R15, `(.L_x_2004) ;  /* 0x000000000f087348 */ /* 0x000fea0003c00000 */
[----:B------:R0:W1:Y:S02]  /*12ef0*/  SHFL.IDX P6, R14, R13, R12, R11 ;  /* 0x0000000c0d0e7389 */ /* 0x00006400000c000b */
[----:B01----:R-:W-:Y:S01]  /*12f00*/  ENDCOLLECTIVE ;  /* 0x000000000000791b */ /* 0x003fe20003800000 */
.L_x_2004:
[----:B------:R-:W-:-:S05]  /*12f10*/  @!P1 IMAD.X R3, RZ, RZ, R4, P2 ;  /* 0x000000ffff039224 */ /* 0x000fca00010e0604 */
[----:B------:R-:W-:Y:S01]  /*12f20*/  @!PT LDS RZ, [RZ] ;  /* 0x00000000fffff984 */ /* 0x000fe20000000800 */
[----:B------:R-:W-:Y:S01]  /*12f30*/  @!PT LDS RZ, [RZ] ;  /* 0x00000000fffff984 */ /* 0x000fe20000000800 */
[----:B------:R-:W-:Y:S01]  /*12f40*/  @!PT LDS RZ, [RZ] ;  /* 0x00000000fffff984 */ /* 0x000fe20000000800 */
[----:B------:R0:W-:Y:S01]  /*12f50*/  @!P1 LDGSTS.E.BYPASS.LTC128B.128 [R27+0xba00], desc[UR50][R2.64], !P0 ;  /* 0x0ba00000021b9fae */ /* 0x0001e2000c101d72 */
[----:B------:R-:W-:Y:S02]  /*12f60*/  IMAD.MOV.U32 R13, RZ, RZ, R5 ;  /* 0x000000ffff0d7224 */ /* 0x000fe400078e0005 */
[----:B0-----:R-:W-:Y:S01]  /*12f70*/  VIADD R3, R7, 0x80 ;  /* 0x0000008007037836 */ /* 0x001fe20000000000 */
[----:B------:R-:W-:-:S07]  /*12f80*/  MOV R9, R14 ;  /* 0x0000000e00097202 */ /* 0x000fce0000000f00 */
[----:B------:R-:W-:Y:S05]  /*12f90*/  WARPSYNC.COLLECTIVE R15, `(.L_x_2005) ;  /* 0x000000000f087348 */ /* 0x000fea0003c00000 */
[----:B------:R0:W1:Y:S02]  /*12fa0*/  SHFL.IDX P6, R14, R13, R12, R11 ;  /* 0x0000000c0d0e7389 */ /* 0x00006400000c000b */
[----:B01----:R-:W-:Y:S01]  /*12fb0*/  ENDCOLLECTIVE ;  /* 0x000000000000791b */ /* 0x003fe20003800000 */
.L_x_2005:
[----:B------:R-:W-:Y:S01]  /*12fc0*/  ISETP.GE.AND P1, PT, R3, R6, PT ;  /* 0x000000060300720c */ /* 0x000fe20003f26270 */
[----:B------:R-:W-:Y:S01]  /*12fd0*/  IMAD.MOV.U32 R13, RZ, RZ, R8 ;  /* 0x000000ffff0d7224 */ /* 0x000fe200078e0008 */
[----:B------:R-:W-:Y:S01]  /*12fe0*/  MOV R12, 0x1 ;  /* 0x00000001000c7802 */ /* 0x000fe20000000f00 */
[----:B------:R-:W-:-:S10]  /*12ff0*/  IMAD.MOV.U32 R10, RZ, RZ, R14 ;  /* 0x000000ffff0a7224 */ /* 0x000fd400078e000e */
[----:B------:R-:W-:Y:S05]  /*13000*/  WARPSYNC.COLLECTIVE R15, `(.L_x_2006) ;  /* 0x000000000f087348 */ /* 0x000fea0003c00000 */
[----:B------:R0:W1:Y:S02]  /*13010*/  SHFL.IDX P6, R14, R13, R12, R11 ;  /* 0x0000000c0d0e7389 */ /* 0x00006400000c000b */
[----:B01----:R-:W-:Y:S01]  /*13020*/  ENDCOLLECTIVE ;  /* 0x000000000000791b */ /* 0x003fe20003800000 */
.L_x_2006:
[----:B------:R-:W-:-:S04]  /*13030*/  @!P1 IADD3 R10, P3, R18, R10, RZ ;  /* 0x0000000a120a9210 */ /* 0x000fc80007f7e0ff */
[----:B------:R-:W-:Y:S01]  /*13040*/  @!P1 IADD3.X R9, RZ, R9, RZ, P3, !PT ;  /* 0x00000009ff099210 */ /* 0x000fe20001ffe4ff */
[----:B------:R-:W-:-:S04]  /*13050*/  @!P1 IMAD.MOV.U32 R2, RZ, RZ, R10 ;  /* 0x000000ffff029224 */ /* 0x000fc800078e000a */
        /* <DEDUP_REMOVED lines=10> */
.L_x_2007:
[----:B------:R-:W-:Y:S05]  /*13100*/  BRA `(.L_x_2008) ;  /* 0xffffffc800907947 */ /* 0x000fea000383ffff */
.L_x_1930:
[----:B0-----:R-:W-:-:S04]  /*13110*/  IMAD.U32 R3, RZ, RZ, UR43 ;  /* 0x0000002bff037e24 */ /* 0x001fc8000f8e00ff */
[----:B------:R0:W1:Y:S03]  /*13120*/  SYNCS.PHASECHK.TRANS64.TRYWAIT P0, [R3+URZ+0x12420], R0 ;  /* 0x01242000030075a7 */ /* 0x000066000800017f */
[----:B-1----:R-:W-:Y:S05]  /*13130*/  @!P0 NANOSLEEP.SYNCS 0x989680 ;  /* 0x009896800000895d */ /* 0x002fea0003900000 */
[----:B------:R-:W1:Y:S02]  /*13140*/  @!P0 SYNCS.PHASECHK.TRANS64 P0, [R3+URZ+0x12420], R0 ;  /* 0x01242000030085a7 */ /* 0x000e64000800007f */
[----:B-1----:R-:W-:Y:S05]  /*13150*/  @!P0 BRA `(.L_x_1930) ;  /* 0xfffffffc00ec8947 */ /* 0x002fea000383ffff */
[----:B------:R-:W-:Y:S05]  /*13160*/  BRA `(.L_x_2009) ;  /* 0xffffffc800bc7947 */ /* 0x000fea000383ffff */
.L_x_1933:
[----:B0-----:R0:W1:Y:S02]  /*13170*/  SYNCS.PHASECHK.TRANS64.TRYWAIT P1, [R5+URZ+0x12480], R26 ;  /* 0x0124801a050075a7 */ /* 0x001064000802017f */
[----:B-1----:R-:W-:Y:S05]  /*13180*/  @!P1 NANOSLEEP.SYNCS 0x989680 ;  /* 0x009896800000995d */ /* 0x002fea0003900000 */
[----:B------:R-:W1:Y:S02]  /*13190*/  @!P1 SYNCS.PHASECHK.TRANS64 P1, [R5+URZ+0x12480], R26 ;  /* 0x0124801a050095a7 */ /* 0x000e64000802007f */
[----:B-1----:R-:W-:Y:S05]  /*131a0*/  @!P1 BRA `(.L_x_1933) ;  /* 0xfffffffc00f09947 */ /* 0x002fea000383ffff */
[----:B------:R-:W-:Y:S05]  /*131b0*/  BRA `(.L_x_2010) ;  /* 0xffffffcc00c07947 */ /* 0x000fea000383ffff */
.L_x_1934:
[----:B------:R-:W-:Y:S01]  /*131c0*/  BSSY B0, `(.L_x_2011) ;  /* 0x0000008000007945 */ /* 0x000fe20003800000 */
[----:B------:R-:W-:Y:S01]  /*131d0*/  MOV R13, R17 ;  /* 0x00000011000d7202 */ /* 0x000fe20000000f00 */
[----:B------:R-:W-:Y:S02]  /*131e0*/  IMAD.MOV.U32 R12, RZ, RZ, RZ ;  /* 0x000000ffff0c7224 */ /* 0x000fe400078e00ff */
[----:B------:R-:W-:Y:S02]  /*131f0*/  IMAD.MOV.U32 R11, RZ, RZ, 0x1c1f ;  /* 0x00001c1fff0b7424 */ /* 0x000fe400078e00ff */
[----:B------:R-:W-:-:S07]  /*13200*/  IMAD.MOV.U32 R15, RZ, RZ, -0x1 ;  /* 0xffffffffff0f7424 */ /* 0x000fce00078e00ff */
[----:B0-----:R-:W-:Y:S05]  /*13210*/  WARPSYNC.COLLECTIVE R15, `(.L_x_2012) ;  /* 0x000000000f087348 */ /* 0x001fea0003c00000 */
[----:B------:R1:W2:Y:S02]  /*13220*/  SHFL.IDX P6, R14, R13, R12, R11 ;  /* 0x0000000c0d0e7389 */ /* 0x0002a400000c000b */
[----:B012---:R-:W-:Y:S01]  /*13230*/  ENDCOLLECTIVE ;  /* 0x000000000000791b */ /* 0x007fe20003800000 */
.L_x_2012:
[----:B------:R-:W-:Y:S05]  /*13240*/  BSYNC B0 ;  /* 0x0000000000007941 */ /* 0x000fea0003800000 */
.L_x_2011:
[----:B------:R-:W-:Y:S01]  /*13250*/  IMAD.MOV.U32 R13, RZ, RZ, R7 ;  /* 0x000000ffff0d7224 */ /* 0x000fe200078e0007 */
[----:B------:R-:W-:Y:S01]  /*13260*/  MOV R15, 0xffffffff ;  /* 0xffffffff000f7802 */ /* 0x000fe20000000f00 */
[----:B------:R-:W-:Y:S01]  /*13270*/  IMAD.MOV.U32 R12, RZ, RZ, RZ ;  /* 0x000000ffff0c7224 */ /* 0x000fe200078e00ff */
[----:B------:R-:W-:Y:S01]  /*13280*/  MOV R3, R14 ;  /* 0x0000000e00037202 */ /* 0x000fe20000000f00 */
[----:B------:R-:W-:-:S07]  /*13290*/  IMAD.MOV.U32 R11, RZ, RZ, 0x1c1f ;  /* 0x00001c1fff0b7424 */ /* 0x000fce00078e00ff */
[----:B------:R-:W-:Y:S05]  /*132a0*/  WARPSYNC.COLLECTIVE R15, `(.L_x_2013) ;  /* 0x000000000f087348 */ /* 0x000fea0003c00000 */
[----:B------:R0:W1:Y:S02]  /*132b0*/  SHFL.IDX P6, R14, R13, R12, R11 ;  /* 0x0000000c0d0e7389 */ /* 0x00006400000c000b */
[----:B01----:R-:W-:Y:S01]  /*132c0*/  ENDCOLLECTIVE ;  /* 0x000000000000791b */ /* 0x003fe20003800000 */
.L_x_2013:
[----:B------:R-:W-:Y:S01]  /*132d0*/  IMAD.MOV.U32 R13, RZ, RZ, R17 ;  /* 0x000000ffff0d7224 */ /* 0x000fe200078e0011 */
[----:B------:R-:W-:Y:S01]  /*132e0*/  MOV R12, 0x1 ;  /* 0x00000001000c7802 */ /* 0x000fe20000000f00 */
[----:B------:R-:W-:-:S07]  /*132f0*/  IMAD.MOV.U32 R2, RZ, RZ, R14 ;  /* 0x000000ffff027224 */ /* 0x000fce00078e000e */
[----:B------:R-:W-:Y:S05]  /*13300*/  WARPSYNC.COLLECTIVE R15, `(.L_x_2014) ;  /* 0x000000000f087348 */ /* 0x000fea0003c00000 */
[----:B------:R0:W1:Y:S02]  /*13310*/  SHFL.IDX P6, R14, R13, R12, R11 ;  /* 0x0000000c0d0e7389 */ /* 0x00006400000c000b */
[----:B01----:R-:W-:Y:S01]  /*13320*/  ENDCOLLECTIVE ;  /* 0x000000000000791b */ /* 0x003fe20003800000 */
.L_x_2014:
        /* <DEDUP_REMOVED lines=12> */
.L_x_2015:
[----:B------:R-:W0:Y:S01]  /*133f0*/  S2R R15, SR_TID.X ;  /* 0x00000000000f7919 */ /* 0x000e220000002100 */
[----:B------:R-:W-:Y:S02]  /*13400*/  IMAD.MOV.U32 R13, RZ, RZ, R17 ;  /* 0x000000ffff0d7224 */ /* 0x000fe400078e0011 */
[----:B------:R-:W-:Y:S01]  /*13410*/  IMAD.MOV.U32 R12, RZ, RZ, 0x2 ;  /* 0x00000002ff0c7424 */ /* 0x000fe200078e00ff */
[----:B------:R-:W-:Y:S01]  /*13420*/  MOV R2, R14 ;  /* 0x0000000e00027202 */ /* 0x000fe20000000f00 */
[----:B0-----:R-:W-:-:S05]  /*13430*/  IMAD.SHL.U32 R15, R15, 0x10, RZ ;  /* 0x000000100f0f7824 */ /* 0x001fca00078e00ff */
[----:B------:R-:W-:-:S04]  /*13440*/  LOP3.LUT R15, R15, 0x30, RZ, 0xc0, !PT ;  /* 0x000000300f0f7812 */ /* 0x000fc800078ec0ff */
[----:B------:R-:W-:Y:S02]  /*13450*/  IADD3 R2, P1, R15, R2, RZ ;  /* 0x000000020f027210 */ /* 0x000fe40007f3e0ff */
[----:B------:R-:W-:-:S03]  /*13460*/  MOV R15, 0xffffffff ;  /* 0xffffffff000f7802 */ /* 0x000fc60000000f00 */
[----:B------:R-:W-:-:S08]  /*13470*/  IMAD.X R3, RZ, RZ, R3, P1 ;  /* 0x000000ffff037224 */ /* 0x000fd000008e0603 */
[----:B------:R-:W-:Y:S05]  /*13480*/  WARPSYNC.COLLECTIVE R15, `(.L_x_2016) ;  /* 0x000000000f087348 */ /* 0x000fea0003c00000 */
[----:B------:R0:W1:Y:S02]  /*13490*/  SHFL.IDX P6, R14, R13, R12, R11 ;  /* 0x0000000c0d0e7389 */ /* 0x00006400000c000b */
[----:B01----:R-:W-:Y:S01]  /*134a0*/  ENDCOLLECTIVE ;  /* 0x000000000000791b */ /* 0x003fe20003800000 */
.L_x_2016:
        /* <DEDUP_REMOVED lines=9> */
.L_x_2017:
        /* <DEDUP_REMOVED lines=12> */
.L_x_2018:
        /* <DEDUP_REMOVED lines=10> */
.L_x_2019:
[----:B------:R-:W-:Y:S02]  /*136a0*/  IMAD.MOV.U32 R13, RZ, RZ, R18 ;  /* 0x000000ffff0d7224 */ /* 0x000fe400078e0012 */
[----:B------:R-:W-:Y:S02]  /*136b0*/  IMAD.MOV.U32 R12, RZ, RZ, RZ ;  /* 0x000000ffff0c7224 */ /* 0x000fe400078e00ff */
[----:B------:R-:W-:Y:S01]  /*136c0*/  IMAD.SHL.U32 R3, R3, 0x10, RZ ;  /* 0x0000001003037824 */ /* 0x000fe200078e00ff */
[----:B------:R-:W-:-:S07]  /*136d0*/  MOV R2, R14 ;  /* 0x0000000e00027202 */ /* 0x000fce0000000f00 */
[----:B------:R-:W-:Y:S05]  /*136e0*/  WARPSYNC.COLLECTIVE R15, `(.L_x_2020) ;  /* 0x000000000f087348 */ /* 0x000fea0003c00000 */
[----:B------:R0:W1:Y:S02]  /*136f0*/  SHFL.IDX P6, R14, R13, R12, R11 ;  /* 0x0000000c0d0e7389 */ /* 0x00006400000c000b */
[----:B01----:R-:W-:Y:S01]  /*13700*/  ENDCOLLECTIVE ;  /* 0x000000000000791b */ /* 0x003fe20003800000 */
.L_x_2020:
        /* <DEDUP_REMOVED lines=12> */
.L_x_2021:
[----:B------:R-:W-:Y:S01]  /*137d0*/  IMAD.MOV.U32 R2, RZ, RZ, R14 ;  /* 0x000000ffff027224 */ /* 0x000fe200078e000e */
[----:B------:R-:W-:Y:S06]  /*137e0*/  BRA `(.L_x_2022) ;  /* 0xffffffcc005c7947 */ /* 0x000fec000383ffff */
.L_x_1937:
[----:B---3--:R3:W4:Y:S02]  /*137f0*/  SYNCS.PHASECHK.TRANS64.TRYWAIT P1, [R5+URZ+0x12440], R26 ;  /* 0x0124401a050075a7 */ /* 0x008724000802017f */
[----:B----4-:R-:W-:Y:S05]  /*13800*/  @!P1 NANOSLEEP.SYNCS 0x989680 ;  /* 0x009896800000995d */ /* 0x010fea0003900000 */
[----:B------:R-:W4:Y:S02]  /*13810*/  @!P1 SYNCS.PHASECHK.TRANS64 P1, [R5+URZ+0x12440], R26 ;  /* 0x0124401a050095a7 */ /* 0x000f24000802007f */
[----:B----4-:R-:W-:Y:S05]  /*13820*/  @!P1 BRA `(.L_x_1937) ;  /* 0xfffffffc00f09947 */ /* 0x010fea000383ffff */
[----:B------:R-:W-:Y:S05]  /*13830*/  BRA `(.L_x_2023) ;  /* 0xffffffcc00a87947 */ /* 0x000fea000383ffff */
.L_x_1938:
[----:B------:R-:W-:Y:S01]  /*13840*/  BSSY B0, `(.L_x_2024) ;  /* 0x0000008000007945 */ /* 0x000fe20003800000 */
[----:B------:R-:W-:Y:S01]  /*13850*/  IMAD.MOV.U32 R13, RZ, RZ, R10 ;  /* 0x000000ffff0d7224 */ /* 0x000fe200078e000a */
[----:B------:R-:W-:Y:S01]  /*13860*/  MOV R12, RZ ;  /* 0x000000ff000c7202 */ /* 0x000fe20000000f00 */
[----:B------:R-:W-:Y:S02]  /*13870*/  IMAD.MOV.U32 R11, RZ, RZ, 0x1c1f ;  /* 0x00001c1fff0b7424 */ /* 0x000fe400078e00ff */
[----:B------:R-:W-:-:S07]  /*13880*/  IMAD.MOV.U32 R15, RZ, RZ, -0x1 ;  /* 0xffffffffff0f7424 */ /* 0x000fce00078e00ff */
[----:B0123--:R-:W-:Y:S05]  /*13890*/  WARPSYNC.COLLECTIVE R15, `(.L_x_2025) ;  /* 0x000000000f087348 */ /* 0x00ffea0003c00000 */
[----:B------:R4:W0:Y:S02]  /*138a0*/  SHFL.IDX P6, R14, R13, R12, R11 ;  /* 0x0000000c0d0e7389 */ /* 0x00082400000c000b */
[----:B01234-:R-:W-:Y:S01]  /*138b0*/  ENDCOLLECTIVE ;  /* 0x000000000000791b */ /* 0x01ffe20003800000 */
.L_x_2025:
[----:B------:R-:W-:Y:S05]  /*138c0*/  BSYNC B0 ;  /* 0x0000000000007941 */ /* 0x000fea0003800000 */
.L_x_2024:
[----:B------:R0:W5:Y:S01]  /*138d0*/  LDL R16, [R1+0xc] ;  /* 0x00000c0001107983 */ /* 0x0001620000100800 */
[----:B------:R-:W-:Y:S01]  /*138e0*/  MOV R13, R9 ;  /* 0x00000009000d7202 */ /* 0x000fe20000000f00 */
[----:B------:R-:W-:Y:S02]  /*138f0*/  IMAD.MOV.U32 R12, RZ, RZ, RZ ;  /* 0x000000ffff0c7224 */ /* 0x000fe400078e00ff */
[----:B------:R-:W-:Y:S02]  /*13900*/  IMAD.MOV.U32 R11, RZ, RZ, 0x1c1f ;  /* 0x00001c1fff0b7424 */ /* 0x000fe400078e00ff */
[----:B------:R-:W-:Y:S02]  /*13910*/  IMAD.MOV.U32 R15, RZ, RZ, -0x1 ;  /* 0xffffffffff0f7424 */ /* 0x000fe400078e00ff */
[----:B0-----:R-:W-:-:S07]  /*13920*/  IMAD.MOV.U32 R3, RZ, RZ, R14 ;  /* 0x000000ffff037224 */ /* 0x001fce00078e000e */
[----:B-----5:R-:W-:Y:S05]  /*13930*/  WARPSYNC.COLLECTIVE R15, `(.L_x_2026) ;  /* 0x000000000f087348 */ /* 0x020fea0003c00000 */
[----:B------:R0:W1:Y:S02]  /*13940*/  SHFL.IDX P6, R14, R13, R12, R11 ;  /* 0x0000000c0d0e7389 */ /* 0x00006400000c000b */
[----:B01---5:R-:W-:Y:S01]  /*13950*/  ENDCOLLECTIVE ;  /* 0x000000000000791b */ /* 0x023fe20003800000 */
.L_x_2026:
[----:B------:R-:W-:Y:S02]  /*13960*/  IMAD.MOV.U32 R13, RZ, RZ, R10 ;  /* 0x000000ffff0d7224 */ /* 0x000fe400078e000a */
[----:B------:R-:W-:Y:S01]  /*13970*/  IMAD.MOV.U32 R12, RZ, RZ, 0x1 ;  /* 0x00000001ff0c7424 */ /* 0x000fe200078e00ff */
[----:B------:R-:W-:-:S13]  /*13980*/  IADD3 R2, P1, R17, R14, RZ ;  /* 0x0000000e11027210 */ /* 0x000fda0007f3e0ff */
[----:B------:R-:W-:Y:S05]  /*13990*/  WARPSYNC.COLLECTIVE R15, `(.L_x_2027) ;  /* 0x000000000f087348 */ /* 0x000fea0003c00000 */
[----:B------:R0:W1:Y:S02]  /*139a0*/  SHFL.IDX P6, R14, R13, R12, R11 ;  /* 0x0000000c0d0e7389 */ /* 0x00006400000c000b */
[----:B01----:R-:W-:Y:S01]  /*139b0*/  ENDCOLLECTIVE ;  /* 0x000000000000791b */ /* 0x003fe20003800000 */
.L_x_2027:
        /* <DEDUP_REMOVED lines=8> */
[----:B0-----:R-:W-:-:S07]  /*13a40*/  MOV R3, R14 ;  /* 0x0000000e00037202 */ /* 0x001fce0000000f00 */
[----:B------:R-:W-:Y:S05]  /*13a50*/  WARPSYNC.COLLECTIVE R15, `(.L_x_2028) ;  /* 0x000000000f087348 */ /* 0x000fea0003c00000 */
[----:B------:R0:W1:Y:S02]  /*13a60*/  SHFL.IDX P6, R14, R13, R12, R11 ;  /* 0x0000000c0d0e7389 */ /* 0x00006400000c000b */
[----:B01----:R-:W-:Y:S01]  /*13a70*/  ENDCOLLECTIVE ;  /* 0x000000000000791b */ /* 0x003fe20003800000 */
.L_x_2028:
[----:B------:R-:W-:Y:S01]  /*13a80*/  IMAD.MOV.U32 R13, RZ, RZ, R10 ;  /* 0x000000ffff0d7224 */ /* 0x000fe200078e000a */
[----:B------:R-:W-:Y:S02]  /*13a90*/  MOV R12, 0x2 ;  /* 0x00000002000c7802 */ /* 0x000fe40000000f00 */
[----:B------:R-:W-:-:S13]  /*13aa0*/  IADD3 R2, P1, R17, R14, RZ ;  /* 0x0000000e11027210 */ /* 0x000fda0007f3e0ff */
[----:B------:R-:W-:Y:S05]  /*13ab0*/  WARPSYNC.COLLECTIVE R15, `(.L_x_2029) ;  /* 0x000000000f087348 */ /* 0x000fea0003c00000 */
[----:B------:R0:W1:Y:S02]  /*13ac0*/  SHFL.IDX P6, R14, R13, R12, R11 ;  /* 0x0000000c0d0e7389 */ /* 0x00006400000c000b */
[----:B01----:R-:W-:Y:S01]  /*13ad0*/  ENDCOLLECTIVE ;  /* 0x000000000000791b */ /* 0x003fe20003800000 */
.L_x_2029:
        /* <DEDUP_REMOVED lines=10> */
.L_x_2030:
[----:B------:R-:W-:Y:S02]  /*13b80*/  IMAD.MOV.U32 R13, RZ, RZ, R10 ;  /* 0x000000ffff0d7224 */ /* 0x000fe400078e000a */
[----:B------:R-:W-:Y:S02]  /*13b90*/  IMAD.MOV.U32 R12, RZ, RZ, 0x3 ;  /* 0x00000003ff0c7424 */ /* 0x000fe400078e00ff */
[----:B------:R-:W-:-:S07]  /*13ba0*/  IMAD.MOV.U32 R2, RZ, RZ, R14 ;  /* 0x000000ffff027224 */ /* 0x000fce00078e000e */
[----:B------:R-:W-:Y:S05]  /*13bb0*/  WARPSYNC.COLLECTIVE R15, `(.L_x_2031) ;  /* 0x000000000f087348 */ /* 0x000fea0003c00000 */
[----:B------:R0:W1:Y:S02]  /*13bc0*/  SHFL.IDX P6, R14, R13, R12, R11 ;  /* 0x0000000c0d0e7389 */ /* 0x00006400000c000b */
[----:B01----:R-:W-:Y:S01]  /*13bd0*/  ENDCOLLECTIVE ;  /* 0x000000000000791b */ /* 0x003fe20003800000 */
.L_x_2031:
[----:B------:R-:W-:-:S04]  /*13be0*/  IADD3 R2, P1, R17, R2, RZ ;  /* 0x0000000211027210 */ /* 0x000fc80007f3e0ff */
[----:B------:R-:W-:-:S05]  /*13bf0*/  IADD3.X R3, RZ, R3, RZ, P1, !PT ;  /* 0x00000003ff037210 */ /* 0x000fca0000ffe4ff */
        /* <DEDUP_REMOVED lines=9> */
.L_x_2032:
[----:B------:R-:W-:Y:S01]  /*13c90*/  IMAD.MOV.U32 R13, RZ, RZ, R8 ;  /* 0x000000ffff0d7224 */ /* 0x000fe200078e0008 */
[----:B------:R-:W-:Y:S01]  /*13ca0*/  MOV R12, RZ ;  /* 0x000000ff000c7202 */ /* 0x000fe20000000f00 */
[----:B------:R-:W-:-:S07]  /*13cb0*/  IMAD.MOV.U32 R9, RZ, RZ, R14 ;  /* 0x000000ffff097224 */ /* 0x000fce00078e000e */
[----:B------:R-:W-:Y:S05]  /*13cc0*/  WARPSYNC.COLLECTIVE R15, `(.L_x_2033) ;  /* 0x000000000f087348 */ /* 0x000fea0003c00000 */
[----:B------:R0:W1:Y:S02]  /*13cd0*/  SHFL.IDX P6, R14, R13, R12, R11 ;  /* 0x0000000c0d0e7389 */ /* 0x00006400000c000b */
[----:B01----:R-:W-:Y:S01]  /*13ce0*/  ENDCOLLECTIVE ;  /* 0x000000000000791b */ /* 0x003fe20003800000 */
.L_x_2033:
        /* <DEDUP_REMOVED lines=11> */
.L_x_2034:
[----:B------:R-:W-:Y:S05]  /*13da0*/  BRA `(.L_x_2035) ;  /* 0xffffffcc004c7947 */ /* 0x000fea000383ffff */
.L_x_1941:
[----:B0-----:R0:W1:Y:S02]  /*13db0*/  SYNCS.PHASECHK.TRANS64.TRYWAIT P2, [R3+URZ+0x12470], R2 ;  /* 0x01247002030075a7 */ /* 0x001064000804017f */
[----:B-1----:R-:W-:Y:S05]  /*13dc0*/  @!P2 NANOSLEEP.SYNCS 0x989680 ;  /* 0x009896800000a95d */ /* 0x002fea0003900000 */
[----:B------:R-:W1:Y:S02]  /*13dd0*/  @!P2 SYNCS.PHASECHK.TRANS64 P2, [R3+URZ+0x12470], R2 ;  /* 0x012470020300a5a7 */ /* 0x000e64000804007f */
[----:B-1----:R-:W-:Y:S05]  /*13de0*/  @!P2 BRA `(.L_x_1941) ;  /* 0xfffffffc00f0a947 */ /* 0x002fea000383ffff */
[----:B------:R-:W-:Y:S05]  /*13df0*/  BRA `(.L_x_2036) ;  /* 0xffffffcc00a47947 */ /* 0x000fea000383ffff */
.L_x_1943:
[----:B0-----:R0:W1:Y:S02]  /*13e00*/  SYNCS.PHASECHK.TRANS64.TRYWAIT P2, [R3+URZ+0x12460], R2 ;  /* 0x01246002030075a7 */ /* 0x001064000804017f */
[----:B-1----:R-:W-:Y:S05]  /*13e10*/  @!P2 NANOSLEEP.SYNCS 0x989680 ;  /* 0x009896800000a95d */ /* 0x002fea0003900000 */
[----:B------:R-:W1:Y:S02]  /*13e20*/  @!P2 SYNCS.PHASECHK.TRANS64 P2, [R3+URZ+0x12460], R2 ;  /* 0x012460020300a5a7 */ /* 0x000e64000804007f */
[----:B-1----:R-:W-:Y:S05]  /*13e30*/  @!P2 BRA `(.L_x_1943) ;  /* 0xfffffffc00f0a947 */ /* 0x002fea000383ffff */
[----:B------:R-:W-:Y:S05]  /*13e40*/  BRA `(.L_x_2037) ;  /* 0xffffffcc00b47947 */ /* 0x000fea000383ffff */
.L_x_1950:
[----:B0-----:R0:W1:Y:S02]  /*13e50*/  SYNCS.PHASECHK.TRANS64.TRYWAIT P0, [R2+URZ+0x12470], R3 ;  /* 0x01247003020075a7 */ /* 0x001064000800017f */
[----:B-1----:R-:W-:Y:S05]  /*13e60*/  @!P0 NANOSLEEP.SYNCS 0x989680 ;  /* 0x009896800000895d */ /* 0x002fea0003900000 */
[----:B------:R-:W1:Y:S02]  /*13e70*/  @!P0 SYNCS.PHASECHK.TRANS64 P0, [R2+URZ+0x12470], R3 ;  /* 0x01247003020085a7 */ /* 0x000e64000800007f */
[----:B-1----:R-:W-:Y:S05]  /*13e80*/  @!P0 BRA `(.L_x_1950) ;  /* 0xfffffffc00f08947 */ /* 0x002fea000383ffff */
[----:B------:R-:W-:Y:S05]  /*13e90*/  BRA `(.L_x_2038) ;  /* 0xffffffd000c47947 */ /* 0x000fea000383ffff */
.L_x_1952:
[----:B0-----:R0:W1:Y:S02]  /*13ea0*/  SYNCS.PHASECHK.TRANS64.TRYWAIT P0, [R2+URZ+0x12460], R5 ;  /* 0x01246005020075a7 */ /* 0x001064000800017f */
[----:B-1----:R-:W-:Y:S05]  /*13eb0*/  @!P0 NANOSLEEP.SYNCS 0x989680 ;  /* 0x009896800000895d */ /* 0x002fea0003900000 */
[----:B------:R-:W1:Y:S02]  /*13ec0*/  @!P0 SYNCS.PHASECHK.TRANS64 P0, [R2+URZ+0x12460], R5 ;  /* 0x01246005020085a7 */ /* 0x000e64000800007f */
[----:B-1----:R-:W-:Y:S05]  /*13ed0*/  @!P0 BRA `(.L_x_1952) ;  /* 0xfffffffc00f08947 */ /* 0x002fea000383ffff */
[----:B------:R-:W-:Y:S05]  /*13ee0*/  BRA `(.L_x_2039) ;  /* 0xffffffd000e07947 */ /* 0x000fea000383ffff */
.L_x_1955:
[----:B0-----:R0:W1:Y:S02]  /*13ef0*/  SYNCS.PHASECHK.TRANS64.TRYWAIT P0, [R7+URZ+0x12420], R2 ;  /* 0x01242002070075a7 */ /* 0x001064000800017f */
[----:B-1----:R-:W-:Y:S05]  /*13f00*/  @!P0 NANOSLEEP.SYNCS 0x989680 ;  /* 0x009896800000895d */ /* 0x002fea0003900000 */
[----:B------:R-:W1:Y:S02]  /*13f10*/  @!P0 SYNCS.PHASECHK.TRANS64 P0, [R7+URZ+0x12420], R2 ;  /* 0x01242002070085a7 */ /* 0x000e64000800007f */
[----:B-1----:R-:W-:Y:S05]  /*13f20*/  @!P0 BRA `(.L_x_1955) ;  /* 0xfffffffc00f08947 */ /* 0x002fea000383ffff */
[----:B------:R-:W-:Y:S05]  /*13f30*/  BRA `(.L_x_2040) ;  /* 0xffffffd400d07947 */ /* 0x000fea000383ffff */
.L_x_1957:
[----:B0-----:R0:W1:Y:S02]  /*13f40*/  SYNCS.PHASECHK.TRANS64.TRYWAIT P1, [R5+URZ+0x12440], R2 ;  /* 0x01244002050075a7 */ /* 0x001064000802017f */
[----:B-1----:R-:W-:Y:S05]  /*13f50*/  @!P1 NANOSLEEP.SYNCS 0x989680 ;  /* 0x009896800000995d */ /* 0x002fea0003900000 */
[----:B------:R-:W1:Y:S02]  /*13f60*/  @!P1 SYNCS.PHASECHK.TRANS64 P1, [R5+URZ+0x12440], R2 ;  /* 0x01244002050095a7 */ /* 0x000e64000802007f */
[----:B-1----:R-:W-:Y:S05]  /*13f70*/  @!P1 BRA `(.L_x_1957) ;  /* 0xfffffffc00f09947 */ /* 0x002fea000383ffff */
[----:B------:R-:W-:Y:S05]  /*13f80*/  BRA `(.L_x_2041) ;  /* 0xffffffd8000c7947 */ /* 0x000fea000383ffff */
.L_x_1959:
[----:B-1----:R1:W2:Y:S02]  /*13f90*/  SYNCS.PHASECHK.TRANS64.TRYWAIT P1, [R7+URZ+0x12440], R0 ;  /* 0x01244000070075a7 */ /* 0x0022a4000802017f */
[----:B--2---:R-:W-:Y:S05]  /*13fa0*/  @!P1 NANOSLEEP.SYNCS 0x989680 ;  /* 0x009896800000995d */ /* 0x004fea0003900000 */
[----:B------:R-:W2:Y:S02]  /*13fb0*/  @!P1 SYNCS.PHASECHK.TRANS64 P1, [R7+URZ+0x12440], R0 ;  /* 0x01244000070095a7 */ /* 0x000ea4000802007f */
[----:B--2---:R-:W-:Y:S05]  /*13fc0*/  @!P1 BRA `(.L_x_1959) ;  /* 0xfffffffc00f09947 */ /* 0x004fea000383ffff */
[----:B------:R-:W-:Y:S05]  /*13fd0*/  BRA `(.L_x_2042) ;  /* 0xffffffd800187947 */ /* 0x000fea000383ffff */
.L_x_1961:
[----:B--2---:R2:W3:Y:S02]  /*13fe0*/  SYNCS.PHASECHK.TRANS64.TRYWAIT P1, [R5+URZ+0x12460], R2 ;  /* 0x01246002050075a7 */ /* 0x0044e4000802017f */
[----:B---3--:R-:W-:Y:S05]  /*13ff0*/  @!P1 NANOSLEEP.SYNCS 0x989680 ;  /* 0x009896800000995d */ /* 0x008fea0003900000 */
[----:B------:R-:W3:Y:S02]  /*14000*/  @!P1 SYNCS.PHASECHK.TRANS64 P1, [R5+URZ+0x12460], R2 ;  /* 0x01246002050095a7 */ /* 0x000ee4000802007f */
[----:B---3--:R-:W-:Y:S05]  /*14010*/  @!P1 BRA `(.L_x_1961) ;  /* 0xfffffffc00f09947 */ /* 0x008fea000383ffff */
[----:B------:R-:W-:Y:S05]  /*14020*/  BRA `(.L_x_2043) ;  /* 0xffffffd800147947 */ /* 0x000fea000383ffff */
.L_x_1963:
[----:B---3--:R3:W4:Y:S02]  /*14030*/  SYNCS.PHASECHK.TRANS64.TRYWAIT P1, [R7+URZ+0x12460], R0 ;  /* 0x01246000070075a7 */ /* 0x008724000802017f */
[----:B----4-:R-:W-:Y:S05]  /*14040*/  @!P1 NANOSLEEP.SYNCS 0x989680 ;  /* 0x009896800000995d */ /* 0x010fea0003900000 */
[----:B------:R-:W4:Y:S02]  /*14050*/  @!P1 SYNCS.PHASECHK.TRANS64 P1, [R7+URZ+0x12460], R0 ;  /* 0x01246000070095a7 */ /* 0x000f24000802007f */
[----:B----4-:R-:W-:Y:S05]  /*14060*/  @!P1 BRA `(.L_x_1963) ;  /* 0xfffffffc00f09947 */ /* 0x010fea000383ffff */
[----:B------:R-:W-:Y:S05]  /*14070*/  BRA `(.L_x_2044) ;  /* 0xffffffd800107947 */ /* 0x000fea000383ffff */
.L_x_1965:
[----:B----4-:R4:W0:Y:S02]  /*14080*/  SYNCS.PHASECHK.TRANS64.TRYWAIT P1, [R5+URZ+0x12480], R2 ;  /* 0x01248002050075a7 */ /* 0x010824000802017f */
[----:B0-----:R-:W-:Y:S05]  /*14090*/  @!P1 NANOSLEEP.SYNCS 0x989680 ;  /* 0x009896800000995d */ /* 0x001fea0003900000 */
[----:B------:R-:W0:Y:S02]  /*140a0*/  @!P1 SYNCS.PHASECHK.TRANS64 P1, [R5+URZ+0x12480], R2 ;  /* 0x01248002050095a7 */ /* 0x000e24000802007f */
[----:B0-----:R-:W-:Y:S05]  /*140b0*/  @!P1 BRA `(.L_x_1965) ;  /* 0xfffffffc00f09947 */ /* 0x001fea000383ffff */
[----:B------:R-:W-:Y:S05]  /*140c0*/  BRA `(.L_x_2045) ;  /* 0xffffffd8000c7947 */ /* 0x000fea000383ffff */
.L_x_2046:
        /* <DEDUP_REMOVED lines=11> */
.L_x_2725:


//--------------------- .text._ZN7cutlass13device_kernelIN5flash11enable_sm90INS1_16FlashAttnFwdSm90INS1_25CollectiveMainloopFwdSm90ILi2EN4cute5tupleIJNS5_1CILi1EEES8_S8_EEENS6_IJNS7_ILi192EEENS7_ILi160EEENS7_ILi64EEEEEELi64ENS_12float_e4m3_tEfNS_4arch4Sm90ELb1ELb0ELb1ELb1ELb1ELb0ELb0ELb1ELb1ELb1ELb1ELb0EEENS1_21CollectiveEpilogueFwdINS6_IJSA_SC_SB_EEES9_NS_10bfloat16_tESG_Li384ELb1ELb1ELb1ELb1EEENS1_36VarlenDynamicPersistentTileSchedulerILi192ELi160ELi384ELi128ELb1ELb1ELb1ELb1ELb1ELb1EEEEEEEEEvNT_6ParamsE --------------------------
	.section	.text._ZN7cutlass13device_kernelIN5flash11enable_sm90INS1_16FlashAttnFwdSm90INS1_25CollectiveMainloopFwdSm90ILi2EN4cute5tupleIJNS5_1CILi1EEES8_S8_EEENS6_IJNS7_ILi192EEENS7_ILi160EEENS7_ILi64EEEEEELi64ENS_12float_e4m3_tEfNS_4arch4Sm90ELb1ELb0ELb1ELb1ELb1ELb0ELb0ELb1ELb1ELb1ELb1ELb0EEENS1_21CollectiveEpilogueFwdINS6_IJSA_SC_SB_EEES9_NS_10bfloat16_tESG_Li384ELb1ELb1ELb1ELb1EEENS1_36VarlenDynamicPersistentTileSchedulerILi192ELi160ELi384ELi128ELb1ELb1ELb1ELb1ELb1ELb1EEEEEEEEEvNT_6ParamsE,"ax",@progbits
	.align	128
.text._ZN7cutlass13device_kernelIN5flash11enable_sm90INS1_16FlashAttnFwdSm90INS1_25CollectiveMainloopFwdSm90ILi2EN4cute5tupleIJNS5_1CILi1EEES8_S8_EEENS6_IJNS7_ILi192EEENS7_ILi160EEENS7_ILi64EEEEEELi64ENS_12float_e4m3_tEfNS_4arch4Sm90ELb1ELb0ELb1ELb1ELb1ELb0ELb0ELb1ELb1ELb1ELb1ELb0EEENS1_21CollectiveEpilogueFwdINS6_IJSA_SC_SB_EEES9_NS_10bfloat16_tESG_Li384ELb1ELb1ELb1ELb1EEENS1_36VarlenDynamicPersistentTileSchedulerILi192ELi160ELi384ELi128ELb1ELb1ELb1ELb1ELb1ELb1EEEEEEEEEvNT_6ParamsE:
        .type           _ZN7cutlass13device_kernelIN5flash11enable_sm90INS1_16FlashAttnFwdSm90INS1_25CollectiveMainloopFwdSm90ILi2EN4cute5tupleIJNS5_1CILi1EEES8_S8_EEENS6_IJNS7_ILi192EEENS7_ILi160EEENS7_ILi64EEEEEELi64ENS_12float_e4m3_tEfNS_4arch4Sm90ELb1ELb0ELb1ELb1ELb1ELb0ELb0ELb1ELb1ELb1ELb1ELb0EEENS1_21CollectiveEpilogueFwdINS6_IJSA_SC_SB_EEES9_NS_10bfloat16_tESG_Li384ELb1ELb1ELb1ELb1EEENS1_36VarlenDynamicPersistentTileSchedulerILi192ELi160ELi384ELi128ELb1ELb1ELb1ELb1ELb1ELb1EEEEEEEEEvNT_6ParamsE,@function
        .size           _ZN7cutlass13device_kernelIN5flash11enable_sm90INS1_16FlashAttnFwdSm90INS1_25CollectiveMainloopFwdSm90ILi2EN4cute5tupleIJNS5_1CILi1EEES8_S8_EEENS6_IJNS7_ILi192EEENS7_ILi160EEENS7_ILi64EEEEEELi64ENS_12float_e4m3_tEfNS_4arch4Sm90ELb1ELb0ELb1ELb1ELb1ELb0ELb0ELb1ELb1ELb1ELb1ELb0EEENS1_21CollectiveEpilogueFwdINS6_IJSA_SC_SB_EEES9_NS_10bfloat16_tESG_Li384ELb1ELb1ELb1ELb1EEENS1_36VarlenDynamicPersistentTileSchedulerILi192ELi160ELi384ELi128ELb1ELb1ELb1ELb1ELb1ELb1EEEEEEEEEvNT_6ParamsE,(.L_x_2726 - _ZN7cutlass13device_kernelIN5flash11enable_sm90INS1_16FlashAttnFwdSm90INS1_25CollectiveMainloopFwdSm90ILi2EN4cute5tupleIJNS5_1CILi1EEES8_S8_EEENS6_IJNS7_ILi192EEENS7_ILi160EEENS7_ILi64EEEEEELi64ENS_12float_e4m3_tEfNS_4arch4Sm90ELb1ELb0ELb1ELb1ELb1ELb0ELb0ELb1ELb1ELb1ELb1ELb0EEENS1_21CollectiveEpilogueFwdINS6_IJSA_SC_SB_EEES9_NS_10bfloat16_tESG_Li384ELb1ELb1ELb1ELb1EEENS1_36VarlenDynamicPersistentTileSchedulerILi192ELi160ELi384ELi128ELb1ELb1ELb1ELb1ELb1ELb1EEEEEEEEEvNT_6ParamsE)
        .other          _ZN7cutlass13device_kernelIN5flash11enable_sm90INS1_16FlashAttnFwdSm90INS1_25CollectiveMainloopFwdSm90ILi2EN4cute5tupleIJNS5_1CILi1EEES8_S8_EEENS6_IJNS7_ILi192EEENS7_ILi160EEENS7_ILi64EEEEEELi64ENS_12float_e4m3_tEfNS_4arch4Sm90ELb1ELb0ELb1ELb1ELb1ELb0ELb0ELb1ELb1ELb1ELb1ELb0EEENS1_21CollectiveEpilogueFwdINS6_IJSA_SC_SB_EEES9_NS_10bfloat16_tESG_Li384ELb1ELb1ELb1ELb1EEENS1_36VarlenDynamicPersistentTileSchedulerILi192ELi160ELi384ELi128ELb1ELb1ELb1ELb1ELb1ELb1EEEEEEEEEvNT_6ParamsE,@"STO_CUDA_ENTRY STV_DEFAULT"
_ZN7cutlass13device_kernelIN5flash11enable_sm90INS1_16FlashAttnFwdSm90INS1_25CollectiveMainloopFwdSm90ILi2EN4cute5tupleIJNS5_1CILi1EEES8_S8_EEENS6_IJNS7_ILi192EEENS7_ILi160EEENS7_ILi64EEEEEELi64ENS_12float_e4m3_tEfNS_4arch4Sm90ELb1ELb0ELb1ELb1ELb1ELb0ELb0ELb1ELb1ELb1ELb1ELb0EEENS1_21CollectiveEpilogueFwdINS6_IJSA_SC_SB_EEES9_NS_10bfloat16_tESG_Li384ELb1ELb1ELb1ELb1EEENS1_36VarlenDynamicPersistentTileSchedulerILi192ELi160ELi384ELi128ELb1ELb1ELb1ELb1ELb1ELb1EEEEEEEEEvNT_6ParamsE:
        /* <DEDUP_REMOVED lines=45> */
.L_x_2047:
        /* <DEDUP_REMOVED lines=22> */
.L_x_2048:
        /* <DEDUP_REMOVED lines=18> */
.L_x_2049:
        /* <DEDUP_REMOVED lines=22> */
.L_x_2050:
        /* <DEDUP_REMOVED lines=24> */
.L_x_2051:
        /* <DEDUP_REMOVED lines=8> */
.L_x_2053:
        /* <DEDUP_REMOVED lines=29> */
[-C--:B------:R-:W-:Y:S01]  /*0a80*/  LEA.HI R4, R0, R13.reuse, RZ, 0x5 ;  /* 0x0000000d00047211 */ /* 0x080fe200078f28ff */
[----:B------:R-:W-:Y:S01]  /*0a90*/  IMAD.HI R2, R14, 0x55555556, RZ ;  /* 0x555555560e027827 */ /* 0x000fe200078e02ff */
[----:B------:R-:W-:-:S02]  /*0aa0*/  LEA.HI R11, R0, R13, RZ, 0x2 ;  /* 0x0000000d000b7211 */ /* 0x000fc400078f10ff */
[----:B------:R-:W-:Y:S01]  /*0ab0*/  SHF.R.S32.HI R7, RZ, 0x1f, R12 ;  /* 0x0000001fff077819 */ /* 0x000fe2000001140c */
[----:B------:R-:W-:Y:S01]  /*0ac0*/  IMAD.SHL.U32 R5, R4, 0x20, RZ ;  /* 0x0000002004057824 */ /* 0x000fe200078e00ff */
[----:B------:R-:W-:Y:S02]  /*0ad0*/  LOP3.LUT R4, R3, 0x3fffff0, RZ, 0xc0, !PT ;  /* 0x03fffff003047812 */ /* 0x000fe400078ec0ff */
[----:B------:R-:W-:Y:S02]  /*0ae0*/  LEA.HI R8, R7, R12, RZ, 0x2 ;  /* 0x0000000c07087211 */ /* 0x000fe400078f10ff */
[----:B------:R-:W-:Y:S01]  /*0af0*/  LEA.HI R3, R3, R6, RZ, 0x1 ;  /* 0x0000000603037211 */ /* 0x000fe200078f08ff */
[----:B------:R-:W-:Y:S01]  /*0b00*/  IMAD.IADD R4, R13, 0x1, -R4 ;  /* 0x000000010d047824 */ /* 0x000fe200078e0a04 */
[--C-:B------:R-:W-:Y:S02]  /*0b10*/  SHF.R.S32.HI R9, RZ, 0x2, R8.reuse ;  /* 0x00000002ff097819 */ /* 0x100fe40000011408 */
[----:B------:R-:W-:-:S02]  /*0b20*/  SHF.R.S32.HI R10, RZ, 0x1f, R8 ;  /* 0x0000001fff0a7819 */ /* 0x000fc40000011408 */
        /* <DEDUP_REMOVED lines=8> */
[----:B------:R-:W-:Y:S01]  /*0bb0*/  SHF.R.S32.HI R7, RZ, 0x5, R7 ;  /* 0x00000005ff077819 */ /* 0x000fe20000011407 */
[----:B------:R-:W-:Y:S01]  /*0bc0*/  IMAD.IADD R3, R6, 0x1, -R3 ;  /* 0x0000000106037824 */ /* 0x000fe200078e0a03 */
[----:B------:R-:W-:Y:S01]  /*0bd0*/  LEA.HI R0, R0, R13, RZ, 0x3 ;  /* 0x0000000d00007211 */ /* 0x000fe200078f18ff */
[----:B------:R-:W-:Y:S01]  /*0be0*/  IMAD R2, R2, -0x3, R14 ;  /* 0xfffffffd02027824 */ /* 0x000fe200078e020e */
[----:B------:R-:W-:Y:S01]  /*0bf0*/  LEA R7, R7, R10, 0x4 ;  /* 0x0000000a07077211 */ /* 0x000fe200078e20ff */
[----:B------:R-:W-:Y:S01]  /*0c00*/  IMAD R3, R3, 0x8, R4 ;  /* 0x0000000803037824 */ /* 0x000fe200078e0204 */
[----:B------:R-:W-:-:S02]  /*0c10*/  LOP3.LUT R11, R11, 0xfffffffc, RZ, 0xc0, !PT ;  /* 0xfffffffc0b0b7812 */ /* 0x000fc400078ec0ff */
[----:B------:R-:W-:Y:S01]  /*0c20*/  LOP3.LUT R18, R0, 0xfffffff8, RZ, 0xc0, !PT ;  /* 0xfffffff800127812 */ /* 0x000fe200078ec0ff */
[----:B------:R-:W-:Y:S01]  /*0c30*/  IMAD R5, R2, 0x40, R7 ;  /* 0x0000004002057824 */ /* 0x000fe200078e0207 */
[----:B------:R-:W-:Y:S01]  /*0c40*/  LOP3.LUT R8, R8, 0x7ffffffc, RZ, 0xc0, !PT ;  /* 0x7ffffffc08087812 */ /* 0x000fe200078ec0ff */
[----:B------:R0:W-:Y:S01]  /*0c50*/  STL [R1+0x38], R3 ;  /* 0x0000380301007387 */ /* 0x0001e20000100800 */
[C---:B------:R-:W-:Y:S01]  /*0c60*/  IMAD.IADD R11, R13.reuse, 0x1, -R11 ;  /* 0x000000010d0b7824 */ /* 0x040fe200078e0a0b */
[----:B------:R-:W-:Y:S01]  /*0c70*/  SHF.R.S32.HI R2, RZ, 0x3, R0 ;  /* 0x00000003ff027819 */ /* 0x000fe20000011400 */
[----:B------:R-:W-:Y:S01]  /*0c80*/  IMAD.IADD R18, R13, 0x1, -R18 ;  /* 0x000000010d127824 */ /* 0x000fe200078e0a12 */
[----:B------:R1:W-:Y:S01]  /*0c90*/  STL [R1+0x34], R5 ;  /* 0x0000340501007387 */ /* 0x0003e20000100800 */
[----:B------:R-:W-:Y:S02]  /*0ca0*/  IMAD.IADD R8, R12, 0x1, -R8 ;  /* 0x000000010c087824 */ /* 0x000fe400078e0a08 */
[----:B------:R-:W-:-:S02]  /*0cb0*/  IMAD.SHL.U32 R19, R18, 0x8, RZ ;  /* 0x0000000812137824 */ /* 0x000fc400078e00ff */
[----:B------:R-:W-:Y:S01]  /*0cc0*/  IMAD.SHL.U32 R16, R8, 0x2, RZ ;  /* 0x0000000208107824 */ /* 0x000fe200078e00ff */
[----:B0-----:R-:W-:Y:S02]  /*0cd0*/  LEA.HI R3, R11, R11, RZ, 0x1 ;  /* 0x0000000b0b037211 */ /* 0x001fe400078f08ff */
[----:B------:R-:W-:Y:S01]  /*0ce0*/  SHF.R.S32.HI R0, RZ, 0x1f, R19 ;  /* 0x0000001fff007819 */ /* 0x000fe20000011413 */
[C---:B------:R-:W-:Y:S01]  /*0cf0*/  VIADD R2, R16.reuse, 0x10 ;  /* 0x0000001010027836 */ /* 0x040fe20000000000 */
[----:B------:R-:W-:Y:S01]  /*0d00*/  LOP3.LUT R4, R3, 0x1ffffffe, RZ, 0xc0, !PT ;  /* 0x1ffffffe03047812 */ /* 0x000fe200078ec0ff */
[C---:B------:R-:W-:Y:S01]  /*0d10*/  VIADD R3, R16.reuse, 0x8 ;  /* 0x0000000810037836 */ /* 0x040fe20000000000 */
[C---:B------:R-:W-:Y:S01]  /*0d20*/  IADD3 R156, R16.reuse, 0x28, RZ ;  /* 0x00000028109c7810 */ /* 0x040fe20007ffe0ff */
[C---:B------:R-:W-:Y:S02]  /*0d30*/  VIADD R0, R16.reuse, 0x18 ;  /* 0x0000001810007836 */ /* 0x040fe40000000000 */
[C---:B------:R-:W-:Y:S01]  /*0d40*/  VIADD R157, R16.reuse, 0x20 ;  /* 0x00000020109d7836 */ /* 0x040fe20000000000 */
[----:B------:R-:W-:Y:S01]  /*0d50*/  SHF.R.S32.HI R6, RZ, 0x1f, R3 ;  /* 0x0000001fff067819 */ /* 0x000fe20000011403 */
[C---:B------:R-:W-:Y:S01]  /*0d60*/  VIADD R23, R16.reuse, 0x30 ;  /* 0x0000003010177836 */ /* 0x040fe20000000000 */
[----:B------:R-:W-:Y:S01]  /*0d70*/  SHF.R.S32.HI R3, RZ, 0x1f, R2 ;  /* 0x0000001fff037819 */ /* 0x000fe20000011402 */
[----:B------:R-:W-:Y:S01]  /*0d80*/  VIADD R22, R16, 0x38 ;  /* 0x0000003810167836 */ /* 0x000fe20000000000 */
[----:B------:R-:W-:Y:S01]  /*0d90*/  SHF.R.S32.HI R2, RZ, 0x1f, R0 ;  /* 0x0000001fff027819 */ /* 0x000fe20000011400 */
[----:B------:R-:W-:Y:S01]  /*0da0*/  IMAD.IADD R4, R11, 0x1, -R4 ;  /* 0x000000010b047824 */ /* 0x000fe200078e0a04 */
[----:B------:R-:W-:-:S02]  /*0db0*/  SHF.R.S32.HI R0, RZ, 0x1f, R157 ;  /* 0x0000001fff007819 */ /* 0x000fc4000001149d */
[----:B------:R-:W-:Y:S01]  /*0dc0*/  SHF.R.S32.HI R3, RZ, 0x1f, R156 ;  /* 0x0000001fff037819 */ /* 0x000fe2000001149c */
[----:B------:R-:W-:Y:S01]  /*0dd0*/  IMAD R17, R4, 0x8, R5 ;  /* 0x0000000804117824 */ /* 0x000fe200078e0205 */
[----:B------:R-:W-:Y:S02]  /*0de0*/  SHF.R.S32.HI R2, RZ, 0x1f, R23 ;  /* 0x0000001fff027819 */ /* 0x000fe40000011417 */
[----:B-1----:R-:W-:-:S07]  /*0df0*/  SHF.R.S32.HI R0, RZ, 0x1f, R22 ;  /* 0x0000001fff007819 */ /* 0x002fce0000011416 */
.L_x_2105:
        /* <DEDUP_REMOVED lines=24> */
[----:B------:R-:W2:Y:S01]  /*0f80*/  @P0 LDG.E R2, desc[UR54][R2.64] ;  /* 0x0000003602020981 */ /* 0x000ea2000c1e1900 */
[----:B------:R-:W-:Y:S01]  /*0f90*/  UISETP.NE.U32.AND UP0, UPT, UR8, URZ, UPT ;  /* 0x0000003f0800728c */ /* 0x000fe2000bf05070 */
[----:B------:R-:W-:Y:S02]  /*0fa0*/  ULDC.64 UR10, c[0x0][0xa20] ;  /* 0x00028800000a7ab9 */ /* 0x000fe40000000a00 */
[----:B------:R-:W3:Y:S01]  /*0fb0*/  @P2 LDG.E R4, desc[UR54][R4.64] ;  /* 0x0000003604042981 */ /* 0x000ee2000c1e1900 */
[----:B------:R-:W-:Y:S01]  /*0fc0*/  UISETP.NE.AND.EX UP0, UPT, UR9, URZ, UPT, UP0 ;  /* 0x0000003f0900728c */ /* 0x000fe2000bf05300 */
[----:B------:R-:W-:Y:S01]  /*0fd0*/  ISETP.NE.U32.AND P1, PT, RZ, UR10, PT ;  /* 0x0000000aff007c0c */ /* 0x000fe2000bf25070 */
[----:B------:R-:W-:Y:S01]  /*0fe0*/  UMOV UR50, URZ ;  /* 0x0000003f00327c82 */ /* 0x000fe20008000000 */
[----:B------:R-:W-:Y:S02]  /*0ff0*/  ULOP3.LUT UR39, UR5, 0xffff, URZ, 0xc0, !UPT ;  /* 0x0000ffff05277892 */ /* 0x000fe4000f8ec03f */
[----:B------:R-:W-:Y:S01]  /*1000*/  USEL UR4, UR4, 0x1, UP0 ;  /* 0x0000000104047887 */ /* 0x000fe20008000000 */
[----:B------:R-:W-:-:S03]  /*1010*/  ISETP.NE.AND.EX P1, PT, RZ, UR11, PT, P1 ;  /* 0x0000000bff007c0c */ /* 0x000fc6000bf25310 */
[----:B------:R-:W-:Y:S01]  /*1020*/  UIMAD UR4, UR4, UR7, URZ ;  /* 0x00000007040472a4 */ /* 0x000fe2000f8e023f */
[----:B--2---:R-:W-:Y:S02]  /*1030*/  @P0 R2UR UR50, R2 ;  /* 0x00000000023202ca */ /* 0x004fe400000e0000 */
[----:B---3--:R-:W-:Y:S01]  /*1040*/  @P2 R2UR UR51, R4 ;  /* 0x00000000043322ca */ /* 0x008fe200000e0000 */
[----:B----45:R-:W-:-:S14]  /*1050*/  @P2 BRA `(.L_x_2054) ;  /* 0x0000000000382947 */ /* 0x030fdc0003800000 */
[----:B------:R-:W-:Y:S01]  /*1060*/  ULDC.64 UR8, c[0x0][0xa00] ;  /* 0x0002800000087ab9 */ /* 0x000fe20000000a00 */
[----:B------:R-:W-:Y:S01]  /*1070*/  ULDC UR51, c[0x0][0x288] ;  /* 0x0000a20000337ab9 */ /* 0x000fe20000000800 */
        /* <DEDUP_REMOVED lines=12> */
.L_x_2054:
[----:B------:R-:W-:Y:S05]  /*1140*/  @!P1 BRA `(.L_x_2055) ;  /* 0x00000000001c9947 */ /* 0x000fea0003800000 */
[----:B------:R-:W-:-:S04]  /*1150*/  ULEA UR4, UP0, UR37, UR10, 0x2 ;  /* 0x0000000a25047291 */ /* 0x000fc8000f80103f */
[----:B------:R-:W-:Y:S02]  /*1160*/  ULEA.HI.X UR7, UR37, UR11, UR38, 0x2, UP0 ;  /* 0x0000000b25077291 */ /* 0x000fe400080f1426 */
[----:B------:R-:W-:-:S04]  /*1170*/  IMAD.U32 R2, RZ, RZ, UR4 ;  /* 0x00000004ff027e24 */ /* 0x000fc8000f8e00ff */
[----:B------:R-:W-:-:S05]  /*1180*/  MOV R3, UR7 ;  /* 0x0000000700037c02 */ /* 0x000fca0008000f00 */
[----:B------:R-:W2:Y:S02]  /*1190*/  LDG.E R2, desc[UR54][R2.64] ;  /* 0x0000003602027981 */ /* 0x000ea4000c1e1900 */
[----:B--2---:R-:W-:Y:S01]  /*11a0*/  R2UR UR4, R2 ;  /* 0x00000000020472ca */ /* 0x004fe200000e0000 */
[----:B------:R-:W-:-:S14]  /*11b0*/  BRA `(.L_x_2056) ;  /* 0x0000000000347947 */ /* 0x000fdc0003800000 */
.L_x_2055:
        /* <DEDUP_REMOVED lines=13> */
.L_x_2056:
[----:B------:R-:W-:Y:S01]  /*1290*/  ULDC UR7, c[0x0][0x448] ;  /* 0x0001120000077ab9 */ /* 0x000fe20000000800 */
[----:B------:R-:W-:Y:S02]  /*12a0*/  UIMAD UR40, UR6, 0xc0, URZ ;  /* 0x000000c0062878a4 */ /* 0x000fe4000f8e023f */
[----:B------:R-:W-:Y:S02]  /*12b0*/  UISETP.NE.AND UP0, UPT, UR7, 0x1, UPT ;  /* 0x000000010700788c */ /* 0x000fe4000bf05270 */
[----:B------:R-:W-:Y:S02]  /*12c0*/  UIADD3 UR8, UR40, 0xbf, URZ ;  /* 0x000000bf28087890 */ /* 0x000fe4000fffe03f */
[----:B------:R-:W-:Y:S02]  /*12d0*/  UIADD3 UR50, -UR50, UR4, URZ ;  /* 0x0000000432327290 */ /* 0x000fe4000fffe13f */
[----:B------:R-:W-:Y:S02]  /*12e0*/  UP2UR UR52, UPR, URZ, 0x1 ;  /* 0x000000013f347883 */ /* 0x000fe40008000000 */
[----:B------:R-:W-:-:S03]  /*12f0*/  UIADD3 UR4, UR50, 0xa0, -UR51 ;  /* 0x000000a032047890 */ /* 0x000fc6000fffe833 */
[----:B------:R-:W-:Y:S01]  /*1300*/  @UP0 ULDC UR6, c[0x0][0x44c] ;  /* 0x0001130000060ab9 */ /* 0x000fe20000000800 */
[----:B------:R-:W-:Y:S01]  /*1310*/  @UP0 ULDC UR9, c[0x0][0x450] ;  /* 0x0001140000090ab9 */ /* 0x000fe20000000800 */
[----:B------:R-:W-:Y:S02]  /*1320*/  UIMAD.WIDE.U32 UR6, UR8, UR6, URZ ;  /* 0x00000006080672a5 */ /* 0x000fe4000f8e003f */
[----:B------:R-:W-:Y:S02]  /*1330*/  UIADD3 UR6, UR50, 0x9f, URZ ;  /* 0x0000009f32067890 */ /* 0x000fe4000fffe03f */
[----:B------:R-:W-:Y:S02]  /*1340*/  @UP0 USHF.R.U32.HI UR8, URZ, UR9, UR7 ;  /* 0x000000093f080299 */ /* 0x000fe40008011607 */
[----:B------:R-:W-:Y:S02]  /*1350*/  UIMAD.WIDE UR6, UR6, 0x66666667, URZ ;  /* 0x66666667060678a5 */ /* 0x000fe4000f8e023f */
[----:B------:R-:W-:-:S02]  /*1360*/  UIADD3 UR8, UR4, UR8, URZ ;  /* 0x0000000804087290 */ /* 0x000fc4000fffe03f */
[----:B------:R-:W-:Y:S02]  /*1370*/  USHF.R.U32.HI UR4, URZ, 0x1f, UR7 ;  /* 0x0000001f3f047899 */ /* 0x000fe40008011607 */
[----:B------:R-:W-:Y:S02]  /*1380*/  UIMAD.WIDE UR8, UR8, 0x66666667, URZ ;  /* 0x66666667080878a5 */ /* 0x000fe4000f8e023f */
[----:B------:R-:W-:Y:S02]  /*1390*/  ULEA.HI.SX32 UR7, UR7, UR4, 0x1a ;  /* 0x0000000407077291 */ /* 0x000fe4000f8fd23f */
[----:B------:R-:W-:Y:S02]  /*13a0*/  USHF.R.U32.HI UR6, URZ, 0x1f, UR9 ;  /* 0x0000001f3f067899 */ /* 0x000fe40008011609 */
[----:B------:R-:W-:Y:S02]  /*13b0*/  ULOP3.LUT UR4, UR5, 0xff000000, URZ, 0xc0, !UPT ;  /* 0xff00000005047892 */ /* 0x000fe4000f8ec03f */
[----:B------:R-:W-:-:S02]  /*13c0*/  ULEA.HI.SX32 UR6, UR9, UR6, 0x1a ;  /* 0x0000000609067291 */ /* 0x000fc4000f8fd23f */
[----:B------:R-:W-:Y:S02]  /*13d0*/  ULOP3.LUT UR5, UR5, 0xff0000, URZ, 0xc0, !UPT ;  /* 0x00ff000005057892 */ /* 0x000fe4000f8ec03f */
[----:B------:R-:W-:Y:S02]  /*13e0*/  UISETP.LT.AND UP0, UPT, UR7, UR6, UPT ;  /* 0x000000060700728c */ /* 0x000fe4000bf01270 */
[----:B------:R-:W-:Y:S02]  /*13f0*/  USHF.R.U32.HI UR4, URZ, 0x8, UR4 ;  /* 0x000000083f047899 */ /* 0x000fe40008011604 */
[----:B------:R-:W-:Y:S02]  /*1400*/  USEL UR9, UR7, UR6, UP0 ;  /* 0x0000000607097287 */ /* 0x000fe40008000000 */
[----:B------:R-:W-:Y:S02]  /*1410*/  ULEA.HI UR5, UR5, UR4, URZ, 0x10 ;  /* 0x0000000405057291 */ /* 0x000fe4000f8f803f */
[----:B------:R-:W-:-:S02]  /*1420*/  UISETP.GE.AND UP0, UPT, UR9, 0x1, UPT ;  /* 0x000000010900788c */ /* 0x000fc4000bf06270 */
[----:B------:R-:W-:Y:S01]  /*1430*/  ULOP3.LUT UR41, UR5, 0xff, URZ, 0xc0, !UPT ;  /* 0x000000ff05297892 */ /* 0x000fe2000f8ec03f */
[----:B------:R-:W-:Y:S01]  /*1440*/  UMOV UR4, URZ ;  /* 0x0000003f00047c82 */ /* 0x000fe20008000000 */
[----:B------:R-:W-:Y:S02]  /*1450*/  USHF.R.U32.HI UR42, URZ, 0x10, UR5 ;  /* 0x000000103f2a7899 */ /* 0x000fe40008011605 */
[----:B------:R-:W-:-:S13]  /*1460*/  PLOP3.LUT P0, PT, PT, PT, UP0, 0x80, 0x0 ;  /* 0x000000000000781c */ /* 0x000fda0003f0f008 */
[----:B------:R-:W-:Y:S05]  /*1470*/  @!P0 BRA `(.L_x_2057) ;  /* 0x0000000000908947 */ /* 0x000fea0003800000 */
[----:B------:R-:W-:Y:S01]  /*1480*/  UISETP.NE.AND UP0, UPT, UR42, URZ, UPT ;  /* 0x0000003f2a00728c */ /* 0x000fe2000bf05270 */
[----:B------:R-:W-:-:S03]  /*1490*/  ULDC UR4, c[0x0][0x9f0] ;  /* 0x00027c0000047ab9 */ /* 0x000fc60000000800 */
[----:B------:R-:W-:-:S03]  /*14a0*/  USEL UR10, UR42, UR4, UP0 ;  /* 0x000000042a0a7287 */ /* 0x000fc60008000000 */
[----:B------:R-:W-:Y:S01]  /*14b0*/  UMOV UR4, URZ ;  /* 0x0000003f00047c82 */ /* 0x000fe20008000000 */
[----:B------:R-:W-:Y:S02]  /*14c0*/  UIADD3 UR6, UR10, -0x1, UR9 ;  /* 0xffffffff0a067890 */ /* 0x000fe4000fffe009 */
[----:B------:R-:W-:-:S04]  /*14d0*/  IMAD.U32 R3, RZ, RZ, UR10 ;  /* 0x0000000aff037e24 */ /* 0x000fc8000f8e00ff */
[----:B------:R-:W-:Y:S01]  /*14e0*/  IMAD.U32 R4, RZ, RZ, UR6 ;  /* 0x00000006ff047e24 */ /* 0x000fe2000f8e00ff */
[-C--:B------:R-:W-:Y:S01]  /*14f0*/  IABS R0, R3.reuse ;  /* 0x0000000300007213 */ /* 0x080fe20000000000 */
[----:B------:R-:W-:Y:S01]  /*1500*/  ULOP3.LUT UR6, UR6, UR10, URZ, 0x3c, !UPT ;  /* 0x0000000a06067292 */ /* 0x000fe2000f8e3c3f */
[----:B------:R-:W-:Y:S02]  /*1510*/  IABS R5, R3 ;  /* 0x0000000300057213 */ /* 0x000fe40000000000 */
        /* <DEDUP_REMOVED lines=26> */
.L_x_2057:
[----:B------:R-:W-:Y:S01]  /*16c0*/  UIMAD UR43, UR41, UR4, URZ ;  /* 0x00000004292b72a4 */ /* 0x000fe2000f8e023f */
[----:B------:R-:W-:Y:S01]  /*16d0*/  IMAD.U32 R0, RZ, RZ, UR9 ;  /* 0x00000009ff007e24 */ /* 0x000fe2000f8e00ff */
[----:B------:R-:W-:Y:S01]  /*16e0*/  PLOP3.LUT P0, PT, PT, PT, PT, 0x80, 0x0 ;  /* 0x000000000000781c */ /* 0x000fe20003f0f070 */
[----:B------:R-:W-:Y:S01]  /*16f0*/  IMAD.U32 R3, RZ, RZ, UR4 ;  /* 0x00000004ff037e24 */ /* 0x000fe2000f8e00ff */
[----:B------:R-:W-:Y:S02]  /*1700*/  CS2R R4, SRZ ;  /* 0x0000000000047805 */ /* 0x000fe4000001ff00 */
[----:B------:R-:W-:Y:S02]  /*1710*/  CS2R R56, SRZ ;  /* 0x0000000000387805 */ /* 0x000fe4000001ff00 */
[----:B------:R-:W-:Y:S02]  /*1720*/  CS2R R24, SRZ ;  /* 0x0000000000187805 */ /* 0x000fe4000001ff00 */
[----:B------:R-:W-:-:S02]  /*1730*/  CS2R R26, SRZ ;  /* 0x00000000001a7805 */ /* 0x000fc4000001ff00 */
[----:B------:R-:W-:Y:S02]  /*1740*/  VIADDMNMX R0, R3, UR43, R0, PT ;  /* 0x0000002b03007c46 */ /* 0x000fe4000b800100 */
[----:B------:R-:W-:Y:S02]  /*1750*/  CS2R R6, SRZ ;  /* 0x0000000000067805 */ /* 0x000fe4000001ff00 */
[----:B------:R-:W-:Y:S02]  /*1760*/  CS2R R36, SRZ ;  /* 0x0000000000247805 */ /* 0x000fe4000001ff00 */
[----:B------:R-:W-:Y:S02]  /*1770*/  CS2R R32, SRZ ;  /* 0x0000000000207805 */ /* 0x000fe4000001ff00 */
[----:B------:R-:W-:Y:S02]  /*1780*/  R2UR UR53, R0 ;  /* 0x00000000003572ca */ /* 0x000fe400000e0000 */
        /* <DEDUP_REMOVED lines=10> */
[----:B------:R-:W-:-:S06]  /*1830*/  UISETP.GT.AND UP0, UPT, UR53, UR43, UPT ;  /* 0x0000002b3500728c */ /* 0x000fcc000bf04270 */
[----:B------:R-:W-:-:S13]  /*1840*/  PLOP3.LUT P1, PT, PT, PT, UP0, 0x80, 0x0 ;  /* 0x000000000000781c */ /* 0x000fda0003f2f008 */
[----:B------:R-:W-:Y:S05]  /*1850*/  @!P1 BRA `(.L_x_2058) ;  /* 0x000000a400c49947 */ /* 0x000fea0003800000 */
[----:B------:R-:W0:Y:S01]  /*1860*/  S2R R2, SR_TID.X ;  /* 0x0000000000027919 */ /* 0x000e220000002100 */
[----:B------:R-:W1:Y:S01]  /*1870*/  S2UR UR44, SR_CgaCtaId ;  /* 0x00000000002c79c3 */ /* 0x000e620000008800 */
[----:B------:R-:W-:Y:S02]  /*1880*/  UMOV UR45, 0x400 ;  /* 0x00000400002d7882 */ /* 0x000fe40000000000 */
[----:B-1----:R-:W-:Y:S01]  /*1890*/  ULEA UR45, UR44, UR45, 0x18 ;  /* 0x0000002d2c2d7291 */ /* 0x002fe2000f8ec03f */
[----:B0-----:R-:W-:-:S05]  /*18a0*/  VIADD R10, R2, 0xffffff80 ;  /* 0xffffff80020a7836 */ /* 0x001fca0000000000 */
[----:B------:R-:W-:-:S04]  /*18b0*/  SHF.R.S32.HI R2, RZ, 0x1f, R10 ;  /* 0x0000001fff027819 */ /* 0x000fc8000001140a */
[----:B------:R-:W-:-:S04]  /*18c0*/  LEA.HI R2, R2, R10, RZ, 0x7 ;  /* 0x0000000a02027211 */ /* 0x000fc800078f38ff */
[----:B------:R-:W-:-:S05]  /*18d0*/  SHF.R.S32.HI R2, RZ, 0x7, R2 ;  /* 0x00000007ff027819 */ /* 0x000fca0000011402 */
[----:B------:R-:W0:Y:S02]  /*18e0*/  SHFL.IDX PT, R0, R2, RZ, 0x1f ;  /* 0x00001fff02007589 */ /* 0x000e2400000e0000 */
[----:B0-----:R-:W-:-:S13]  /*18f0*/  R2UR UR6, R0 ;  /* 0x00000000000672ca */ /* 0x001fda00000e0000 */
        /* <DEDUP_REMOVED lines=26> */
.L_x_2059:
        /* <DEDUP_REMOVED lines=26> */
[----:B------:R-:W-:Y:S02]  /*1c40*/  @P1 LEA.HI.X R9, R6, UR7, R3, 0x2, P3 ;  /* 0x0000000706091c11 */ /* 0x000fe400098f1403 */
[----:B------:R-:W-:-:S03]  /*1c50*/  MOV R3, 0x3f800000 ;  /* 0x3f80000000037802 */ /* 0x000fc60000000f00 */
        /* <DEDUP_REMOVED lines=14> */
.L_x_2208:
[----:B------:R-:W-:Y:S05]  /*1d40*/  @!P1 BRA `(.L_x_2061) ;  /* 0x0000000000049947 */ /* 0x000fea0003800000 */
[----:B------:R-:W-:Y:S01]  /*1d50*/  BPT.TRAP 0x1 ;  /* 0x000000040000795c */ /* 0x000fe20000300000 */
.L_x_2061:
[----:B------:R-:W-:Y:S02]  /*1d60*/  IMAD.U32 R4, RZ, RZ, UR46 ;  /* 0x0000002eff047e24 */ /* 0x000fe4000f8e00ff */
[----:B0-----:R-:W-:-:S03]  /*1d70*/  IMAD.U32 R3, RZ, RZ, UR47 ;  /* 0x0000002fff037e24 */ /* 0x001fc6000f8e00ff */
[----:B------:R-:W-:Y:S02]  /*1d80*/  LEA R4, R4, UR45, 0x3 ;  /* 0x0000002d04047c11 */ /* 0x000fe4000f8e18ff */
[----:B------:R-:W-:-:S04]  /*1d90*/  SHF.L.U32 R3, R3, 0x1f, RZ ;  /* 0x0000001f03037819 */ /* 0x000fc800000006ff */
[----:B------:R0:W1:Y:S01]  /*1da0*/  SYNCS.PHASECHK.TRANS64.TRYWAIT P0, [R4+URZ+0x13230], R3 ;  /* 0x01323003040075a7 */ /* 0x000062000800017f */
[----:B------:R-:W-:Y:S05]  /*1db0*/  @!P1 BRA `(.L_x_2062) ;  /* 0x0000000000049947 */ /* 0x000fea0003800000 */
[----:B------:R-:W-:Y:S01]  /*1dc0*/  BPT.TRAP 0x1 ;  /* 0x000000040000795c */ /* 0x000fe20000300000 */
.L_x_2062:
[----:B-1----:R-:W-:Y:S05]  /*1dd0*/  @P0 BRA `(.L_x_2063) ;  /* 0x0000000000080947 */ /* 0x002fea0003800000 */
[----:B------:R-:W1:Y:S02]  /*1de0*/  SYNCS.PHASECHK.TRANS64.TRYWAIT P0, [R4+URZ+0x13230], R3 ;  /* 0x01323003040075a7 */ /* 0x000e64000800017f */
[----:B-1----:R-:W-:Y:S05]  /*1df0*/  @!P0 BRA `(.L_x_2064) ;  /* 0x0000013c00cc8947 */ /* 0x002fea0003800000 */
.L_x_2063:
        /* <DEDUP_REMOVED lines=73> */
.L_x_2065:
[----:B------:R-:W-:Y:S01]  /*2290*/  UISETP.NE.AND UP0, UPT, UR52, URZ, UPT ;  /* 0x0000003f3400728c */ /* 0x000fe2000bf05270 */
[C---:B------:R-:W-:Y:S01]  /*22a0*/  FMUL.FTZ R5, R0.reuse, R89 ;  /* 0x0000005900057220 */ /* 0x040fe20000410000 */
[C---:B------:R-:W-:Y:S01]  /*22b0*/  FMUL.FTZ R6, R0.reuse, R92 ;  /* 0x0000005c00067220 */ /* 0x040fe20000410000 */
[----:B------:R-:W-:Y:S02]  /*22c0*/  VIADD R89, R17, UR40 ;  /* 0x0000002811597c36 */ /* 0x000fe40008000000 */
[C---:B------:R-:W-:Y:S01]  /*22d0*/  FMUL.FTZ R92, R0.reuse, R95 ;  /* 0x0000005f005c7220 */ /* 0x040fe20000410000 */
[C---:B------:R-:W-:Y:S01]  /*22e0*/  FMUL.FTZ R95, R0.reuse, R102 ;  /* 0x00000066005f7220 */ /* 0x040fe20000410000 */
[----:B------:R-:W-:Y:S01]  /*22f0*/  PLOP3.LUT P0, PT, PT, PT, UP0, 0x80, 0x0 ;  /* 0x000000000000781c */ /* 0x000fe20003f0f008 */
[C---:B------:R-:W-:Y:S01]  /*2300*/  FMUL.FTZ R102, R0.reuse, R62 ;  /* 0x0000003e00667220 */ /* 0x040fe20000410000 */
[----:B------:R-:W-:Y:S01]  /*2310*/  PLOP3.LUT P2, PT, PT, PT, UP0, 0x80, 0x0 ;  /* 0x000000000000781c */ /* 0x000fe20003f4f008 */
[C---:B------:R-:W-:Y:S01]  /*2320*/  FMUL.FTZ R15, R0.reuse, R76 ;  /* 0x0000004c000f7220 */ /* 0x040fe20000410000 */
[C---:B------:R-:W-:Y:S01]  /*2330*/  FMUL.FTZ R76, R0.reuse, R79 ;  /* 0x0000004f004c7220 */ /* 0x040fe20000410000 */
[----:B------:R-:W-:Y:S01]  /*2340*/  @UP0 ULDC UR6, c[0x0][0x44c] ;  /* 0x0001130000060ab9 */ /* 0x000fe20000000800 */
[C---:B------:R-:W-:Y:S01]  /*2350*/  FMUL.FTZ R11, R0.reuse, R100 ;  /* 0x00000064000b7220 */ /* 0x040fe20000410000 */
[C---:B01----:R-:W-:Y:S01]  /*2360*/  FMUL.FTZ R3, R0.reuse, R90 ;  /* 0x0000005a00037220 */ /* 0x043fe20000410000 */
[C---:B------:R-:W-:Y:S01]  /*2370*/  FMUL.FTZ R100, R0.reuse, R59 ;  /* 0x0000003b00647220 */ /* 0x040fe20000410000 */
[C---:B------:R-:W-:Y:S01]  /*2380*/  FMUL.FTZ R90, R0.reuse, R91 ;  /* 0x0000005b005a7220 */ /* 0x040fe20000410000 */
[C---:B------:R-:W-:Y:S01]  /*2390*/  FMUL.FTZ R59, R0.reuse, R61 ;  /* 0x0000003d003b7220 */ /* 0x040fe20000410000 */
[----:B------:R-:W-:Y:S01]  /*23a0*/  UIMAD UR7, UR53, -0xa0, UR50 ;  /* 0xffffff60350778a4 */ /* 0x000fe2000f8e0232 */
[----:B------:R-:W-:Y:S01]  /*23b0*/  FMUL.FTZ R7, R0, R93 ;  /* 0x0000005d00077220 */ /* 0x000fe20000410000 */
[----:B------:R-:W-:Y:S01]  /*23c0*/  @P0 IMAD.HI.U32 R62, R89, UR6, RZ ;  /* 0x00000006593e0c27 */ /* 0x000fe2000f8e00ff */
[----:B------:R-:W-:-:S03]  /*23d0*/  @UP0 ULDC UR6, c[0x0][0x450] ;  /* 0x0001140000060ab9 */ /* 0x000fc60000000800 */
[C---:B------:R-:W-:Y:S01]  /*23e0*/  FMUL.FTZ R61, R0.reuse, R65 ;  /* 0x00000041003d7220 */ /* 0x040fe20000410000 */
[C---:B------:R-:W-:Y:S01]  /*23f0*/  FMUL.FTZ R93, R0.reuse, R94 ;  /* 0x0000005e005d7220 */ /* 0x040fe20000410000 */
[C---:B------:R-:W-:Y:S01]  /*2400*/  FMUL.FTZ R94, R0.reuse, R98 ;  /* 0x00000062005e7220 */ /* 0x040fe20000410000 */
[----:B------:R-:W-:Y:S01]  /*2410*/  @P2 SHF.R.U32.HI R89, RZ, UR6, R62 ;  /* 0x00000006ff592c19 */ /* 0x000fe2000801163e */
[----:B------:R-:W-:Y:S01]  /*2420*/  UIMAD UR6, UR53, -0xa0, URZ ;  /* 0xffffff60350678a4 */ /* 0x000fe2000f8e023f */
[C---:B------:R-:W-:Y:S01]  /*2430*/  FMUL.FTZ R98, R0.reuse, R74 ;  /* 0x0000004a00627220 */ /* 0x040fe20000410000 */
[C---:B------:R-:W-:Y:S01]  /*2440*/  FMUL.FTZ R74, R0.reuse, R85 ;  /* 0x00000055004a7220 */ /* 0x040fe20000410000 */
[----:B------:R-:W-:Y:S01]  /*2450*/  FMUL.FTZ R2, R0, R88 ;  /* 0x0000005800027220 */ /* 0x000fe20000410000 */
[----:B------:R-:W0:Y:S01]  /*2460*/  SHFL.IDX PT, R79, R89, 0x1, 0x1c1f ;  /* 0x003c1f00594f7f89 */ /* 0x000e2200000e0000 */
[----:B------:R-:W1:Y:S01]  /*2470*/  MUFU.TANH R3, R3 ;  /* 0x0000000300037308 */ /* 0x000e620000002400 */
[----:B------:R-:W-:-:S02]  /*2480*/  IMAD.U32 R65, RZ, RZ, UR6 ;  /* 0x00000006ff417e24 */ /* 0x000fc4000f8e00ff */
[C---:B------:R-:W-:Y:S01]  /*2490*/  FMUL.FTZ R10, R0.reuse, R97 ;  /* 0x00000061000a7220 */ /* 0x040fe20000410000 */
[----:B------:R-:W-:Y:S02]  /*24a0*/  IMAD.U32 R85, RZ, RZ, UR51 ;  /* 0x00000033ff557e24 */ /* 0x000fe4000f8e00ff */
[----:B------:R-:W-:Y:S01]  /*24b0*/  FMUL.FTZ R97, R0, R99 ;  /* 0x0000006300617220 */ /* 0x000fe20000410000 */
[----:B------:R-:W-:Y:S01]  /*24c0*/  IMAD.U32 R91, RZ, RZ, UR7 ;  /* 0x00000007ff5b7e24 */ /* 0x000fe2000f8e00ff */
[----:B------:R-:W-:Y:S01]  /*24d0*/  IADD3 R88, -R16, 0xa1, R65 ;  /* 0x000000a110587810 */ /* 0x000fe20007ffe141 */
[C---:B------:R-:W-:Y:S01]  /*24e0*/  FMUL.FTZ R14, R0.reuse, R73 ;  /* 0x00000049000e7220 */ /* 0x040fe20000410000 */
[----:B------:R-:W2:Y:S01]  /*24f0*/  MUFU.TANH R90, R90 ;  /* 0x0000005a005a7308 */ /* 0x000ea20000002400 */
[C---:B------:R-:W-:Y:S01]  /*2500*/  FMUL.FTZ R73, R0.reuse, R84 ;  /* 0x0000005400497220 */ /* 0x040fe20000410000 */
[----:B------:R-:W-:Y:S01]  /*2510*/  IADD3 R88, -R85, UR50, R88 ;  /* 0x0000003255587c10 */ /* 0x000fe2000fffe158 */
[----:B------:R-:W-:Y:S01]  /*2520*/  FMUL.FTZ R84, R0, R87 ;  /* 0x0000005700547220 */ /* 0x000fe20000410000 */
[----:B------:R-:W-:Y:S01]  /*2530*/  IADD3 R91, -R16, 0xa0, R91 ;  /* 0x000000a0105b7810 */ /* 0x000fe20007ffe15b */
        /* <DEDUP_REMOVED lines=10> */
[--C-:B0-----:R-:W-:Y:S01]  /*25e0*/  VIADDMNMX R79, R79, R88, R91.reuse, PT ;  /* 0x000000584f4f7246 */ /* 0x101fe2000380015b */
[----:B------:R-:W0:Y:S01]  /*25f0*/  MUFU.TANH R92, R92 ;  /* 0x0000005c005c7308 */ /* 0x000e220000002400 */
[C---:B------:R-:W-:Y:S01]  /*2600*/  FMUL.FTZ R72, R0.reuse, R81 ;  /* 0x0000005100487220 */ /* 0x040fe20000410000 */
[C---:B------:R-:W-:Y:S01]  /*2610*/  FMUL.FTZ R83, R0.reuse, R86 ;  /* 0x0000005600537220 */ /* 0x040fe20000410000 */
[C---:B------:R-:W-:Y:S01]  /*2620*/  ISETP.GT.AND P0, PT, R79.reuse, RZ, PT ;  /* 0x000000ff4f00720c */ /* 0x040fe20003f04270 */
[C---:B------:R-:W-:Y:S01]  /*2630*/  FMUL.FTZ R81, R0.reuse, R82 ;  /* 0x0000005200517220 */ /* 0x040fe20000410000 */
[C---:B------:R-:W-:Y:S01]  /*2640*/  ISETP.GT.AND P2, PT, R79.reuse, 0x1, PT ;  /* 0x000000014f00780c */ /* 0x040fe20003f44270 */
[C---:B------:R-:W-:Y:S01]  /*2650*/  FMUL.FTZ R86, R0.reuse, R58 ;  /* 0x0000003a00567220 */ /* 0x040fe20000410000 */
[----:B------:R-:W-:Y:S01]  /*2660*/  ISETP.GT.AND P3, PT, R79, 0x8, PT ;  /* 0x000000084f00780c */ /* 0x000fe20003f64270 */
        /* <DEDUP_REMOVED lines=18> */
[----:B------:R-:W-:Y:S01]  /*2790*/  FMUL.FTZ R21, R0, R80 ;  /* 0x0000005000157220 */ /* 0x000fe20000410000 */
[----:B----4-:R-:W-:Y:S01]  /*27a0*/  FSEL R103, R94, -INF , P2 ;  /* 0xff8000005e677808 */ /* 0x010fe20001000000 */
[C---:B------:R-:W-:Y:S01]  /*27b0*/  FMUL.FTZ R3, R0.reuse, R42 ;  /* 0x0000002a00037220 */ /* 0x040fe20000410000 */
[----:B------:R-:W-:Y:S01]  /*27c0*/  FMNMX.FTZ R68, R101, R68, !PT ;  /* 0x0000004465447209 */ /* 0x000fe20007810000 */
[C---:B------:R-:W-:Y:S01]  /*27d0*/  FMUL.FTZ R104, R0.reuse, R63 ;  /* 0x0000003f00687220 */ /* 0x040fe20000410000 */
[----:B------:R-:W-:Y:S01]  /*27e0*/  ISETP.GT.AND P2, PT, R79, 0x18, PT ;  /* 0x000000184f00780c */ /* 0x000fe20003f44270 */
[----:B------:R-:W2:Y:S01]  /*27f0*/  MUFU.TANH R96, R96 ;  /* 0x0000006000607308 */ /* 0x000ea20000002400 */
[----:B-1----:R-:W-:Y:S01]  /*2800*/  FSEL R97, R97, -INF , P0 ;  /* 0xff80000061617808 */ /* 0x002fe20000000000 */
[C---:B------:R-:W-:Y:S01]  /*2810*/  FMUL.FTZ R63, R0.reuse, R69 ;  /* 0x00000045003f7220 */ /* 0x040fe20000410000 */
[----:B------:R-:W-:Y:S01]  /*2820*/  FMNMX.FTZ R68, R103, R68, !PT ;  /* 0x0000004467447209 */ /* 0x000fe20007810000 */
[C---:B------:R-:W-:Y:S01]  /*2830*/  FMUL.FTZ R69, R0.reuse, R71 ;  /* 0x0000004700457220 */ /* 0x040fe20000410000 */
[----:B------:R-:W-:Y:S01]  /*2840*/  ISETP.GT.AND P0, PT, R79, 0x19, PT ;  /* 0x000000194f00780c */ /* 0x000fe20003f04270 */
[C---:B------:R-:W-:Y:S01]  /*2850*/  FMUL.FTZ R71, R0.reuse, R46 ;  /* 0x0000002e00477220 */ /* 0x040fe20000410000 */
[----:B------:R-:W-:Y:S01]  /*2860*/  FMNMX.FTZ R68, R97, R68, !PT ;  /* 0x0000004461447209 */ /* 0x000fe20007810000 */
[----:B------:R-:W1:Y:S01]  /*2870*/  MUFU.TANH R98, R98 ;  /* 0x0000006200627308 */ /* 0x000e620000002400 */
[----:B0-----:R-:W-:Y:S01]  /*2880*/  FSEL R95, R95, -INF , P2 ;  /* 0xff8000005f5f7808 */ /* 0x001fe20001000000 */
[C---:B------:R-:W-:Y:S01]  /*2890*/  FMUL.FTZ R47, R0.reuse, R47 ;  /* 0x0000002f002f7220 */ /* 0x040fe20000410000 */
[----:B------:R-:W-:Y:S01]  /*28a0*/  ISETP.GT.AND P2, PT, R79, 0x20, PT ;  /* 0x000000204f00780c */ /* 0x000fe20003f44270 */
[----:B------:R-:W-:Y:S01]  /*28b0*/  FMUL.FTZ R51, R0, R51 ;  /* 0x0000003300337220 */ /* 0x000fe20000410000 */
[----:B------:R-:W-:Y:S01]  /*28c0*/  FMNMX.FTZ R68, R95, R68, !PT ;  /* 0x000000445f447209 */ /* 0x000fe20007810000 */
[----:B------:R-:W0:Y:S01]  /*28d0*/  SHFL.IDX PT, R89, R89, RZ, 0x1c1f ;  /* 0x001c1fff59597589 */ /* 0x000e2200000e0000 */
[----:B------:R-:W-:Y:S01]  /*28e0*/  ULDC UR21, c[0x0][0x988] ;  /* 0x0002620000157ab9 */ /* 0x000fe20000000800 */
[----:B------:R-:W3:Y:S01]  /*28f0*/  MUFU.TANH R75, R75 ;  /* 0x0000004b004b7308 */ /* 0x000ee20000002400 */
[----:B--2---:R-:W-:Y:S01]  /*2900*/  FSEL R93, R96, -INF , P0 ;  /* 0xff800000605d7808 */ /* 0x004fe20000000000 */
[C---:B------:R-:W-:Y:S01]  /*2910*/  FMUL.FTZ R56, R0.reuse, R56 ;  /* 0x0000003800387220 */ /* 0x040fe20000410000 */
[----:B------:R-:W-:Y:S01]  /*2920*/  ISETP.GT.AND P0, PT, R79, 0x21, PT ;  /* 0x000000214f00780c */ /* 0x000fe20003f04270 */
[C---:B------:R-:W-:Y:S01]  /*2930*/  FMUL.FTZ R57, R0.reuse, R57 ;  /* 0x0000003900397220 */ /* 0x040fe20000410000 */
[----:B------:R-:W-:Y:S01]  /*2940*/  FMNMX.FTZ R43, R93, R68, !PT ;  /* 0x000000445d2b7209 */ /* 0x000fe20007810000 */
[C---:B------:R-:W-:Y:S01]  /*2950*/  FMUL.FTZ R40, R0.reuse, R40 ;  /* 0x0000002800287220 */ /* 0x040fe20000410000 */
[----:B------:R-:W-:Y:S01]  /*2960*/  FMUL.FTZ R41, R0, R41 ;  /* 0x0000002900297220 */ /* 0x000fe20000410000 */
[----:B------:R-:W2:Y:S01]  /*2970*/  MUFU.TANH R77, R77 ;  /* 0x0000004d004d7308 */ /* 0x000ea20000002400 */
[----:B-1----:R-:W-:Y:S01]  /*2980*/  FSEL R82, R98, -INF , P2 ;  /* 0xff80000062527808 */ /* 0x002fe20001000000 */
[C---:B------:R-:W-:Y:S01]  /*2990*/  FMUL.FTZ R48, R0.reuse, R48 ;  /* 0x0000003000307220 */ /* 0x040fe20000410000 */
[----:B------:R-:W-:Y:S01]  /*29a0*/  ISETP.GT.AND P2, PT, R79, 0x28, PT ;  /* 0x000000284f00780c */ /* 0x000fe20003f44270 */
[----:B------:R-:W-:Y:S01]  /*29b0*/  FMUL.FTZ R49, R0, R49 ;  /* 0x0000003100317220 */ /* 0x000fe20000410000 */
[----:B------:R-:W-:Y:S01]  /*29c0*/  FMNMX.FTZ R43, R82, R43, !PT ;  /* 0x0000002b522b7209 */ /* 0x000fe20007810000 */
[C---:B------:R-:W-:Y:S01]  /*29d0*/  FMUL.FTZ R52, R0.reuse, R52 ;  /* 0x0000003400347220 */ /* 0x040fe20000410000 */
[C---:B------:R-:W-:Y:S01]  /*29e0*/  FMUL.FTZ R53, R0.reuse, R53 ;  /* 0x0000003500357220 */ /* 0x040fe20000410000 */
[----:B------:R-:W1:Y:S01]  /*29f0*/  MUFU.TANH R76, R76 ;  /* 0x0000004c004c7308 */ /* 0x000e620000002400 */
[----:B---3--:R-:W-:Y:S01]  /*2a00*/  FSEL R80, R75, -INF , P0 ;  /* 0xff8000004b507808 */ /* 0x008fe20000000000 */
[C---:B------:R-:W-:Y:S01]  /*2a10*/  FMUL.FTZ R24, R0.reuse, R24 ;  /* 0x0000001800187220 */ /* 0x040fe20000410000 */
[----:B------:R-:W-:Y:S01]  /*2a20*/  ISETP.GT.AND P0, PT, R79, 0x29, PT ;  /* 0x000000294f00780c */ /* 0x000fe20003f04270 */
[----:B------:R-:W-:Y:S01]  /*2a30*/  FMUL.FTZ R25, R0, R25 ;  /* 0x0000001900197220 */ /* 0x000fe20000410000 */
[----:B------:R-:W-:Y:S01]  /*2a40*/  FMNMX.FTZ R42, R80, R43, !PT ;  /* 0x0000002b502a7209 */ /* 0x000fe20007810000 */
[C---:B------:R-:W-:Y:S01]  /*2a50*/  FMUL.FTZ R28, R0.reuse, R28 ;  /* 0x0000001c001c7220 */ /* 0x040fe20000410000 */
[----:B0-----:R-:W-:Y:S01]  /*2a60*/  VIADDMNMX R88, R89, R88, R91, PT ;  /* 0x0000005859587246 */ /* 0x001fe2000380015b */
[----:B------:R-:W0:Y:S01]  /*2a70*/  MUFU.TANH R81, R81 ;  /* 0x0000005100517308 */ /* 0x000e220000002400 */
[----:B--2---:R-:W-:Y:S01]  /*2a80*/  FSEL R75, R77, -INF , P2 ;  /* 0xff8000004d4b7808 */ /* 0x004fe20001000000 */
[C---:B------:R-:W-:Y:S01]  /*2a90*/  FMUL.FTZ R29, R0.reuse, R29 ;  /* 0x0000001d001d7220 */ /* 0x040fe20000410000 */
[----:B------:R-:W-:Y:S01]  /*2aa0*/  ISETP.GT.AND P2, PT, R79, 0x30, PT ;  /* 0x000000304f00780c */ /* 0x000fe20003f44270 */
[C---:B------:R-:W-:Y:S01]  /*2ab0*/  FMUL.FTZ R32, R0.reuse, R32 ;  /* 0x0000002000207220 */ /* 0x040fe20000410000 */
[----:B------:R-:W-:Y:S01]  /*2ac0*/  FMNMX.FTZ R43, R75, R42, !PT ;  /* 0x0000002a4b2b7209 */ /* 0x000fe20007810000 */
[----:B------:R-:W-:Y:S01]  /*2ad0*/  FMUL.FTZ R33, R0, R33 ;  /* 0x0000002100217220 */ /* 0x000fe20000410000 */
[----:B------:R-:W-:Y:S01]  /*2ae0*/  ISETP.GT.AND P3, PT, R88, 0x8, PT ;  /* 0x000000085800780c */ /* 0x000fe20003f64270 */
[----:B------:R-:W2:Y:S01]  /*2af0*/  MUFU.TANH R78, R78 ;  /* 0x0000004e004e7308 */ /* 0x000ea20000002400 */
[----:B-1----:R-:W-:Y:S01]  /*2b00*/  FSEL R68, R76, -INF , P0 ;  /* 0xff8000004c447808 */ /* 0x002fe20000000000 */
[C---:B------:R-:W-:Y:S01]  /*2b10*/  FMUL.FTZ R76, R0.reuse, R50 ;  /* 0x00000032004c7220 */ /* 0x040fe20000410000 */
[----:B------:R-:W-:Y:S01]  /*2b20*/  ISETP.GT.AND P0, PT, R79, 0x31, PT ;  /* 0x000000314f00780c */ /* 0x000fe20003f04270 */
[----:B------:R-:W-:Y:S01]  /*2b30*/  FMUL.FTZ R37, R0, R37 ;  /* 0x0000002500257220 */ /* 0x000fe20000410000 */
[----:B------:R-:W-:Y:S01]  /*2b40*/  FMNMX.FTZ R46, R68, R43, !PT ;  /* 0x0000002b442e7209 */ /* 0x000fe20007810000 */
[----:B------:R-:W-:Y:S01]  /*2b50*/  @UP0 ULDC UR6, c[0x0][0x44c] ;  /* 0x0001130000060ab9 */ /* 0x000fe20000000800 */
[----:B------:R-:W-:Y:S01]  /*2b60*/  R2UR UR11, R4 ;  /* 0x00000000040b72ca */ /* 0x000fe200000e0000 */
[----:B------:R-:W1:Y:S01]  /*2b70*/  MUFU.TANH R83, R83 ;  /* 0x0000005300537308 */ /* 0x000e620000002400 */
[----:B0-----:R-:W-:Y:S01]  /*2b80*/  FSEL R65, R81, -INF , P2 ;  /* 0xff80000051417808 */ /* 0x001fe20001000000 */
[----:B------:R-:W-:Y:S01]  /*2b90*/  UIMAD.WIDE.U32 UR6, UR40, UR6, URZ ;  /* 0x00000006280672a5 */ /* 0x000fe2000f8e003f */
[----:B------:R-:W-:Y:S01]  /*2ba0*/  ISETP.GT.AND P2, PT, R79, 0x38, PT ;  /* 0x000000384f00780c */ /* 0x000fe20003f44270 */
[----:B------:R-:W-:Y:S01]  /*2bb0*/  @UP0 ULDC UR12, c[0x0][0x450] ;  /* 0x00011400000c0ab9 */ /* 0x000fe20000000800 */
[----:B------:R-:W-:Y:S01]  /*2bc0*/  UMOV UR10, UR40 ;  /* 0x00000028000a7c82 */ /* 0x000fe20008000000 */
[----:B------:R-:W-:-:S02]  /*2bd0*/  @UP0 USHF.R.U32.HI UR10, URZ, UR12, UR7 ;  /* 0x0000000c3f0a0299 */ /* 0x000fc40008011607 */
[----:B------:R-:W0:Y:S01]  /*2be0*/  MUFU.TANH R84, R84 ;  /* 0x0000005400547308 */ /* 0x000e220000002400 */
[----:B--2---:R-:W-:Y:S01]  /*2bf0*/  FSEL R42, R78, -INF , P0 ;  /* 0xff8000004e2a7808 */ /* 0x004fe20000000000 */
[----:B------:R-:W-:Y:S01]  /*2c00*/  FMUL.FTZ R78, R0, R54 ;  /* 0x00000036004e7220 */ /* 0x000fe20000410000 */
[----:B------:R-:W-:Y:S01]  /*2c10*/  ISETP.GT.AND P0, PT, R79, 0x39, PT ;  /* 0x000000394f00780c */ /* 0x000fe20003f04270 */
[----:B------:R-:W-:Y:S02]  /*2c20*/  UIADD3 UR6, UR10, UR50, -UR51 ;  /* 0x000000320a067290 */ /* 0x000fe4000fffe833 */
[----:B------:R-:W-:Y:S02]  /*2c30*/  UIADD3 UR20, UR53, -0x2, URZ ;  /* 0xfffffffe35147890 */ /* 0x000fe4000fffe03f */
[----:B------:R-:W2:Y:S01]  /*2c40*/  MUFU.TANH R86, R86 ;  /* 0x0000005600567308 */ /* 0x000ea20000002400 */
[----:B-1----:R-:W-:Y:S01]  /*2c50*/  FSEL R43, R83, -INF , P2 ;  /* 0xff800000532b7808 */ /* 0x002fe20001000000 */
[----:B------:R-:W-:Y:S01]  /*2c60*/  UIMAD.WIDE UR6, UR6, 0x66666667, URZ ;  /* 0x66666667060678a5 */ /* 0x000fe2000f8e023f */
[----:B------:R-:W-:-:S03]  /*2c70*/  ISETP.GT.AND P2, PT, R79, 0x40, PT ;  /* 0x000000404f00780c */ /* 0x000fc60003f44270 */
[----:B------:R-:W-:Y:S02]  /*2c80*/  USHF.R.U32.HI UR6, URZ, 0x1f, UR7 ;  /* 0x0000001f3f067899 */ /* 0x000fe40008011607 */
[----:B------:R-:W1:Y:S02]  /*2c90*/  MUFU.TANH R100, R100 ;  /* 0x0000006400647308 */ /* 0x000e640000002400 */
[----:B------:R-:W-:Y:S02]  /*2ca0*/  ULEA.HI.SX32 UR7, UR7, UR6, 0x1a ;  /* 0x0000000607077291 */ /* 0x000fe4000f8fd23f */
[----:B------:R-:W-:Y:S02]  /*2cb0*/  UIADD3 UR6, UR11, 0x13240, URZ ;  /* 0x000132400b067890 */ /* 0x000fe4000fffe03f */
[----:B------:R-:W-:Y:S02]  /*2cc0*/  UISETP.LT.AND UP0, UPT, UR43, UR7, UPT ;  /* 0x000000072b00728c */ /* 0x000fe4000bf01270 */
[----:B------:R3:W-:Y:S01]  /*2cd0*/  MUFU.TANH R77, R47 ;  /* 0x0000002f004d7308 */ /* 0x0007e20000002400 */
[----:B------:R-:W-:-:S02]  /*2ce0*/  UPRMT UR6, UR44, 0x654, UR6 ;  /* 0x000006542c067896 */ /* 0x000fc40008000006 */
[----:B------:R-:W-:-:S04]  /*2cf0*/  USEL UR25, UR43, UR7, !UP0 ;  /* 0x000000072b197287 */ /* 0x000fc8000c000000 */
[----:B------:R-:W-:Y:S01]  /*2d00*/  UISETP.GE.AND UP0, UPT, UR20, UR25, UPT ;  /* 0x000000191400728c */ /* 0x000fe2000bf06270 */
[----:B------:R-:W-:Y:S01]  /*2d10*/  MUFU.TANH R102, R102 ;  /* 0x0000006600667308 */ /* 0x000fe20000002400 */
[----:B---3--:R-:W-:Y:S01]  /*2d20*/  FMNMX.FTZ R47, R65, R46, !PT ;  /* 0x0000002e412f7209 */ /* 0x008fe20007810000 */
[----:B------:R-:W-:Y:S01]  /*2d30*/  SYNCS.ARRIVE.TRANS64.RED.A1T0 RZ, [UR6], RZ ;  /* 0x000000ffffff79a7 */ /* 0x000fe20008100406 */
[----:B0-----:R-:W-:Y:S02]  /*2d40*/  FSEL R46, R84, -INF , P0 ;  /* 0xff800000542e7808 */ /* 0x001fe40000000000 */
[----:B------:R-:W-:Y:S02]  /*2d50*/  FMNMX.FTZ R50, R42, R47, !PT ;  /* 0x0000002f2a327209 */ /* 0x000fe40007810000 */
[----:B------:R-:W-:Y:S01]  /*2d60*/  ISETP.GT.AND P0, PT, R79, 0x41, PT ;  /* 0x000000414f00780c */ /* 0x000fe20003f04270 */
[----:B------:R-:W0:Y:S01]  /*2d70*/  MUFU.TANH R104, R104 ;  /* 0x0000006800687308 */ /* 0x000e220000002400 */
[----:B------:R-:W-:-:S02]  /*2d80*/  FMNMX.FTZ R81, R43, R50, !PT ;  /* 0x000000322b517209 */ /* 0x000fc40007810000 */
[----:B--2---:R-:W-:Y:S02]  /*2d90*/  FSEL R47, R86, -INF , P2 ;  /* 0xff800000562f7808 */ /* 0x004fe40001000000 */
[----:B------:R-:W-:Y:S01]  /*2da0*/  FMNMX.FTZ R54, R46, R81, !PT ;  /* 0x000000512e367209 */ /* 0x000fe20007810000 */
[----:B------:R-:W-:Y:S01]  /*2db0*/  FMUL.FTZ R81, R0, R55 ;  /* 0x0000003700517220 */ /* 0x000fe20000410000 */
[----:B------:R-:W-:Y:S01]  /*2dc0*/  ISETP.GT.AND P2, PT, R79, 0x48, PT ;  /* 0x000000484f00780c */ /* 0x000fe20003f44270 */
[----:B------:R-:W-:Y:S01]  /*2dd0*/  MUFU.TANH R64, R64 ;  /* 0x0000004000407308 */ /* 0x000fe20000002400 */
[----:B-1----:R-:W-:Y:S02]  /*2de0*/  FSEL R50, R100, -INF , P0 ;  /* 0xff80000064327808 */ /* 0x002fe40000000000 */
[----:B------:R-:W-:Y:S02]  /*2df0*/  FMNMX.FTZ R83, R47, R54, !PT ;  /* 0x000000362f537209 */ /* 0x000fe40007810000 */
[----:B------:R-:W-:-:S02]  /*2e00*/  ISETP.GT.AND P0, PT, R79, 0x49, PT ;  /* 0x000000494f00780c */ /* 0x000fc40003f04270 */
[----:B------:R-:W-:Y:S01]  /*2e10*/  FMNMX.FTZ R84, R50, R83, !PT ;  /* 0x0000005332547209 */ /* 0x000fe20007810000 */
[----:B------:R-:W1:Y:S01]  /*2e20*/  MUFU.TANH R66, R66 ;  /* 0x0000004200427308 */ /* 0x000e620000002400 */
[----:B0-----:R-:W-:Y:S02]  /*2e30*/  FSEL R54, R104, -INF , P0 ;  /* 0xff80000068367808 */ /* 0x001fe40000000000 */
[----:B------:R-:W-:-:S05]  /*2e40*/  ISETP.GT.AND P0, PT, R79, 0x51, PT ;  /* 0x000000514f00780c */ /* 0x000fca0003f04270 */
[----:B------:R-:W0:Y:S08]  /*2e50*/  MUFU.TANH R67, R67 ;  /* 0x0000004300437308 */ /* 0x000e300000002400 */
[----:B------:R2:W-:Y:S08]  /*2e60*/  MUFU.TANH R90, R51 ;  /* 0x00000033005a7308 */ /* 0x0005f00000002400 */
[----:B------:R-:W3:Y:S01]  /*2e70*/  MUFU.TANH R69, R69 ;  /* 0x0000004500457308 */ /* 0x000ee20000002400 */
[----:B--2---:R-:W-:-:S02]  /*2e80*/  FSEL R51, R102, -INF , P2 ;  /* 0xff80000066337808 */ /* 0x004fc40001000000 */
[----:B------:R-:W-:Y:S02]  /*2e90*/  ISETP.GT.AND P2, PT, R79, 0x50, PT ;  /* 0x000000504f00780c */ /* 0x000fe40003f44270 */
[----:B------:R-:W-:-:S03]  /*2ea0*/  FMNMX.FTZ R55, R51, R84, !PT ;  /* 0x0000005433377209 */ /* 0x000fc60007810000 */
[----:B------:R-:W2:Y:S01]  /*2eb0*/  MUFU.TANH R3, R3 ;  /* 0x0000000300037308 */ /* 0x000ea20000002400 */
[----:B------:R-:W-:Y:S02]  /*2ec0*/  FMNMX.FTZ R83, R54, R55, !PT ;  /* 0x0000003736537209 */ /* 0x000fe40007810000 */
[----:B-1----:R-:W-:Y:S02]  /*2ed0*/  FSEL R55, R66, -INF , P0 ;  /* 0xff80000042377808 */ /* 0x002fe40000000000 */
[----:B------:R-:W-:-:S03]  /*2ee0*/  ISETP.GT.AND P0, PT, R79, 0x59, PT ;  /* 0x000000594f00780c */ /* 0x000fc60003f04270 */
[----:B------:R1:W-:Y:S08]  /*2ef0*/  MUFU.TANH R86, R78 ;  /* 0x0000004e00567308 */ /* 0x0003f00000002400 */
[----:B------:R-:W4:Y:S01]  /*2f00*/  MUFU.TANH R70, R70 ;  /* 0x0000004600467308 */ /* 0x000f220000002400 */
[----:B-1----:R-:W-:Y:S01]  /*2f10*/  FMUL.FTZ R78, R0, R26 ;  /* 0x0000001a004e7220 */ /* 0x002fe20000410000 */
[----:B------:R-:W-:-:S02]  /*2f20*/  FSEL R26, R64, -INF , P2 ;  /* 0xff800000401a7808 */ /* 0x000fc40001000000 */
[----:B------:R-:W-:Y:S02]  /*2f30*/  ISETP.GT.AND P2, PT, R79, 0x58, PT ;  /* 0x000000584f00780c */ /* 0x000fe40003f44270 */
[----:B------:R-:W-:Y:S02]  /*2f40*/  FMNMX.FTZ R66, R26, R83, !PT ;  /* 0x000000531a427209 */ /* 0x000fe40007810000 */
[----:B------:R-:W1:Y:S01]  /*2f50*/  MUFU.TANH R71, R71 ;  /* 0x0000004700477308 */ /* 0x000e620000002400 */
[----:B0-----:R-:W-:Y:S02]  /*2f60*/  FSEL R64, R67, -INF , P2 ;  /* 0xff80000043407808 */ /* 0x001fe40001000000 */
[----:B------:R-:W-:Y:S02]  /*2f70*/  FMNMX.FTZ R67, R55, R66, !PT ;  /* 0x0000004237437209 */ /* 0x000fe40007810000 */
[----:B------:R-:W-:Y:S02]  /*2f80*/  ISETP.GT.AND P2, PT, R79, 0x60, PT ;  /* 0x000000604f00780c */ /* 0x000fe40003f44270 */
[----:B------:R-:W-:Y:S01]  /*2f90*/  FMNMX.FTZ R66, R64, R67, !PT ;  /* 0x0000004340427209 */ /* 0x000fe20007810000 */
[----:B------:R0:W-:Y:S08]  /*2fa0*/  MUFU.TANH R92, R81 ;  /* 0x00000051005c7308 */ /* 0x0001f00000002400 */
[----:B------:R-:W5:Y:S01]  /*2fb0*/  MUFU.TANH R76, R76 ;  /* 0x0000004c004c7308 */ /* 0x000f620000002400 */
[C---:B0-----:R-:W-:Y:S01]  /*2fc0*/  FMUL.FTZ R81, R0.reuse, R27 ;  /* 0x0000001b00517220 */ /* 0x041fe20000410000 */
[----:B---3--:R-:W-:Y:S01]  /*2fd0*/  FSEL R27, R69, -INF , P0 ;  /* 0xff800000451b7808 */ /* 0x008fe20000000000 */
[----:B------:R-:W-:Y:S01]  /*2fe0*/  FMUL.FTZ R69, R0, R30 ;  /* 0x0000001e00457220 */ /* 0x000fe20000410000 */
[----:B--2---:R-:W-:-:S02]  /*2ff0*/  FSEL R30, R3, -INF , P2 ;  /* 0xff800000031e7808 */ /* 0x004fc40001000000 */
[----:B------:R-:W-:Y:S02]  /*3000*/  ISETP.GT.AND P0, PT, R79, 0x61, PT ;  /* 0x000000614f00780c */ /* 0x000fe40003f04270 */
[----:B------:R-:W-:Y:S01]  /*3010*/  FMNMX.FTZ R3, R27, R66, !PT ;  /* 0x000000421b037209 */ /* 0x000fe20007810000 */
[----:B------:R-:W0:Y:S01]  /*3020*/  MUFU.TANH R78, R78 ;  /* 0x0000004e004e7308 */ /* 0x000e220000002400 */
[C---:B------:R-:W-:Y:S02]  /*3030*/  ISETP.GT.AND P2, PT, R79.reuse, 0x68, PT ;  /* 0x000000684f00780c */ /* 0x040fe40003f44270 */
[----:B----4-:R-:W-:Y:S02]  /*3040*/  FSEL R66, R70, -INF , P0 ;  /* 0xff80000046427808 */ /* 0x010fe40000000000 */
[----:B------:R-:W-:Y:S01]  /*3050*/  FMNMX.FTZ R67, R30, R3, !PT ;  /* 0x000000031e437209 */ /* 0x000fe20007810000 */
[C---:B------:R-:W-:Y:S01]  /*3060*/  FMUL.FTZ R3, R0.reuse, R31 ;  /* 0x0000001f00037220 */ /* 0x040fe20000410000 */
[----:B------:R-:W-:Y:S01]  /*3070*/  ISETP.GT.AND P0, PT, R79, 0x69, PT ;  /* 0x000000694f00780c */ /* 0x000fe20003f04270 */
[----:B------:R-:W2:Y:S01]  /*3080*/  MUFU.TANH R83, R81 ;  /* 0x0000005100537308 */ /* 0x000ea20000002400 */
[----:B-1----:R-:W-:Y:S01]  /*3090*/  FSEL R31, R71, -INF , P2 ;  /* 0xff800000471f7808 */ /* 0x002fe20001000000 */
[----:B------:R-:W-:Y:S01]  /*30a0*/  FMUL.FTZ R71, R0, R34 ;  /* 0x0000002200477220 */ /* 0x000fe20000410000 */
[----:B------:R-:W-:-:S02]  /*30b0*/  FMNMX.FTZ R70, R66, R67, !PT ;  /* 0x0000004342467209 */ /* 0x000fc40007810000 */
[----:B------:R-:W-:Y:S02]  /*30c0*/  ISETP.GT.AND P2, PT, R79, 0x70, PT ;  /* 0x000000704f00780c */ /* 0x000fe40003f44270 */
[----:B------:R-:W-:Y:S01]  /*30d0*/  FSEL R67, R77, -INF , P0 ;  /* 0xff8000004d437808 */ /* 0x000fe20000000000 */
[----:B------:R1:W3:Y:S01]  /*30e0*/  MUFU.TANH R84, R69 ;  /* 0x0000004500547308 */ /* 0x0002e20000002400 */
[----:B------:R-:W-:Y:S02]  /*30f0*/  FMNMX.FTZ R70, R31, R70, !PT ;  /* 0x000000461f467209 */ /* 0x000fe40007810000 */
[----:B------:R-:W-:Y:S02]  /*3100*/  ISETP.GT.AND P0, PT, R79, 0x71, PT ;  /* 0x000000714f00780c */ /* 0x000fe40003f04270 */
[----:B-----5:R-:W-:Y:S02]  /*3110*/  FSEL R34, R76, -INF , P2 ;  /* 0xff8000004c227808 */ /* 0x020fe40001000000 */
[----:B------:R-:W-:Y:S01]  /*3120*/  FMNMX.FTZ R77, R67, R70, !PT ;  /* 0x00000046434d7209 */ /* 0x000fe20007810000 */
[----:B------:R4:W5:Y:S01]  /*3130*/  MUFU.TANH R94, R3 ;  /* 0x00000003005e7308 */ /* 0x0009620000002400 */
[----:B------:R-:W-:-:S02]  /*3140*/  ISETP.GT.AND P2, PT, R79, 0x78, PT ;  /* 0x000000784f00780c */ /* 0x000fc40003f44270 */
[----:B-1----:R-:W-:Y:S02]  /*3150*/  FSEL R69, R90, -INF , P0 ;  /* 0xff8000005a457808 */ /* 0x002fe40000000000 */
[----:B------:R-:W-:Y:S01]  /*3160*/  FMNMX.FTZ R70, R34, R77, !PT ;  /* 0x0000004d22467209 */ /* 0x000fe20007810000 */
[C---:B------:R-:W-:Y:S01]  /*3170*/  FMUL.FTZ R77, R0.reuse, R38 ;  /* 0x00000026004d7220 */ /* 0x040fe20000410000 */
[----:B------:R-:W-:Y:S01]  /*3180*/  ISETP.GT.AND P0, PT, R79, 0x79, PT ;  /* 0x000000794f00780c */ /* 0x000fe20003f04270 */
[----:B------:R1:W5:Y:S01]  /*3190*/  MUFU.TANH R96, R71 ;  /* 0x0000004700607308 */ /* 0x0003620000002400 */
[----:B----4-:R-:W-:Y:S01]  /*31a0*/  FMUL.FTZ R3, R0, R35 ;  /* 0x0000002300037220 */ /* 0x010fe20000410000 */
[----:B------:R-:W-:Y:S02]  /*31b0*/  FSEL R35, R86, -INF , P2 ;  /* 0xff80000056237808 */ /* 0x000fe40001000000 */
[----:B------:R-:W-:Y:S02]  /*31c0*/  FMNMX.FTZ R76, R69, R70, !PT ;  /* 0x00000046454c7209 */ /* 0x000fe40007810000 */
[----:B------:R-:W-:-:S02]  /*31d0*/  ISETP.GT.AND P2, PT, R79, 0x80, PT ;  /* 0x000000804f00780c */ /* 0x000fc40003f44270 */
[----:B------:R-:W-:Y:S01]  /*31e0*/  FSEL R70, R92, -INF , P0 ;  /* 0xff8000005c467808 */ /* 0x000fe20000000000 */
[----:B------:R4:W5:Y:S01]  /*31f0*/  MUFU.TANH R86, R3 ;  /* 0x0000000300567308 */ /* 0x0009620000002400 */
[----:B-1----:R-:W-:Y:S02]  /*3200*/  FMNMX.FTZ R71, R35, R76, !PT ;  /* 0x0000004c23477209 */ /* 0x002fe40007810000 */
[C---:B------:R-:W-:Y:S02]  /*3210*/  ISETP.GT.AND P0, PT, R79.reuse, 0x81, PT ;  /* 0x000000814f00780c */ /* 0x040fe40003f04270 */
[----:B0-----:R-:W-:Y:S02]  /*3220*/  FSEL R38, R78, -INF , P2 ;  /* 0xff8000004e267808 */ /* 0x001fe40001000000 */
[----:B------:R-:W-:Y:S01]  /*3230*/  FMNMX.FTZ R81, R70, R71, !PT ;  /* 0x0000004746517209 */ /* 0x000fe20007810000 */
[----:B------:R0:W1:Y:S01]  /*3240*/  MUFU.TANH R90, R77 ;  /* 0x0000004d005a7308 */ /* 0x0000620000002400 */
[----:B------:R-:W-:Y:S01]  /*3250*/  ISETP.GT.AND P2, PT, R79, 0x88, PT ;  /* 0x000000884f00780c */ /* 0x000fe20003f44270 */
[----:B----4-:R-:W-:Y:S01]  /*3260*/  FMUL.FTZ R3, R0, R39 ;  /* 0x0000002700037220 */ /* 0x010fe20000410000 */
[----:B--2---:R-:W-:-:S02]  /*3270*/  FSEL R71, R83, -INF , P0 ;  /* 0xff80000053477808 */ /* 0x004fc40000000000 */
[----:B------:R-:W-:Y:S02]  /*3280*/  FMNMX.FTZ R76, R38, R81, !PT ;  /* 0x00000051264c7209 */ /* 0x000fe40007810000 */
[----:B------:R-:W-:Y:S01]  /*3290*/  ISETP.GT.AND P0, PT, R79, 0x89, PT ;  /* 0x000000894f00780c */ /* 0x000fe20003f04270 */
[----:B------:R-:W2:Y:S01]  /*32a0*/  MUFU.TANH R3, R3 ;  /* 0x0000000300037308 */ /* 0x000ea20000002400 */
[----:B---3--:R-:W-:Y:S02]  /*32b0*/  FSEL R39, R84, -INF , P2 ;  /* 0xff80000054277808 */ /* 0x008fe40001000000 */
[----:B------:R-:W-:Y:S02]  /*32c0*/  FMNMX.FTZ R78, R71, R76, !PT ;  /* 0x0000004c474e7209 */ /* 0x000fe40007810000 */
[----:B------:R-:W-:Y:S02]  /*32d0*/  ISETP.GT.AND P2, PT, R79, 0x90, PT ;  /* 0x000000904f00780c */ /* 0x000fe40003f44270 */
[----:B-----5:R-:W-:Y:S01]  /*32e0*/  FSEL R76, R94, -INF , P0 ;  /* 0xff8000005e4c7808 */ /* 0x020fe20000000000 */
[----:B------:R-:W-:Y:S01]  /*32f0*/  MUFU.TANH R2, R2 ;  /* 0x0000000200027308 */ /* 0x000fe20000002400 */
[----:B0-----:R-:W-:Y:S01]  /*3300*/  FMNMX.FTZ R77, R39, R78, !PT ;  /* 0x0000004e274d7209 */ /* 0x001fe20007810000 */
[----:B------:R-:W-:Y:S01]  /*3310*/  FMUL.FTZ R78, R0, R44 ;  /* 0x0000002c004e7220 */ /* 0x000fe20000410000 */
[----:B------:R-:W-:-:S02]  /*3320*/  ISETP.GT.AND P0, PT, R79, 0x91, PT ;  /* 0x000000914f00780c */ /* 0x000fc40003f04270 */
[----:B------:R-:W-:Y:S02]  /*3330*/  FSEL R44, R96, -INF , P2 ;  /* 0xff800000602c7808 */ /* 0x000fe40001000000 */
[----:B------:R-:W-:Y:S01]  /*3340*/  FMNMX.FTZ R81, R76, R77, !PT ;  /* 0x0000004d4c517209 */ /* 0x000fe20007810000 */
[----:B------:R-:W0:Y:S01]  /*3350*/  MUFU.TANH R5, R5 ;  /* 0x0000000500057308 */ /* 0x000e220000002400 */
[C---:B------:R-:W-:Y:S02]  /*3360*/  ISETP.GT.AND P2, PT, R79.reuse, 0x98, PT ;  /* 0x000000984f00780c */ /* 0x040fe40003f44270 */
[----:B------:R-:W-:Y:S02]  /*3370*/  FSEL R77, R86, -INF , P0 ;  /* 0xff800000564d7808 */ /* 0x000fe40000000000 */
[----:B------:R-:W-:Y:S01]  /*3380*/  FMNMX.FTZ R84, R44, R81, !PT ;  /* 0x000000512c547209 */ /* 0x000fe20007810000 */
[----:B------:R-:W-:Y:S01]  /*3390*/  FMUL.FTZ R81, R0, R45 ;  /* 0x0000002d00517220 */ /* 0x000fe20000410000 */
[----:B------:R-:W-:Y:S01]  /*33a0*/  ISETP.GT.AND P0, PT, R79, 0x99, PT ;  /* 0x000000994f00780c */ /* 0x000fe20003f04270 */
[----:B------:R-:W3:Y:S01]  /*33b0*/  MUFU.TANH R6, R6 ;  /* 0x0000000600067308 */ /* 0x000ee20000002400 */
[----:B-1----:R-:W-:-:S02]  /*33c0*/  FSEL R45, R90, -INF , P2 ;  /* 0xff8000005a2d7808 */ /* 0x002fc40001000000 */
[----:B------:R-:W-:Y:S02]  /*33d0*/  FMNMX.FTZ R84, R77, R84, !PT ;  /* 0x000000544d547209 */ /* 0x000fe40007810000 */
[----:B--2---:R-:W-:Y:S02]  /*33e0*/  FSEL R79, R3, -INF , P0 ;  /* 0xff800000034f7808 */ /* 0x004fe40000000000 */
[----:B------:R-:W-:Y:S01]  /*33f0*/  FMNMX.FTZ R84, R45, R84, !PT ;  /* 0x000000542d547209 */ /* 0x000fe20007810000 */
[----:B------:R-:W1:Y:S01]  /*3400*/  MUFU.TANH R7, R7 ;  /* 0x0000000700077308 */ /* 0x000e620000002400 */
[----:B------:R-:W-:Y:S02]  /*3410*/  ISETP.GT.AND P2, PT, R88, 0x1, PT ;  /* 0x000000015800780c */ /* 0x000fe40003f44270 */
[----:B------:R-:W-:Y:S02]  /*3420*/  FMNMX.FTZ R84, R79, R84, !PT ;  /* 0x000000544f547209 */ /* 0x000fe40007810000 */
[----:B0-----:R-:W-:-:S02]  /*3430*/  FSEL R5, R5, -INF , P2 ;  /* 0xff80000005057808 */ /* 0x001fc40001000000 */
[----:B------:R-:W-:Y:S01]  /*3440*/  ISETP.GT.AND P2, PT, R88, 0x10, PT ;  /* 0x000000105800780c */ /* 0x000fe20003f44270 */
[----:B------:R-:W0:Y:S01]  /*3450*/  SHFL.BFLY PT, R3, R84, 0x2, 0x1f ;  /* 0x0c401f0054037f89 */ /* 0x000e2200000e0000 */
[----:B------:R-:W2:Y:S01]  /*3460*/  MUFU.TANH R9, R9 ;  /* 0x0000000900097308 */ /* 0x000ea20000002400 */
[----:B---3--:R-:W-:-:S07]  /*3470*/  FSEL R6, R6, -INF , P3 ;  /* 0xff80000006067808 */ /* 0x008fce0001800000 */
[----:B------:R-:W3:Y:S08]  /*3480*/  MUFU.TANH R10, R10 ;  /* 0x0000000a000a7308 */ /* 0x000ef00000002400 */
[----:B------:R-:W4:Y:S01]  /*3490*/  MUFU.TANH R11, R11 ;  /* 0x0000000b000b7308 */ /* 0x000f220000002400 */
[----:B0-----:R-:W-:-:S07]  /*34a0*/  FMNMX.FTZ R83, R84, R3, !PT ;  /* 0x0000000354537209 */ /* 0x001fce0007810000 */
[----:B------:R-:W0:Y:S01]  /*34b0*/  MUFU.TANH R12, R12 ;  /* 0x0000000c000c7308 */ /* 0x000e220000002400 */
[----:B------:R-:W5:Y:S07]  /*34c0*/  SHFL.BFLY PT, R84, R83, 0x1, 0x1f ;  /* 0x0c201f0053547f89 */ /* 0x000f6e00000e0000 */
[----:B------:R-:W0:Y:S08]  /*34d0*/  MUFU.TANH R13, R13 ;  /* 0x0000000d000d7308 */ /* 0x000e300000002400 */
[----:B------:R-:W0:Y:S08]  /*34e0*/  MUFU.TANH R14, R14 ;  /* 0x0000000e000e7308 */ /* 0x000e300000002400 */
[----:B------:R-:W0:Y:S01]  /*34f0*/  MUFU.TANH R15, R15 ;  /* 0x0000000f000f7308 */ /* 0x000e220000002400 */
[----:B-----5:R-:W-:Y:S01]  /*3500*/  FMNMX.FTZ R3, R83, R84, !PT ;  /* 0x0000005453037209 */ /* 0x020fe20007810000 */
[----:B------:R-:W-:Y:S01]  /*3510*/  FMUL.FTZ R83, R0, R36 ;  /* 0x0000002400537220 */ /* 0x000fe20000410000 */
[----:B------:R-:W-:-:S02]  /*3520*/  MOV R36, UR21 ;  /* 0x0000001500247c02 */ /* 0x000fc40008000f00 */
[----:B------:R-:W-:-:S03]  /*3530*/  FSETP.NEU.FTZ.AND P0, PT, R3, -INF , PT ;  /* 0xff8000000300780b */ /* 0x000fc60003f1d000 */
[----:B------:R-:W5:Y:S01]  /*3540*/  MUFU.TANH R20, R20 ;  /* 0x0000001400147308 */ /* 0x000f620000002400 */
[----:B------:R-:W-:-:S05]  /*3550*/  FFMA.FTZ R36, R3, R36, -8 ;  /* 0xc100000003247423 */ /* 0x000fca0000010024 */
[----:B------:R-:W-:Y:S02]  /*3560*/  FSEL R36, R36, RZ, P0 ;  /* 0x000000ff24247208 */ /* 0x000fe40000000000 */
[----:B------:R-:W5:Y:S01]  /*3570*/  MUFU.TANH R21, R21 ;  /* 0x0000001500157308 */ /* 0x000f620000002400 */
[----:B------:R-:W-:Y:S02]  /*3580*/  ISETP.GT.AND P0, PT, R88, RZ, PT ;  /* 0x000000ff5800720c */ /* 0x000fe40003f04270 */
[--C-:B------:R-:W-:Y:S02]  /*3590*/  FFMA.FTZ R94, R93, UR21, -R36.reuse ;  /* 0x000000155d5e7c23 */ /* 0x100fe40008010824 */
[----:B------:R-:W-:Y:S01]  /*35a0*/  FSEL R90, R2, -INF , P0 ;  /* 0xff800000025a7808 */ /* 0x000fe20000000000 */
[--C-:B------:R-:W-:Y:S01]  /*35b0*/  FFMA.FTZ R95, R95, UR21, -R36.reuse ;  /* 0x000000155f5f7c23 */ /* 0x100fe20008010824 */
[----:B------:R-:W-:Y:S01]  /*35c0*/  ISETP.GT.AND P0, PT, R88, 0x9, PT ;  /* 0x000000095800780c */ /* 0x000fe20003f04270 */
[----:B------:R-:W5:Y:S01]  /*35d0*/  MUFU.TANH R72, R72 ;  /* 0x0000004800487308 */ /* 0x000f620000002400 */
[----:B------:R-:W-:Y:S01]  /*35e0*/  FMNMX.FTZ R91, R90, R5, !PT ;  /* 0x000000055a5b7209 */ /* 0x000fe20007810000 */
[--C-:B------:R-:W-:Y:S01]  /*35f0*/  FFMA.FTZ R96, R65, UR21, -R36.reuse ;  /* 0x0000001541607c23 */ /* 0x100fe20008010824 */
        /* <DEDUP_REMOVED lines=12> */
[----:B---3--:R-:W-:Y:S01]  /*36c0*/  FSEL R10, R10, -INF , P0 ;  /* 0xff8000000a0a7808 */ /* 0x008fe20000000000 */
[----:B------:R2:W-:Y:S01]  /*36d0*/  MUFU.EX2 R9, R95 ;  /* 0x0000005f00097308 */ /* 0x0005e20000000800 */
[----:B------:R-:W-:Y:S01]  /*36e0*/  FMNMX.FTZ R93, R91, R2, !PT ;  /* 0x000000025b5d7209 */ /* 0x000fe20007810000 */
[--C-:B------:R-:W-:Y:S01]  /*36f0*/  FFMA.FTZ R85, R87, UR21, -R36.reuse ;  /* 0x0000001557557c23 */ /* 0x100fe20008010824 */
[----:B------:R-:W-:Y:S01]  /*3700*/  ISETP.GT.AND P0, PT, R88, 0x19, PT ;  /* 0x000000195800780c */ /* 0x000fe20003f04270 */
[--C-:B------:R-:W-:Y:S01]  /*3710*/  FFMA.FTZ R86, R99, UR21, -R36.reuse ;  /* 0x0000001563567c23 */ /* 0x100fe20008010824 */
[----:B----4-:R-:W-:Y:S01]  /*3720*/  FSEL R11, R11, -INF , P2 ;  /* 0xff8000000b0b7808 */ /* 0x010fe20001000000 */
[--C-:B------:R-:W-:Y:S01]  /*3730*/  FFMA.FTZ R87, R101, UR21, -R36.reuse ;  /* 0x0000001565577c23 */ /* 0x100fe20008010824 */
[----:B------:R-:W-:Y:S01]  /*3740*/  FMNMX.FTZ R2, R10, R93, !PT ;  /* 0x0000005d0a027209 */ /* 0x000fe20007810000 */
[----:B------:R-:W3:Y:S01]  /*3750*/  MUFU.TANH R74, R74 ;  /* 0x0000004a004a7308 */ /* 0x000ee20000002400 */
[----:B------:R-:W-:Y:S01]  /*3760*/  ISETP.GT.AND P2, PT, R88, 0x20, PT ;  /* 0x000000205800780c */ /* 0x000fe20003f44270 */
[--C-:B--2---:R-:W-:Y:S01]  /*3770*/  FFMA.FTZ R95, R82, UR21, -R36.reuse ;  /* 0x00000015525f7c23 */ /* 0x104fe20008010824 */
[----:B0-----:R-:W-:Y:S01]  /*3780*/  FSEL R12, R12, -INF , P0 ;  /* 0xff8000000c0c7808 */ /* 0x001fe20000000000 */
[--C-:B------:R-:W-:Y:S01]  /*3790*/  FFMA.FTZ R103, R103, UR21, -R36.reuse ;  /* 0x0000001567677c23 */ /* 0x100fe20008010824 */
[----:B------:R-:W-:Y:S01]  /*37a0*/  FMNMX.FTZ R93, R11, R2, !PT ;  /* 0x000000020b5d7209 */ /* 0x000fe20007810000 */
[--C-:B------:R-:W-:Y:S01]  /*37b0*/  FFMA.FTZ R80, R80, UR21, -R36.reuse ;  /* 0x0000001550507c23 */ /* 0x100fe20008010824 */
[----:B------:R-:W-:Y:S01]  /*37c0*/  ISETP.GT.AND P0, PT, R88, 0x21, PT ;  /* 0x000000215800780c */ /* 0x000fe20003f04270 */
[----:B------:R-:W0:Y:S01]  /*37d0*/  MUFU.TANH R56, R56 ;  /* 0x0000003800387308 */ /* 0x000e220000002400 */
[----:B------:R-:W-:Y:S01]  /*37e0*/  FSEL R82, R13, -INF , P2 ;  /* 0xff8000000d527808 */ /* 0x000fe20001000000 */
[--C-:B------:R-:W-:Y:S01]  /*37f0*/  FFMA.FTZ R68, R68, UR21, -R36.reuse ;  /* 0x0000001544447c23 */ /* 0x100fe20008010824 */
[----:B------:R-:W-:Y:S01]  /*3800*/  FMNMX.FTZ R93, R12, R93, !PT ;  /* 0x0000005d0c5d7209 */ /* 0x000fe20007810000 */
[--C-:B------:R-:W-:Y:S01]  /*3810*/  FFMA.FTZ R26, R26, UR21, -R36.reuse ;  /* 0x000000151a1a7c23 */ /* 0x100fe20008010824 */
[----:B------:R-:W-:Y:S01]  /*3820*/  ISETP.GT.AND P2, PT, R88, 0x28, PT ;  /* 0x000000285800780c */ /* 0x000fe20003f44270 */
[--C-:B------:R-:W-:Y:S01]  /*3830*/  FFMA.FTZ R55, R55, UR21, -R36.reuse ;  /* 0x0000001537377c23 */ /* 0x100fe20008010824 */
[----:B------:R-:W-:Y:S01]  /*3840*/  FSEL R14, R14, -INF , P0 ;  /* 0xff8000000e0e7808 */ /* 0x000fe20000000000 */
[----:B------:R2:W-:Y:S01]  /*3850*/  MUFU.EX2 R13, R95 ;  /* 0x0000005f000d7308 */ /* 0x0005e20000000800 */
        /* <DEDUP_REMOVED lines=9> */
[--C-:B--2---:R-:W-:Y:S01]  /*38f0*/  FFMA.FTZ R95, R75, UR21, -R36.reuse ;  /* 0x000000154b5f7c23 */ /* 0x104fe20008010824 */
[----:B-----5:R-:W-:Y:S01]  /*3900*/  FSEL R20, R20, -INF , P0 ;  /* 0xff80000014147808 */ /* 0x020fe20000000000 */
[--C-:B------:R-:W-:Y:S01]  /*3910*/  FFMA.FTZ R34, R34, UR21, -R36.reuse ;  /* 0x0000001522227c23 */ /* 0x100fe20008010824 */
[----:B------:R-:W-:Y:S01]  /*3920*/  FMNMX.FTZ R93, R15, R2, !PT ;  /* 0x000000020f5d7209 */ /* 0x000fe20007810000 */
[--C-:B------:R-:W-:Y:S01]  /*3930*/  FFMA.FTZ R35, R35, UR21, -R36.reuse ;  /* 0x0000001523237c23 */ /* 0x100fe20008010824 */
[----:B------:R-:W-:Y:S01]  /*3940*/  ISETP.GT.AND P0, PT, R88, 0x31, PT ;  /* 0x000000315800780c */ /* 0x000fe20003f04270 */
[----:B------:R-:W2:Y:S01]  /*3950*/  MUFU.TANH R58, R58 ;  /* 0x0000003a003a7308 */ /* 0x000ea20000002400 */
[----:B------:R-:W-:Y:S01]  /*3960*/  FSEL R75, R21, -INF , P2 ;  /* 0xff800000154b7808 */ /* 0x000fe20001000000 */
[--C-:B------:R-:W-:Y:S01]  /*3970*/  FFMA.FTZ R38, R38, UR21, -R36.reuse ;  /* 0x0000001526267c23 */ /* 0x100fe20008010824 */
[----:B------:R-:W-:Y:S01]  /*3980*/  FMNMX.FTZ R2, R20, R93, !PT ;  /* 0x0000005d14027209 */ /* 0x000fe20007810000 */
[--C-:B------:R-:W-:Y:S01]  /*3990*/  FFMA.FTZ R39, R39, UR21, -R36.reuse ;  /* 0x0000001527277c23 */ /* 0x100fe20008010824 */
[----:B------:R-:W-:Y:S01]  /*39a0*/  ISETP.GT.AND P2, PT, R88, 0x38, PT ;  /* 0x000000385800780c */ /* 0x000fe20003f44270 */
[--C-:B------:R-:W-:Y:S01]  /*39b0*/  FFMA.FTZ R44, R44, UR21, -R36.reuse ;  /* 0x000000152c2c7c23 */ /* 0x100fe20008010824 */
[----:B------:R-:W-:Y:S01]  /*39c0*/  FSEL R72, R72, -INF , P0 ;  /* 0xff80000048487808 */ /* 0x000fe20000000000 */
[----:B------:R-:W5:Y:S01]  /*39d0*/  MUFU.TANH R59, R59 ;  /* 0x0000003b003b7308 */ /* 0x000f620000002400 */
[----:B------:R-:W-:Y:S01]  /*39e0*/  FMNMX.FTZ R93, R75, R2, !PT ;  /* 0x000000024b5d7209 */ /* 0x000fe20007810000 */
[----:B------:R-:W-:Y:S01]  /*39f0*/  FFMA.FTZ R45, R45, UR21, -R36 ;  /* 0x000000152d2d7c23 */ /* 0x000fe20008010824 */
[----:B------:R-:W-:-:S02]  /*3a00*/  ISETP.GT.AND P0, PT, R88, 0x39, PT ;  /* 0x000000395800780c */ /* 0x000fc40003f04270 */
[----:B-1----:R-:W-:Y:S02]  /*3a10*/  FSEL R73, R73, -INF , P2 ;  /* 0xff80000049497808 */ /* 0x002fe40001000000 */
[----:B------:R-:W-:Y:S01]  /*3a20*/  FMNMX.FTZ R2, R72, R93, !PT ;  /* 0x0000005d48027209 */ /* 0x000fe20007810000 */
[----:B------:R-:W1:Y:S01]  /*3a30*/  MUFU.TANH R60, R60 ;  /* 0x0000003c003c7308 */ /* 0x000e620000002400 */
[----:B------:R-:W-:Y:S02]  /*3a40*/  ISETP.GT.AND P2, PT, R88, 0x40, PT ;  /* 0x000000405800780c */ /* 0x000fe40003f44270 */
[----:B---3--:R-:W-:Y:S02]  /*3a50*/  FSEL R74, R74, -INF , P0 ;  /* 0xff8000004a4a7808 */ /* 0x008fe40000000000 */
[----:B------:R-:W-:Y:S02]  /*3a60*/  FMNMX.FTZ R93, R73, R2, !PT ;  /* 0x00000002495d7209 */ /* 0x000fe40007810000 */
[----:B------:R-:W-:Y:S01]  /*3a70*/  ISETP.GT.AND P0, PT, R88, 0x41, PT ;  /* 0x000000415800780c */ /* 0x000fe20003f04270 */
[----:B------:R-:W3:Y:S01]  /*3a80*/  MUFU.TANH R61, R61 ;  /* 0x0000003d003d7308 */ /* 0x000ee20000002400 */
[----:B0-----:R-:W-:-:S02]  /*3a90*/  FSEL R65, R56, -INF , P2 ;  /* 0xff80000038417808 */ /* 0x001fc40001000000 */
[----:B------:R-:W-:Y:S01]  /*3aa0*/  FMNMX.FTZ R2, R74, R93, !PT ;  /* 0x0000005d4a027209 */ /* 0x000fe20007810000 */
[----:B------:R-:W-:-:S01]  /*3ab0*/  FFMA.FTZ R93, R42, UR21, -R36 ;  /* 0x000000152a5d7c23 */ /* 0x000fc20008010824 */
[----:B------:R-:W-:Y:S01]  /*3ac0*/  ISETP.GT.AND P2, PT, R88, 0x48, PT ;  /* 0x000000485800780c */ /* 0x000fe20003f44270 */
[----:B------:R-:W-:-:S01]  /*3ad0*/  FFMA.FTZ R42, R43, UR21, -R36 ;  /* 0x000000152b2a7c23 */ /* 0x000fc20008010824 */
[----:B----4-:R-:W-:Y:S01]  /*3ae0*/  FSEL R57, R57, -INF , P0 ;  /* 0xff80000039397808 */ /* 0x010fe20000000000 */
[----:B------:R-:W0:Y:S01]  /*3af0*/  MUFU.TANH R62, R62 ;  /* 0x0000003e003e7308 */ /* 0x000e220000002400 */
[----:B------:R-:W-:Y:S02]  /*3b00*/  FMNMX.FTZ R2, R65, R2, !PT ;  /* 0x0000000241027209 */ /* 0x000fe40007810000 */
[----:B------:R-:W-:Y:S02]  /*3b10*/  ISETP.GT.AND P0, PT, R88, 0x49, PT ;  /* 0x000000495800780c */ /* 0x000fe40003f04270 */
[----:B--2---:R-:W-:-:S02]  /*3b20*/  FSEL R58, R58, -INF , P2 ;  /* 0xff8000003a3a7808 */ /* 0x004fc40001000000 */
[C---:B------:R-:W-:Y:S01]  /*3b30*/  ISETP.GT.AND P2, PT, R88.reuse, 0x50, PT ;  /* 0x000000505800780c */ /* 0x040fe20003f44270 */
[----:B------:R2:W-:Y:S01]  /*3b40*/  MUFU.EX2 R21, R95 ;  /* 0x0000005f00157308 */ /* 0x0005e20000000800 */
[----:B-----5:R-:W-:Y:S02]  /*3b50*/  FSEL R59, R59, -INF , P0 ;  /* 0xff8000003b3b7808 */ /* 0x020fe40000000000 */
[----:B------:R-:W-:Y:S02]  /*3b60*/  ISETP.GT.AND P0, PT, R88, 0x51, PT ;  /* 0x000000515800780c */ /* 0x000fe40003f04270 */
[----:B-1----:R-:W-:Y:S02]  /*3b70*/  FSEL R60, R60, -INF , P2 ;  /* 0xff8000003c3c7808 */ /* 0x002fe40001000000 */
[----:B------:R-:W-:Y:S01]  /*3b80*/  ISETP.GT.AND P2, PT, R88, 0x58, PT ;  /* 0x000000585800780c */ /* 0x000fe20003f44270 */
[----:B------:R-:W1:Y:S01]  /*3b90*/  MUFU.TANH R63, R63 ;  /* 0x0000003f003f7308 */ /* 0x000e620000002400 */
[----:B--2---:R-:W-:-:S02]  /*3ba0*/  FMNMX.FTZ R95, R57, R2, !PT ;  /* 0x00000002395f7209 */ /* 0x004fc40007810000 */
[----:B---3--:R-:W-:Y:S02]  /*3bb0*/  FSEL R61, R61, -INF , P0 ;  /* 0xff8000003d3d7808 */ /* 0x008fe40000000000 */
[----:B------:R-:W-:Y:S02]  /*3bc0*/  FMNMX.FTZ R2, R58, R95, !PT ;  /* 0x0000005f3a027209 */ /* 0x000fe40007810000 */
[----:B------:R-:W-:Y:S01]  /*3bd0*/  ISETP.GT.AND P0, PT, R88, 0x59, PT ;  /* 0x000000595800780c */ /* 0x000fe20003f04270 */
[----:B------:R-:W-:Y:S01]  /*3be0*/  MUFU.TANH R40, R40 ;  /* 0x0000002800287308 */ /* 0x000fe20000002400 */
[----:B------:R-:W-:Y:S02]  /*3bf0*/  FMNMX.FTZ R43, R59, R2, !PT ;  /* 0x000000023b2b7209 */ /* 0x000fe40007810000 */
[----:B0-----:R-:W-:Y:S02]  /*3c00*/  FSEL R62, R62, -INF , P2 ;  /* 0xff8000003e3e7808 */ /* 0x001fe40001000000 */
[----:B------:R-:W-:-:S02]  /*3c10*/  FMNMX.FTZ R2, R60, R43, !PT ;  /* 0x0000002b3c027209 */ /* 0x000fc40007810000 */
[----:B------:R-:W-:Y:S01]  /*3c20*/  ISETP.GT.AND P2, PT, R88, 0x60, PT ;  /* 0x000000605800780c */ /* 0x000fe20003f44270 */
[----:B------:R-:W0:Y:S01]  /*3c30*/  MUFU.TANH R41, R41 ;  /* 0x0000002900297308 */ /* 0x000e220000002400 */
[----:B------:R-:W-:Y:S02]  /*3c40*/  FMNMX.FTZ R95, R61, R2, !PT ;  /* 0x000000023d5f7209 */ /* 0x000fe40007810000 */
[----:B-1----:R-:W-:Y:S02]  /*3c50*/  FSEL R63, R63, -INF , P0 ;  /* 0xff8000003f3f7808 */ /* 0x002fe40000000000 */
[----:B------:R-:W-:Y:S02]  /*3c60*/  FMNMX.FTZ R2, R62, R95, !PT ;  /* 0x0000005f3e027209 */ /* 0x000fe40007810000 */
[----:B------:R-:W-:Y:S01]  /*3c70*/  ISETP.GT.AND P0, PT, R88, 0x61, PT ;  /* 0x000000615800780c */ /* 0x000fe20003f04270 */
[----:B------:R-:W1:Y:S01]  /*3c80*/  MUFU.TANH R78, R78 ;  /* 0x0000004e004e7308 */ /* 0x000e620000002400 */
[----:B------:R-:W-:-:S07]  /*3c90*/  FMNMX.FTZ R47, R63, R2, !PT ;  /* 0x000000023f2f7209 */ /* 0x000fce0007810000 */
[----:B------:R-:W2:Y:S01]  /*3ca0*/  MUFU.TANH R81, R81 ;  /* 0x0000005100517308 */ /* 0x000ea20000002400 */
[----:B0-----:R-:W-:Y:S02]  /*3cb0*/  FSEL R41, R41, -INF , P0 ;  /* 0xff80000029297808 */ /* 0x001fe40000000000 */
[----:B------:R-:W-:-:S05]  /*3cc0*/  ISETP.GT.AND P0, PT, R88, 0x69, PT ;  /* 0x000000695800780c */ /* 0x000fca0003f04270 */
[----:B------:R0:W-:Y:S08]  /*3cd0*/  MUFU.EX2 R56, R96 ;  /* 0x0000006000387308 */ /* 0x0001f00000000800 */
[----:B------:R-:W-:Y:S01]  /*3ce0*/  MUFU.TANH R48, R48 ;  /* 0x0000003000307308 */ /* 0x000fe20000002400 */
[----:B0-----:R-:W-:-:S01]  /*3cf0*/  FFMA.FTZ R96, R46, UR21, -R36 ;  /* 0x000000152e607c23 */ /* 0x001fc20008010824 */
[----:B------:R-:W-:-:S02]  /*3d00*/  FSEL R46, R40, -INF , P2 ;  /* 0xff800000282e7808 */ /* 0x000fc40001000000 */
[----:B------:R-:W-:Y:S02]  /*3d10*/  ISETP.GT.AND P2, PT, R88, 0x68, PT ;  /* 0x000000685800780c */ /* 0x000fe40003f44270 */
[----:B------:R-:W-:Y:S02]  /*3d20*/  FMNMX.FTZ R2, R46, R47, !PT ;  /* 0x0000002f2e027209 */ /* 0x000fe40007810000 */
[----:B------:R-:W0:Y:S01]  /*3d30*/  MUFU.TANH R49, R49 ;  /* 0x0000003100317308 */ /* 0x000e220000002400 */
[----:B-1----:R-:W-:Y:S02]  /*3d40*/  FSEL R78, R78, -INF , P2 ;  /* 0xff8000004e4e7808 */ /* 0x002fe40001000000 */
[----:B------:R-:W-:Y:S02]  /*3d50*/  FMNMX.FTZ R95, R41, R2, !PT ;  /* 0x00000002295f7209 */ /* 0x000fe40007810000 */
[----:B------:R-:W-:Y:S02]  /*3d60*/  ISETP.GT.AND P2, PT, R88, 0x70, PT ;  /* 0x000000705800780c */ /* 0x000fe40003f44270 */
[----:B--2---:R-:W-:Y:S01]  /*3d70*/  FSEL R81, R81, -INF , P0 ;  /* 0xff80000051517808 */ /* 0x004fe20000000000 */
[----:B------:R-:W-:Y:S01]  /*3d80*/  MUFU.TANH R52, R52 ;  /* 0x0000003400347308 */ /* 0x000fe20000002400 */
[----:B------:R-:W-:-:S02]  /*3d90*/  FMNMX.FTZ R2, R78, R95, !PT ;  /* 0x0000005f4e027209 */ /* 0x000fc40007810000 */
[----:B------:R-:W-:-:S05]  /*3da0*/  ISETP.GT.AND P0, PT, R88, 0x71, PT ;  /* 0x000000715800780c */ /* 0x000fca0003f04270 */
[----:B------:R-:W1:Y:S01]  /*3db0*/  MUFU.TANH R53, R53 ;  /* 0x0000003500357308 */ /* 0x000e620000002400 */
[----:B0-----:R-:W-:Y:S02]  /*3dc0*/  FSEL R49, R49, -INF , P0 ;  /* 0xff80000031317808 */ /* 0x001fe40000000000 */
[----:B------:R-:W-:-:S05]  /*3dd0*/  ISETP.GT.AND P0, PT, R88, 0x79, PT ;  /* 0x000000795800780c */ /* 0x000fca0003f04270 */
[----:B------:R0:W-:Y:S08]  /*3de0*/  MUFU.EX2 R43, R96 ;  /* 0x00000060002b7308 */ /* 0x0001f00000000800 */
[----:B------:R2:W-:Y:S01]  /*3df0*/  MUFU.EX2 R40, R97 ;  /* 0x0000006100287308 */ /* 0x0005e20000000800 */
[----:B0-----:R-:W-:-:S01]  /*3e00*/  FFMA.FTZ R96, R50, UR21, -R36 ;  /* 0x0000001532607c23 */ /* 0x001fc20008010824 */
[----:B------:R-:W-:-:S02]  /*3e10*/  FSEL R50, R48, -INF , P2 ;  /* 0xff80000030327808 */ /* 0x000fc40001000000 */
[----:B------:R-:W-:Y:S02]  /*3e20*/  ISETP.GT.AND P2, PT, R88, 0x78, PT ;  /* 0x000000785800780c */ /* 0x000fe40003f44270 */
[----:B-1----:R-:W-:Y:S02]  /*3e30*/  FSEL R53, R53, -INF , P0 ;  /* 0xff80000035357808 */ /* 0x002fe40000000000 */
[----:B------:R-:W0:Y:S01]  /*3e40*/  MUFU.TANH R24, R24 ;  /* 0x0000001800187308 */ /* 0x000e220000002400 */
[----:B--2---:R-:W-:-:S01]  /*3e50*/  FFMA.FTZ R97, R51, UR21, -R36 ;  /* 0x0000001533617c23 */ /* 0x004fc20008010824 */
[----:B------:R-:W-:Y:S02]  /*3e60*/  FMNMX.FTZ R51, R81, R2, !PT ;  /* 0x0000000251337209 */ /* 0x000fe40007810000 */
[----:B------:R-:W-:Y:S02]  /*3e70*/  FSEL R52, R52, -INF , P2 ;  /* 0xff80000034347808 */ /* 0x000fe40001000000 */
[----:B------:R-:W-:-:S02]  /*3e80*/  FMNMX.FTZ R2, R50, R51, !PT ;  /* 0x0000003332027209 */ /* 0x000fc40007810000 */
[----:B------:R-:W1:Y:S01]  /*3e90*/  MUFU.TANH R25, R25 ;  /* 0x0000001900197308 */ /* 0x000e620000002400 */
[C---:B------:R-:W-:Y:S02]  /*3ea0*/  ISETP.GT.AND P2, PT, R88.reuse, 0x80, PT ;  /* 0x000000805800780c */ /* 0x040fe40003f44270 */
[----:B------:R-:W-:Y:S02]  /*3eb0*/  FMNMX.FTZ R95, R49, R2, !PT ;  /* 0x00000002315f7209 */ /* 0x000fe40007810000 */
[----:B------:R-:W-:Y:S02]  /*3ec0*/  ISETP.GT.AND P0, PT, R88, 0x81, PT ;  /* 0x000000815800780c */ /* 0x000fe40003f04270 */
[----:B------:R-:W-:Y:S01]  /*3ed0*/  FMNMX.FTZ R2, R52, R95, !PT ;  /* 0x0000005f34027209 */ /* 0x000fe20007810000 */
[----:B------:R-:W2:Y:S01]  /*3ee0*/  MUFU.TANH R28, R28 ;  /* 0x0000001c001c7308 */ /* 0x000ea20000002400 */
[----:B0-----:R-:W-:Y:S02]  /*3ef0*/  FSEL R24, R24, -INF , P2 ;  /* 0xff80000018187808 */ /* 0x001fe40001000000 */
[----:B------:R-:W-:-:S02]  /*3f00*/  FMNMX.FTZ R95, R53, R2, !PT ;  /* 0x00000002355f7209 */ /* 0x000fc40007810000 */
        /* <DEDUP_REMOVED lines=19> */
[----:B------:R-:W-:Y:S01]  /*4040*/  MUFU.EX2 R48, R97 ;  /* 0x0000006100307308 */ /* 0x000fe20000000800 */
[----:B-1----:R-:W-:Y:S02]  /*4050*/  FSEL R54, R32, -INF , P2 ;  /* 0xff80000020367808 */ /* 0x002fe40001000000 */
[----:B------:R-:W-:-:S02]  /*4060*/  ISETP.GT.AND P2, PT, R88, 0x98, PT ;  /* 0x000000985800780c */ /* 0x000fc40003f44270 */
[----:B------:R-:W-:Y:S01]  /*4070*/  FMNMX.FTZ R2, R54, R95, !PT ;  /* 0x0000005f36027209 */ /* 0x000fe20007810000 */
[--C-:B------:R-:W-:Y:S01]  /*4080*/  FFMA.FTZ R95, R66, UR21, -R36.reuse ;  /* 0x00000015425f7c23 */ /* 0x100fe20008010824 */
[----:B0-----:R-:W-:Y:S01]  /*4090*/  FSEL R83, R83, -INF , P2 ;  /* 0xff80000053537808 */ /* 0x001fe20001000000 */
[----:B------:R0:W-:Y:S01]  /*40a0*/  MUFU.EX2 R32, R64 ;  /* 0x0000004000207308 */ /* 0x0001e20000000800 */
[----:B------:R-:W-:Y:S01]  /*40b0*/  FMNMX.FTZ R2, R33, R2, !PT ;  /* 0x0000000221027209 */ /* 0x000fe20007810000 */
[--C-:B------:R-:W-:Y:S01]  /*40c0*/  FFMA.FTZ R66, R70, UR21, -R36.reuse ;  /* 0x0000001546427c23 */ /* 0x100fe20008010824 */
[----:B--2---:R-:W-:Y:S01]  /*40d0*/  FSEL R37, R37, -INF , P0 ;  /* 0xff80000025257808 */ /* 0x004fe20000000000 */
[----:B------:R-:W-:Y:S01]  /*40e0*/  FFMA.FTZ R70, R76, UR21, -R36 ;  /* 0x000000154c467c23 */ /* 0x000fe20008010824 */
[----:B------:R-:W-:-:S03]  /*40f0*/  FMNMX.FTZ R2, R83, R2, !PT ;  /* 0x0000000253027209 */ /* 0x000fc60007810000 */
[----:B------:R-:W-:Y:S01]  /*4100*/  MUFU.EX2 R84, R84 ;  /* 0x0000005400547308 */ /* 0x000fe20000000800 */
[----:B------:R-:W-:Y:S01]  /*4110*/  FMNMX.FTZ R2, R37, R2, !PT ;  /* 0x0000000225027209 */ /* 0x000fe20007810000 */
[--C-:B0-----:R-:W-:Y:S01]  /*4120*/  FFMA.FTZ R64, R67, UR21, -R36.reuse ;  /* 0x0000001543407c23 */ /* 0x101fe20008010824 */
[----:B------:R-:W-:-:S01]  /*4130*/  FFMA.FTZ R67, R69, UR21, -R36 ;  /* 0x0000001545437c23 */ /* 0x000fc20008010824 */
[----:B------:R-:W-:Y:S01]  /*4140*/  FFMA.FTZ R69, R71, UR21, -R36 ;  /* 0x0000001547457c23 */ /* 0x000fe20008010824 */
[----:B------:R-:W-:Y:S01]  /*4150*/  IMAD.U32 R71, RZ, RZ, UR21 ;  /* 0x00000015ff477e24 */ /* 0x000fe2000f8e00ff */
[----:B------:R-:W0:Y:S02]  /*4160*/  SHFL.BFLY PT, R97, R2, 0x2, 0x1f ;  /* 0x0c401f0002617f89 */ /* 0x000e2400000e0000 */
[----:B------:R-:W-:Y:S08]  /*4170*/  MUFU.EX2 R85, R85 ;  /* 0x0000005500557308 */ /* 0x000ff00000000800 */
[----:B------:R-:W-:Y:S08]  /*4180*/  MUFU.EX2 R86, R86 ;  /* 0x0000005600567308 */ /* 0x000ff00000000800 */
[----:B------:R-:W1:Y:S01]  /*4190*/  MUFU.EX2 R87, R87 ;  /* 0x0000005700577308 */ /* 0x000e620000000800 */
[----:B0-----:R-:W-:-:S07]  /*41a0*/  FMNMX.FTZ R97, R2, R97, !PT ;  /* 0x0000006102617209 */ /* 0x001fce0007810000 */
[----:B------:R-:W-:Y:S01]  /*41b0*/  MUFU.EX2 R89, R103 ;  /* 0x0000006700597308 */ /* 0x000fe20000000800 */
[----:B------:R-:W0:Y:S07]  /*41c0*/  SHFL.BFLY PT, R2, R97, 0x1, 0x1f ;  /* 0x0c201f0061027f89 */ /* 0x000e2e00000e0000 */
[----:B------:R-:W-:Y:S01]  /*41d0*/  MUFU.EX2 R92, R92 ;  /* 0x0000005c005c7308 */ /* 0x000fe20000000800 */
[----:B-1----:R-:W-:-:S04]  /*41e0*/  F2FP.SATFINITE.E4M3.F32.PACK_AB_MERGE_C R153, R87, R86, RZ ;  /* 0x000000565799723e */ /* 0x002fc800048070ff */
[----:B------:R-:W-:-:S03]  /*41f0*/  F2FP.SATFINITE.E4M3.F32.PACK_AB_MERGE_C R153, R85, R84, R153 ;  /* 0x000000545599723e */ /* 0x000fc60004807099 */
[----:B------:R-:W-:Y:S08]  /*4200*/  MUFU.EX2 R47, R96 ;  /* 0x00000060002f7308 */ /* 0x000ff00000000800 */
[----:B------:R-:W1:Y:S01]  /*4210*/  MUFU.EX2 R94, R94 ;  /* 0x0000005e005e7308 */ /* 0x000e620000000800 */
[----:B0-----:R-:W-:-:S04]  /*4220*/  FMNMX.FTZ R2, R97, R2, !PT ;  /* 0x0000000261027209 */ /* 0x001fc80007810000 */
[C---:B------:R-:W-:Y:S01]  /*4230*/  FSETP.NEU.FTZ.AND P0, PT, R2.reuse, -INF , PT ;  /* 0xff8000000200780b */ /* 0x040fe20003f1d000 */
[----:B------:R-:W-:-:S01]  /*4240*/  FFMA.FTZ R88, R2, R71, -8 ;  /* 0xc100000002587423 */ /* 0x000fc20000010047 */
[--C-:B------:R-:W-:Y:S01]  /*4250*/  FFMA.FTZ R71, R77, UR21, -R36.reuse ;  /* 0x000000154d477c23 */ /* 0x100fe20008010824 */
[----:B------:R-:W-:Y:S01]  /*4260*/  MUFU.EX2 R80, R80 ;  /* 0x0000005000507308 */ /* 0x000fe20000000800 */
[----:B------:R-:W-:-:S02]  /*4270*/  FFMA.FTZ R36, R79, UR21, -R36 ;  /* 0x000000154f247c23 */ /* 0x000fc40008010824 */
[----:B------:R-:W-:Y:S02]  /*4280*/  FSEL R88, R88, RZ, P0 ;  /* 0x000000ff58587208 */ /* 0x000fe40000000000 */
[----:B------:R-:W-:Y:S02]  /*4290*/  PLOP3.LUT P0, PT, PT, PT, UP0, 0x80, 0x0 ;  /* 0x000000000000781c */ /* 0x000fe40003f0f008 */
[----:B-1----:R-:W-:Y:S01]  /*42a0*/  F2FP.SATFINITE.E4M3.F32.PACK_AB_MERGE_C R155, R94, R9, RZ ;  /* 0x000000095e9b723e */ /* 0x002fe200048070ff */
[----:B------:R-:W-:-:S01]  /*42b0*/  FFMA.FTZ R76, R90, UR21, -R88 ;  /* 0x000000155a4c7c23 */ /* 0x000fc20008010858 */
[--C-:B------:R-:W-:Y:S01]  /*42c0*/  FFMA.FTZ R5, R5, UR21, -R88.reuse ;  /* 0x0000001505057c23 */ /* 0x100fe20008010858 */
        /* <DEDUP_REMOVED lines=46> */
[----:B------:R-:W-:-:S02]  /*45b0*/  F2FP.SATFINITE.E4M3.F32.PACK_AB_MERGE_C R152, R90, R77, RZ ;  /* 0x0000004d5a98723e */ /* 0x000fc400048070ff */
[----:B------:R-:W-:Y:S02]  /*45c0*/  F2FP.SATFINITE.E4M3.F32.PACK_AB_MERGE_C R155, R92, R89, R155 ;  /* 0x000000595c9b723e */ /* 0x000fe4000480709b */
[----:B------:R-:W-:Y:S02]  /*45d0*/  F2FP.SATFINITE.E4M3.F32.PACK_AB_MERGE_C R152, R5, R76, R152 ;  /* 0x0000004c0598723e */ /* 0x000fe40004807098 */
[----:B------:R-:W2:Y:S01]  /*45e0*/  MUFU.EX2 R11, R11 ;  /* 0x0000000b000b7308 */ /* 0x000ea20000000800 */
[----:B0-----:R-:W-:-:S01]  /*45f0*/  FADD.FTZ R62, R6, R63 ;  /* 0x0000003f063e7221 */ /* 0x001fc20000010000 */
[----:B------:R-:W-:-:S06]  /*4600*/  FADD.FTZ R63, R9, R78 ;  /* 0x0000004e093f7221 */ /* 0x000fcc0000010000 */
[----:B------:R-:W0:Y:S01]  /*4610*/  MUFU.EX2 R12, R12 ;  /* 0x0000000c000c7308 */ /* 0x000e220000000800 */
[----:B-1----:R-:W-:-:S07]  /*4620*/  FADD.FTZ R62, R7, R62 ;  /* 0x0000003e073e7221 */ /* 0x002fce0000010000 */
[----:B------:R-:W1:Y:S01]  /*4630*/  MUFU.EX2 R10, R10 ;  /* 0x0000000a000a7308 */ /* 0x000e620000000800 */
[----:B--2---:R-:W-:-:S01]  /*4640*/  FADD.FTZ R75, R11, R62 ;  /* 0x0000003e0b4b7221 */ /* 0x004fc20000010000 */
[----:B------:R-:W-:Y:S01]  /*4650*/  FFMA.FTZ R62, R50, UR21, -R88 ;  /* 0x00000015323e7c23 */ /* 0x000fe20008010858 */
[----:B------:R-:W-:-:S01]  /*4660*/  FADD.FTZ R50, R94, R63 ;  /* 0x0000003f5e327221 */ /* 0x000fc20000010000 */
[----:B------:R-:W-:-:S03]  /*4670*/  FFMA.FTZ R63, R49, UR21, -R88 ;  /* 0x00000015313f7c23 */ /* 0x000fc60008010858 */
[----:B------:R-:W-:Y:S01]  /*4680*/  FADD.FTZ R79, R13, R50 ;  /* 0x000000320d4f7221 */ /* 0x000fe20000010000 */
[----:B------:R-:W2:Y:S01]  /*4690*/  MUFU.EX2 R91, R91 ;  /* 0x0000005b005b7308 */ /* 0x000ea20000000800 */
[----:B0-----:R-:W-:-:S01]  /*46a0*/  FADD.FTZ R75, R12, R75 ;  /* 0x0000004b0c4b7221 */ /* 0x001fc20000010000 */
[----:B------:R-:W-:Y:S01]  /*46b0*/  F2FP.SATFINITE.E4M3.F32.PACK_AB_MERGE_C R154, R12, R11, RZ ;  /* 0x0000000b0c9a723e */ /* 0x000fe200048070ff */
[----:B------:R-:W-:-:S03]  /*46c0*/  FADD.FTZ R78, R80, R79 ;  /* 0x0000004f504e7221 */ /* 0x000fc60000010000 */
[----:B------:R-:W-:Y:S01]  /*46d0*/  F2FP.SATFINITE.E4M3.F32.PACK_AB_MERGE_C R154, R7, R6, R154 ;  /* 0x00000006079a723e */ /* 0x000fe2000480709a */
[----:B------:R-:W-:-:S01]  /*46e0*/  FADD.FTZ R99, R21, R78 ;  /* 0x0000004e15637221 */ /* 0x000fc20000010000 */
[----:B------:R-:W0:Y:S01]  /*46f0*/  MUFU.EX2 R82, R82 ;  /* 0x0000005200527308 */ /* 0x000e220000000800 */
[----:B-1----:R-:W-:-:S01]  /*4700*/  FADD.FTZ R50, R10, R75 ;  /* 0x0000004b0a327221 */ /* 0x002fc20000010000 */
[--C-:B------:R-:W-:Y:S01]  /*4710*/  FFMA.FTZ R75, R24, UR21, -R88.reuse ;  /* 0x00000015184b7c23 */ /* 0x100fe20008010858 */
[----:B------:R-:W-:-:S05]  /*4720*/  FFMA.FTZ R78, R25, UR21, -R88 ;  /* 0x00000015194e7c23 */ /* 0x000fca0008010858 */
[----:B------:R-:W1:Y:S01]  /*4730*/  MUFU.EX2 R68, R68 ;  /* 0x0000004400447308 */ /* 0x000e620000000800 */
[----:B--2---:R-:W-:-:S01]  /*4740*/  FADD.FTZ R79, R91, R50 ;  /* 0x000000325b4f7221 */ /* 0x004fc20000010000 */
[----:B------:R-:W-:-:S06]  /*4750*/  FFMA.FTZ R50, R29, UR21, -R88 ;  /* 0x000000151d327c23 */ /* 0x000fcc0008010858 */
[----:B------:R-:W2:Y:S01]  /*4760*/  MUFU.EX2 R97, R97 ;  /* 0x0000006100617308 */ /* 0x000ea20000000800 */
[----:B0-----:R-:W-:-:S01]  /*4770*/  FADD.FTZ R96, R82, R79 ;  /* 0x0000004f52607221 */ /* 0x001fc20000010000 */
[----:B------:R-:W-:-:S06]  /*4780*/  FFMA.FTZ R79, R28, UR21, -R88 ;  /* 0x000000151c4f7c23 */ /* 0x000fcc0008010858 */
[----:B------:R-:W0:Y:S01]  /*4790*/  MUFU.EX2 R14, R14 ;  /* 0x0000000e000e7308 */ /* 0x000e220000000800 */
[----:B-1----:R-:W-:-:S01]  /*47a0*/  FADD.FTZ R99, R68, R99 ;  /* 0x0000006344637221 */ /* 0x002fc20000010000 */
[----:B------:R-:W-:-:S04]  /*47b0*/  F2FP.SATFINITE.E4M3.F32.PACK_AB_MERGE_C R149, R68, R21, RZ ;  /* 0x000000154495723e */ /* 0x000fc800048070ff */
[----:B------:R-:W-:Y:S02]  /*47c0*/  F2FP.SATFINITE.E4M3.F32.PACK_AB_MERGE_C R149, R80, R13, R149 ;  /* 0x0000000d5095723e */ /* 0x000fe40004807095 */
[----:B------:R-:W-:Y:S01]  /*47d0*/  MUFU.EX2 R93, R93 ;  /* 0x0000005d005d7308 */ /* 0x000fe20000000800 */
[----:B--2---:R-:W-:-:S01]  /*47e0*/  FADD.FTZ R29, R97, R96 ;  /* 0x00000060611d7221 */ /* 0x004fc20000010000 */
[----:B------:R-:W-:Y:S01]  /*47f0*/  FADD.FTZ R96, R56, R99 ;  /* 0x0000006338607221 */ /* 0x000fe20000010000 */
[----:B------:R-:W-:-:S04]  /*4800*/  F2FP.SATFINITE.E4M3.F32.PACK_AB_MERGE_C R148, R97, R82, RZ ;  /* 0x000000526194723e */ /* 0x000fc800048070ff */
[----:B------:R-:W-:Y:S01]  /*4810*/  F2FP.SATFINITE.E4M3.F32.PACK_AB_MERGE_C R148, R91, R10, R148 ;  /* 0x0000000a5b94723e */ /* 0x000fe20004807094 */
[----:B------:R-:W1:Y:S01]  /*4820*/  MUFU.EX2 R15, R15 ;  /* 0x0000000f000f7308 */ /* 0x000e620000000800 */
[----:B0-----:R-:W-:-:S07]  /*4830*/  FADD.FTZ R28, R14, R29 ;  /* 0x0000001d0e1c7221 */ /* 0x001fce0000010000 */
[----:B------:R-:W0:Y:S08]  /*4840*/  MUFU.EX2 R42, R42 ;  /* 0x0000002a002a7308 */ /* 0x000e300000000800 */
[----:B------:R-:W-:Y:S01]  /*4850*/  MUFU.EX2 R72, R72 ;  /* 0x0000004800487308 */ /* 0x000fe20000000800 */
[----:B-1----:R-:W-:-:S07]  /*4860*/  FADD.FTZ R29, R15, R28 ;  /* 0x0000001c0f1d7221 */ /* 0x002fce0000010000 */
[----:B------:R-:W1:Y:S01]  /*4870*/  MUFU.EX2 R73, R73 ;  /* 0x0000004900497308 */ /* 0x000e620000000800 */
[----:B0-----:R-:W-:-:S04]  /*4880*/  F2FP.SATFINITE.E4M3.F32.PACK_AB_MERGE_C R151, R43, R42, RZ ;  /* 0x0000002a2b97723e */ /* 0x001fc800048070ff */
[----:B------:R-:W-:-:S03]  /*4890*/  F2FP.SATFINITE.E4M3.F32.PACK_AB_MERGE_C R151, R93, R56, R151 ;  /* 0x000000385d97723e */ /* 0x000fc60004807097 */
[----:B------:R-:W-:Y:S08]  /*48a0*/  MUFU.EX2 R20, R20 ;  /* 0x0000001400147308 */ /* 0x000ff00000000800 */
[----:B------:R0:W-:Y:S01]  /*48b0*/  MUFU.EX2 R49, R81 ;  /* 0x0000005100317308 */ /* 0x0001e20000000800 */
[----:B-1----:R-:W-:-:S04]  /*48c0*/  F2FP.SATFINITE.E4M3.F32.PACK_AB_MERGE_C R150, R73, R72, RZ ;  /* 0x000000484996723e */ /* 0x002fc800048070ff */
[----:B------:R-:W-:-:S03]  /*48d0*/  F2FP.SATFINITE.E4M3.F32.PACK_AB_MERGE_C R150, R15, R14, R150 ;  /* 0x0000000e0f96723e */ /* 0x000fc60004807096 */
[----:B------:R-:W-:Y:S01]  /*48e0*/  MUFU.EX2 R57, R57 ;  /* 0x0000003900397308 */ /* 0x000fe20000000800 */
[----:B0-----:R-:W-:-:S04]  /*48f0*/  FADD.FTZ R81, R93, R96 ;  /* 0x000000605d517221 */ /* 0x001fc80000010000 */
[----:B------:R-:W-:-:S03]  /*4900*/  FADD.FTZ R96, R42, R81 ;  /* 0x000000512a607221 */ /* 0x000fc60000010000 */
[----:B------:R-:W-:Y:S08]  /*4910*/  MUFU.EX2 R65, R65 ;  /* 0x0000004100417308 */ /* 0x000ff00000000800 */
[----:B------:R0:W-:Y:S08]  /*4920*/  MUFU.EX2 R24, R62 ;  /* 0x0000003e00187308 */ /* 0x0001f00000000800 */
[----:B------:R1:W-:Y:S01]  /*4930*/  MUFU.EX2 R25, R63 ;  /* 0x0000003f00197308 */ /* 0x0003e20000000800 */
[----:B0-----:R-:W-:-:S04]  /*4940*/  FADD.FTZ R62, R72, R29 ;  /* 0x0000001d483e7221 */ /* 0x001fc80000010000 */
[----:B------:R-:W-:-:S03]  /*4950*/  FADD.FTZ R9, R73, R62 ;  /* 0x0000003e49097221 */ /* 0x000fc60000010000 */
[----:B------:R-:W0:Y:S01]  /*4960*/  MUFU.EX2 R74, R74 ;  /* 0x0000004a004a7308 */ /* 0x000e220000000800 */
[----:B-1----:R-:W-:-:S04]  /*4970*/  FADD.FTZ R63, R43, R96 ;  /* 0x000000602b3f7221 */ /* 0x002fc80000010000 */
[----:B------:R-:W-:-:S03]  /*4980*/  FADD.FTZ R62, R40, R63 ;  /* 0x0000003f283e7221 */ /* 0x000fc60000010000 */
[----:B------:R-:W1:Y:S01]  /*4990*/  MUFU.EX2 R26, R26 ;  /* 0x0000001a001a7308 */ /* 0x000e620000000800 */
[----:B------:R-:W-:-:S04]  /*49a0*/  FADD.FTZ R11, R47, R62 ;  /* 0x0000003e2f0b7221 */ /* 0x000fc80000010000 */
[----:B------:R-:W-:-:S03]  /*49b0*/  FADD.FTZ R12, R48, R11 ;  /* 0x0000000b300c7221 */ /* 0x000fc60000010000 */
[----:B------:R-:W2:Y:S01]  /*49c0*/  MUFU.EX2 R58, R58 ;  /* 0x0000003a003a7308 */ /* 0x000ea20000000800 */
[----:B------:R-:W-:-:S01]  /*49d0*/  FADD.FTZ R21, R51, R12 ;  /* 0x0000000c33157221 */ /* 0x000fc20000010000 */
[----:B------:R-:W-:Y:S02]  /*49e0*/  F2FP.SATFINITE.E4M3.F32.PACK_AB_MERGE_C R51, R51, R48, RZ ;  /* 0x000000303333723e */ /* 0x000fe400048070ff */
[----:B0-----:R-:W-:Y:S02]  /*49f0*/  F2FP.SATFINITE.E4M3.F32.PACK_AB_MERGE_C R144, R74, R65, RZ ;  /* 0x000000414a90723e */ /* 0x001fe400048070ff */
[----:B------:R-:W-:Y:S02]  /*4a00*/  F2FP.SATFINITE.E4M3.F32.PACK_AB_MERGE_C R145, R47, R40, R51 ;  /* 0x000000282f91723e */ /* 0x000fe40004807033 */
[----:B------:R0:W-:Y:S01]  /*4a10*/  MUFU.EX2 R28, R52 ;  /* 0x00000034001c7308 */ /* 0x0001e20000000800 */
[----:B------:R-:W-:-:S07]  /*4a20*/  F2FP.SATFINITE.E4M3.F32.PACK_AB_MERGE_C R144, R57, R20, R144 ;  /* 0x000000143990723e */ /* 0x000fce0004807090 */
[----:B------:R-:W3:Y:S01]  /*4a30*/  MUFU.EX2 R55, R55 ;  /* 0x0000003700377308 */ /* 0x000ee20000000800 */
[----:B0-----:R-:W-:-:S04]  /*4a40*/  FADD.FTZ R52, R20, R9 ;  /* 0x0000000914347221 */ /* 0x001fc80000010000 */
[----:B------:R-:W-:-:S03]  /*4a50*/  FADD.FTZ R52, R57, R52 ;  /* 0x0000003439347221 */ /* 0x000fc60000010000 */
[----:B------:R-:W0:Y:S01]  /*4a60*/  MUFU.EX2 R59, R59 ;  /* 0x0000003b003b7308 */ /* 0x000e220000000800 */
[----:B------:R-:W-:-:S01]  /*4a70*/  FADD.FTZ R11, R65, R52 ;  /* 0x00000034410b7221 */ /* 0x000fc20000010000 */
[----:B-1----:R-:W-:-:S03]  /*4a80*/  FADD.FTZ R52, R26, R21 ;  /* 0x000000151a347221 */ /* 0x002fc60000010000 */
[----:B------:R-:W-:-:S03]  /*4a90*/  FADD.FTZ R11, R74, R11 ;  /* 0x0000000b4a0b7221 */ /* 0x000fc60000010000 */
[----:B------:R-:W1:Y:S01]  /*4aa0*/  MUFU.EX2 R60, R60 ;  /* 0x0000003c003c7308 */ /* 0x000e620000000800 */
[----:B--2---:R-:W-:-:S01]  /*4ab0*/  FADD.FTZ R42, R58, R11 ;  /* 0x0000000b3a2a7221 */ /* 0x004fc20000010000 */
[----:B---3--:R-:W-:-:S04]  /*4ac0*/  FADD.FTZ R21, R55, R52 ;  /* 0x0000003437157221 */ /* 0x008fc80000010000 */
[----:B------:R-:W-:Y:S02]  /*4ad0*/  FADD.FTZ R48, R32, R21 ;  /* 0x0000001520307221 */ /* 0x000fe40000010000 */
[----:B------:R-:W2:Y:S01]  /*4ae0*/  MUFU.EX2 R27, R27 ;  /* 0x0000001b001b7308 */ /* 0x000ea20000000800 */
[----:B0-----:R-:W-:-:S07]  /*4af0*/  FADD.FTZ R11, R59, R42 ;  /* 0x0000002a3b0b7221 */ /* 0x001fce0000010000 */
[----:B------:R-:W0:Y:S01]  /*4b00*/  MUFU.EX2 R61, R61 ;  /* 0x0000003d003d7308 */ /* 0x000e220000000800 */
[----:B-1----:R-:W-:-:S07]  /*4b10*/  FADD.FTZ R42, R60, R11 ;  /* 0x0000000b3c2a7221 */ /* 0x002fce0000010000 */
[----:B------:R-:W1:Y:S01]  /*4b20*/  MUFU.EX2 R30, R30 ;  /* 0x0000001e001e7308 */ /* 0x000e620000000800 */
[C---:B--2---:R-:W-:Y:S01]  /*4b30*/  F2FP.SATFINITE.E4M3.F32.PACK_AB_MERGE_C R11, R27.reuse, R32, RZ ;  /* 0x000000201b0b723e */ /* 0x044fe200048070ff */
[----:B------:R-:W-:-:S03]  /*4b40*/  FADD.FTZ R27, R27, R48 ;  /* 0x000000301b1b7221 */ /* 0x000fc60000010000 */
[----:B------:R-:W-:-:S03]  /*4b50*/  F2FP.SATFINITE.E4M3.F32.PACK_AB_MERGE_C R147, R55, R26, R11 ;  /* 0x0000001a3793723e */ /* 0x000fc6000480700b */
[----:B------:R-:W2:Y:S01]  /*4b60*/  MUFU.EX2 R46, R46 ;  /* 0x0000002e002e7308 */ /* 0x000ea20000000800 */
[C---:B0-----:R-:W-:Y:S01]  /*4b70*/  F2FP.SATFINITE.E4M3.F32.PACK_AB_MERGE_C R60, R61.reuse, R60, RZ ;  /* 0x0000003c3d3c723e */ /* 0x041fe200048070ff */
[----:B------:R-:W-:-:S03]  /*4b80*/  FADD.FTZ R61, R61, R42 ;  /* 0x0000002a3d3d7221 */ /* 0x000fc60000010000 */
[----:B------:R-:W-:-:S03]  /*4b90*/  F2FP.SATFINITE.E4M3.F32.PACK_AB_MERGE_C R146, R59, R58, R60 ;  /* 0x0000003a3b92723e */ /* 0x000fc6000480703c */
[----:B------:R-:W0:Y:S01]  /*4ba0*/  MUFU.EX2 R95, R95 ;  /* 0x0000005f005f7308 */ /* 0x000e220000000800 */
[----:B-1----:R-:W-:-:S01]  /*4bb0*/  FADD.FTZ R42, R30, R27 ;  /* 0x0000001b1e2a7221 */ /* 0x002fc20000010000 */
[----:B------:R-:W-:-:S06]  /*4bc0*/  CS2R R26, SRZ ;  /* 0x00000000001a7805 */ /* 0x000fcc000001ff00 */
        /* <DEDUP_REMOVED lines=8> */
[----:B------:R-:W-:-:S06]  /*4c50*/  CS2R R42, SRZ ;  /* 0x00000000002a7805 */ /* 0x000fcc000001ff00 */
[----:B------:R-:W2:Y:S01]  /*4c60*/  MUFU.EX2 R34, R34 ;  /* 0x0000002200227308 */ /* 0x000ea20000000800 */
[----:B0-----:R-:W-:-:S01]  /*4c70*/  FADD.FTZ R6, R4, R5 ;  /* 0x0000000504067221 */ /* 0x001fc20000010000 */
[----:B------:R-:W-:-:S03]  /*4c80*/  F2FP.SATFINITE.E4M3.F32.PACK_AB_MERGE_C R13, R49, R4, RZ ;  /* 0x00000004310d723e */ /* 0x000fc600048070ff */
[----:B------:R-:W-:Y:S01]  /*4c90*/  FADD.FTZ R49, R49, R6 ;  /* 0x0000000631317221 */ /* 0x000fe20000010000 */
[----:B------:R-:W-:Y:S02]  /*4ca0*/  F2FP.SATFINITE.E4M3.F32.PACK_AB_MERGE_C R140, R41, R46, R13 ;  /* 0x0000002e298c723e */ /* 0x000fe4000480700d */
[----:B------:R-:W-:Y:S01]  /*4cb0*/  CS2R R40, SRZ ;  /* 0x0000000000287805 */ /* 0x000fe2000001ff00 */
[----:B------:R-:W0:Y:S01]  /*4cc0*/  MUFU.EX2 R67, R67 ;  /* 0x0000004300437308 */ /* 0x000e220000000800 */
[----:B-1----:R-:W-:-:S01]  /*4cd0*/  FADD.FTZ R7, R64, R7 ;  /* 0x0000000740077221 */ /* 0x002fc20000010000 */
[----:B------:R-:W-:Y:S01]  /*4ce0*/  FADD.FTZ R4, R24, R49 ;  /* 0x0000003118047221 */ /* 0x000fe20000010000 */
[----:B------:R-:W-:Y:S02]  /*4cf0*/  F2FP.SATFINITE.E4M3.F32.PACK_AB_MERGE_C R31, R64, R31, RZ ;  /* 0x0000001f401f723e */ /* 0x000fe400048070ff */
[----:B------:R-:W-:Y:S02]  /*4d00*/  CS2R R46, SRZ ;  /* 0x00000000002e7805 */ /* 0x000fe4000001ff00 */
[----:B------:R-:W-:Y:S01]  /*4d10*/  CS2R R48, SRZ ;  /* 0x0000000000307805 */ /* 0x000fe2000001ff00 */
[----:B------:R-:W-:Y:S01]  /*4d20*/  FADD.FTZ R5, R25, R4 ;  /* 0x0000000419057221 */ /* 0x000fe20000010000 */
[----:B------:R-:W-:Y:S01]  /*4d30*/  F2FP.SATFINITE.E4M3.F32.PACK_AB_MERGE_C R141, R95, R30, R31 ;  /* 0x0000001e5f8d723e */ /* 0x000fe2000480701f */
[----:B------:R-:W1:Y:S01]  /*4d40*/  MUFU.EX2 R35, R35 ;  /* 0x0000002300237308 */ /* 0x000e620000000800 */
[----:B--2---:R-:W-:-:S01]  /*4d50*/  FADD.FTZ R6, R34, R7 ;  /* 0x0000000722067221 */ /* 0x004fc20000010000 */
[----:B------:R-:W-:Y:S01]  /*4d60*/  FADD.FTZ R4, R28, R5 ;  /* 0x000000051c047221 */ /* 0x000fe20000010000 */
[----:B------:R-:W-:-:S05]  /*4d70*/  CS2R R30, SRZ ;  /* 0x00000000001e7805 */ /* 0x000fca000001ff00 */
[----:B------:R-:W2:Y:S01]  /*4d80*/  MUFU.EX2 R66, R66 ;  /* 0x0000004200427308 */ /* 0x000ea20000000800 */
[----:B0-----:R-:W-:-:S07]  /*4d90*/  FADD.FTZ R6, R67, R6 ;  /* 0x0000000643067221 */ /* 0x001fce0000010000 */
[----:B------:R0:W3:Y:S01]  /*4da0*/  MUFU.EX2 R29, R53 ;  /* 0x00000035001d7308 */ /* 0x0000e20000000800 */
[----:B-1----:R-:W-:-:S07]  /*4db0*/  FADD.FTZ R7, R35, R6 ;  /* 0x0000000623077221 */ /* 0x002fce0000010000 */
[----:B------:R-:W1:Y:S01]  /*4dc0*/  MUFU.EX2 R38, R38 ;  /* 0x0000002600267308 */ /* 0x000e620000000800 */
[----:B--2---:R-:W-:-:S01]  /*4dd0*/  FADD.FTZ R7, R66, R7 ;  /* 0x0000000742077221 */ /* 0x004fc20000010000 */
[----:B------:R-:W-:Y:S02]  /*4de0*/  F2FP.SATFINITE.E4M3.F32.PACK_AB_MERGE_C R35, R66, R35, RZ ;  /* 0x000000234223723e */ /* 0x000fe400048070ff */
[----:B0-----:R-:W-:Y:S02]  /*4df0*/  CS2R R52, SRZ ;  /* 0x0000000000347805 */ /* 0x001fe4000001ff00 */
[----:B------:R-:W-:Y:S02]  /*4e00*/  F2FP.SATFINITE.E4M3.F32.PACK_AB_MERGE_C R143, R67, R34, R35 ;  /* 0x00000022438f723e */ /* 0x000fe40004807023 */
[----:B------:R-:W-:Y:S01]  /*4e10*/  CS2R R34, SRZ ;  /* 0x0000000000227805 */ /* 0x000fe2000001ff00 */
[----:B------:R-:W0:Y:S01]  /*4e20*/  MUFU.EX2 R9, R75 ;  /* 0x0000004b00097308 */ /* 0x000e220000000800 */
[----:B---3--:R-:W-:-:S01]  /*4e30*/  FADD.FTZ R4, R29, R4 ;  /* 0x000000041d047221 */ /* 0x008fc20000010000 */
[----:B------:R-:W-:-:S04]  /*4e40*/  F2FP.SATFINITE.E4M3.F32.PACK_AB_MERGE_C R28, R29, R28, RZ ;  /* 0x0000001c1d1c723e */ /* 0x000fc800048070ff */
[----:B------:R-:W-:Y:S02]  /*4e50*/  F2FP.SATFINITE.E4M3.F32.PACK_AB_MERGE_C R142, R25, R24, R28 ;  /* 0x00000018198e723e */ /* 0x000fe4000480701c */
[----:B------:R-:W-:Y:S01]  /*4e60*/  CS2R R24, SRZ ;  /* 0x0000000000187805 */ /* 0x000fe2000001ff00 */
[----:B------:R-:W2:Y:S01]  /*4e70*/  MUFU.EX2 R69, R69 ;  /* 0x0000004500457308 */ /* 0x000ea20000000800 */
[----:B-1----:R-:W-:-:S01]  /*4e80*/  FADD.FTZ R10, R38, R7 ;  /* 0x00000007260a7221 */ /* 0x002fc20000010000 */
        /* <DEDUP_REMOVED lines=13> */
[----:B------:R-:W-:-:S04]  /*4f60*/  F2FP.SATFINITE.E4M3.F32.PACK_AB_MERGE_C R39, R70, R39, RZ ;  /* 0x000000274627723e */ /* 0x000fc800048070ff */
[----:B------:R-:W-:Y:S02]  /*4f70*/  F2FP.SATFINITE.E4M3.F32.PACK_AB_MERGE_C R137, R69, R38, R39 ;  /* 0x000000264589723e */ /* 0x000fe40004807027 */
[----:B------:R-:W-:Y:S01]  /*4f80*/  CS2R R38, SRZ ;  /* 0x0000000000267805 */ /* 0x000fe2000001ff00 */
[----:B------:R-:W1:Y:S01]  /*4f90*/  MUFU.EX2 R54, R54 ;  /* 0x0000003600367308 */ /* 0x000e620000000800 */
[----:B0-----:R-:W-:-:S01]  /*4fa0*/  FADD.FTZ R5, R50, R5 ;  /* 0x0000000532057221 */ /* 0x001fc20000010000 */
[----:B------:R-:W-:Y:S02]  /*4fb0*/  F2FP.SATFINITE.E4M3.F32.PACK_AB_MERGE_C R79, R50, R79, RZ ;  /* 0x0000004f324f723e */ /* 0x000fe400048070ff */
[----:B------:R-:W-:Y:S02]  /*4fc0*/  CS2R R50, SRZ ;  /* 0x0000000000327805 */ /* 0x000fe4000001ff00 */
[----:B------:R-:W-:Y:S02]  /*4fd0*/  F2FP.SATFINITE.E4M3.F32.PACK_AB_MERGE_C R136, R12, R9, R79 ;  /* 0x000000090c88723e */ /* 0x000fe4000480704f */
        /* <DEDUP_REMOVED lines=8> */
[----:B------:R-:W1:Y:S08]  /*5060*/  MUFU.EX2 R83, R83 ;  /* 0x0000005300537308 */ /* 0x000e700000000800 */
[----:B------:R2:W3:Y:S01]  /*5070*/  MUFU.EX2 R6, R37 ;  /* 0x0000002500067308 */ /* 0x0004e20000000800 */
[----:B0-----:R-:W-:Y:S01]  /*5080*/  F2FP.SATFINITE.E4M3.F32.PACK_AB_MERGE_C R9, R36, R45, RZ ;  /* 0x0000002d2409723e */ /* 0x001fe200048070ff */
[----:B------:R-:W-:-:S03]  /*5090*/  FADD.FTZ R45, R45, R10 ;  /* 0x0000000a2d2d7221 */ /* 0x000fc60000010000 */
[----:B------:R-:W-:Y:S01]  /*50a0*/  F2FP.SATFINITE.E4M3.F32.PACK_AB_MERGE_C R139, R71, R44, R9 ;  /* 0x0000002c478b723e */ /* 0x000fe20004807009 */
[----:B-1----:R-:W-:-:S01]  /*50b0*/  FADD.FTZ R5, R83, R4 ;  /* 0x0000000453057221 */ /* 0x002fc20000010000 */
[----:B------:R-:W-:Y:S01]  /*50c0*/  FADD.FTZ R4, R36, R45 ;  /* 0x0000002d24047221 */ /* 0x000fe20000010000 */
[----:B--2---:R-:W-:Y:S02]  /*50d0*/  CS2R R36, SRZ ;  /* 0x0000000000247805 */ /* 0x004fe4000001ff00 */
[----:B------:R-:W-:Y:S02]  /*50e0*/  CS2R R44, SRZ ;  /* 0x00000000002c7805 */ /* 0x000fe4000001ff00 */
[C---:B---3--:R-:W-:Y:S01]  /*50f0*/  F2FP.SATFINITE.E4M3.F32.PACK_AB_MERGE_C R7, R6.reuse, R83, RZ ;  /* 0x000000530607723e */ /* 0x048fe200048070ff */
[----:B------:R-:W-:-:S03]  /*5100*/  FADD.FTZ R5, R6, R5 ;  /* 0x0000000506057221 */ /* 0x000fc60000010000 */
[----:B------:R-:W-:Y:S02]  /*5110*/  F2FP.SATFINITE.E4M3.F32.PACK_AB_MERGE_C R138, R33, R54, R7 ;  /* 0x00000036218a723e */ /* 0x000fe40004807007 */
        /* <DEDUP_REMOVED lines=19> */
[----:B------:R-:W-:-:S06]  /*5250*/  ULDC UR21, c[0x0][0x988] ;  /* 0x0002620000157ab9 */ /* 0x000fcc0000000800 */
.L_x_2077:
[----:B------:R-:W-:-:S04]  /*5260*/  UIADD3 UR24, UR46, 0x1, URZ ;  /* 0x000000012e187890 */ /* 0x000fc8000fffe03f */
[----:B------:R-:W-:-:S04]  /*5270*/  UISETP.NE.AND UP0, UPT, UR24, 0x2, UPT ;  /* 0x000000021800788c */ /* 0x000fc8000bf05270 */
[----:B------:R-:W-:Y:S02]  /*5280*/  USEL UR23, URZ, 0x1, UP0 ;  /* 0x000000013f177887 */ /* 0x000fe40008000000 */
[----:B------:R-:W-:Y:S02]  /*5290*/  USEL UR24, UR24, URZ, UP0 ;  /* 0x0000003f18187287 */ /* 0x000fe40008000000 */
[----:B------:R-:W-:Y:S01]  /*52a0*/  ULOP3.LUT UR23, UR47, UR23, URZ, 0x3c, !UPT ;  /* 0x000000172f177292 */ /* 0x000fe2000f8e3c3f */
[----:B------:R-:W-:Y:S11]  /*52b0*/  @!P1 BRA `(.L_x_2067) ;  /* 0x0000000000049947 */ /* 0x000ff60003800000 */
[----:B------:R-:W-:Y:S01]  /*52c0*/  BPT.TRAP 0x1 ;  /* 0x000000040000795c */ /* 0x000fe20000300000 */
.L_x_2067:
[----:B------:R-:W-:Y:S01]  /*52d0*/  ULEA UR22, UR24, UR45, 0x3 ;  /* 0x0000002d18167291 */ /* 0x000fe2000f8e183f */
[----:B------:R-:W-:-:S05]  /*52e0*/  IMAD.U32 R6, RZ, RZ, UR23 ;  /* 0x00000017ff067e24 */ /* 0x000fca000f8e00ff */
[----:B------:R-:W-:-:S04]  /*52f0*/  SHF.L.U32 R6, R6, 0x1f, RZ ;  /* 0x0000001f06067819 */ /* 0x000fc800000006ff */
[----:B------:R0:W1:Y:S01]  /*5300*/  SYNCS.PHASECHK.TRANS64.TRYWAIT P0, [UR22+0x13230], R6 ;  /* 0x01323006ff0075a7 */ /* 0x0000620008000156 */
[----:B------:R-:W-:Y:S05]  /*5310*/  @!P1 BRA `(.L_x_2068) ;  /* 0x0000000000049947 */ /* 0x000fea0003800000 */
[----:B------:R-:W-:Y:S01]  /*5320*/  BPT.TRAP 0x1 ;  /* 0x000000040000795c */ /* 0x000fe20000300000 */
.L_x_2068:
[----:B-1----:R-:W-:Y:S05]  /*5330*/  @P0 BRA `(.L_x_2069) ;  /* 0x0000000000080947 */ /* 0x002fea0003800000 */
[----:B------:R-:W1:Y:S02]  /*5340*/  SYNCS.PHASECHK.TRANS64.TRYWAIT P0, [UR22+0x13230], R6 ;  /* 0x01323006ff0075a7 */ /* 0x000e640008000156 */
[----:B-1----:R-:W-:Y:S05]  /*5350*/  @!P0 BRA `(.L_x_2070) ;  /* 0x0000010800888947 */ /* 0x002fea0003800000 */
.L_x_2069:
        /* <DEDUP_REMOVED lines=64> */
.L_x_2071:
[----:B------:R-:W-:Y:S01]  /*5760*/  ULEA UR11, UR46, UR45, 0x3 ;  /* 0x0000002d2e0b7291 */ /* 0x000fe2000f8e183f */
[----:B01----:R-:W-:-:S05]  /*5770*/  IMAD.U32 R6, RZ, RZ, UR47 ;  /* 0x0000002fff067e24 */ /* 0x003fca000f8e00ff */
[----:B------:R-:W-:-:S04]  /*5780*/  SHF.L.U32 R6, R6, 0x1f, RZ ;  /* 0x0000001f06067819 */ /* 0x000fc800000006ff */
[----:B------:R0:W1:Y:S01]  /*5790*/  SYNCS.PHASECHK.TRANS64.TRYWAIT P0, [UR11+0x13250], R6 ;  /* 0x01325006ff0075a7 */ /* 0x000062000800014b */
[----:B------:R-:W-:Y:S05]  /*57a0*/  @!P1 BRA `(.L_x_2072) ;  /* 0x0000000000049947 */ /* 0x000fea0003800000 */
[----:B------:R-:W-:Y:S01]  /*57b0*/  BPT.TRAP 0x1 ;  /* 0x000000040000795c */ /* 0x000fe20000300000 */
.L_x_2072:
[----:B-1----:R-:W-:Y:S05]  /*57c0*/  @P0 BRA `(.L_x_2073) ;  /* 0x0000000000080947 */ /* 0x002fea0003800000 */
[----:B------:R-:W1:Y:S02]  /*57d0*/  SYNCS.PHASECHK.TRANS64.TRYWAIT P0, [UR11+0x13250], R6 ;  /* 0x01325006ff0075a7 */ /* 0x000e64000800014b */
[----:B-1----:R-:W-:Y:S05]  /*57e0*/  @!P0 BRA `(.L_x_2074) ;  /* 0x00000104007c8947 */ /* 0x002fea0003800000 */
.L_x_2073:
        /* <DEDUP_REMOVED lines=32> */
.L_x_2075:
[----:B------:R-:W-:Y:S01]  /*59f0*/  UISETP.NE.AND UP0, UPT, UR52, URZ, UPT ;  /* 0x0000003f3400728c */ /* 0x000fe2000bf05270 */
[C---:B------:R-:W-:Y:S01]  /*5a00*/  FMUL.FTZ R14, R0.reuse, R127 ;  /* 0x0000007f000e7220 */ /* 0x040fe20000410000 */
[----:B------:R-:W-:Y:S02]  /*5a10*/  VIADD R127, R17, UR40 ;  /* 0x00000028117f7c36 */ /* 0x000fe40008000000 */
[C---:B------:R-:W-:Y:S01]  /*5a20*/  FMUL.FTZ R13, R0.reuse, R126 ;  /* 0x0000007e000d7220 */ /* 0x040fe20000410000 */
[C---:B------:R-:W-:Y:S01]  /*5a30*/  FMUL.FTZ R12, R0.reuse, R125 ;  /* 0x0000007d000c7220 */ /* 0x040fe20000410000 */
[C---:B------:R-:W-:Y:S01]  /*5a40*/  FMUL.FTZ R125, R0.reuse, R80 ;  /* 0x00000050007d7220 */ /* 0x040fe20000410000 */
[----:B------:R-:W-:Y:S01]  /*5a50*/  PLOP3.LUT P0, PT, PT, PT, UP0, 0x80, 0x0 ;  /* 0x000000000000781c */ /* 0x000fe20003f0f008 */
[----:B------:R-:W-:Y:S01]  /*5a60*/  IMAD.MOV.U32 R80, RZ, RZ, R127 ;  /* 0x000000ffff507224 */ /* 0x000fe200078e007f */
[----:B------:R-:W-:Y:S01]  /*5a70*/  PLOP3.LUT P2, PT, PT, PT, UP0, 0x80, 0x0 ;  /* 0x000000000000781c */ /* 0x000fe20003f4f008 */
[C---:B------:R-:W-:Y:S01]  /*5a80*/  FMUL.FTZ R20, R0.reuse, R129 ;  /* 0x0000008100147220 */ /* 0x040fe20000410000 */
[C---:B01----:R-:W-:Y:S01]  /*5a90*/  FMUL.FTZ R6, R0.reuse, R120 ;  /* 0x0000007800067220 */ /* 0x043fe20000410000 */
[----:B------:R-:W-:Y:S01]  /*5aa0*/  @UP0 ULDC UR6, c[0x0][0x44c] ;  /* 0x0001130000060ab9 */ /* 0x000fe20000000800 */
[C---:B------:R-:W-:Y:S01]  /*5ab0*/  FMUL.FTZ R15, R0.reuse, R128 ;  /* 0x00000080000f7220 */ /* 0x040fe20000410000 */
[----:B------:R-:W-:Y:S01]  /*5ac0*/  FMUL.FTZ R7, R0, R121 ;  /* 0x0000007900077220 */ /* 0x000fe20000410000 */
[----:B------:R-:W-:-:S02]  /*5ad0*/  IMAD.U32 R128, RZ, RZ, UR51 ;  /* 0x00000033ff807e24 */ /* 0x000fc4000f8e00ff */
[C---:B------:R-:W-:Y:S01]  /*5ae0*/  FMUL.FTZ R11, R0.reuse, R124 ;  /* 0x0000007c000b7220 */ /* 0x040fe20000410000 */
[----:B------:R-:W0:Y:S01]  /*5af0*/  MUFU.TANH R6, R6 ;  /* 0x0000000600067308 */ /* 0x000e220000002400 */
        /* <DEDUP_REMOVED lines=10> */
[----:B------:R-:W1:Y:S01]  /*5ba0*/  MUFU.TANH R7, R7 ;  /* 0x0000000700077308 */ /* 0x000e620000002400 */
[C---:B------:R-:W-:Y:S01]  /*5bb0*/  FMUL.FTZ R108, R0.reuse, R108 ;  /* 0x0000006c006c7220 */ /* 0x040fe20000410000 */
[----:B------:R-:W2:Y:S01]  /*5bc0*/  SHFL.IDX PT, R129, R80, RZ, 0x1c1f ;  /* 0x001c1fff50817589 */ /* 0x000ea200000e0000 */
[----:B------:R-:W-:Y:S01]  /*5bd0*/  FMUL.FTZ R109, R0, R109 ;  /* 0x0000006d006d7220 */ /* 0x000fe20000410000 */
[----:B------:R-:W-:-:S02]  /*5be0*/  IMAD.U32 R127, RZ, RZ, UR6 ;  /* 0x00000006ff7f7e24 */ /* 0x000fc4000f8e00ff */
[C---:B------:R-:W-:Y:S01]  /*5bf0*/  FMUL.FTZ R112, R0.reuse, R112 ;  /* 0x0000007000707220 */ /* 0x040fe20000410000 */
[C---:B------:R-:W-:Y:S01]  /*5c00*/  FMUL.FTZ R113, R0.reuse, R113 ;  /* 0x0000007100717220 */ /* 0x040fe20000410000 */
[----:B------:R-:W-:Y:S01]  /*5c10*/  FMUL.FTZ R116, R0, R116 ;  /* 0x0000007400747220 */ /* 0x000fe20000410000 */
[----:B------:R-:W3:Y:S01]  /*5c20*/  MUFU.TANH R11, R11 ;  /* 0x0000000b000b7308 */ /* 0x000ee20000002400 */
[----:B------:R-:W-:Y:S01]  /*5c30*/  IADD3 R127, -R16, 0x1, R127 ;  /* 0x00000001107f7810 */ /* 0x000fe20007ffe17f */
[C---:B------:R-:W-:Y:S01]  /*5c40*/  FMUL.FTZ R117, R0.reuse, R117 ;  /* 0x0000007500757220 */ /* 0x040fe20000410000 */
[C---:B------:R-:W-:Y:S01]  /*5c50*/  FMUL.FTZ R88, R0.reuse, R88 ;  /* 0x0000005800587220 */ /* 0x040fe20000410000 */
[----:B------:R-:W-:Y:S01]  /*5c60*/  FMUL.FTZ R89, R0, R89 ;  /* 0x0000005900597220 */ /* 0x000fe20000410000 */
[----:B------:R-:W-:Y:S01]  /*5c70*/  IADD3 R56, -R128, UR50, R127 ;  /* 0x0000003280387c10 */ /* 0x000fe2000fffe17f */
        /* <DEDUP_REMOVED lines=11> */
[----:B------:R-:W-:Y:S01]  /*5d30*/  FMUL.FTZ R73, R0, R73 ;  /* 0x0000004900497220 */ /* 0x000fe20000410000 */
[----:B--2---:R-:W-:-:S02]  /*5d40*/  IMAD.IADD R57, R56, 0x1, R129 ;  /* 0x0000000138397824 */ /* 0x004fc400078e0281 */
[C---:B------:R-:W-:Y:S01]  /*5d50*/  FMUL.FTZ R76, R0.reuse, R76 ;  /* 0x0000004c004c7220 */ /* 0x040fe20000410000 */
[C---:B------:R-:W-:Y:S01]  /*5d60*/  FMUL.FTZ R77, R0.reuse, R77 ;  /* 0x0000004d004d7220 */ /* 0x040fe20000410000 */
[C---:B------:R-:W-:Y:S01]  /*5d70*/  FMUL.FTZ R81, R0.reuse, R81 ;  /* 0x0000005100517220 */ /* 0x040fe20000410000 */
[C---:B------:R-:W-:Y:S01]  /*5d80*/  FMUL.FTZ R84, R0.reuse, R84 ;  /* 0x0000005400547220 */ /* 0x040fe20000410000 */
[C---:B------:R-:W-:Y:S01]  /*5d90*/  ISETP.GT.AND P2, PT, R57.reuse, RZ, PT ;  /* 0x000000ff3900720c */ /* 0x040fe20003f44270 */
[----:B------:R-:W2:Y:S01]  /*5da0*/  MUFU.TANH R20, R20 ;  /* 0x0000001400147308 */ /* 0x000ea20000002400 */
[C---:B------:R-:W-:Y:S01]  /*5db0*/  ISETP.GT.AND P3, PT, R57.reuse, 0x1, PT ;  /* 0x000000013900780c */ /* 0x040fe20003f64270 */
[----:B------:R-:W-:Y:S01]  /*5dc0*/  FMUL.FTZ R85, R0, R85 ;  /* 0x0000005500557220 */ /* 0x000fe20000410000 */
[----:B0-----:R-:W-:Y:S01]  /*5dd0*/  FSEL R129, R6, -INF , P2 ;  /* 0xff80000006817808 */ /* 0x001fe20001000000 */
[C---:B------:R-:W-:Y:S01]  /*5de0*/  FMUL.FTZ R127, R0.reuse, R119 ;  /* 0x00000077007f7220 */ /* 0x040fe20000410000 */
[----:B------:R-:W-:Y:S01]  /*5df0*/  ISETP.GT.AND P4, PT, R57, 0x8, PT ;  /* 0x000000083900780c */ /* 0x000fe20003f84270 */
[C---:B------:R-:W-:Y:S01]  /*5e00*/  FMUL.FTZ R60, R0.reuse, R60 ;  /* 0x0000003c003c7220 */ /* 0x040fe20000410000 */
[----:B-1----:R-:W-:Y:S01]  /*5e10*/  FSEL R7, R7, -INF , P3 ;  /* 0xff80000007077808 */ /* 0x002fe20001800000 */
[----:B------:R-:W0:Y:S01]  /*5e20*/  MUFU.TANH R121, R121 ;  /* 0x0000007900797308 */ /* 0x000e220000002400 */
[----:B------:R-:W-:Y:S01]  /*5e30*/  FMNMX.FTZ R6, R129, R2, !PT ;  /* 0x0000000281067209 */ /* 0x000fe20007810000 */
[C---:B------:R-:W-:Y:S01]  /*5e40*/  FMUL.FTZ R61, R0.reuse, R61 ;  /* 0x0000003d003d7220 */ /* 0x040fe20000410000 */
[----:B------:R-:W-:Y:S01]  /*5e50*/  ISETP.GT.AND P5, PT, R57, 0x9, PT ;  /* 0x000000093900780c */ /* 0x000fe20003fa4270 */
[C---:B------:R-:W-:Y:S01]  /*5e60*/  FMUL.FTZ R64, R0.reuse, R64 ;  /* 0x0000004000407220 */ /* 0x040fe20000410000 */
[----:B---3--:R-:W-:Y:S01]  /*5e70*/  FSEL R11, R11, -INF , P4 ;  /* 0xff8000000b0b7808 */ /* 0x008fe20002000000 */
[C---:B------:R-:W-:Y:S01]  /*5e80*/  FMUL.FTZ R65, R0.reuse, R65 ;  /* 0x0000004100417220 */ /* 0x040fe20000410000 */
[----:B------:R-:W-:Y:S01]  /*5e90*/  FMNMX.FTZ R6, R7, R6, !PT ;  /* 0x0000000607067209 */ /* 0x000fe20007810000 */
[----:B------:R-:W1:Y:S01]  /*5ea0*/  MUFU.TANH R122, R122 ;  /* 0x0000007a007a7308 */ /* 0x000e620000002400 */
[----:B------:R-:W-:Y:S01]  /*5eb0*/  ISETP.GT.AND P6, PT, R57, 0x10, PT ;  /* 0x000000103900780c */ /* 0x000fe20003fc4270 */
[----:B------:R-:W-:Y:S01]  /*5ec0*/  FMUL.FTZ R10, R0, R123 ;  /* 0x0000007b000a7220 */ /* 0x000fe20000410000 */
[----:B----4-:R-:W-:Y:S01]  /*5ed0*/  FSEL R12, R12, -INF , P5 ;  /* 0xff8000000c0c7808 */ /* 0x010fe20002800000 */
[C---:B------:R-:W-:Y:S01]  /*5ee0*/  FMUL.FTZ R21, R0.reuse, R130 ;  /* 0x0000008200157220 */ /* 0x040fe20000410000 */
[----:B------:R-:W-:Y:S01]  /*5ef0*/  FMNMX.FTZ R131, R11, R6, !PT ;  /* 0x000000060b837209 */ /* 0x000fe20007810000 */
[C---:B------:R-:W-:Y:S01]  /*5f00*/  FMUL.FTZ R123, R0.reuse, R134 ;  /* 0x00000086007b7220 */ /* 0x040fe20000410000 */
[C---:B------:R-:W-:Y:S01]  /*5f10*/  ISETP.GT.AND P0, PT, R57.reuse, 0x11, PT ;  /* 0x000000113900780c */ /* 0x040fe20003f04270 */
[----:B------:R-:W3:Y:S01]  /*5f20*/  MUFU.TANH R104, R104 ;  /* 0x0000006800687308 */ /* 0x000ee20000002400 */
[C---:B------:R-:W-:Y:S01]  /*5f30*/  ISETP.GT.AND P2, PT, R57.reuse, 0x18, PT ;  /* 0x000000183900780c */ /* 0x040fe20003f44270 */
[C---:B------:R-:W-:Y:S01]  /*5f40*/  FMUL.FTZ R124, R0.reuse, R135 ;  /* 0x00000087007c7220 */ /* 0x040fe20000410000 */
[C---:B------:R-:W-:Y:S01]  /*5f50*/  ISETP.GT.AND P3, PT, R57.reuse, 0x19, PT ;  /* 0x000000193900780c */ /* 0x040fe20003f64270 */
[C---:B------:R-:W-:Y:S01]  /*5f60*/  FMUL.FTZ R106, R0.reuse, R106 ;  /* 0x0000006a006a7220 */ /* 0x040fe20000410000 */
[C---:B------:R-:W-:Y:S01]  /*5f70*/  ISETP.GT.AND P4, PT, R57.reuse, 0x20, PT ;  /* 0x000000203900780c */ /* 0x040fe20003f84270 */
[C---:B------:R-:W-:Y:S01]  /*5f80*/  FMUL.FTZ R110, R0.reuse, R110 ;  /* 0x0000006e006e7220 */ /* 0x040fe20000410000 */
[----:B------:R-:W-:Y:S01]  /*5f90*/  ISETP.GT.AND P5, PT, R57, 0x21, PT ;  /* 0x000000213900780c */ /* 0x000fe20003fa4270 */
[----:B------:R-:W4:Y:S01]  /*5fa0*/  MUFU.TANH R105, R105 ;  /* 0x0000006900697308 */ /* 0x000f220000002400 */
[----:B-----5:R-:W-:Y:S01]  /*5fb0*/  FSEL R15, R15, -INF , P6 ;  /* 0xff8000000f0f7808 */ /* 0x020fe20003000000 */
[----:B------:R-:W-:Y:S01]  /*5fc0*/  FMUL.FTZ R111, R0, R111 ;  /* 0x0000006f006f7220 */ /* 0x000fe20000410000 */
[----:B------:R-:W-:Y:S01]  /*5fd0*/  FMNMX.FTZ R6, R12, R131, !PT ;  /* 0x000000830c067209 */ /* 0x000fe20007810000 */
[----:B------:R-:W-:Y:S01]  /*5fe0*/  FMUL.FTZ R114, R0, R114 ;  /* 0x0000007200727220 */ /* 0x000fe20000410000 */
[----:B--2---:R-:W-:Y:S01]  /*5ff0*/  FSEL R20, R20, -INF , P0 ;  /* 0xff80000014147808 */ /* 0x004fe20000000000 */
[----:B------:R-:W-:Y:S01]  /*6000*/  FMUL.FTZ R115, R0, R115 ;  /* 0x0000007300737220 */ /* 0x000fe20000410000 */
[----:B0-----:R-:W-:Y:S01]  /*6010*/  FSEL R121, R121, -INF , P2 ;  /* 0xff80000079797808 */ /* 0x001fe20001000000 */
[----:B------:R-:W0:Y:S01]  /*6020*/  MUFU.TANH R108, R108 ;  /* 0x0000006c006c7308 */ /* 0x000e220000002400 */
[----:B-1----:R-:W-:Y:S01]  /*6030*/  FSEL R122, R122, -INF , P3 ;  /* 0xff8000007a7a7808 */ /* 0x002fe20001800000 */
[----:B------:R-:W-:Y:S01]  /*6040*/  FMUL.FTZ R118, R0, R118 ;  /* 0x0000007600767220 */ /* 0x000fe20000410000 */
[----:B---3--:R-:W-:Y:S01]  /*6050*/  FSEL R104, R104, -INF , P4 ;  /* 0xff80000068687808 */ /* 0x008fe20002000000 */
[C---:B------:R-:W-:Y:S01]  /*6060*/  FMUL.FTZ R107, R0.reuse, R107 ;  /* 0x0000006b006b7220 */ /* 0x040fe20000410000 */
[----:B------:R-:W-:Y:S01]  /*6070*/  FMNMX.FTZ R131, R15, R6, !PT ;  /* 0x000000060f837209 */ /* 0x000fe20007810000 */
[C---:B------:R-:W-:Y:S01]  /*6080*/  FMUL.FTZ R74, R0.reuse, R74 ;  /* 0x0000004a004a7220 */ /* 0x040fe20000410000 */
[----:B------:R-:W-:Y:S01]  /*6090*/  ISETP.GT.AND P6, PT, R57, 0x28, PT ;  /* 0x000000283900780c */ /* 0x000fe20003fc4270 */
[----:B------:R-:W1:Y:S01]  /*60a0*/  MUFU.TANH R109, R109 ;  /* 0x0000006d006d7308 */ /* 0x000e620000002400 */
[----:B----4-:R-:W-:Y:S01]  /*60b0*/  FSEL R105, R105, -INF , P5 ;  /* 0xff80000069697808 */ /* 0x010fe20002800000 */
[C---:B------:R-:W-:Y:S01]  /*60c0*/  FMUL.FTZ R75, R0.reuse, R75 ;  /* 0x0000004b004b7220 */ /* 0x040fe20000410000 */
[C---:B------:R-:W-:Y:S01]  /*60d0*/  ISETP.GT.AND P0, PT, R57.reuse, 0x29, PT ;  /* 0x000000293900780c */ /* 0x040fe20003f04270 */
[C---:B------:R-:W-:Y:S01]  /*60e0*/  FMUL.FTZ R78, R0.reuse, R78 ;  /* 0x0000004e004e7220 */ /* 0x040fe20000410000 */
[C---:B------:R-:W-:Y:S01]  /*60f0*/  ISETP.GT.AND P2, PT, R57.reuse, 0x30, PT ;  /* 0x000000303900780c */ /* 0x040fe20003f44270 */
[C---:B------:R-:W-:Y:S01]  /*6100*/  FMUL.FTZ R83, R0.reuse, R83 ;  /* 0x0000005300537220 */ /* 0x040fe20000410000 */
[C---:B------:R-:W-:Y:S01]  /*6110*/  ISETP.GT.AND P3, PT, R57.reuse, 0x31, PT ;  /* 0x000000313900780c */ /* 0x040fe20003f64270 */
[----:B------:R-:W2:Y:S01]  /*6120*/  MUFU.TANH R112, R112 ;  /* 0x0000007000707308 */ /* 0x000ea20000002400 */
[C---:B------:R-:W-:Y:S01]  /*6130*/  ISETP.GT.AND P4, PT, R57.reuse, 0x38, PT ;  /* 0x000000383900780c */ /* 0x040fe20003f84270 */
[C---:B------:R-:W-:Y:S01]  /*6140*/  FMUL.FTZ R86, R0.reuse, R86 ;  /* 0x0000005600567220 */ /* 0x040fe20000410000 */
[----:B------:R-:W-:Y:S01]  /*6150*/  ISETP.GT.AND P5, PT, R57, 0x39, PT ;  /* 0x000000393900780c */ /* 0x000fe20003fa4270 */
[----:B------:R-:W-:Y:S01]  /*6160*/  FMUL.FTZ R87, R0, R87 ;  /* 0x0000005700577220 */ /* 0x000fe20000410000 */
[----:B------:R-:W-:Y:S01]  /*6170*/  FMNMX.FTZ R6, R20, R131, !PT ;  /* 0x0000008314067209 */ /* 0x000fe20007810000 */
[----:B------:R-:W-:Y:S01]  /*6180*/  FMUL.FTZ R58, R0, R58 ;  /* 0x0000003a003a7220 */ /* 0x000fe20000410000 */
[----:B0-----:R-:W-:Y:S01]  /*6190*/  FSEL R108, R108, -INF , P6 ;  /* 0xff8000006c6c7808 */ /* 0x001fe20003000000 */
[----:B------:R-:W0:Y:S01]  /*61a0*/  MUFU.TANH R113, R113 ;  /* 0x0000007100717308 */ /* 0x000e220000002400 */
[----:B-1----:R-:W-:Y:S01]  /*61b0*/  FSEL R109, R109, -INF , P0 ;  /* 0xff8000006d6d7808 */ /* 0x002fe20000000000 */
[C---:B------:R-:W-:Y:S01]  /*61c0*/  FMUL.FTZ R59, R0.reuse, R59 ;  /* 0x0000003b003b7220 */ /* 0x040fe20000410000 */
[C---:B------:R-:W-:Y:S01]  /*61d0*/  ISETP.GT.AND P6, PT, R57.reuse, 0x40, PT ;  /* 0x000000403900780c */ /* 0x040fe20003fc4270 */
[C---:B------:R-:W-:Y:S01]  /*61e0*/  FMUL.FTZ R62, R0.reuse, R62 ;  /* 0x0000003e003e7220 */ /* 0x040fe20000410000 */
[----:B------:R-:W-:Y:S01]  /*61f0*/  ISETP.GT.AND P0, PT, R57, 0x41, PT ;  /* 0x000000413900780c */ /* 0x000fe20003f04270 */
[----:B------:R-:W-:Y:S01]  /*6200*/  FMUL.FTZ R63, R0, R63 ;  /* 0x0000003f003f7220 */ /* 0x000fe20000410000 */
[----:B------:R-:W-:Y:S01]  /*6210*/  FMNMX.FTZ R131, R121, R6, !PT ;  /* 0x0000000679837209 */ /* 0x000fe20007810000 */
[----:B------:R-:W1:Y:S01]  /*6220*/  MUFU.TANH R116, R116 ;  /* 0x0000007400747308 */ /* 0x000e620000002400 */
[----:B--2---:R-:W-:Y:S01]  /*6230*/  FSEL R112, R112, -INF , P2 ;  /* 0xff80000070707808 */ /* 0x004fe20001000000 */
[C---:B------:R-:W-:Y:S01]  /*6240*/  FMUL.FTZ R66, R0.reuse, R66 ;  /* 0x0000004200427220 */ /* 0x040fe20000410000 */
[----:B------:R-:W-:Y:S01]  /*6250*/  ISETP.GT.AND P2, PT, R57, 0x48, PT ;  /* 0x000000483900780c */ /* 0x000fe20003f44270 */
[----:B------:R-:W-:Y:S01]  /*6260*/  FMUL.FTZ R67, R0, R67 ;  /* 0x0000004300437220 */ /* 0x000fe20000410000 */
[----:B------:R-:W-:Y:S01]  /*6270*/  FMNMX.FTZ R131, R122, R131, !PT ;  /* 0x000000837a837209 */ /* 0x000fe20007810000 */
[C---:B------:R-:W-:Y:S01]  /*6280*/  FMUL.FTZ R70, R0.reuse, R70 ;  /* 0x0000004600467220 */ /* 0x040fe20000410000 */
[----:B------:R-:W-:Y:S01]  /*6290*/  FMUL.FTZ R71, R0, R71 ;  /* 0x0000004700477220 */ /* 0x000fe20000410000 */
[----:B------:R-:W2:Y:S01]  /*62a0*/  MUFU.TANH R117, R117 ;  /* 0x0000007500757308 */ /* 0x000ea20000002400 */
[----:B0-----:R-:W-:Y:S01]  /*62b0*/  FSEL R113, R113, -INF , P3 ;  /* 0xff80000071717808 */ /* 0x001fe20001800000 */
[----:B------:R-:W-:Y:S01]  /*62c0*/  UIADD3 UR22, UR22, 0x13240, URZ ;  /* 0x0001324016167890 */ /* 0x000fe2000fffe03f */
[----:B------:R-:W-:-:S02]  /*62d0*/  ISETP.GT.AND P3, PT, R57, 0x49, PT ;  /* 0x000000493900780c */ /* 0x000fc40003f64270 */
[----:B------:R-:W-:Y:S01]  /*62e0*/  FMNMX.FTZ R6, R104, R131, !PT ;  /* 0x0000008368067209 */ /* 0x000fe20007810000 */
[----:B------:R-:W-:Y:S02]  /*62f0*/  UPRMT UR22, UR44, 0x654, UR22 ;  /* 0x000006542c167896 */ /* 0x000fe40008000016 */
[----:B------:R-:W0:Y:S01]  /*6300*/  MUFU.TANH R88, R88 ;  /* 0x0000005800587308 */ /* 0x000e220000002400 */
[----:B-1----:R-:W-:Y:S02]  /*6310*/  FSEL R116, R116, -INF , P4 ;  /* 0xff80000074747808 */ /* 0x002fe40002000000 */
[----:B------:R-:W-:Y:S02]  /*6320*/  ISETP.GT.AND P4, PT, R57, 0x50, PT ;  /* 0x000000503900780c */ /* 0x000fe40003f84270 */
[----:B------:R-:W-:Y:S02]  /*6330*/  FMNMX.FTZ R131, R105, R6, !PT ;  /* 0x0000000669837209 */ /* 0x000fe40007810000 */
[----:B------:R-:W-:Y:S01]  /*6340*/  SYNCS.ARRIVE.TRANS64.RED.A1T0 RZ, [UR22], RZ ;  /* 0x000000ffffff79a7 */ /* 0x000fe20008100416 */
[----:B------:R-:W1:Y:S01]  /*6350*/  MUFU.TANH R89, R89 ;  /* 0x0000005900597308 */ /* 0x000e620000002400 */
[----:B--2---:R-:W-:-:S02]  /*6360*/  FSEL R117, R117, -INF , P5 ;  /* 0xff80000075757808 */ /* 0x004fc40002800000 */
[----:B------:R-:W-:Y:S02]  /*6370*/  ISETP.GT.AND P5, PT, R57, 0x51, PT ;  /* 0x000000513900780c */ /* 0x000fe40003fa4270 */
[----:B------:R-:W-:-:S03]  /*6380*/  FMNMX.FTZ R6, R108, R131, !PT ;  /* 0x000000836c067209 */ /* 0x000fc60007810000 */
[----:B------:R-:W2:Y:S01]  /*6390*/  MUFU.TANH R92, R92 ;  /* 0x0000005c005c7308 */ /* 0x000ea20000002400 */
[----:B0-----:R-:W-:Y:S02]  /*63a0*/  FSEL R88, R88, -INF , P6 ;  /* 0xff80000058587808 */ /* 0x001fe40003000000 */
[----:B------:R-:W-:-:S05]  /*63b0*/  ISETP.GT.AND P6, PT, R57, 0x58, PT ;  /* 0x000000583900780c */ /* 0x000fca0003fc4270 */
[----:B------:R-:W0:Y:S01]  /*63c0*/  MUFU.TANH R93, R93 ;  /* 0x0000005d005d7308 */ /* 0x000e220000002400 */
[----:B-1----:R-:W-:Y:S02]  /*63d0*/  FSEL R89, R89, -INF , P0 ;  /* 0xff80000059597808 */ /* 0x002fe40000000000 */
[----:B------:R-:W-:-:S05]  /*63e0*/  ISETP.GT.AND P0, PT, R57, 0x59, PT ;  /* 0x000000593900780c */ /* 0x000fca0003f04270 */
[----:B------:R-:W1:Y:S01]  /*63f0*/  MUFU.TANH R96, R96 ;  /* 0x0000006000607308 */ /* 0x000e620000002400 */
[----:B--2---:R-:W-:Y:S02]  /*6400*/  FSEL R92, R92, -INF , P2 ;  /* 0xff8000005c5c7808 */ /* 0x004fe40001000000 */
[----:B------:R-:W-:-:S05]  /*6410*/  ISETP.GT.AND P2, PT, R57, 0x60, PT ;  /* 0x000000603900780c */ /* 0x000fca0003f44270 */
        /* <DEDUP_REMOVED lines=44> */
[----:B------:R-:W-:Y:S01]  /*66e0*/  ISETP.GT.AND P5, PT, R57, 0x99, PT ;  /* 0x000000993900780c */ /* 0x000fe20003fa4270 */
[C---:B------:R-:W-:Y:S01]  /*66f0*/  FMUL.FTZ R57, R0.reuse, R90 ;  /* 0x0000005a00397220 */ /* 0x040fe20000410000 */
[C---:B------:R-:W-:Y:S01]  /*6700*/  FMUL.FTZ R90, R0.reuse, R91 ;  /* 0x0000005b005a7220 */ /* 0x040fe20000410000 */
[C---:B------:R-:W-:Y:S01]  /*6710*/  FMUL.FTZ R91, R0.reuse, R94 ;  /* 0x0000005e005b7220 */ /* 0x040fe20000410000 */
[C---:B------:R-:W-:Y:S01]  /*6720*/  FMUL.FTZ R94, R0.reuse, R95 ;  /* 0x0000005f005e7220 */ /* 0x040fe20000410000 */
[C---:B------:R-:W-:Y:S01]  /*6730*/  FMUL.FTZ R95, R0.reuse, R98 ;  /* 0x00000062005f7220 */ /* 0x040fe20000410000 */
[----:B------:R-:W-:Y:S01]  /*6740*/  FMUL.FTZ R98, R0, R99 ;  /* 0x0000006300627220 */ /* 0x000fe20000410000 */
[----:B------:R-:W-:Y:S01]  /*6750*/  FMNMX.FTZ R99, R109, R6, !PT ;  /* 0x000000066d637209 */ /* 0x000fe20007810000 */
[----:B------:R-:W2:Y:S01]  /*6760*/  MUFU.TANH R64, R64 ;  /* 0x0000004000407308 */ /* 0x000ea20000002400 */
[----:B0-----:R-:W-:-:S02]  /*6770*/  FSEL R60, R60, -INF , P6 ;  /* 0xff8000003c3c7808 */ /* 0x001fc40003000000 */
[----:B------:R-:W-:Y:S01]  /*6780*/  FMNMX.FTZ R6, R112, R99, !PT ;  /* 0x0000006370067209 */ /* 0x000fe20007810000 */
[C---:B------:R-:W-:Y:S01]  /*6790*/  FMUL.FTZ R99, R0.reuse, R102 ;  /* 0x0000006600637220 */ /* 0x040fe20000410000 */
[----:B------:R-:W-:Y:S01]  /*67a0*/  FMUL.FTZ R102, R0, R103 ;  /* 0x0000006700667220 */ /* 0x000fe20000410000 */
[----:B-1----:R-:W-:Y:S02]  /*67b0*/  FSEL R61, R61, -INF , P0 ;  /* 0xff8000003d3d7808 */ /* 0x002fe40000000000 */
[----:B------:R-:W-:Y:S01]  /*67c0*/  FMNMX.FTZ R131, R113, R6, !PT ;  /* 0x0000000671837209 */ /* 0x000fe20007810000 */
[----:B------:R-:W0:Y:S03]  /*67d0*/  MUFU.TANH R65, R65 ;  /* 0x0000004100417308 */ /* 0x000e260000002400 */
[----:B------:R-:W-:Y:S02]  /*67e0*/  FMNMX.FTZ R6, R116, R131, !PT ;  /* 0x0000008374067209 */ /* 0x000fe40007810000 */
[----:B------:R-:W1:Y:S02]  /*67f0*/  SHFL.IDX PT, R131, R80, 0x1, 0x1c1f ;  /* 0x003c1f0050837f89 */ /* 0x000e6400000e0000 */
[----:B------:R-:W-:Y:S01]  /*6800*/  FMNMX.FTZ R103, R117, R6, !PT ;  /* 0x0000000675677209 */ /* 0x000fe20007810000 */
[----:B------:R-:W3:Y:S01]  /*6810*/  MUFU.TANH R9, R9 ;  /* 0x0000000900097308 */ /* 0x000ee20000002400 */
[----:B--2---:R-:W-:-:S02]  /*6820*/  FSEL R64, R64, -INF , P2 ;  /* 0xff80000040407808 */ /* 0x004fc40001000000 */
[----:B------:R-:W-:-:S04]  /*6830*/  FMNMX.FTZ R6, R88, R103, !PT ;  /* 0x0000006758067209 */ /* 0x000fc80007810000 */
[----:B------:R-:W-:Y:S01]  /*6840*/  FMNMX.FTZ R103, R89, R6, !PT ;  /* 0x0000000659677209 */ /* 0x000fe20007810000 */
[----:B------:R-:W2:Y:S01]  /*6850*/  MUFU.TANH R10, R10 ;  /* 0x0000000a000a7308 */ /* 0x000ea20000002400 */
[----:B0-----:R-:W-:Y:S02]  /*6860*/  FSEL R65, R65, -INF , P3 ;  /* 0xff80000041417808 */ /* 0x001fe40001800000 */
[----:B------:R-:W-:-:S04]  /*6870*/  FMNMX.FTZ R6, R92, R103, !PT ;  /* 0x000000675c067209 */ /* 0x000fc80007810000 */
[----:B------:R-:W-:Y:S01]  /*6880*/  FMNMX.FTZ R103, R93, R6, !PT ;  /* 0x000000065d677209 */ /* 0x000fe20007810000 */
[----:B------:R-:W0:Y:S03]  /*6890*/  MUFU.TANH R13, R13 ;  /* 0x0000000d000d7308 */ /* 0x000e260000002400 */
[----:B------:R-:W-:Y:S01]  /*68a0*/  FMNMX.FTZ R6, R96, R103, !PT ;  /* 0x0000006760067209 */ /* 0x000fe20007810000 */
[----:B-1----:R-:W-:-:S03]  /*68b0*/  IMAD.IADD R56, R56, 0x1, R131 ;  /* 0x0000000138387824 */ /* 0x002fc600078e0283 */
[----:B------:R-:W-:Y:S01]  /*68c0*/  FMNMX.FTZ R103, R97, R6, !PT ;  /* 0x0000000661677209 */ /* 0x000fe20007810000 */
[----:B------:R-:W-:Y:S01]  /*68d0*/  MUFU.TANH R21, R21 ;  /* 0x0000001500157308 */ /* 0x000fe20000002400 */
[----:B------:R-:W-:Y:S02]  /*68e0*/  ISETP.GT.AND P6, PT, R56, RZ, PT ;  /* 0x000000ff3800720c */ /* 0x000fe40003fc4270 */
[----:B------:R-:W-:Y:S02]  /*68f0*/  FMNMX.FTZ R6, R100, R103, !PT ;  /* 0x0000006764067209 */ /* 0x000fe40007810000 */
[C---:B------:R-:W-:Y:S02]  /*6900*/  ISETP.GT.AND P2, PT, R56.reuse, 0x1, PT ;  /* 0x000000013800780c */ /* 0x040fe40003f44270 */
[----:B------:R-:W-:Y:S01]  /*6910*/  FMNMX.FTZ R103, R101, R6, !PT ;  /* 0x0000000665677209 */ /* 0x000fe20007810000 */
[----:B------:R-:W-:Y:S01]  /*6920*/  MUFU.TANH R120, R120 ;  /* 0x0000007800787308 */ /* 0x000fe20000002400 */
[----:B------:R-:W-:-:S02]  /*6930*/  ISETP.GT.AND P3, PT, R56, 0x8, PT ;  /* 0x000000083800780c */ /* 0x000fc40003f64270 */
[----:B------:R-:W-:Y:S02]  /*6940*/  FMNMX.FTZ R6, R72, R103, !PT ;  /* 0x0000006748067209 */ /* 0x000fe40007810000 */
[----:B---3--:R-:W-:Y:S01]  /*6950*/  FSEL R80, R9, -INF , P6 ;  /* 0xff80000009507808 */ /* 0x008fe20003000000 */
[----:B------:R-:W-:Y:S01]  /*6960*/  IMAD.U32 R9, RZ, RZ, UR21 ;  /* 0x00000015ff097e24 */ /* 0x000fe2000f8e00ff */
[----:B------:R-:W-:Y:S01]  /*6970*/  FMNMX.FTZ R103, R73, R6, !PT ;  /* 0x0000000649677209 */ /* 0x000fe20007810000 */
[----:B------:R-:W1:Y:S01]  /*6980*/  MUFU.TANH R123, R123 ;  /* 0x0000007b007b7308 */ /* 0x000e620000002400 */
[----:B--2---:R-:W-:Y:S02]  /*6990*/  FSEL R10, R10, -INF , P2 ;  /* 0xff8000000a0a7808 */ /* 0x004fe40001000000 */
[----:B------:R-:W-:Y:S02]  /*69a0*/  FMNMX.FTZ R6, R76, R103, !PT ;  /* 0x000000674c067209 */ /* 0x000fe40007810000 */
[----:B0-----:R-:W-:-:S02]  /*69b0*/  FSEL R13, R13, -INF , P3 ;  /* 0xff8000000d0d7808 */ /* 0x001fc40001800000 */
[----:B------:R-:W-:Y:S01]  /*69c0*/  FMNMX.FTZ R6, R77, R6, !PT ;  /* 0x000000064d067209 */ /* 0x000fe20007810000 */
[----:B------:R-:W0:Y:S01]  /*69d0*/  MUFU.TANH R124, R124 ;  /* 0x0000007c007c7308 */ /* 0x000e220000002400 */
[C---:B------:R-:W-:Y:S02]  /*69e0*/  ISETP.GT.AND P6, PT, R56.reuse, 0x18, PT ;  /* 0x000000183800780c */ /* 0x040fe40003fc4270 */
[----:B------:R-:W-:Y:S02]  /*69f0*/  FMNMX.FTZ R6, R125, R6, !PT ;  /* 0x000000067d067209 */ /* 0x000fe40007810000 */
[----:B------:R-:W-:Y:S02]  /*6a00*/  ISETP.GT.AND P2, PT, R56, 0x19, PT ;  /* 0x000000193800780c */ /* 0x000fe40003f44270 */
[----:B------:R-:W-:Y:S01]  /*6a10*/  FMNMX.FTZ R103, R81, R6, !PT ;  /* 0x0000000651677209 */ /* 0x000fe20007810000 */
[----:B------:R-:W-:Y:S01]  /*6a20*/  FMUL.FTZ R6, R0, R68 ;  /* 0x0000004400067220 */ /* 0x000fe20000410000 */
[----:B------:R-:W2:Y:S01]  /*6a30*/  MUFU.TANH R106, R106 ;  /* 0x0000006a006a7308 */ /* 0x000ea20000002400 */
[----:B------:R-:W-:-:S02]  /*6a40*/  ISETP.GT.AND P3, PT, R56, 0x20, PT ;  /* 0x000000203800780c */ /* 0x000fc40003f64270 */
[----:B------:R-:W-:Y:S02]  /*6a50*/  FMNMX.FTZ R128, R84, R103, !PT ;  /* 0x0000006754807209 */ /* 0x000fe40007810000 */
[----:B-1----:R-:W-:Y:S02]  /*6a60*/  FSEL R123, R123, -INF , P6 ;  /* 0xff8000007b7b7808 */ /* 0x002fe40003000000 */
[----:B------:R-:W-:Y:S01]  /*6a70*/  FMNMX.FTZ R103, R85, R128, !PT ;  /* 0x0000008055677209 */ /* 0x000fe20007810000 */
[----:B------:R-:W1:Y:S01]  /*6a80*/  MUFU.TANH R6, R6 ;  /* 0x0000000600067308 */ /* 0x000e620000002400 */
[----:B0-----:R-:W-:Y:S02]  /*6a90*/  FSEL R124, R124, -INF , P2 ;  /* 0xff8000007c7c7808 */ /* 0x001fe40001000000 */
[----:B------:R-:W-:Y:S01]  /*6aa0*/  FMNMX.FTZ R68, R126, R103, !PT ;  /* 0x000000677e447209 */ /* 0x000fe20007810000 */
[----:B------:R-:W-:Y:S01]  /*6ab0*/  FMUL.FTZ R103, R0, R69 ;  /* 0x0000004500677220 */ /* 0x000fe20000410000 */
[----:B------:R-:W-:-:S02]  /*6ac0*/  ISETP.GT.AND P6, PT, R56, 0x30, PT ;  /* 0x000000303800780c */ /* 0x000fc40003fc4270 */
[----:B------:R-:W-:Y:S01]  /*6ad0*/  FMNMX.FTZ R69, R119, R68, !PT ;  /* 0x0000004477457209 */ /* 0x000fe20007810000 */
[C---:B------:R-:W-:Y:S01]  /*6ae0*/  FMUL.FTZ R68, R0.reuse, R79 ;  /* 0x0000004f00447220 */ /* 0x040fe20000410000 */
[----:B------:R-:W-:Y:S01]  /*6af0*/  FMUL.FTZ R79, R0, R82 ;  /* 0x00000052004f7220 */ /* 0x000fe20000410000 */
[----:B------:R-:W0:Y:S01]  /*6b00*/  MUFU.TANH R103, R103 ;  /* 0x0000006700677308 */ /* 0x000e220000002400 */
[----:B------:R-:W-:Y:S02]  /*6b10*/  FMNMX.FTZ R128, R60, R69, !PT ;  /* 0x000000453c807209 */ /* 0x000fe40007810000 */
[----:B--2---:R-:W-:Y:S02]  /*6b20*/  FSEL R106, R106, -INF , P3 ;  /* 0xff8000006a6a7808 */ /* 0x004fe40001800000 */
[----:B------:R-:W-:Y:S02]  /*6b30*/  FMNMX.FTZ R69, R61, R128, !PT ;  /* 0x000000803d457209 */ /* 0x000fe40007810000 */
[----:B------:R-:W-:Y:S01]  /*6b40*/  ISETP.GT.AND P2, PT, R56, 0x31, PT ;  /* 0x000000313800780c */ /* 0x000fe20003f44270 */
[----:B------:R-:W2:Y:S01]  /*6b50*/  MUFU.TANH R110, R110 ;  /* 0x0000006e006e7308 */ /* 0x000ea20000002400 */
[----:B------:R-:W-:-:S02]  /*6b60*/  FMNMX.FTZ R128, R64, R69, !PT ;  /* 0x0000004540807209 */ /* 0x000fc40007810000 */
[----:B-1----:R-:W-:Y:S02]  /*6b70*/  FSEL R69, R6, -INF , P4 ;  /* 0xff80000006457808 */ /* 0x002fe40002000000 */
[----:B------:R-:W-:Y:S02]  /*6b80*/  FMNMX.FTZ R128, R65, R128, !PT ;  /* 0x0000008041807209 */ /* 0x000fe40007810000 */
[C---:B------:R-:W-:Y:S01]  /*6b90*/  ISETP.GT.AND P4, PT, R56.reuse, 0x10, PT ;  /* 0x000000103800780c */ /* 0x040fe20003f84270 */
[----:B------:R-:W1:Y:S01]  /*6ba0*/  MUFU.TANH R111, R111 ;  /* 0x0000006f006f7308 */ /* 0x000e620000002400 */
[----:B0-----:R-:W-:Y:S02]  /*6bb0*/  FSEL R82, R103, -INF , P5 ;  /* 0xff80000067527808 */ /* 0x001fe40002800000 */
[----:B------:R-:W-:Y:S02]  /*6bc0*/  FMNMX.FTZ R103, R69, R128, !PT ;  /* 0x0000008045677209 */ /* 0x000fe40007810000 */
[----:B------:R-:W-:-:S02]  /*6bd0*/  ISETP.GT.AND P5, PT, R56, 0x11, PT ;  /* 0x000000113800780c */ /* 0x000fc40003fa4270 */
[----:B------:R-:W-:Y:S01]  /*6be0*/  FMNMX.FTZ R6, R82, R103, !PT ;  /* 0x0000006752067209 */ /* 0x000fe20007810000 */
[----:B------:R-:W0:Y:S01]  /*6bf0*/  MUFU.TANH R114, R114 ;  /* 0x0000007200727308 */ /* 0x000e220000002400 */
[----:B------:R-:W-:Y:S02]  /*6c00*/  FSEL R21, R21, -INF , P4 ;  /* 0xff80000015157808 */ /* 0x000fe40002000000 */
[----:B------:R-:W-:Y:S01]  /*6c10*/  FSEL R120, R120, -INF , P5 ;  /* 0xff80000078787808 */ /* 0x000fe20002800000 */
[----:B------:R-:W3:Y:S01]  /*6c20*/  SHFL.BFLY PT, R103, R6, 0x2, 0x1f ;  /* 0x0c401f0006677f89 */ /* 0x000ee200000e0000 */
[C---:B------:R-:W-:Y:S02]  /*6c30*/  ISETP.GT.AND P4, PT, R56.reuse, 0x28, PT ;  /* 0x000000283800780c */ /* 0x040fe40003f84270 */
[C---:B------:R-:W-:Y:S01]  /*6c40*/  ISETP.GT.AND P5, PT, R56.reuse, 0x29, PT ;  /* 0x000000293800780c */ /* 0x040fe20003fa4270 */
[----:B------:R-:W4:Y:S01]  /*6c50*/  MUFU.TANH R115, R115 ;  /* 0x0000007300737308 */ /* 0x000f220000002400 */
[----:B------:R-:W-:-:S02]  /*6c60*/  ISETP.GT.AND P3, PT, R56, 0x38, PT ;  /* 0x000000383800780c */ /* 0x000fc40003f64270 */
[----:B------:R-:W-:Y:S02]  /*6c70*/  ISETP.GT.AND P0, PT, R56, 0x9, PT ;  /* 0x000000093800780c */ /* 0x000fe40003f04270 */
[----:B--2---:R-:W-:Y:S02]  /*6c80*/  FSEL R110, R110, -INF , P4 ;  /* 0xff8000006e6e7808 */ /* 0x004fe40002000000 */
[----:B-1----:R-:W-:Y:S01]  /*6c90*/  FSEL R111, R111, -INF , P5 ;  /* 0xff8000006f6f7808 */ /* 0x002fe20002800000 */
[----:B------:R-:W1:Y:S01]  /*6ca0*/  MUFU.TANH R118, R118 ;  /* 0x0000007600767308 */ /* 0x000e620000002400 */
[----:B0-----:R-:W-:Y:S02]  /*6cb0*/  FSEL R114, R114, -INF , P6 ;  /* 0xff80000072727808 */ /* 0x001fe40003000000 */
[C---:B------:R-:W-:Y:S02]  /*6cc0*/  ISETP.GT.AND P4, PT, R56.reuse, 0x39, PT ;  /* 0x000000393800780c */ /* 0x040fe40003f84270 */
[----:B------:R-:W-:-:S02]  /*6cd0*/  ISETP.GT.AND P5, PT, R56, 0x40, PT ;  /* 0x000000403800780c */ /* 0x000fc40003fa4270 */
[C---:B------:R-:W-:Y:S01]  /*6ce0*/  ISETP.GT.AND P6, PT, R56.reuse, 0x41, PT ;  /* 0x000000413800780c */ /* 0x040fe20003fc4270 */
[----:B------:R-:W0:Y:S01]  /*6cf0*/  MUFU.TANH R14, R14 ;  /* 0x0000000e000e7308 */ /* 0x000e220000002400 */
[----:B----4-:R-:W-:Y:S02]  /*6d00*/  FSEL R115, R115, -INF , P2 ;  /* 0xff80000073737808 */ /* 0x010fe40001000000 */
[----:B------:R-:W-:Y:S02]  /*6d10*/  ISETP.GT.AND P2, PT, R56, 0x48, PT ;  /* 0x000000483800780c */ /* 0x000fe40003f44270 */
[----:B---3--:R-:W-:-:S03]  /*6d20*/  FMNMX.FTZ R103, R6, R103, !PT ;  /* 0x0000006706677209 */ /* 0x008fc60007810000 */
[----:B------:R-:W2:Y:S01]  /*6d30*/  MUFU.TANH R127, R127 ;  /* 0x0000007f007f7308 */ /* 0x000ea20000002400 */
[----:B-1----:R-:W-:Y:S01]  /*6d40*/  FSEL R118, R118, -INF , P3 ;  /* 0xff80000076767808 */ /* 0x002fe20001800000 */
[----:B------:R-:W1:Y:S01]  /*6d50*/  SHFL.BFLY PT, R6, R103, 0x1, 0x1f ;  /* 0x0c201f0067067f89 */ /* 0x000e6200000e0000 */
[----:B------:R-:W-:-:S05]  /*6d60*/  ISETP.GT.AND P3, PT, R56, 0x49, PT ;  /* 0x000000493800780c */ /* 0x000fca0003f64270 */
[----:B------:R-:W3:Y:S01]  /*6d70*/  MUFU.TANH R57, R57 ;  /* 0x0000003900397308 */ /* 0x000ee20000002400 */
[----:B0-----:R-:W-:Y:S02]  /*6d80*/  FSEL R14, R14, -INF , P0 ;  /* 0xff8000000e0e7808 */ /* 0x001fe40000000000 */
[----:B------:R-:W-:-:S05]  /*6d90*/  ISETP.GT.AND P0, PT, R56, 0x21, PT ;  /* 0x000000213800780c */ /* 0x000fca0003f04270 */
[----:B------:R-:W0:Y:S01]  /*6da0*/  MUFU.TANH R90, R90 ;  /* 0x0000005a005a7308 */ /* 0x000e220000002400 */
[----:B--2---:R-:W-:Y:S02]  /*6db0*/  FSEL R127, R127, -INF , P4 ;  /* 0xff8000007f7f7808 */ /* 0x004fe40002000000 */
[----:B------:R-:W-:-:S05]  /*6dc0*/  ISETP.GT.AND P4, PT, R56, 0x50, PT ;  /* 0x000000503800780c */ /* 0x000fca0003f84270 */
[----:B------:R-:W2:Y:S01]  /*6dd0*/  MUFU.TANH R91, R91 ;  /* 0x0000005b005b7308 */ /* 0x000ea20000002400 */
[----:B---3--:R-:W-:Y:S02]  /*6de0*/  FSEL R57, R57, -INF , P5 ;  /* 0xff80000039397808 */ /* 0x008fe40002800000 */
[----:B-1----:R-:W-:Y:S02]  /*6df0*/  FMNMX.FTZ R6, R103, R6, !PT ;  /* 0x0000000667067209 */ /* 0x002fe40007810000 */
[----:B------:R-:W-:-:S03]  /*6e00*/  ISETP.GT.AND P5, PT, R56, 0x51, PT ;  /* 0x000000513800780c */ /* 0x000fc60003fa4270 */
[----:B------:R-:W1:Y:S01]  /*6e10*/  MUFU.TANH R94, R94 ;  /* 0x0000005e005e7308 */ /* 0x000e620000002400 */
[----:B0-----:R-:W-:Y:S01]  /*6e20*/  FSEL R90, R90, -INF , P6 ;  /* 0xff8000005a5a7808 */ /* 0x001fe20003000000 */
[----:B------:R-:W-:-:S01]  /*6e30*/  FFMA.FTZ R128, R6, R9, -8 ;  /* 0xc100000006807423 */ /* 0x000fc20000010009 */
[----:B------:R-:W-:-:S05]  /*6e40*/  ISETP.GT.AND P6, PT, R56, 0x58, PT ;  /* 0x000000583800780c */ /* 0x000fca0003fc4270 */
[----:B------:R-:W0:Y:S01]  /*6e50*/  MUFU.TANH R107, R107 ;  /* 0x0000006b006b7308 */ /* 0x000e220000002400 */
[----:B--2---:R-:W-:Y:S02]  /*6e60*/  FSEL R91, R91, -INF , P2 ;  /* 0xff8000005b5b7808 */ /* 0x004fe40001000000 */
[----:B------:R-:W-:-:S05]  /*6e70*/  ISETP.GT.AND P2, PT, R56, 0x59, PT ;  /* 0x000000593800780c */ /* 0x000fca0003f44270 */
[----:B------:R-:W2:Y:S01]  /*6e80*/  MUFU.TANH R95, R95 ;  /* 0x0000005f005f7308 */ /* 0x000ea20000002400 */
[----:B-1----:R-:W-:Y:S02]  /*6e90*/  FSEL R94, R94, -INF , P3 ;  /* 0xff8000005e5e7808 */ /* 0x002fe40001800000 */
[----:B------:R-:W-:-:S05]  /*6ea0*/  ISETP.GT.AND P3, PT, R56, 0x60, PT ;  /* 0x000000603800780c */ /* 0x000fca0003f64270 */
[----:B------:R-:W1:Y:S01]  /*6eb0*/  MUFU.TANH R98, R98 ;  /* 0x0000006200627308 */ /* 0x000e620000002400 */
[----:B0-----:R-:W-:Y:S02]  /*6ec0*/  FSEL R107, R107, -INF , P0 ;  /* 0xff8000006b6b7808 */ /* 0x001fe40000000000 */
[----:B------:R-:W-:-:S04]  /*6ed0*/  FSETP.NEU.FTZ.AND P0, PT, R6, -INF , PT ;  /* 0xff8000000600780b */ /* 0x000fc80003f1d000 */
[----:B------:R-:W-:Y:S01]  /*6ee0*/  FSEL R128, R128, RZ, P0 ;  /* 0x000000ff80807208 */ /* 0x000fe20000000000 */
[----:B------:R-:W0:Y:S01]  /*6ef0*/  MUFU.TANH R99, R99 ;  /* 0x0000006300637308 */ /* 0x000e220000002400 */
[----:B--2---:R-:W-:Y:S02]  /*6f00*/  FSEL R95, R95, -INF , P4 ;  /* 0xff8000005f5f7808 */ /* 0x004fe40002000000 */
[----:B------:R-:W-:Y:S01]  /*6f10*/  ISETP.GT.AND P4, PT, R56, 0x61, PT ;  /* 0x000000613800780c */ /* 0x000fe20003f84270 */
[----:B------:R-:W-:-:S01]  /*6f20*/  FFMA.FTZ R9, R11, UR21, -R128 ;  /* 0x000000150b097c23 */ /* 0x000fc20008010880 */
[----:B------:R-:W-:Y:S01]  /*6f30*/  FMNMX.FTZ R11, R80, R3, !PT ;  /* 0x00000003500b7209 */ /* 0x000fe20007810000 */
[----:B------:R-:W-:-:S01]  /*6f40*/  FFMA.FTZ R121, R121, UR21, -R128 ;  /* 0x0000001579797c23 */ /* 0x000fc20008010880 */
[--C-:B------:R-:W-:Y:S01]  /*6f50*/  FFMA.FTZ R130, R129, UR21, -R128.reuse ;  /* 0x0000001581827c23 */ /* 0x100fe20008010880 */
[----:B------:R-:W2:Y:S01]  /*6f60*/  MUFU.TANH R102, R102 ;  /* 0x0000006600667308 */ /* 0x000ea20000002400 */
[----:B-1----:R-:W-:Y:S01]  /*6f70*/  FSEL R98, R98, -INF , P5 ;  /* 0xff80000062627808 */ /* 0x002fe20002800000 */
[--C-:B------:R-:W-:Y:S01]  /*6f80*/  FFMA.FTZ R7, R7, UR21, -R128.reuse ;  /* 0x0000001507077c23 */ /* 0x100fe20008010880 */
[----:B------:R-:W-:Y:S01]  /*6f90*/  ISETP.GT.AND P5, PT, R56, 0x68, PT ;  /* 0x000000683800780c */ /* 0x000fe20003fa4270 */
[--C-:B------:R-:W-:Y:S01]  /*6fa0*/  FFMA.FTZ R12, R12, UR21, -R128.reuse ;  /* 0x000000150c0c7c23 */ /* 0x100fe20008010880 */
[----:B------:R-:W-:Y:S01]  /*6fb0*/  FSEL R129, R6, RZ, P0 ;  /* 0x000000ff06817208 */ /* 0x000fe20000000000 */
[--C-:B------:R-:W-:Y:S01]  /*6fc0*/  FFMA.FTZ R15, R15, UR21, -R128.reuse ;  /* 0x000000150f0f7c23 */ /* 0x100fe20008010880 */
[----:B------:R-:W-:-:S01]  /*6fd0*/  FFMA.FTZ R20, R20, UR21, -R128 ;  /* 0x0000001514147c23 */ /* 0x000fc20008010880 */
[----:B------:R-:W1:Y:S01]  /*6fe0*/  MUFU.TANH R74, R74 ;  /* 0x0000004a004a7308 */ /* 0x000e620000002400 */
[----:B0-----:R-:W-:Y:S01]  /*6ff0*/  FSEL R99, R99, -INF , P6 ;  /* 0xff80000063637808 */ /* 0x001fe20003000000 */
[----:B------:R-:W-:Y:S01]  /*7000*/  FADD.FTZ R129, -R129, R2 ;  /* 0x0000000281817221 */ /* 0x000fe20000010100 */
[----:B------:R-:W-:Y:S01]  /*7010*/  ISETP.GT.AND P6, PT, R56, 0x69, PT ;  /* 0x000000693800780c */ /* 0x000fe20003fc4270 */
[--C-:B------:R-:W-:Y:S01]  /*7020*/  FFMA.FTZ R104, R104, UR21, -R128.reuse ;  /* 0x0000001568687c23 */ /* 0x100fe20008010880 */
[----:B------:R-:W-:-:S01]  /*7030*/  FFMA.FTZ R105, R105, UR21, -R128 ;  /* 0x0000001569697c23 */ /* 0x000fc20008010880 */
[--C-:B------:R-:W-:Y:S01]  /*7040*/  FFMA.FTZ R108, R108, UR21, -R128.reuse ;  /* 0x000000156c6c7c23 */ /* 0x100fe20008010880 */
[----:B------:R-:W-:-:S01]  /*7050*/  FFMA.FTZ R109, R109, UR21, -R128 ;  /* 0x000000156d6d7c23 */ /* 0x000fc20008010880 */
[----:B------:R-:W0:Y:S01]  /*7060*/  MUFU.TANH R75, R75 ;  /* 0x0000004b004b7308 */ /* 0x000e220000002400 */
[----:B--2---:R-:W-:Y:S01]  /*7070*/  FSEL R102, R102, -INF , P2 ;  /* 0xff80000066667808 */ /* 0x004fe20001000000 */
[--C-:B------:R-:W-:Y:S01]  /*7080*/  FFMA.FTZ R112, R112, UR21, -R128.reuse ;  /* 0x0000001570707c23 */ /* 0x100fe20008010880 */
[----:B------:R-:W-:Y:S01]  /*7090*/  ISETP.GT.AND P2, PT, R56, 0x70, PT ;  /* 0x000000703800780c */ /* 0x000fe20003f44270 */
[--C-:B------:R-:W-:Y:S01]  /*70a0*/  FFMA.FTZ R113, R113, UR21, -R128.reuse ;  /* 0x0000001571717c23 */ /* 0x100fe20008010880 */
[----:B------:R-:W-:-:S01]  /*70b0*/  FFMA.FTZ R116, R116, UR21, -R128 ;  /* 0x0000001574747c23 */ /* 0x000fc20008010880 */
[--C-:B------:R-:W-:Y:S01]  /*70c0*/  FFMA.FTZ R117, R117, UR21, -R128.reuse ;  /* 0x0000001575757c23 */ /* 0x100fe20008010880 */
[----:B------:R-:W-:-:S01]  /*70d0*/  FFMA.FTZ R88, R88, UR21, -R128 ;  /* 0x0000001558587c23 */ /* 0x000fc20008010880 */
[----:B------:R-:W2:Y:S01]  /*70e0*/  MUFU.TANH R78, R78 ;  /* 0x0000004e004e7308 */ /* 0x000ea20000002400 */
[----:B-1----:R-:W-:Y:S01]  /*70f0*/  FSEL R74, R74, -INF , P3 ;  /* 0xff8000004a4a7808 */ /* 0x002fe20001800000 */
[--C-:B------:R-:W-:Y:S01]  /*7100*/  FFMA.FTZ R89, R89, UR21, -R128.reuse ;  /* 0x0000001559597c23 */ /* 0x100fe20008010880 */
[----:B------:R-:W-:Y:S01]  /*7110*/  ISETP.GT.AND P3, PT, R56, 0x71, PT ;  /* 0x000000713800780c */ /* 0x000fe20003f64270 */
[--C-:B------:R-:W-:Y:S01]  /*7120*/  FFMA.FTZ R92, R92, UR21, -R128.reuse ;  /* 0x000000155c5c7c23 */ /* 0x100fe20008010880 */
[----:B------:R-:W-:-:S01]  /*7130*/  FFMA.FTZ R93, R93, UR21, -R128 ;  /* 0x000000155d5d7c23 */ /* 0x000fc20008010880 */
[--C-:B------:R-:W-:Y:S01]  /*7140*/  FFMA.FTZ R96, R96, UR21, -R128.reuse ;  /* 0x0000001560607c23 */ /* 0x100fe20008010880 */
[----:B------:R-:W-:-:S01]  /*7150*/  FFMA.FTZ R97, R97, UR21, -R128 ;  /* 0x0000001561617c23 */ /* 0x000fc20008010880 */
[----:B------:R-:W1:Y:S01]  /*7160*/  MUFU.TANH R68, R68 ;  /* 0x0000004400447308 */ /* 0x000e620000002400 */
[----:B0-----:R-:W-:Y:S01]  /*7170*/  FSEL R75, R75, -INF , P4 ;  /* 0xff8000004b4b7808 */ /* 0x001fe20002000000 */
[--C-:B------:R-:W-:Y:S01]  /*7180*/  FFMA.FTZ R100, R100, UR21, -R128.reuse ;  /* 0x0000001564647c23 */ /* 0x100fe20008010880 */
        /* <DEDUP_REMOVED lines=15> */
[----:B------:R-:W-:Y:S01]  /*7280*/  FFMA.FTZ R82, R82, UR21, -R128 ;  /* 0x0000001552527c23 */ /* 0x000fe20008010880 */
[----:B------:R-:W-:-:S05]  /*7290*/  ISETP.GT.AND P6, PT, R56, 0x80, PT ;  /* 0x000000803800780c */ /* 0x000fca0003fc4270 */
[----:B------:R-:W1:Y:S01]  /*72a0*/  MUFU.TANH R86, R86 ;  /* 0x0000005600567308 */ /* 0x000e620000002400 */
[----:B0-----:R-:W-:Y:S02]  /*72b0*/  FSEL R79, R79, -INF , P2 ;  /* 0xff8000004f4f7808 */ /* 0x001fe40001000000 */
        /* <DEDUP_REMOVED lines=16> */
[----:B------:R-:W-:Y:S01]  /*73c0*/  MUFU.TANH R66, R66 ;  /* 0x0000004200427308 */ /* 0x000fe20000002400 */
[----:B0-----:R-:W-:Y:S02]  /*73d0*/  FSEL R62, R62, -INF , P3 ;  /* 0xff8000003e3e7808 */ /* 0x001fe40001800000 */
[----:B------:R-:W-:Y:S01]  /*73e0*/  ISETP.GT.AND P3, PT, R56, 0x99, PT ;  /* 0x000000993800780c */ /* 0x000fe20003f64270 */
[----:B------:R-:W-:-:S01]  /*73f0*/  FFMA.FTZ R56, R122, UR21, -R128 ;  /* 0x000000157a387c23 */ /* 0x000fc20008010880 */
[----:B------:R-:W-:-:S03]  /*7400*/  FMNMX.FTZ R122, R10, R11, !PT ;  /* 0x0000000b0a7a7209 */ /* 0x000fc60007810000 */
[----:B------:R-:W0:Y:S01]  /*7410*/  MUFU.TANH R67, R67 ;  /* 0x0000004300437308 */ /* 0x000e220000002400 */
[----:B------:R-:W-:Y:S02]  /*7420*/  FMNMX.FTZ R11, R13, R122, !PT ;  /* 0x0000007a0d0b7209 */ /* 0x000fe40007810000 */
[----:B--2---:R-:W-:Y:S02]  /*7430*/  FSEL R63, R63, -INF , P4 ;  /* 0xff8000003f3f7808 */ /* 0x004fe40002000000 */
[----:B------:R-:W-:-:S03]  /*7440*/  FMNMX.FTZ R122, R14, R11, !PT ;  /* 0x0000000b0e7a7209 */ /* 0x000fc60007810000 */
[----:B------:R-:W1:Y:S01]  /*7450*/  MUFU.TANH R70, R70 ;  /* 0x0000004600467308 */ /* 0x000e620000002400 */
[----:B------:R-:W-:-:S04]  /*7460*/  FMNMX.FTZ R11, R21, R122, !PT ;  /* 0x0000007a150b7209 */ /* 0x000fc80007810000 */
[----:B------:R-:W-:-:S03]  /*7470*/  FMNMX.FTZ R122, R120, R11, !PT ;  /* 0x0000000b787a7209 */ /* 0x000fc60007810000 */
[----:B------:R-:W2:Y:S01]  /*7480*/  MUFU.TANH R71, R71 ;  /* 0x0000004700477308 */ /* 0x000ea20000002400 */
[----:B------:R-:W-:Y:S02]  /*7490*/  FMNMX.FTZ R11, R123, R122, !PT ;  /* 0x0000007a7b0b7209 */ /* 0x000fe40007810000 */
[----:B0-----:R-:W-:Y:S02]  /*74a0*/  FSEL R67, R67, -INF , P6 ;  /* 0xff80000043437808 */ /* 0x001fe40003000000 */
[----:B------:R-:W-:-:S03]  /*74b0*/  FMNMX.FTZ R11, R124, R11, !PT ;  /* 0x0000000b7c0b7209 */ /* 0x000fc60007810000 */
[----:B------:R0:W-:Y:S01]  /*74c0*/  MUFU.EX2 R59, R121 ;  /* 0x00000079003b7308 */ /* 0x0001e20000000800 */
[----:B------:R-:W-:Y:S02]  /*74d0*/  FMNMX.FTZ R122, R106, R11, !PT ;  /* 0x0000000b6a7a7209 */ /* 0x000fe40007810000 */
[----:B-1----:R-:W-:Y:S02]  /*74e0*/  FSEL R70, R70, -INF , P2 ;  /* 0xff80000046467808 */ /* 0x002fe40001000000 */
[----:B------:R-:W-:-:S03]  /*74f0*/  FMNMX.FTZ R11, R107, R122, !PT ;  /* 0x0000007a6b0b7209 */ /* 0x000fc60007810000 */
[----:B------:R-:W-:Y:S01]  /*7500*/  MUFU.EX2 R130, R130 ;  /* 0x0000008200827308 */ /* 0x000fe20000000800 */
[----:B------:R-:W-:Y:S01]  /*7510*/  FMNMX.FTZ R122, R110, R11, !PT ;  /* 0x0000000b6e7a7209 */ /* 0x000fe20007810000 */
[----:B0-----:R-:W-:Y:S01]  /*7520*/  FFMA.FTZ R121, R72, UR21, -R128 ;  /* 0x0000001548797c23 */ /* 0x001fe20008010880 */
[----:B------:R-:W-:Y:S02]  /*7530*/  FSEL R72, R66, -INF , P5 ;  /* 0xff80000042487808 */ /* 0x000fe40002800000 */
[----:B------:R-:W-:Y:S02]  /*7540*/  FMNMX.FTZ R11, R111, R122, !PT ;  /* 0x0000007a6f0b7209 */ /* 0x000fe40007810000 */
[----:B--2---:R-:W-:Y:S01]  /*7550*/  FSEL R71, R71, -INF , P3 ;  /* 0xff80000047477808 */ /* 0x004fe20001800000 */
[----:B------:R0:W-:Y:S01]  /*7560*/  MUFU.EX2 R66, R121 ;  /* 0x0000007900427308 */ /* 0x0001e20000000800 */
[----:B------:R-:W-:-:S04]  /*7570*/  FMNMX.FTZ R122, R114, R11, !PT ;  /* 0x0000000b727a7209 */ /* 0x000fc80007810000 */
[----:B------:R-:W-:-:S03]  /*7580*/  FMNMX.FTZ R11, R115, R122, !PT ;  /* 0x0000007a730b7209 */ /* 0x000fc60007810000 */
[----:B------:R-:W-:Y:S01]  /*7590*/  MUFU.EX2 R7, R7 ;  /* 0x0000000700077308 */ /* 0x000fe20000000800 */
[----:B------:R-:W-:Y:S01]  /*75a0*/  FMNMX.FTZ R122, R118, R11, !PT ;  /* 0x0000000b767a7209 */ /* 0x000fe20007810000 */
[----:B0-----:R-:W-:-:S03]  /*75b0*/  FFMA.FTZ R121, R125, UR21, -R128 ;  /* 0x000000157d797c23 */ /* 0x001fc60008010880 */
        /* <DEDUP_REMOVED lines=36> */
[----:B------:R-:W-:Y:S01]  /*7800*/  FMNMX.FTZ R11, R71, R122, !PT ;  /* 0x0000007a470b7209 */ /* 0x000fe20007810000 */
[----:B------:R-:W-:-:S01]  /*7810*/  FFMA.FTZ R122, R81, UR21, -R128 ;  /* 0x00000015517a7c23 */ /* 0x000fc20008010880 */
[--C-:B------:R-:W-:Y:S01]  /*7820*/  FFMA.FTZ R81, R84, UR21, -R128.reuse ;  /* 0x0000001554517c23 */ /* 0x100fe20008010880 */
[----:B------:R-:W-:-:S01]  /*7830*/  FFMA.FTZ R84, R85, UR21, -R128 ;  /* 0x0000001555547c23 */ /* 0x000fc20008010880 */
[--C-:B------:R-:W-:Y:S01]  /*7840*/  FFMA.FTZ R85, R126, UR21, -R128.reuse ;  /* 0x000000157e557c23 */ /* 0x100fe20008010880 */
[----:B------:R-:W0:Y:S01]  /*7850*/  SHFL.BFLY PT, R132, R11, 0x2, 0x1f ;  /* 0x0c401f000b847f89 */ /* 0x000e2200000e0000 */
[----:B------:R-:W-:-:S01]  /*7860*/  FFMA.FTZ R126, R119, UR21, -R128 ;  /* 0x00000015777e7c23 */ /* 0x000fc20008010880 */
        /* <DEDUP_REMOVED lines=9> */
[----:B0-----:R-:W-:-:S02]  /*7900*/  FMNMX.FTZ R11, R125, R132, !PT ;  /* 0x000000847d0b7209 */ /* 0x001fc40007810000 */
[----:B------:R-:W-:Y:S02]  /*7910*/  MOV R132, UR21 ;  /* 0x0000001500847c02 */ /* 0x000fe40008000f00 */
[----:B------:R-:W-:-:S03]  /*7920*/  FSETP.NEU.FTZ.AND P2, PT, R11, -INF , PT ;  /* 0xff8000000b00780b */ /* 0x000fc60003f5d000 */
[----:B------:R-:W-:Y:S01]  /*7930*/  MUFU.EX2 R100, R100 ;  /* 0x0000006400647308 */ /* 0x000fe20000000800 */
[----:B------:R-:W-:-:S05]  /*7940*/  FFMA.FTZ R119, R11, R132, -8 ;  /* 0xc10000000b777423 */ /* 0x000fca0000010084 */
[----:B------:R-:W-:Y:S02]  /*7950*/  FSEL R119, R119, RZ, P2 ;  /* 0x000000ff77777208 */ /* 0x000fe40001000000 */
[----:B------:R-:W-:Y:S03]  /*7960*/  MUFU.EX2 R101, R101 ;  /* 0x0000006500657308 */ /* 0x000fe60000000800 */
[----:B------:R-:W-:-:S01]  /*7970*/  FFMA.FTZ R2, R94, UR21, -R119 ;  /* 0x000000155e027c23 */ /* 0x000fc20008010877 */
[----:B------:R-:W-:Y:S01]  /*7980*/  FSEL R94, R11, RZ, P2 ;  /* 0x000000ff0b5e7208 */ /* 0x000fe20001000000 */
[----:B------:R-:W-:-:S01]  /*7990*/  FFMA.FTZ R125, R80, UR21, -R119 ;  /* 0x00000015507d7c23 */ /* 0x000fc20008010877 */
[--C-:B------:R-:W-:Y:S01]  /*79a0*/  FFMA.FTZ R10, R10, UR21, -R119.reuse ;  /* 0x000000150a0a7c23 */ /* 0x100fe20008010877 */
[----:B------:R-:W-:-:S01]  /*79b0*/  FFMA.FTZ R13, R13, UR21, -R119 ;  /* 0x000000150d0d7c23 */ /* 0x000fc20008010877 */
[----:B------:R-:W-:Y:S01]  /*79c0*/  FFMA.FTZ R14, R14, UR21, -R119 ;  /* 0x000000150e0e7c23 */ /* 0x000fe20008010877 */
[----:B------:R-:W-:-:S01]  /*79d0*/  FADD.FTZ R94, -R94, R3 ;  /* 0x000000035e5e7221 */ /* 0x000fc20000010100 */
[----:B------:R-:W-:Y:S01]  /*79e0*/  FMUL.FTZ R3, R129, UR21 ;  /* 0x0000001581037c20 */ /* 0x000fe20008410000 */
[----:B------:R-:W-:Y:S01]  /*79f0*/  MUFU.EX2 R125, R125 ;  /* 0x0000007d007d7308 */ /* 0x000fe20000000800 */
[----:B------:R-:W-:-:S01]  /*7a00*/  FFMA.FTZ R80, R120, UR21, -R119 ;  /* 0x0000001578507c23 */ /* 0x000fc20008010877 */
[----:B------:R-:W-:Y:S01]  /*7a10*/  FMUL.FTZ R94, R94, UR21 ;  /* 0x000000155e5e7c20 */ /* 0x000fe20008410000 */
        /* <DEDUP_REMOVED lines=30> */
[----:B------:R-:W-:-:S01]  /*7c00*/  FFMA.FTZ R58, R58, UR21, -R119 ;  /* 0x000000153a3a7c23 */ /* 0x000fc20008010877 */
[--C-:B------:R-:W-:Y:S01]  /*7c10*/  FFMA.FTZ R103, R103, UR21, -R119.reuse ;  /* 0x0000001567677c23 */ /* 0x100fe20008010877 */
[----:B------:R-:W-:-:S01]  /*7c20*/  FFMA.FTZ R62, R62, UR21, -R119 ;  /* 0x000000153e3e7c23 */ /* 0x000fc20008010877 */
[--C-:B------:R-:W-:Y:S01]  /*7c30*/  FFMA.FTZ R63, R63, UR21, -R119.reuse ;  /* 0x000000153f3f7c23 */ /* 0x100fe20008010877 */
[----:B------:R-:W-:-:S01]  /*7c40*/  FFMA.FTZ R72, R72, UR21, -R119 ;  /* 0x0000001548487c23 */ /* 0x000fc20008010877 */
[--C-:B------:R-:W-:Y:S01]  /*7c50*/  FFMA.FTZ R67, R67, UR21, -R119.reuse ;  /* 0x0000001543437c23 */ /* 0x100fe20008010877 */
[----:B------:R-:W-:-:S01]  /*7c60*/  FFMA.FTZ R70, R70, UR21, -R119 ;  /* 0x0000001546467c23 */ /* 0x000fc20008010877 */
[----:B------:R-:W4:Y:S01]  /*7c70*/  MUFU.EX2 R14, R14 ;  /* 0x0000000e000e7308 */ /* 0x000f220000000800 */
[----:B------:R-:W-:-:S07]  /*7c80*/  FFMA.FTZ R71, R71, UR21, -R119 ;  /* 0x0000001547477c23 */ /* 0x000fce0008010877 */
[----:B------:R0:W-:Y:S08]  /*7c90*/  MUFU.EX2 R79, R124 ;  /* 0x0000007c004f7308 */ /* 0x0001f00000000800 */
[----:B------:R-:W5:Y:S01]  /*7ca0*/  MUFU.EX2 R21, R21 ;  /* 0x0000001500157308 */ /* 0x000f620000000800 */
[----:B0-----:R-:W-:-:S01]  /*7cb0*/  FFMA.FTZ R124, R3, R5, R130 ;  /* 0x00000005037c7223 */ /* 0x001fc20000010082 */
[----:B-1----:R-:W-:-:S03]  /*7cc0*/  FFMA.FTZ R5, R94, R4, R125 ;  /* 0x000000045e057223 */ /* 0x002fc6000001007d */
[----:B------:R-:W-:Y:S01]  /*7cd0*/  FADD.FTZ R124, R7, R124 ;  /* 0x0000007c077c7221 */ /* 0x000fe20000010000 */
[----:B--2---:R-:W-:-:S02]  /*7ce0*/  FADD.FTZ R4, R10, R5 ;  /* 0x000000050a047221 */ /* 0x004fc40000010000 */
[----:B------:R-:W0:Y:S01]  /*7cf0*/  MUFU.EX2 R80, R80 ;  /* 0x0000005000507308 */ /* 0x000e220000000800 */
[----:B------:R-:W-:-:S01]  /*7d00*/  FADD.FTZ R5, R9, R124 ;  /* 0x0000007c09057221 */ /* 0x000fc20000010000 */
[----:B---3--:R-:W-:-:S03]  /*7d10*/  FADD.FTZ R119, R13, R4 ;  /* 0x000000040d777221 */ /* 0x008fc60000010000 */
[----:B------:R-:W-:Y:S01]  /*7d20*/  FADD.FTZ R4, R12, R5 ;  /* 0x000000050c047221 */ /* 0x000fe20000010000 */
[----:B----4-:R-:W-:-:S02]  /*7d30*/  FADD.FTZ R124, R14, R119 ;  /* 0x000000770e7c7221 */ /* 0x010fc40000010000 */
[----:B------:R-:W1:Y:S01]  /*7d40*/  MUFU.EX2 R120, R120 ;  /* 0x0000007800787308 */ /* 0x000e620000000800 */
[----:B------:R-:W-:-:S01]  /*7d50*/  FADD.FTZ R5, R15, R4 ;  /* 0x000000040f057221 */ /* 0x000fc20000010000 */
[----:B-----5:R-:W-:-:S03]  /*7d60*/  FADD.FTZ R119, R21, R124 ;  /* 0x0000007c15777221 */ /* 0x020fc60000010000 */
[----:B------:R-:W-:-:S03]  /*7d70*/  FADD.FTZ R4, R20, R5 ;  /* 0x0000000514047221 */ /* 0x000fc60000010000 */
        /* <DEDUP_REMOVED lines=24> */
[----:B------:R-:W-:-:S06]  /*7f00*/  FADD.FTZ R4, R88, R5 ;  /* 0x0000000558047221 */ /* 0x000fcc0000010000 */
        /* <DEDUP_REMOVED lines=15> */
[----:B------:R1:W-:Y:S01]  /*8000*/  MUFU.EX2 R119, R68 ;  /* 0x0000004400777308 */ /* 0x0003e20000000800 */
[----:B--2---:R-:W-:-:S04]  /*8010*/  FADD.FTZ R4, R2, R5 ;  /* 0x0000000502047221 */ /* 0x004fc80000010000 */
[----:B------:R-:W-:-:S03]  /*8020*/  FADD.FTZ R5, R79, R4 ;  /* 0x000000044f057221 */ /* 0x000fc60000010000 */
[----:B------:R-:W2:Y:S01]  /*8030*/  MUFU.EX2 R99, R99 ;  /* 0x0000006300637308 */ /* 0x000ea20000000800 */
[----:B-1----:R-:W-:-:S01]  /*8040*/  FADD.FTZ R68, R92, R129 ;  /* 0x000000815c447221 */ /* 0x002fc20000010000 */
[----:B0-----:R-:W-:-:S06]  /*8050*/  FADD.FTZ R4, R98, R5 ;  /* 0x0000000562047221 */ /* 0x001fcc0000010000 */
[----:B------:R0:W-:Y:S08]  /*8060*/  MUFU.EX2 R124, R83 ;  /* 0x00000053007c7308 */ /* 0x0001f00000000800 */
[----:B------:R-:W1:Y:S01]  /*8070*/  MUFU.EX2 R102, R102 ;  /* 0x0000006600667308 */ /* 0x000e620000000800 */
[----:B0-----:R-:W-:-:S01]  /*8080*/  FADD.FTZ R83, R93, R68 ;  /* 0x000000445d537221 */ /* 0x001fc20000010000 */
[----:B--2---:R-:W-:-:S03]  /*8090*/  FADD.FTZ R5, R99, R4 ;  /* 0x0000000463057221 */ /* 0x004fc60000010000 */
[----:B------:R-:W-:-:S03]  /*80a0*/  FADD.FTZ R68, R96, R83 ;  /* 0x0000005360447221 */ /* 0x000fc60000010000 */
[----:B------:R-:W0:Y:S01]  /*80b0*/  MUFU.EX2 R74, R74 ;  /* 0x0000004a004a7308 */ /* 0x000e220000000800 */
[----:B------:R-:W-:-:S04]  /*80c0*/  FADD.FTZ R83, R97, R68 ;  /* 0x0000004461537221 */ /* 0x000fc80000010000 */
[----:B------:R-:W-:-:S03]  /*80d0*/  FADD.FTZ R68, R100, R83 ;  /* 0x0000005364447221 */ /* 0x000fc60000010000 */
[----:B------:R-:W2:Y:S01]  /*80e0*/  MUFU.EX2 R73, R73 ;  /* 0x0000004900497308 */ /* 0x000ea20000000800 */
[----:B------:R-:W-:-:S01]  /*80f0*/  FADD.FTZ R83, R101, R68 ;  /* 0x0000004465537221 */ /* 0x000fc20000010000 */
[----:B-1----:R-:W-:-:S03]  /*8100*/  FADD.FTZ R5, R102, R5 ;  /* 0x0000000566057221 */ /* 0x002fc60000010000 */
        /* <DEDUP_REMOVED lines=57> */
[----:B0-----:R-:W-:-:S03]  /*84a0*/  FADD.FTZ R5, R82, R83 ;  /* 0x0000005352057221 */ /* 0x001fc60000010000 */
[----:B--2---:R-:W-:Y:S01]  /*84b0*/  FADD.FTZ R4, R71, R4 ;  /* 0x0000000447047221 */ /* 0x004fe20000010000 */
[----:B------:R-:W-:Y:S06]  /*84c0*/  @!P1 BRA `(.L_x_2076) ;  /* 0x0000000000049947 */ /* 0x000fec0003800000 */
[----:B------:R-:W-:Y:S01]  /*84d0*/  BPT.TRAP 0x1 ;  /* 0x000000040000795c */ /* 0x000fe20000300000 */
.L_x_2076:
        /* <DEDUP_REMOVED lines=84> */
[----:B------:R-:W-:Y:S01]  /*8a20*/  UMOV UR46, UR24 ;  /* 0x00000018002e7c82 */ /* 0x000fe20008000000 */
[----:B------:R-:W-:Y:S01]  /*8a30*/  IMAD.MOV.U32 R2, RZ, RZ, R6 ;  /* 0x000000ffff027224 */ /* 0x000fe200078e0006 */
[----:B------:R-:W-:-:S06]  /*8a40*/  UMOV UR47, UR23 ;  /* 0x00000017002f7c82 */ /* 0x000fcc0008000000 */
.L_x_2066:
        /* <DEDUP_REMOVED lines=8> */
.L_x_2089:
[----:B------:R-:W-:-:S04]  /*8ad0*/  UIADD3 UR46, UR22, 0x1, URZ ;  /* 0x00000001162e7890 */ /* 0x000fc8000fffe03f */
[----:B------:R-:W-:-:S04]  /*8ae0*/  UISETP.NE.AND UP0, UPT, UR46, 0x2, UPT ;  /* 0x000000022e00788c */ /* 0x000fc8000bf05270 */
[----:B------:R-:W-:Y:S02]  /*8af0*/  USEL UR47, URZ, 0x1, UP0 ;  /* 0x000000013f2f7887 */ /* 0x000fe40008000000 */
[----:B------:R-:W-:Y:S02]  /*8b00*/  USEL UR46, UR46, URZ, UP0 ;  /* 0x0000003f2e2e7287 */ /* 0x000fe40008000000 */
[----:B------:R-:W-:Y:S01]  /*8b10*/  ULOP3.LUT UR47, UR23, UR47, URZ, 0x3c, !UPT ;  /* 0x0000002f172f7292 */ /* 0x000fe2000f8e3c3f */
[----:B------:R-:W-:Y:S11]  /*8b20*/  @!P1 BRA `(.L_x_2079) ;  /* 0x0000000000049947 */ /* 0x000ff60003800000 */
[----:B------:R-:W-:Y:S01]  /*8b30*/  BPT.TRAP 0x1 ;  /* 0x000000040000795c */ /* 0x000fe20000300000 */
.L_x_2079:
[----:B------:R-:W-:Y:S01]  /*8b40*/  ULEA UR6, UR46, UR45, 0x3 ;  /* 0x0000002d2e067291 */ /* 0x000fe2000f8e183f */
[----:B------:R-:W-:-:S05]  /*8b50*/  IMAD.U32 R2, RZ, RZ, UR47 ;  /* 0x0000002fff027e24 */ /* 0x000fca000f8e00ff */
[----:B------:R-:W-:-:S04]  /*8b60*/  SHF.L.U32 R2, R2, 0x1f, RZ ;  /* 0x0000001f02027819 */ /* 0x000fc800000006ff */
[----:B------:R0:W1:Y:S01]  /*8b70*/  SYNCS.PHASECHK.TRANS64.TRYWAIT P0, [UR6+0x13230], R2 ;  /* 0x01323002ff0075a7 */ /* 0x0000620008000146 */
[----:B------:R-:W-:Y:S05]  /*8b80*/  @!P1 BRA `(.L_x_2080) ;  /* 0x0000000000049947 */ /* 0x000fea0003800000 */
[----:B------:R-:W-:Y:S01]  /*8b90*/  BPT.TRAP 0x1 ;  /* 0x000000040000795c */ /* 0x000fe20000300000 */
.L_x_2080:
[----:B-1----:R-:W-:Y:S05]  /*8ba0*/  @P0 BRA `(.L_x_2081) ;  /* 0x0000000000080947 */ /* 0x002fea0003800000 */
[----:B------:R-:W1:Y:S02]  /*8bb0*/  SYNCS.PHASECHK.TRANS64.TRYWAIT P0, [UR6+0x13230], R2 ;  /* 0x01323002ff0075a7 */ /* 0x000e640008000146 */
[----:B-1----:R-:W-:Y:S05]  /*8bc0*/  @!P0 BRA `(.L_x_2082) ;  /* 0x000000d0009c8947 */ /* 0x002fea0003800000 */
.L_x_2081:
        /* <DEDUP_REMOVED lines=64> */
.L_x_2083:
[----:B------:R-:W-:Y:S01]  /*8fd0*/  ULEA UR11, UR22, UR45, 0x3 ;  /* 0x0000002d160b7291 */ /* 0x000fe2000f8e183f */
[----:B01----:R-:W-:-:S05]  /*8fe0*/  IMAD.U32 R2, RZ, RZ, UR23 ;  /* 0x00000017ff027e24 */ /* 0x003fca000f8e00ff */
[----:B------:R-:W-:-:S04]  /*8ff0*/  SHF.L.U32 R2, R2, 0x1f, RZ ;  /* 0x0000001f02027819 */ /* 0x000fc800000006ff */
[----:B------:R0:W1:Y:S01]  /*9000*/  SYNCS.PHASECHK.TRANS64.TRYWAIT P0, [UR11+0x13250], R2 ;  /* 0x01325002ff0075a7 */ /* 0x000062000800014b */
[----:B------:R-:W-:Y:S05]  /*9010*/  @!P1 BRA `(.L_x_2084) ;  /* 0x0000000000049947 */ /* 0x000fea0003800000 */
[----:B------:R-:W-:Y:S01]  /*9020*/  BPT.TRAP 0x1 ;  /* 0x000000040000795c */ /* 0x000fe20000300000 */
.L_x_2084:
[----:B-1----:R-:W-:Y:S05]  /*9030*/  @P0 BRA `(.L_x_2085) ;  /* 0x0000000000080947 */ /* 0x002fea0003800000 */
[----:B------:R-:W1:Y:S02]  /*9040*/  SYNCS.PHASECHK.TRANS64.TRYWAIT P0, [UR11+0x13250], R2 ;  /* 0x01325002ff0075a7 */ /* 0x000e64000800014b */
[----:B-1----:R-:W-:Y:S05]  /*9050*/  @!P0 BRA `(.L_x_2086) ;  /* 0x000000cc00908947 */ /* 0x002fea0003800000 */
.L_x_2085:
        /* <DEDUP_REMOVED lines=32> */
.L_x_2087:
        /* <DEDUP_REMOVED lines=101> */
[----:B------:R-:W-:Y:S01]  /*98b0*/  ULEA UR6, UR46, UR45, 0x3 ;  /* 0x0000002d2e067291 */ /* 0x000fe2000f8e183f */
[----:B------:R-:W1:Y:S01]  /*98c0*/  MUFU.TANH R123, R123 ;  /* 0x0000007b007b7308 */ /* 0x000e620000002400 */
[----:B0-----:R-:W-:-:S02]  /*98d0*/  FMNMX.FTZ R2, R120, R3, !PT ;  /* 0x0000000378027209 */ /* 0x001fc40007810000 */
[----:B------:R-:W-:-:S04]  /*98e0*/  UIADD3 UR6, UR6, 0x13240, URZ ;  /* 0x0001324006067890 */ /* 0x000fc8000fffe03f */
[----:B------:R-:W-:Y:S01]  /*98f0*/  UPRMT UR6, UR44, 0x654, UR6 ;  /* 0x000006542c067896 */ /* 0x000fe20008000006 */
[----:B------:R-:W0:Y:S01]  /*9900*/  MUFU.TANH R125, R125 ;  /* 0x0000007d007d7308 */ /* 0x000e220000002400 */
[----:B--2---:R-:W-:Y:S01]  /*9910*/  FMNMX.FTZ R56, R122, R129, !PT ;  /* 0x000000817a387209 */ /* 0x004fe20007810000 */
[----:B------:R-:W-:-:S06]  /*9920*/  FMUL.FTZ R129, R0, R58 ;  /* 0x0000003a00817220 */ /* 0x000fcc0000410000 */
[----:B------:R-:W2:Y:S01]  /*9930*/  MUFU.TANH R124, R124 ;  /* 0x0000007c007c7308 */ /* 0x000ea20000002400 */
[----:B-1----:R-:W-:Y:S01]  /*9940*/  FMNMX.FTZ R3, R123, R2, !PT ;  /* 0x000000027b037209 */ /* 0x002fe20007810000 */
[----:B------:R-:W-:Y:S06]  /*9950*/  SYNCS.ARRIVE.TRANS64.RED.A1T0 RZ, [UR6], RZ ;  /* 0x000000ffffff79a7 */ /* 0x000fec0008100406 */
        /* <DEDUP_REMOVED lines=130> */
[----:B-1----:R-:W-:-:S05]  /*a180*/  FMNMX.FTZ R57, R69, R2, !PT ;  /* 0x0000000245397209 */ /* 0x002fca0007810000 */
[----:B------:R-:W1:Y:S01]  /*a190*/  SHFL.BFLY PT, R2, R57, 0x2, 0x1f ;  /* 0x0c401f0039027f89 */ /* 0x000e6200000e0000 */
[----:B0-----:R-:W-:-:S05]  /*a1a0*/  FMNMX.FTZ R56, R137, R56, !PT ;  /* 0x0000003889387209 */ /* 0x001fca0007810000 */
[----:B------:R-:W0:Y:S01]  /*a1b0*/  SHFL.BFLY PT, R3, R56, 0x2, 0x1f ;  /* 0x0c401f0038037f89 */ /* 0x000e2200000e0000 */
[----:B-1----:R-:W-:Y:S01]  /*a1c0*/  FMNMX.FTZ R58, R57, R2, !PT ;  /* 0x00000002393a7209 */ /* 0x002fe20007810000 */
[----:B------:R-:W-:Y:S01]  /*a1d0*/  IMAD.U32 R57, RZ, RZ, UR21 ;  /* 0x00000015ff397e24 */ /* 0x000fe2000f8e00ff */
[----:B0-----:R-:W-:-:S03]  /*a1e0*/  FMNMX.FTZ R60, R56, R3, !PT ;  /* 0x00000003383c7209 */ /* 0x001fc60007810000 */
        /* <DEDUP_REMOVED lines=8> */
[----:B------:R-:W-:Y:S02]  /*a270*/  IMAD.U32 R68, RZ, RZ, UR21 ;  /* 0x00000015ff447e24 */ /* 0x000fe4000f8e00ff */
[----:B------:R-:W-:-:S01]  /*a280*/  FADD.FTZ R6, -R3, R6 ;  /* 0x0000000603067221 */ /* 0x000fc20000010100 */
[--C-:B------:R-:W-:Y:S01]  /*a290*/  FFMA.FTZ R57, R113, UR21, -R138.reuse ;  /* 0x0000001571397c23 */ /* 0x100fe2000801088a */
[----:B------:R-:W-:Y:S01]  /*a2a0*/  FMUL.FTZ R59, R7, UR21 ;  /* 0x00000015073b7c20 */ /* 0x000fe20008410000 */
[----:B------:R-:W-:Y:S01]  /*a2b0*/  FFMA.FTZ R113, R3, R68, -8 ;  /* 0xc100000003717423 */ /* 0x000fe20000010044 */
[----:B------:R-:W-:Y:S01]  /*a2c0*/  FMUL.FTZ R7, R6, UR21 ;  /* 0x0000001506077c20 */ /* 0x000fe20008410000 */
[--C-:B------:R-:W-:Y:S01]  /*a2d0*/  FFMA.FTZ R6, R9, UR21, -R138.reuse ;  /* 0x0000001509067c23 */ /* 0x100fe2000801088a */
        /* <DEDUP_REMOVED lines=28> */
[----:B------:R-:W1:Y:S01]  /*a4a0*/  MUFU.EX2 R11, R11 ;  /* 0x0000000b000b7308 */ /* 0x000e620000000800 */
[----:B0-----:R-:W-:-:S01]  /*a4b0*/  FFMA.FTZ R78, R59, R5, R6 ;  /* 0x000000053b4e7223 */ /* 0x001fc20000010006 */
[----:B------:R-:W-:Y:S01]  /*a4c0*/  FFMA.FTZ R121, R125, UR21, -R113 ;  /* 0x000000157d797c23 */ /* 0x000fe20008010871 */
[----:B------:R-:W-:-:S01]  /*a4d0*/  FFMA.FTZ R93, R101, UR21, -R138 ;  /* 0x00000015655d7c23 */ /* 0x000fc2000801088a */
[--C-:B------:R-:W-:Y:S01]  /*a4e0*/  FFMA.FTZ R58, R88, UR21, -R138.reuse ;  /* 0x00000015583a7c23 */ /* 0x100fe2000801088a */
        /* <DEDUP_REMOVED lines=17> */
[--C-:B------:R-:W-:Y:S01]  /*a600*/  FFMA.FTZ R68, R107, UR21, -R113.reuse ;  /* 0x000000156b447c23 */ /* 0x100fe20008010871 */
[----:B------:R-:W-:-:S01]  /*a610*/  FFMA.FTZ R91, R75, UR21, -R113 ;  /* 0x000000154b5b7c23 */ /* 0x000fc20008010871 */
[----:B------:R-:W1:Y:S01]  /*a620*/  MUFU.EX2 R139, R139 ;  /* 0x0000008b008b7308 */ /* 0x000e620000000800 */
        /* <DEDUP_REMOVED lines=8> */
[----:B--2---:R-:W-:-:S01]  /*a6b0*/  FADD.FTZ R5, R12, R5 ;  /* 0x000000050c057221 */ /* 0x004fc20000010000 */
[--C-:B------:R-:W-:Y:S01]  /*a6c0*/  FFMA.FTZ R111, R119, UR21, -R113.reuse ;  /* 0x00000015776f7c23 */ /* 0x100fe20008010871 */
[----:B------:R-:W-:-:S01]  /*a6d0*/  FFMA.FTZ R94, R94, UR21, -R113 ;  /* 0x000000155e5e7c23 */ /* 0x000fc20008010871 */
[--C-:B------:R-:W-:Y:S01]  /*a6e0*/  FFMA.FTZ R95, R95, UR21, -R113.reuse ;  /* 0x000000155f5f7c23 */ /* 0x100fe20008010871 */
[----:B------:R-:W-:-:S01]  /*a6f0*/  FFMA.FTZ R102, R102, UR21, -R113 ;  /* 0x0000001566667c23 */ /* 0x000fc20008010871 */
[--C-:B------:R-:W-:Y:S01]  /*a700*/  FFMA.FTZ R103, R103, UR21, -R113.reuse ;  /* 0x0000001567677c23 */ /* 0x100fe20008010871 */
[----:B------:R-:W-:-:S01]  /*a710*/  FFMA.FTZ R90, R74, UR21, -R113 ;  /* 0x000000154a5a7c23 */ /* 0x000fc20008010871 */
[----:B------:R-:W2:Y:S01]  /*a720*/  MUFU.EX2 R140, R140 ;  /* 0x0000008c008c7308 */ /* 0x000ea20000000800 */
[----:B-1----:R-:W-:-:S01]  /*a730*/  FADD.FTZ R79, R139, R78 ;  /* 0x0000004e8b4f7221 */ /* 0x002fc20000010000 */
        /* <DEDUP_REMOVED lines=14> */
[----:B------:R-:W-:Y:S01]  /*a820*/  MUFU.EX2 R10, R10 ;  /* 0x0000000a000a7308 */ /* 0x000fe20000000800 */
[----:B--2---:R-:W-:-:S01]  /*a830*/  FADD.FTZ R79, R140, R79 ;  /* 0x0000004f8c4f7221 */ /* 0x004fc20000010000 */
        /* <DEDUP_REMOVED lines=8> */
[--C-:B------:R-:W-:Y:S01]  /*a8c0*/  FFMA.FTZ R73, R128, UR21, -R138.reuse ;  /* 0x0000001580497c23 */ /* 0x100fe2000801088a */
[----:B------:R-:W-:-:S05]  /*a8d0*/  FFMA.FTZ R85, R131, UR21, -R138 ;  /* 0x0000001583557c23 */ /* 0x000fca000801088a */
[----:B------:R-:W-:Y:S08]  /*a8e0*/  MUFU.EX2 R13, R13 ;  /* 0x0000000d000d7308 */ /* 0x000ff00000000800 */
        /* <DEDUP_REMOVED lines=9> */
[----:B------:R2:W-:Y:S01]  /*a980*/  MUFU.EX2 R75, R114 ;  /* 0x00000072004b7308 */ /* 0x0005e20000000800 */
[----:B-1----:R-:W-:-:S07]  /*a990*/  FADD.FTZ R4, R122, R5 ;  /* 0x000000057a047221 */ /* 0x002fce0000010000 */
[----:B------:R-:W1:Y:S01]  /*a9a0*/  MUFU.EX2 R65, R65 ;  /* 0x0000004100417308 */ /* 0x000e620000000800 */
[----:B--2---:R-:W-:-:S04]  /*a9b0*/  FADD.FTZ R114, R10, R79 ;  /* 0x0000004f0a727221 */ /* 0x004fc80000010000 */
[----:B------:R-:W-:-:S03]  /*a9c0*/  FADD.FTZ R79, R13, R114 ;  /* 0x000000720d4f7221 */ /* 0x000fc60000010000 */
[----:B------:R-:W2:Y:S01]  /*a9d0*/  MUFU.EX2 R21, R21 ;  /* 0x0000001500157308 */ /* 0x000ea20000000800 */
[----:B------:R-:W-:-:S04]  /*a9e0*/  FADD.FTZ R114, R120, R79 ;  /* 0x0000004f78727221 */ /* 0x000fc80000010000 */
[----:B------:R-:W-:-:S03]  /*a9f0*/  FADD.FTZ R113, R123, R114 ;  /* 0x000000727b717221 */ /* 0x000fc60000010000 */
[----:B------:R-:W3:Y:S01]  /*aa00*/  MUFU.EX2 R68, R68 ;  /* 0x0000004400447308 */ /* 0x000ee20000000800 */
[----:B0-----:R-:W-:-:S01]  /*aa10*/  FADD.FTZ R114, R14, R113 ;  /* 0x000000710e727221 */ /* 0x001fc20000010000 */
[----:B-1----:R-:W-:-:S06]  /*aa20*/  FADD.FTZ R5, R65, R4 ;  /* 0x0000000441057221 */ /* 0x002fcc0000010000 */
[----:B------:R-:W0:Y:S01]  /*aa30*/  MUFU.EX2 R104, R104 ;  /* 0x0000006800687308 */ /* 0x000e220000000800 */
[----:B--2---:R-:W-:-:S07]  /*aa40*/  FADD.FTZ R113, R21, R114 ;  /* 0x0000007215717221 */ /* 0x004fce0000010000 */
[----:B------:R-:W1:Y:S01]  /*aa50*/  MUFU.EX2 R106, R106 ;  /* 0x0000006a006a7308 */ /* 0x000e620000000800 */
[----:B---3--:R-:W-:-:S07]  /*aa60*/  FADD.FTZ R5, R68, R5 ;  /* 0x0000000544057221 */ /* 0x008fce0000010000 */
[----:B------:R-:W2:Y:S01]  /*aa70*/  MUFU.EX2 R105, R105 ;  /* 0x0000006900697308 */ /* 0x000ea20000000800 */
[----:B0-----:R-:W-:-:S07]  /*aa80*/  FADD.FTZ R4, R104, R113 ;  /* 0x0000007168047221 */ /* 0x001fce0000010000 */
[----:B------:R-:W0:Y:S08]  /*aa90*/  MUFU.EX2 R107, R107 ;  /* 0x0000006b006b7308 */ /* 0x000e300000000800 */
[----:B------:R-:W3:Y:S08]  /*aaa0*/  MUFU.EX2 R56, R56 ;  /* 0x0000003800387308 */ /* 0x000ef00000000800 */
[----:B------:R-:W4:Y:S08]  /*aab0*/  MUFU.EX2 R69, R69 ;  /* 0x0000004500457308 */ /* 0x000f300000000800 */
[----:B------:R-:W-:Y:S08]  /*aac0*/  MUFU.EX2 R57, R57 ;  /* 0x0000003900397308 */ /* 0x000ff00000000800 */
[----:B------:R-:W5:Y:S08]  /*aad0*/  MUFU.EX2 R76, R76 ;  /* 0x0000004c004c7308 */ /* 0x000f700000000800 */
[----:B------:R-:W-:Y:S08]  /*aae0*/  MUFU.EX2 R108, R108 ;  /* 0x0000006c006c7308 */ /* 0x000ff00000000800 */
[----:B------:R-:W5:Y:S08]  /*aaf0*/  MUFU.EX2 R110, R110 ;  /* 0x0000006e006e7308 */ /* 0x000f700000000800 */
[----:B------:R1:W-:Y:S08]  /*ab00*/  MUFU.EX2 R78, R90 ;  /* 0x0000005a004e7308 */ /* 0x0003f00000000800 */
[----:B------:R-:W-:Y:S01]  /*ab10*/  MUFU.EX2 R109, R109 ;  /* 0x0000006d006d7308 */ /* 0x000fe20000000800 */
[----:B-1----:R-:W-:-:S01]  /*ab20*/  FADD.FTZ R90, R106, R5 ;  /* 0x000000056a5a7221 */ /* 0x002fc20000010000 */
[----:B--2---:R-:W-:-:S03]  /*ab30*/  FADD.FTZ R5, R105, R4 ;  /* 0x0000000469057221 */ /* 0x004fc60000010000 */
[----:B0-----:R-:W-:Y:S01]  /*ab40*/  FADD.FTZ R90, R107, R90 ;  /* 0x0000005a6b5a7221 */ /* 0x001fe20000010000 */
[----:B---3--:R-:W-:-:S02]  /*ab50*/  FADD.FTZ R4, R56, R5 ;  /* 0x0000000538047221 */ /* 0x008fc40000010000 */
[----:B------:R-:W0:Y:S01]  /*ab60*/  MUFU.EX2 R111, R111 ;  /* 0x0000006f006f7308 */ /* 0x000e220000000800 */
[----:B----4-:R-:W-:-:S04]  /*ab70*/  FADD.FTZ R5, R69, R90 ;  /* 0x0000005a45057221 */ /* 0x010fc80000010000 */
[----:B-----5:R-:W-:-:S03]  /*ab80*/  FADD.FTZ R5, R76, R5 ;  /* 0x000000054c057221 */ /* 0x020fc60000010000 */
[----:B------:R-:W-:Y:S01]  /*ab90*/  MUFU.EX2 R58, R58 ;  /* 0x0000003a003a7308 */ /* 0x000fe20000000800 */
[----:B------:R-:W-:-:S07]  /*aba0*/  FADD.FTZ R90, R110, R5 ;  /* 0x000000056e5a7221 */ /* 0x000fce0000010000 */
[----:B------:R-:W1:Y:S01]  /*abb0*/  MUFU.EX2 R77, R77 ;  /* 0x0000004d004d7308 */ /* 0x000e620000000800 */
[----:B0-----:R-:W-:-:S07]  /*abc0*/  FADD.FTZ R90, R111, R90 ;  /* 0x0000005a6f5a7221 */ /* 0x001fce0000010000 */
[----:B------:R-:W0:Y:S08]  /*abd0*/  MUFU.EX2 R60, R60 ;  /* 0x0000003c003c7308 */ /* 0x000e300000000800 */
[----:B------:R2:W-:Y:S08]  /*abe0*/  MUFU.EX2 R79, R91 ;  /* 0x0000005b004f7308 */ /* 0x0005f00000000800 */
[----:B------:R-:W3:Y:S01]  /*abf0*/  MUFU.EX2 R80, R80 ;  /* 0x0000005000507308 */ /* 0x000ee20000000800 */
[----:B--2---:R-:W-:-:S04]  /*ac00*/  FADD.FTZ R91, R57, R4 ;  /* 0x00000004395b7221 */ /* 0x004fc80000010000 */
[----:B------:R-:W-:Y:S01]  /*ac10*/  FADD.FTZ R4, R108, R91 ;  /* 0x0000005b6c047221 */ /* 0x000fe20000010000 */
[----:B-1----:R-:W-:-:S02]  /*ac20*/  FADD.FTZ R91, R77, R90 ;  /* 0x0000005a4d5b7221 */ /* 0x002fc40000010000 */
[----:B------:R-:W1:Y:S01]  /*ac30*/  MUFU.EX2 R88, R88 ;  /* 0x0000005800587308 */ /* 0x000e620000000800 */
[----:B------:R-:W-:-:S04]  /*ac40*/  FADD.FTZ R5, R109, R4 ;  /* 0x000000046d057221 */ /* 0x000fc80000010000 */
[----:B------:R-:W-:-:S03]  /*ac50*/  FADD.FTZ R5, R58, R5 ;  /* 0x000000053a057221 */ /* 0x000fc60000010000 */
[----:B------:R-:W2:Y:S01]  /*ac60*/  MUFU.EX2 R94, R94 ;  /* 0x0000005e005e7308 */ /* 0x000ea20000000800 */
[----:B0-----:R-:W-:-:S01]  /*ac70*/  FADD.FTZ R5, R60, R5 ;  /* 0x000000053c057221 */ /* 0x001fc20000010000 */
[----:B---3--:R-:W-:-:S06]  /*ac80*/  FADD.FTZ R91, R80, R91 ;  /* 0x0000005b505b7221 */ /* 0x008fcc0000010000 */
        /* <DEDUP_REMOVED lines=22> */
[----:B--2---:R-:W-:-:S04]  /*adf0*/  FADD.FTZ R91, R103, R90 ;  /* 0x0000005a675b7221 */ /* 0x004fc80000010000 */
[----:B------:R-:W-:-:S03]  /*ae00*/  FADD.FTZ R90, R78, R91 ;  /* 0x0000005b4e5a7221 */ /* 0x000fc60000010000 */
        /* <DEDUP_REMOVED lines=61> */
.L_x_2088:
        /* <DEDUP_REMOVED lines=11> */
[----:B------:R-:W-:Y:S01]  /*b290*/  F2FP.SATFINITE.E4M3.F32.PACK_AB_MERGE_C R85, R73, R72, R85 ;  /* 0x000000484955723e */ /* 0x000fe20004807055 */
[-C--:B------:R-:W-:Y:S01]  /*b2a0*/  FMUL.FTZ R26, R26, R7.reuse ;  /* 0x000000071a1a7220 */ /* 0x080fe20000410000 */
[----:B------:R-:W-:Y:S01]  /*b2b0*/  F2FP.SATFINITE.E4M3.F32.PACK_AB_MERGE_C R116, R117, R116, RZ ;  /* 0x000000747574723e */ /* 0x000fe200048070ff */
[----:B------:R-:W-:Y:S01]  /*b2c0*/  FMUL.FTZ R27, R27, R7 ;  /* 0x000000071b1b7220 */ /* 0x000fe20000410000 */
        /* <DEDUP_REMOVED lines=30> */
[----:B------:R-:W-:Y:S01]  /*b4b0*/  F2FP.SATFINITE.E4M3.F32.PACK_AB_MERGE_C R152, R9, R6, R139 ;  /* 0x000000060998723e */ /* 0x000fe2000480708b */
        /* <DEDUP_REMOVED lines=36> */
[----:B------:R-:W-:Y:S01]  /*b700*/  MOV R6, R3 ;  /* 0x0000000300067202 */ /* 0x000fe20000000f00 */
[----:B------:R-:W-:Y:S06]  /*b710*/  @P0 BRA `(.L_x_2089) ;  /* 0xffffffd000ec0947 */ /* 0x000fec000383ffff */
.L_x_2078:
[----:B------:R-:W-:Y:S06]  /*b720*/  BAR.ARV 0x8, 0x200 ;  /* 0x0208000000007b1d */ /* 0x000fec0000002000 */
[----:B------:R-:W-:Y:S05]  /*b730*/  @!P1 BRA `(.L_x_2090) ;  /* 0x0000000000049947 */ /* 0x000fea0003800000 */
[----:B------:R-:W-:Y:S01]  /*b740*/  BPT.TRAP 0x1 ;  /* 0x000000040000795c */ /* 0x000fe20000300000 */
.L_x_2090:
[----:B------:R-:W-:Y:S01]  /*b750*/  ULEA UR5, UR46, UR45, 0x3 ;  /* 0x0000002d2e057291 */ /* 0x000fe2000f8e183f */
[----:B------:R-:W-:-:S05]  /*b760*/  IMAD.U32 R0, RZ, RZ, UR47 ;  /* 0x0000002fff007e24 */ /* 0x000fca000f8e00ff */
[----:B------:R-:W-:-:S04]  /*b770*/  SHF.L.U32 R0, R0, 0x1f, RZ ;  /* 0x0000001f00007819 */ /* 0x000fc800000006ff */
[----:B------:R0:W1:Y:S01]  /*b780*/  SYNCS.PHASECHK.TRANS64.TRYWAIT P0, [UR5+0x13250], R0 ;  /* 0x01325000ff0075a7 */ /* 0x0000620008000145 */
[----:B------:R-:W-:Y:S05]  /*b790*/  @!P1 BRA `(.L_x_2091) ;  /* 0x0000000000049947 */ /* 0x000fea0003800000 */
[----:B------:R-:W-:Y:S01]  /*b7a0*/  BPT.TRAP 0x1 ;  /* 0x000000040000795c */ /* 0x000fe20000300000 */
.L_x_2091:
[----:B-1----:R-:W-:Y:S05]  /*b7b0*/  @P0 BRA `(.L_x_2092) ;  /* 0x0000000000080947 */ /* 0x002fea0003800000 */
[----:B------:R-:W1:Y:S02]  /*b7c0*/  SYNCS.PHASECHK.TRANS64.TRYWAIT P0, [UR5+0x13250], R0 ;  /* 0x01325000ff0075a7 */ /* 0x000e640008000145 */
[----:B-1----:R-:W-:Y:S05]  /*b7d0*/  @!P0 BRA `(.L_x_2093) ;  /* 0x000000a400c88947 */ /* 0x002fea0003800000 */
.L_x_2092:
        /* <DEDUP_REMOVED lines=14> */
[C---:B01----:R-:W-:Y:S02]  /*b8c0*/  @P0 IMAD R0, R8.reuse, UR38, RZ ;  /* 0x0000002608000c24 */ /* 0x043fe4000f8e02ff */
[----:B------:R-:W-:-:S04]  /*b8d0*/  @P0 IMAD.WIDE.U32 R6, R8, UR37, RZ ;  /* 0x0000002508060c25 */ /* 0x000fc8000f8e00ff */
[----:B------:R-:W-:Y:S02]  /*b8e0*/  @P0 IMAD R9, R9, UR37, R0 ;  /* 0x0000002509090c24 */ /* 0x000fe4000f8e0200 */
[----:B------:R-:W-:Y:S02]  /*b8f0*/  IMAD.MOV.U32 R0, RZ, RZ, 0x3f800000 ;  /* 0x3f800000ff007424 */ /* 0x000fe400078e00ff */
[----:B------:R-:W-:Y:S02]  /*b900*/  @P0 IMAD.IADD R7, R7, 0x1, R9 ;  /* 0x0000000107070824 */ /* 0x000fe400078e0209 */
        /* <DEDUP_REMOVED lines=51> */
[----:B------:R-:W-:Y:S01]  /*bc40*/  IMAD.MOV.U32 R56, RZ, RZ, -0x800000 ;  /* 0xff800000ff387424 */ /* 0x000fe200078e00ff */
[----:B------:R-:W-:Y:S01]  /*bc50*/  MOV R57, 0xff800000 ;  /* 0xff80000000397802 */ /* 0x000fe20000000f00 */
[----:B--2---:R-:W-:Y:S01]  /*bc60*/  FMUL.FTZ R5, R5, R0 ;  /* 0x0000000005057220 */ /* 0x004fe20000410000 */
[----:B------:R-:W-:Y:S01]  /*bc70*/  @P2 FFMA.FTZ R56, R7, R2, R4 ;  /* 0x0000000207382223 */ /* 0x000fe20000010004 */
[----:B------:R-:W-:-:S01]  /*bc80*/  @P3 FFMA.FTZ R57, R13, R3, R6 ;  /* 0x000000030d393223 */ /* 0x000fc20000010006 */
[----:B---3--:R-:W-:Y:S01]  /*bc90*/  FMUL.FTZ R0, R9, R0 ;  /* 0x0000000009007220 */ /* 0x008fe20000410000 */
[----:B------:R-:W-:-:S02]  /*bca0*/  WARPGROUP.DEPBAR.LE gsb0, 0x0 ;  /* 0x00008000000079c5 */ /* 0x000fc40000010000 */
[----:B------:R-:W-:Y:S05]  /*bcb0*/  @!P1 BRA `(.L_x_2094) ;  /* 0x0000000000049947 */ /* 0x000fea0003800000 */
[----:B------:R-:W-:Y:S01]  /*bcc0*/  BPT.TRAP 0x1 ;  /* 0x000000040000795c */ /* 0x000fe20000300000 */
.L_x_2094:
        /* <DEDUP_REMOVED lines=18> */
[-C--:B------:R-:W-:Y:S01]  /*bdf0*/  FMUL.FTZ R41, R41, R5.reuse ;  /* 0x0000000529297220 */ /* 0x080fe20000410000 */
[-C--:B------:R-:W-:Y:S01]  /*be00*/  FMUL.FTZ R52, R52, R5.reuse ;  /* 0x0000000534347220 */ /* 0x080fe20000410000 */
[----:B------:R-:W-:Y:S01]  /*be10*/  FMUL.FTZ R49, R49, R5 ;  /* 0x0000000531317220 */ /* 0x000fe20000410000 */
[----:B------:R-:W-:Y:S01]  /*be20*/  USEL UR4, URZ, 0x1, UP0 ;  /* 0x000000013f047887 */ /* 0x000fe20008000000 */
        /* <DEDUP_REMOVED lines=20> */
.L_x_2058:
        /* <DEDUP_REMOVED lines=14> */
[----:B------:R-:W-:Y:S01]  /*c050*/  ULDC.64 UR10, c[0x0][0xc00] ;  /* 0x00030000000a7ab9 */ /* 0x000fe20000000a00 */
[----:B------:R-:W2:Y:S01]  /*c060*/  LDL R12, [R1+0x38] ;  /* 0x00003800010c7983 */ /* 0x000ea20000100800 */
[----:B0-----:R-:W-:-:S05]  /*c070*/  IMAD.SHL.U32 R2, R10, 0x4, RZ ;  /* 0x000000040a027824 */ /* 0x001fca00078e00ff */
[----:B------:R-:W-:Y:S01]  /*c080*/  LOP3.LUT R2, R2, 0xc, RZ, 0xc0, !PT ;  /* 0x0000000c02027812 */ /* 0x000fe200078ec0ff */
[----:B------:R-:W-:Y:S03]  /*c090*/  BAR.SYNC.DEFER_BLOCKING 0x1, 0x180 ;  /* 0x0046000000007b1d */ /* 0x000fe60000010000 */
[----:B------:R-:W-:-:S05]  /*c0a0*/  IADD3 R2, P0, R2, UR8, RZ ;  /* 0x0000000802027c10 */ /* 0x000fca000ff1e0ff */
[----:B------:R-:W-:Y:S01]  /*c0b0*/  IMAD.X R3, RZ, RZ, UR9, P0 ;  /* 0x00000009ff037e24 */ /* 0x000fe200080e06ff */
[----:B------:R-:W0:Y:S01]  /*c0c0*/  S2R R13, SR_SWINHI ;  /* 0x00000000000d7919 */ /* 0x000e220000002f00 */
[----:B------:R-:W-:-:S03]  /*c0d0*/  ULDC.64 UR8, c[0x0][0xc00] ;  /* 0x0003000000087ab9 */ /* 0x000fc60000000a00 */
[----:B------:R2:W3:Y:S01]  /*c0e0*/  LDG.E.CONSTANT R11, desc[UR54][R2.64] ;  /* 0x00000036020b7981 */ /* 0x0004e2000c1e9900 */
[----:B------:R-:W-:Y:S01]  /*c0f0*/  LOP3.LUT P0, R10, R10, 0x3, RZ, 0xc0, !PT ;  /* 0x000000030a0a7812 */ /* 0x000fe2000780c0ff */
[----:B------:R-:W-:-:S03]  /*c100*/  UIMAD.WIDE UR8, UR37, 0x4, UR8 ;  /* 0x00000004250878a5 */ /* 0x000fc6000f8e0208 */
[----:B------:R-:W-:-:S04]  /*c110*/  ISETP.EQ.OR P0, PT, R10, 0x3, !P0 ;  /* 0x000000030a00780c */ /* 0x000fc80004702670 */
        /* <DEDUP_REMOVED lines=10> */
[----:B------:R-:W-:Y:S02]  /*c1c0*/  MOV R42, R0 ;  /* 0x00000000002a7202 */ /* 0x000fe40000000f00 */
[----:B0-----:R-:W-:-:S02]  /*c1d0*/  MOV R43, R13 ;  /* 0x0000000d002b7202 */ /* 0x001fc40000000f00 */
        /* <DEDUP_REMOVED lines=21> */
[----:B--2---:R-:W-:Y:S01]  /*c330*/  IMAD.WIDE R2, R12, 0x2, R42 ;  /* 0x000000020c027825 */ /* 0x004fe200078e022a */
[----:B------:R-:W-:Y:S02]  /*c340*/  SEL R12, R38, R39, P0 ;  /* 0x00000027260c7207 */ /* 0x000fe40000000000 */
[C---:B------:R-:W-:Y:S02]  /*c350*/  IADD3 R9, P3, R2.reuse, 0x20, RZ ;  /* 0x0000002002097810 */ /* 0x040fe40007f7e0ff */
[----:B------:R-:W-:-:S02]  /*c360*/  LOP3.LUT R7, R2, 0x380, RZ, 0xc0, !PT ;  /* 0x0000038002077812 */ /* 0x000fc400078ec0ff */
[C---:B------:R-:W-:Y:S02]  /*c370*/  IADD3 R13, P2, R2.reuse, 0x40, RZ ;  /* 0x00000040020d7810 */ /* 0x040fe40007f5e0ff */
[----:B------:R-:W-:Y:S02]  /*c380*/  LOP3.LUT R8, R9, 0x380, RZ, 0xc0, !PT ;  /* 0x0000038009087812 */ /* 0x000fe400078ec0ff */
[----:B------:R-:W-:Y:S02]  /*c390*/  IADD3 R30, P1, R2, 0x60, RZ ;  /* 0x00000060021e7810 */ /* 0x000fe40007f3e0ff */
[----:B------:R-:W-:Y:S02]  /*c3a0*/  SHF.R.U64 R7, R7, 0x3, RZ ;  /* 0x0000000307077819 */ /* 0x000fe400000012ff */
[----:B------:R-:W-:Y:S01]  /*c3b0*/  LOP3.LUT R4, R13, 0x380, RZ, 0xc0, !PT ;  /* 0x000003800d047812 */ /* 0x000fe200078ec0ff */
[----:B------:R-:W-:Y:S01]  /*c3c0*/  IMAD.X R5, RZ, RZ, R3, P1 ;  /* 0x000000ffff057224 */ /* 0x000fe200008e0603 */
[----:B------:R-:W-:-:S02]  /*c3d0*/  SHF.R.U64 R8, R8, 0x3, RZ ;  /* 0x0000000308087819 */ /* 0x000fc400000012ff */
[----:B------:R-:W-:Y:S02]  /*c3e0*/  LOP3.LUT R15, R30, 0x380, RZ, 0xc0, !PT ;  /* 0x000003801e0f7812 */ /* 0x000fe400078ec0ff */
[----:B------:R-:W-:Y:S01]  /*c3f0*/  LOP3.LUT R2, R7, R2, RZ, 0x3c, !PT ;  /* 0x0000000207027212 */ /* 0x000fe200078e3cff */
[--C-:B------:R-:W-:Y:S01]  /*c400*/  IMAD.X R7, RZ, RZ, R3.reuse, P2 ;  /* 0x000000ffff077224 */ /* 0x100fe200010e0603 */
[----:B------:R-:W-:Y:S02]  /*c410*/  SHF.R.U64 R4, R4, 0x3, RZ ;  /* 0x0000000304047819 */ /* 0x000fe400000012ff */
[----:B------:R-:W-:Y:S01]  /*c420*/  LOP3.LUT R8, R8, R9, RZ, 0x3c, !PT ;  /* 0x0000000908087212 */ /* 0x000fe200078e3cff */
[----:B------:R-:W-:Y:S01]  /*c430*/  IMAD.X R9, RZ, RZ, R3, P3 ;  /* 0x000000ffff097224 */ /* 0x000fe200018e0603 */
[----:B------:R-:W-:Y:S02]  /*c440*/  SHF.R.U64 R15, R15, 0x3, RZ ;  /* 0x000000030f0f7819 */ /* 0x000fe400000012ff */
[----:B------:R-:W-:-:S02]  /*c450*/  MOV R67, R2 ;  /* 0x0000000200437202 */ /* 0x000fc40000000f00 */
[----:B------:R-:W-:Y:S02]  /*c460*/  LOP3.LUT R6, R4, R13, RZ, 0x3c, !PT ;  /* 0x0000000d04067212 */ /* 0x000fe400078e3cff */
[----:B------:R-:W-:Y:S02]  /*c470*/  LOP3.LUT R4, R15, R30, RZ, 0x3c, !PT ;  /* 0x0000001e0f047212 */ /* 0x000fe400078e3cff */
[----:B------:R-:W-:Y:S02]  /*c480*/  MOV R30, R6 ;  /* 0x00000006001e7202 */ /* 0x000fe40000000f00 */
[----:B------:R-:W-:Y:S02]  /*c490*/  MOV R65, R4 ;  /* 0x0000000400417202 */ /* 0x000fe40000000f00 */
[----:B------:R-:W-:Y:S02]  /*c4a0*/  MOV R66, R8 ;  /* 0x0000000800427202 */ /* 0x000fe40000000f00 */
[----:B---3--:R-:W-:Y:S01]  /*c4b0*/  LOP3.LUT R3, R11, 0x2, RZ, 0x3c, !PT ;  /* 0x000000020b037812 */ /* 0x008fe200078e3cff */
[----:B------:R-:W-:Y:S04]  /*c4c0*/  SHFL.IDX PT, R46, R96, R11, 0x1c1f ;  /* 0x001c1f0b602e7589 */ /* 0x000fe800000e0000 */
[----:B------:R-:W0:Y:S04]  /*c4d0*/  SHFL.IDX PT, R47, R92, R3, 0x1c1f ;  /* 0x001c1f035c2f7589 */ /* 0x000e2800000e0000 */
[----:B------:R-:W-:Y:S04]  /*c4e0*/  SHFL.IDX PT, R38, R68, R11, 0x1c1f ;  /* 0x001c1f0b44267589 */ /* 0x000fe800000e0000 */
[----:B------:R-:W-:Y:S04]  /*c4f0*/  SHFL.IDX PT, R39, R48, R3, 0x1c1f ;  /* 0x001c1f0330277589 */ /* 0x000fe800000e0000 */
[----:B------:R-:W-:Y:S04]  /*c500*/  SHFL.IDX PT, R52, R88, R11, 0x1c1f ;  /* 0x001c1f0b58347589 */ /* 0x000fe800000e0000 */
[----:B------:R-:W1:Y:S04]  /*c510*/  SHFL.IDX PT, R53, R84, R3, 0x1c1f ;  /* 0x001c1f0354357589 */ /* 0x000e6800000e0000 */
[----:B------:R0:W-:Y:S04]  /*c520*/  SHFL.IDX PT, R34, R44, R11, 0x1c1f ;  /* 0x001c1f0b2c227589 */ /* 0x0001e800000e0000 */
[----:B------:R-:W-:Y:S04]  /*c530*/  SHFL.IDX PT, R35, R58, R3, 0x1c1f ;  /* 0x001c1f033a237589 */ /* 0x000fe800000e0000 */
[----:B------:R-:W-:Y:S01]  /*c540*/  SHFL.IDX PT, R2, R98, R11, 0x1c1f ;  /* 0x001c1f0b62027589 */ /* 0x000fe200000e0000 */
[----:B0-----:R-:W-:-:S03]  /*c550*/  SEL R44, R46, R47, P0 ;  /* 0x0000002f2e2c7207 */ /* 0x001fc60000000000 */
[----:B------:R-:W-:Y:S01]  /*c560*/  SHFL.IDX PT, R50, R80, R11, 0x1c1f ;  /* 0x001c1f0b50327589 */ /* 0x000fe200000e0000 */
[----:B------:R-:W-:-:S03]  /*c570*/  SEL R46, R47, R46, P0 ;  /* 0x0000002e2f2e7207 */ /* 0x000fc60000000000 */
[----:B------:R-:W0:Y:S04]  /*c580*/  SHFL.IDX PT, R5, R94, R3, 0x1c1f ;  /* 0x001c1f035e057589 */ /* 0x000e2800000e0000 */
[----:B------:R-:W-:Y:S01]  /*c590*/  SHFL.IDX PT, R10, R10, R11, 0x1c1f ;  /* 0x001c1f0b0a0a7589 */ /* 0x000fe200000e0000 */
[----:B-1----:R-:W-:Y:S02]  /*c5a0*/  SEL R48, R52, R53, P0 ;  /* 0x0000003534307207 */ /* 0x002fe40000000000 */
[----:B------:R-:W-:Y:S01]  /*c5b0*/  SEL R52, R53, R52, P0 ;  /* 0x0000003435347207 */ /* 0x000fe20000000000 */
[----:B------:R-:W1:Y:S04]  /*c5c0*/  SHFL.IDX PT, R51, R76, R3, 0x1c1f ;  /* 0x001c1f034c337589 */ /* 0x000e6800000e0000 */
[----:B------:R-:W-:Y:S04]  /*c5d0*/  SHFL.IDX PT, R28, R28, R11, 0x1c1f ;  /* 0x001c1f0b1c1c7589 */ /* 0x000fe800000e0000 */
[----:B------:R-:W2:Y:S04]  /*c5e0*/  SHFL.IDX PT, R15, R64, R3, 0x1c1f ;  /* 0x001c1f03400f7589 */ /* 0x000ea800000e0000 */
[----:B------:R3:W-:Y:S04]  /*c5f0*/  SHFL.IDX PT, R29, R36, R3, 0x1c1f ;  /* 0x001c1f03241d7589 */ /* 0x0007e800000e0000 */
[----:B------:R-:W-:Y:S01]  /*c600*/  SHFL.IDX PT, R4, R90, R11, 0x1c1f ;  /* 0x001c1f0b5a047589 */ /* 0x000fe200000e0000 */
[----:B0-----:R-:W-:-:S02]  /*c610*/  SEL R45, R2, R5, P0 ;  /* 0x00000005022d7207 */ /* 0x001fc40000000000 */
[----:B------:R-:W-:Y:S01]  /*c620*/  SEL R47, R5, R2, P0 ;  /* 0x00000002052f7207 */ /* 0x000fe20000000000 */
[----:B------:R-:W-:Y:S01]  /*c630*/  SHFL.IDX PT, R60, R60, R11, 0x1c1f ;  /* 0x001c1f0b3c3c7589 */ /* 0x000fe200000e0000 */
[----:B---3--:R-:W-:-:S03]  /*c640*/  SEL R36, R34, R35, P0 ;  /* 0x0000002322247207 */ /* 0x008fc60000000000 */
[----:B------:R-:W0:Y:S01]  /*c650*/  SHFL.IDX PT, R7, R86, R3, 0x1c1f ;  /* 0x001c1f0356077589 */ /* 0x000e2200000e0000 */
[----:B-1----:R-:W-:Y:S02]  /*c660*/  SEL R54, R50, R51, P0 ;  /* 0x0000003332367207 */ /* 0x002fe40000000000 */
[----:B------:R-:W-:Y:S01]  /*c670*/  SEL R34, R35, R34, P0 ;  /* 0x0000002223227207 */ /* 0x000fe20000000000 */
[----:B------:R-:W-:Y:S01]  /*c680*/  SHFL.IDX PT, R12, R12, R11, 0x1c1f ;  /* 0x001c1f0b0c0c7589 */ /* 0x000fe200000e0000 */
[----:B------:R-:W-:-:S03]  /*c690*/  SEL R50, R51, R50, P0 ;  /* 0x0000003233327207 */ /* 0x000fc60000000000 */
[----:B------:R-:W1:Y:S01]  /*c6a0*/  SHFL.IDX PT, R61, R70, R3, 0x1c1f ;  /* 0x001c1f03463d7589 */ /* 0x000e6200000e0000 */
[----:B--2---:R-:W-:-:S03]  /*c6b0*/  SEL R41, R10, R15, P0 ;  /* 0x0000000f0a297207 */ /* 0x004fc60000000000 */
[----:B------:R2:W3:Y:S04]  /*c6c0*/  SHFL.IDX PT, R21, R62, R3, 0x1c1f ;  /* 0x001c1f033e157589 */ /* 0x0004e800000e0000 */
[----:B------:R-:W-:Y:S04]  /*c6d0*/  SHFL.IDX PT, R6, R82, R11, 0x1c1f ;  /* 0x001c1f0b52067589 */ /* 0x000fe800000e0000 */
[----:B------:R-:W4:Y:S01]  /*c6e0*/  SHFL.IDX PT, R9, R78, R3, 0x1c1f ;  /* 0x001c1f034e097589 */ /* 0x000f2200000e0000 */
[----:B--2---:R-:W-:-:S03]  /*c6f0*/  IMAD.U32 R62, RZ, RZ, UR8 ;  /* 0x00000008ff3e7e24 */ /* 0x004fc6000f8e00ff */
[----:B------:R-:W-:Y:S01]  /*c700*/  SHFL.IDX PT, R14, R14, R11, 0x1c1f ;  /* 0x001c1f0b0e0e7589 */ /* 0x000fe200000e0000 */
[----:B0-----:R-:W-:Y:S02]  /*c710*/  SEL R49, R4, R7, P0 ;  /* 0x0000000704317207 */ /* 0x001fe40000000000 */
[----:B------:R-:W-:Y:S01]  /*c720*/  SEL R53, R7, R4, P0 ;  /* 0x0000000407357207 */ /* 0x000fe20000000000 */
[----:B------:R0:W2:Y:S01]  /*c730*/  SHFL.IDX PT, R25, R40, R3, 0x1c1f ;  /* 0x001c1f0328197589 */ /* 0x0000a200000e0000 */
[----:B------:R-:W-:-:S03]  /*c740*/  F2FP.BF16.F32.PACK_AB R4, R45, R44 ;  /* 0x0000002c2d04723e */ /* 0x000fc600000010ff */
[----:B------:R-:W-:Y:S01]  /*c750*/  SHFL.IDX PT, R8, R74, R11, 0x1c1f ;  /* 0x001c1f0b4a087589 */ /* 0x000fe200000e0000 */
[----:B-1----:R-:W-:Y:S02]  /*c760*/  SEL R58, R60, R61, P0 ;  /* 0x0000003d3c3a7207 */ /* 0x002fe40000000000 */
[----:B------:R-:W-:Y:S01]  /*c770*/  SEL R60, R61, R60, P0 ;  /* 0x0000003c3d3c7207 */ /* 0x000fe20000000000 */
[----:B------:R-:W-:Y:S01]  /*c780*/  SHFL.IDX PT, R24, R24, R11, 0x1c1f ;  /* 0x001c1f0b18187589 */ /* 0x000fe200000e0000 */
[----:B---3--:R-:W-:Y:S02]  /*c790*/  SEL R37, R12, R21, P0 ;  /* 0x000000150c257207 */ /* 0x008fe40000000000 */
[----:B0-----:R-:W-:Y:S01]  /*c7a0*/  SEL R40, R38, R39, P0 ;  /* 0x0000002726287207 */ /* 0x001fe20000000000 */
[----:B------:R-:W0:Y:S01]  /*c7b0*/  SHFL.IDX PT, R13, R72, R3, 0x1c1f ;  /* 0x001c1f03480d7589 */ /* 0x000e2200000e0000 */
[----:B------:R-:W-:Y:S02]  /*c7c0*/  SEL R38, R39, R38, P0 ;  /* 0x0000002627267207 */ /* 0x000fe40000000000 */
[----:B------:R-:W-:Y:S01]  /*c7d0*/  SEL R39, R15, R10, P0 ;  /* 0x0000000a0f277207 */ /* 0x000fe20000000000 */
[----:B------:R-:W-:Y:S01]  /*c7e0*/  SHFL.IDX PT, R26, R26, R11, 0x1c1f ;  /* 0x001c1f0b1a1a7589 */ /* 0x000fe200000e0000 */
[----:B------:R-:W-:-:S02]  /*c7f0*/  SEL R35, R21, R12, P0 ;  /* 0x0000000c15237207 */ /* 0x000fc40000000000 */
[----:B----4-:R-:W-:Y:S01]  /*c800*/  SEL R55, R6, R9, P0 ;  /* 0x0000000906377207 */ /* 0x010fe20000000000 */
[----:B------:R1:W3:Y:S01]  /*c810*/  SHFL.IDX PT, R27, R32, R3, 0x1c1f ;  /* 0x001c1f03201b7589 */ /* 0x0002e200000e0000 */
[----:B------:R-:W-:Y:S02]  /*c820*/  SEL R51, R9, R6, P0 ;  /* 0x0000000609337207 */ /* 0x000fe40000000000 */
[----:B------:R-:W-:Y:S01]  /*c830*/  F2FP.BF16.F32.PACK_AB R5, R41, R40 ;  /* 0x000000282905723e */ /* 0x000fe200000010ff */
[----:B------:R4:W4:Y:S01]  /*c840*/  SHFL.IDX PT, R63, R20, R3, 0x1c1f ;  /* 0x001c1f03143f7589 */ /* 0x00092200000e0000 */
[----:B--2---:R-:W-:Y:S02]  /*c850*/  SEL R33, R14, R25, P0 ;  /* 0x000000190e217207 */ /* 0x004fe40000000000 */
[----:B------:R-:W-:Y:S02]  /*c860*/  F2FP.BF16.F32.PACK_AB R6, R47, R46 ;  /* 0x0000002e2f06723e */ /* 0x000fe400000010ff */
[----:B------:R-:W-:-:S02]  /*c870*/  F2FP.BF16.F32.PACK_AB R7, R39, R38 ;  /* 0x000000262707723e */ /* 0x000fc400000010ff */
[----:B-1----:R-:W-:Y:S02]  /*c880*/  SEL R32, R28, R29, P0 ;  /* 0x0000001d1c207207 */ /* 0x002fe40000000000 */
[----:B------:R-:W-:Y:S01]  /*c890*/  SEL R28, R29, R28, P0 ;  /* 0x0000001c1d1c7207 */ /* 0x000fe20000000000 */
[----:B------:R-:W-:Y:S01]  /*c8a0*/  STSM.16.M88.4 [R67], R4 ;  /* 0x0000000443007844 */ /* 0x000fe20000000200 */
[----:B------:R-:W-:Y:S02]  /*c8b0*/  SEL R29, R25, R14, P0 ;  /* 0x0000000e191d7207 */ /* 0x000fe40000000000 */
[----:B0-----:R-:W-:Y:S02]  /*c8c0*/  SEL R59, R8, R13, P0 ;  /* 0x0000000d083b7207 */ /* 0x001fe40000000000 */
[----:B------:R-:W-:Y:S02]  /*c8d0*/  SEL R61, R13, R8, P0 ;  /* 0x000000080d3d7207 */ /* 0x000fe40000000000 */
[----:B------:R-:W-:-:S02]  /*c8e0*/  F2FP.BF16.F32.PACK_AB R8, R49, R48 ;  /* 0x000000303108723e */ /* 0x000fc400000010ff */
[----:B------:R-:W-:Y:S02]  /*c8f0*/  F2FP.BF16.F32.PACK_AB R9, R37, R36 ;  /* 0x000000242509723e */ /* 0x000fe400000010ff */
[----:B---3--:R-:W-:Y:S02]  /*c900*/  SEL R21, R24, R27, P0 ;  /* 0x0000001b18157207 */ /* 0x008fe40000000000 */
[----:B----4-:R-:W-:Y:S02]  /*c910*/  SEL R3, R27, R24, P0 ;  /* 0x000000181b037207 */ /* 0x010fe40000000000 */
[----:B------:R-:W-:Y:S02]  /*c920*/  SEL R20, R26, R63, P0 ;  /* 0x0000003f1a147207 */ /* 0x000fe40000000000 */
[----:B------:R-:W-:Y:S01]  /*c930*/  SEL R2, R63, R26, P0 ;  /* 0x0000001a3f027207 */ /* 0x000fe20000000000 */
[----:B------:R-:W-:Y:S01]  /*c940*/  IMAD.U32 R63, RZ, RZ, UR9 ;  /* 0x00000009ff3f7e24 */ /* 0x000fe2000f8e00ff */
[----:B------:R-:W-:Y:S01]  /*c950*/  F2FP.BF16.F32.PACK_AB R10, R53, R52 ;  /* 0x00000034350a723e */ /* 0x000fe200000010ff */
[----:B------:R-:W-:Y:S01]  /*c960*/  ULDC.64 UR8, c[0x0][0xc08] ;  /* 0x0003020000087ab9 */ /* 0x000fe20000000a00 */
[----:B------:R-:W-:-:S02]  /*c970*/  F2FP.BF16.F32.PACK_AB R11, R35, R34 ;  /* 0x00000022230b723e */ /* 0x000fc400000010ff */
[----:B------:R-:W-:Y:S02]  /*c980*/  F2FP.BF16.F32.PACK_AB R12, R55, R54 ;  /* 0x00000036370c723e */ /* 0x000fe400000010ff */
[----:B------:R-:W-:Y:S01]  /*c990*/  F2FP.BF16.F32.PACK_AB R13, R33, R32 ;  /* 0x00000020210d723e */ /* 0x000fe200000010ff */
[----:B------:R-:W-:Y:S01]  /*c9a0*/  STSM.16.M88.4 [R66], R8 ;  /* 0x0000000842007844 */ /* 0x000fe20000000200 */
[----:B------:R-:W-:Y:S02]  /*c9b0*/  F2FP.BF16.F32.PACK_AB R14, R51, R50 ;  /* 0x00000032330e723e */ /* 0x000fe400000010ff */
[----:B------:R-:W-:Y:S02]  /*c9c0*/  F2FP.BF16.F32.PACK_AB R15, R29, R28 ;  /* 0x0000001c1d0f723e */ /* 0x000fe400000010ff */
[----:B------:R-:W-:Y:S02]  /*c9d0*/  F2FP.BF16.F32.PACK_AB R24, R59, R58 ;  /* 0x0000003a3b18723e */ /* 0x000fe400000010ff */
[----:B------:R-:W-:Y:S01]  /*c9e0*/  F2FP.BF16.F32.PACK_AB R25, R21, R20 ;  /* 0x000000141519723e */ /* 0x000fe200000010ff */
[----:B------:R-:W-:Y:S01]  /*c9f0*/  STSM.16.M88.4 [R30], R12 ;  /* 0x0000000c1e007844 */ /* 0x000fe20000000200 */
[----:B------:R-:W-:-:S02]  /*ca00*/  F2FP.BF16.F32.PACK_AB R26, R61, R60 ;  /* 0x0000003c3d1a723e */ /* 0x000fc400000010ff */
[----:B------:R-:W-:Y:S02]  /*ca10*/  F2FP.BF16.F32.PACK_AB R27, R3, R2 ;  /* 0x00000002031b723e */ /* 0x000fe400000010ff */
[----:B------:R-:W-:-:S03]  /*ca20*/  ISETP.NE.U32.AND P0, PT, RZ, UR10, PT ;  /* 0x0000000aff007c0c */ /* 0x000fc6000bf05070 */
[----:B------:R0:W-:Y:S01]  /*ca30*/  STSM.16.M88.4 [R65], R24 ;  /* 0x0000001841007844 */ /* 0x0001e20000000200 */
[----:B------:R-:W-:Y:S01]  /*ca40*/  BAR.SYNC.DEFER_BLOCKING 0x1, 0x180 ;  /* 0x0046000000007b1d */ /* 0x000fe20000010000 */
[----:B------:R-:W-:-:S07]  /*ca50*/  ISETP.NE.AND.EX P0, PT, RZ, UR11, PT, P0 ;  /* 0x0000000bff007c0c */ /* 0x000fce000bf05300 */
[----:B0-----:R-:W0:Y:S06]  /*ca60*/  LDC R65, c[0x0][0xbe8] ;  /* 0x0002fa00ff417b82 */ /* 0x001e2c0000000800 */
[----:B------:R-:W2:Y:S01]  /*ca70*/  @P0 LDG.E R64, desc[UR54][R62.64] ;  /* 0x000000363e400981 */ /* 0x000ea2000c1e1900 */
[----:B------:R-:W-:Y:S01]  /*ca80*/  UISETP.NE.U32.AND UP0, UPT, UR8, URZ, UPT ;  /* 0x0000003f0800728c */ /* 0x000fe2000bf05070 */
[----:B------:R-:W-:-:S03]  /*ca90*/  ULDC UR4, c[0x0][0xa88] ;  /* 0x0002a20000047ab9 */ /* 0x000fc60000000800 */
[----:B------:R-:W-:Y:S01]  /*caa0*/  UISETP.NE.AND.EX UP0, UPT, UR9, URZ, UPT, UP0 ;  /* 0x0000003f0900728c */ /* 0x000fe2000bf05300 */
[----:B------:R-:W-:Y:S01]  /*cab0*/  IMAD.U32 R30, RZ, RZ, UR4 ;  /* 0x00000004ff1e7e24 */ /* 0x000fe2000f8e00ff */
[----:B------:R-:W-:-:S04]  /*cac0*/  UMOV UR16, 0x9b8 ;  /* 0x000009b800107882 */ /* 0x000fc80000000000 */
[----:B------:R-:W-:Y:S02]  /*cad0*/  PLOP3.LUT P4, PT, PT, PT, UP0, 0x80, 0x0 ;  /* 0x000000000000781c */ /* 0x000fe40003f8f008 */
[----:B0-----:R-:W-:-:S03]  /*cae0*/  ISETP.NE.AND P1, PT, R65, 0x1, PT ;  /* 0x000000014100780c */ /* 0x001fc60003f25270 */
[----:B------:R-:W-:-:S04]  /*caf0*/  @UP0 ULEA UR8, UP1, UR37, UR8, 0x2 ;  /* 0x0000000825080291 */ /* 0x000fc8000f82103f */
[----:B------:R-:W-:-:S06]  /*cb00*/  @UP0 ULEA.HI.X UR9, UR37, UR9, UR38, 0x2, UP1 ;  /* 0x0000000925090291 */ /* 0x000fcc00088f1426 */
[----:B------:R-:W0:Y:S01]  /*cb10*/  @P1 LDC R6, c[0x0][0xbec] ;  /* 0x0002fb00ff061b82 */ /* 0x000e220000000800 */
[----:B------:R-:W-:Y:S01]  /*cb20*/  UISETP.GT.AND UP1, UPT, UR42, 0x1, UPT ;  /* 0x000000012a00788c */ /* 0x000fe2000bf24270 */
[----:B------:R-:W-:-:S06]  /*cb30*/  IMAD.U32 R4, RZ, RZ, UR8 ;  /* 0x00000008ff047e24 */ /* 0x000fcc000f8e00ff */
[----:B------:R-:W1:Y:S01]  /*cb40*/  @P1 LDC R9, c[0x0][0xbf0] ;  /* 0x0002fc00ff091b82 */ /* 0x000e620000000800 */
[----:B------:R-:W-:Y:S01]  /*cb50*/  USEL UR16, UR16, 0x978, UP1 ;  /* 0x0000097810107887 */ /* 0x000fe20008800000 */
[----:B------:R-:W-:Y:S01]  /*cb60*/  IMAD.U32 R5, RZ, RZ, UR9 ;  /* 0x00000009ff057e24 */ /* 0x000fe2000f8e00ff */
[----:B------:R-:W-:Y:S01]  /*cb70*/  UISETP.NE.U32.AND UP0, UPT, UR10, URZ, UPT ;  /* 0x0000003f0a00728c */ /* 0x000fe2000bf05070 */
[----:B------:R-:W-:Y:S01]  /*cb80*/  IADD3 R13, R17, UR40, RZ ;  /* 0x00000028110d7c10 */ /* 0x000fe2000fffe0ff */
[----:B------:R-:W-:Y:S02]  /*cb90*/  UMOV UR4, URZ ;  /* 0x0000003f00047c82 */ /* 0x000fe40008000000 */
[----:B------:R-:W-:Y:S01]  /*cba0*/  UISETP.NE.AND.EX UP0, UPT, UR11, URZ, UPT, UP0 ;  /* 0x0000003f0b00728c */ /* 0x000fe2000bf05300 */
[----:B------:R0:W5:Y:S01]  /*cbb0*/  @P4 LDG.E R30, desc[UR54][R4.64] ;  /* 0x00000036041e4981 */ /* 0x000162000c1e1900 */
[----:B------:R-:W-:Y:S01]  /*cbc0*/  USEL UR7, UR41, URZ, UP1 ;  /* 0x0000003f29077287 */ /* 0x000fe20008800000 */
[----:B------:R-:W-:Y:S01]  /*cbd0*/  IMAD.MOV.U32 R7, RZ, RZ, R13 ;  /* 0x000000ffff077224 */ /* 0x000fe200078e000d */
[----:B------:R-:W-:-:S02]  /*cbe0*/  USEL UR37, UR37, URZ, !UP0 ;  /* 0x0000003f25257287 */ /* 0x000fc4000c000000 */
[----:B------:R-:W-:Y:S01]  /*cbf0*/  ULDC.64 UR10, c[0x0][UR16+0x218] ;  /* 0x00008600100a7abb */ /* 0x000fe20008000a00 */
[----:B------:R-:W-:Y:S01]  /*cc00*/  ULDC.64 UR14, c[0x0][UR16+0x228] ;  /* 0x00008a00100e7abb */ /* 0x000fe20008000a00 */
[----:B------:R-:W-:Y:S01]  /*cc10*/  ULDC.64 UR12, c[0x0][UR16+0x220] ;  /* 0x00008800100c7abb */ /* 0x000fe20008000a00 */
[----:B------:R-:W-:Y:S02]  /*cc20*/  UIMAD.WIDE.U32 UR8, UR10, UR39, URZ ;  /* 0x000000270a0872a5 */ /* 0x000fe4000f8e003f */
[----:B------:R-:W-:Y:S01]  /*cc30*/  UIMAD.WIDE.U32 UR18, UR14, UR7, URZ ;  /* 0x000000070e1272a5 */ /* 0x000fe2000f8e003f */
[----:B0-----:R-:W-:Y:S01]  /*cc40*/  @P1 IMAD.HI.U32 R4, R13, R6, RZ ;  /* 0x000000060d041227 */ /* 0x001fe200078e00ff */
[----:B------:R-:W-:Y:S02]  /*cc50*/  UIMAD UR10, UR11, UR39, URZ ;  /* 0x000000270b0a72a4 */ /* 0x000fe4000f8e023f */
[----:B------:R-:W-:Y:S02]  /*cc60*/  UIMAD UR14, UR15, UR7, URZ ;  /* 0x000000070f0e72a4 */ /* 0x000fe4000f8e023f */
[----:B------:R-:W-:Y:S01]  /*cc70*/  USEL UR38, UR38, URZ, !UP0 ;  /* 0x0000003f26267287 */ /* 0x000fe2000c000000 */
[----:B-1----:R-:W-:Y:S01]  /*cc80*/  @P1 SHF.R.U32.HI R7, RZ, R9, R4 ;  /* 0x00000009ff071219 */ /* 0x002fe20000011604 */
[----:B------:R-:W-:Y:S01]  /*cc90*/  UIMAD UR7, UR13, UR37, URZ ;  /* 0x000000250d0772a4 */ /* 0x000fe2000f8e023f */
[----:B------:R-:W-:Y:S01]  /*cca0*/  IMAD.U32 R4, RZ, RZ, UR18 ;  /* 0x00000012ff047e24 */ /* 0x000fe2000f8e00ff */
[----:B------:R-:W-:Y:S01]  /*ccb0*/  UIADD3 UR9, UR9, UR10, URZ ;  /* 0x0000000a09097290 */ /* 0x000fe2000fffe03f */
[----:B------:R-:W-:Y:S01]  /*ccc0*/  IMAD.U32 R5, RZ, RZ, UR19 ;  /* 0x00000013ff057e24 */ /* 0x000fe2000f8e00ff */
[----:B------:R-:W-:Y:S01]  /*ccd0*/  UIMAD.WIDE.U32 UR10, UR12, UR37, URZ ;  /* 0x000000250c0a72a5 */ /* 0x000fe2000f8e003f */
[--C-:B------:R-:W-:Y:S01]  /*cce0*/  IMAD.MOV R6, RZ, RZ, -R7.reuse ;  /* 0x000000ffff067224 */ /* 0x100fe200078e0a07 */
[----:B------:R-:W-:Y:S01]  /*ccf0*/  UIMAD UR7, UR12, UR38, UR7 ;  /* 0x000000260c0772a4 */ /* 0x000fe2000f8e0207 */
[----:B------:R-:W-:Y:S01]  /*cd00*/  SHF.R.S32.HI R5, RZ, 0x1f, R7 ;  /* 0x0000001fff057819 */ /* 0x000fe20000011407 */
[----:B------:R-:W-:Y:S01]  /*cd10*/  UIADD3 UR14, UR19, UR14, URZ ;  /* 0x0000000e130e7290 */ /* 0x000fe2000fffe03f */
[----:B------:R-:W-:Y:S01]  /*cd20*/  IMAD R9, R65, R6, R13 ;  /* 0x0000000641097224 */ /* 0x000fe200078e020d */
[----:B------:R-:W-:-:S04]  /*cd30*/  UIADD3 UR7, UR11, UR7, URZ ;  /* 0x000000070b077290 */ /* 0x000fc8000fffe03f */
[----:B------:R-:W-:Y:S01]  /*cd40*/  IMAD.U32 R8, RZ, RZ, UR14 ;  /* 0x0000000eff087e24 */ /* 0x000fe2000f8e00ff */
        /* <DEDUP_REMOVED lines=13> */
[----:B------:R-:W-:-:S04]  /*ce20*/  IMAD.WIDE.U32 R4, R9, UR8, R4 ;  /* 0x0000000809047c25 */ /* 0x000fc8000f8e0004 */
[----:B------:R-:W-:Y:S01]  /*ce30*/  IMAD.IADD R5, R5, 0x1, R7 ;  /* 0x0000000105057824 */ /* 0x000fe200078e0207 */
[----:B------:R-:W-:-:S04]  /*ce40*/  LEA R8, P2, R4, UR10, 0x2 ;  /* 0x0000000a04087c11 */ /* 0x000fc8000f8410ff */
[----:B------:R-:W-:Y:S01]  /*ce50*/  LEA.HI.X R10, R4, UR11, R5, 0x2, P2 ;  /* 0x0000000b040a7c11 */ /* 0x000fe200090f1405 */
[----:B------:R-:W-:Y:S08]  /*ce60*/  @P4 BRA `(.L_x_2097) ;  /* 0x0000000000104947 */ /* 0x000ff00003800000 */
[----:B------:R-:W-:Y:S05]  /*ce70*/  @!P0 BRA `(.L_x_2097) ;  /* 0x00000000000c8947 */ /* 0x000fea0003800000 */
[----:B------:R-:W2:Y:S04]  /*ce80*/  LDG.E R5, desc[UR54][R62.64] ;  /* 0x000000363e057981 */ /* 0x000ea8000c1e1900 */
[----:B-----5:R-:W2:Y:S02]  /*ce90*/  LDG.E R30, desc[UR54][R62.64+0x4] ;  /* 0x000004363e1e7981 */ /* 0x020ea4000c1e1900 */
[----:B--2---:R-:W-:-:S07]  /*cea0*/  IMAD.IADD R30, R30, 0x1, -R5 ;  /* 0x000000011e1e7824 */ /* 0x004fce00078e0a05 */
.L_x_2097:
        /* <DEDUP_REMOVED lines=14> */
[----:B--2---:R-:W-:-:S05]  /*cf90*/  VIADD R11, R11, UR40 ;  /* 0x000000280b0b7c36 */ /* 0x004fca0008000000 */
[C---:B------:R-:W-:Y:S02]  /*cfa0*/  IADD3 R9, R11.reuse, 0x8, RZ ;  /* 0x000000080b097810 */ /* 0x040fe40007ffe0ff */
[-C--:B------:R-:W-:Y:S02]  /*cfb0*/  ISETP.GE.OR P2, PT, R11, R30.reuse, P0 ;  /* 0x0000001e0b00720c */ /* 0x080fe40000746670 */
[----:B------:R-:W-:-:S11]  /*cfc0*/  ISETP.GE.OR P0, PT, R9, R30, P0 ;  /* 0x0000001e0900720c */ /* 0x000fd60000706670 */
        /* <DEDUP_REMOVED lines=11> */
[----:B------:R-:W-:-:S05]  /*d080*/  SHF.R.S32.HI R62, RZ, 0x3, R62 ;  /* 0x00000003ff3e7819 */ /* 0x000fca000001143e */
[----:B------:R-:W-:-:S04]  /*d090*/  IMAD R3, R62, 0x40, R19 ;  /* 0x000000403e037824 */ /* 0x000fc800078e0213 */
        /* <DEDUP_REMOVED lines=21> */
[----:B------:R-:W-:Y:S02]  /*d1f0*/  IMAD.X R25, RZ, RZ, R43, P0 ;  /* 0x000000ffff197224 */ /* 0x000fe400000e062b */
[----:B------:R-:W-:-:S04]  /*d200*/  SHF.R.U64 R2, R2, 0x3, RZ ;  /* 0x0000000302027819 */ /* 0x000fc800000012ff */
[----:B------:R-:W-:Y:S02]  /*d210*/  LOP3.LUT R24, R2, R3, RZ, 0x3c, !PT ;  /* 0x0000000302187212 */ /* 0x000fe400078e3cff */
[----:B------:R-:W0:Y:S01]  /*d220*/  @P1 LDC R3, c[0x0][0xbf0] ;  /* 0x0002fc00ff031b82 */ /* 0x000e220000000800 */
[----:B------:R-:W-:Y:S02]  /*d230*/  UIMAD.WIDE.U32 UR8, UR4, UR10, URZ ;  /* 0x0000000a040872a5 */ /* 0x000fe4000f8e003f */
[----:B------:R-:W-:Y:S01]  /*d240*/  UIMAD UR7, UR4, UR11, UR7 ;  /* 0x0000000b040772a4 */ /* 0x000fe2000f8e0207 */
[----:B------:R-:W-:Y:S01]  /*d250*/  IMAD R2, R18, 0x30, R62 ;  /* 0x0000003012027824 */ /* 0x000fe200078e023e */
[----:B------:R-:W5:Y:S01]  /*d260*/  LD.E.128 R24, desc[UR54][R24.64] ;  /* 0x0000003618187980 */ /* 0x000f62000c101d00 */
[----:B------:R-:W-:Y:S01]  /*d270*/  ULDC.64 UR10, c[0x0][0xae8] ;  /* 0x0002ba00000a7ab9 */ /* 0x000fe20000000a00 */
[----:B------:R-:W-:Y:S01]  /*d280*/  UIADD3 UR9, UR9, UR7, URZ ;  /* 0x0000000709097290 */ /* 0x000fe2000fffe03f */
[----:B------:R-:W-:Y:S01]  /*d290*/  VIADD R29, R2, UR40 ;  /* 0x00000028021d7c36 */ /* 0x000fe20008000000 */
[----:B------:R-:W-:Y:S01]  /*d2a0*/  USHF.R.S32.HI UR4, URZ, 0x1f, UR37 ;  /* 0x0000001f3f047899 */ /* 0x000fe20008011425 */
[----:B------:R-:W-:Y:S01]  /*d2b0*/  @!PT LDS RZ, [RZ] ;  /* 0x00000000fffff984 */ /* 0x000fe20000000800 */
[----:B------:R-:W-:Y:S01]  /*d2c0*/  @!PT LDS RZ, [RZ] ;  /* 0x00000000fffff984 */ /* 0x000fe20000000800 */
[----:B------:R-:W-:Y:S01]  /*d2d0*/  @!PT LDS RZ, [RZ] ;  /* 0x00000000fffff984 */ /* 0x000fe20000000800 */
[----:B------:R-:W-:Y:S01]  /*d2e0*/  @!PT LDS RZ, [RZ] ;  /* 0x00000000fffff984 */ /* 0x000fe20000000800 */
[----:B------:R1:W-:Y:S06]  /*d2f0*/  MEMBAR.ALL.CTA ;  /* 0x0000000000007992 */ /* 0x0003ec0000008000 */
[----:B-1----:R-:W1:Y:S01]  /*d300*/  FENCE.VIEW.ASYNC.S ;  /* 0x00000000000073c6 */ /* 0x002e620000000000 */
[----:B------:R-:W-:Y:S01]  /*d310*/  UIMAD.WIDE.U32 UR8, UR39, UR10, UR8 ;  /* 0x0000000a270872a5 */ /* 0x000fe2000f8e0008 */
[----:B--2---:R-:W-:-:S03]  /*d320*/  @P1 IMAD.HI.U32 R2, R29, R20, RZ ;  /* 0x000000141d021227 */ /* 0x004fc600078e00ff */
[----:B------:R-:W-:Y:S01]  /*d330*/  UIMAD UR9, UR39, UR11, UR9 ;  /* 0x0000000b270972a4 */ /* 0x000fe2000f8e0209 */
[----:B------:R-:W-:Y:S02]  /*d340*/  IMAD.MOV.U32 R21, RZ, RZ, R29 ;  /* 0x000000ffff157224 */ /* 0x000fe400078e001d */
[----:B------:R-:W-:Y:S01]  /*d350*/  ULDC.64 UR10, c[0x0][0xaf0] ;  /* 0x0002bc00000a7ab9 */ /* 0x000fe20000000a00 */
[----:B------:R-:W-:Y:S01]  /*d360*/  VIADD R0, R0, 0x13220 ;  /* 0x0001322000007836 */ /* 0x000fe20000000000 */
[----:B------:R-:W-:Y:S02]  /*d370*/  UIMAD UR4, UR4, UR10, URZ ;  /* 0x0000000a040472a4 */ /* 0x000fe4000f8e023f */
[----:B------:R-:W-:Y:S01]  /*d380*/  UIMAD.WIDE.U32 UR8, UR37, UR10, UR8 ;  /* 0x0000000a250872a5 */ /* 0x000fe2000f8e0008 */
[----:B0-----:R-:W-:Y:S01]  /*d390*/  @P1 SHF.R.U32.HI R21, RZ, R3, R2 ;  /* 0x00000003ff151219 */ /* 0x001fe20000011602 */
[----:B------:R-:W-:Y:S01]  /*d3a0*/  UIMAD UR4, UR37, UR11, UR4 ;  /* 0x0000000b250472a4 */ /* 0x000fe2000f8e0204 */
[----:B------:R-:W-:-:S02]  /*d3b0*/  PRMT R0, RZ, 0x654, R0 ;  /* 0x00000654ff007816 */ /* 0x000fc40000000000 */
[--C-:B------:R-:W-:Y:S01]  /*d3c0*/  SHF.R.S32.HI R20, RZ, 0x1f, R21.reuse ;  /* 0x0000001fff147819 */ /* 0x100fe20000011415 */
[----:B------:R-:W-:Y:S01]  /*d3d0*/  UIADD3 UR4, UR9, UR4, URZ ;  /* 0x0000000409047290 */ /* 0x000fe2000fffe03f */
[----:B------:R-:W-:Y:S01]  /*d3e0*/  IMAD.MOV R28, RZ, RZ, -R21 ;  /* 0x000000ffff1c7224 */ /* 0x000fe200078e0a15 */
[----:B------:R-:W-:Y:S01]  /*d3f0*/  ULDC.64 UR10, c[0x0][0xae0] ;  /* 0x0002b800000a7ab9 */ /* 0x000fe20000000a00 */
[----:B------:R-:W-:Y:S01]  /*d400*/  MOV R3, UR9 ;  /* 0x0000000900037c02 */ /* 0x000fe20008000f00 */
[----:B------:R-:W-:Y:S01]  /*d410*/  IMAD R20, R20, UR10, RZ ;  /* 0x0000000a14147c24 */ /* 0x000fe2000f8e02ff */
[----:B-1----:R2:W-:Y:S01]  /*d420*/  SYNCS.ARRIVE.TRANS64.RED.A1T0 RZ, [R0+URZ], RZ ;  /* 0x000000ff00ff79a7 */ /* 0x0025e2000810043f */
[----:B------:R-:W-:Y:S02]  /*d430*/  IMAD R29, R65, R28, R29 ;  /* 0x0000001c411d7224 */ /* 0x000fe400078e021d */
[----:B------:R-:W-:Y:S01]  /*d440*/  IMAD.U32 R2, RZ, RZ, UR8 ;  /* 0x00000008ff027e24 */ /* 0x000fe2000f8e00ff */
[----:B------:R-:W-:Y:S01]  /*d450*/  ULDC.64 UR8, c[0x0][0xad8] ;  /* 0x0002b60000087ab9 */ /* 0x000fe20000000a00 */
        /* <DEDUP_REMOVED lines=9> */
[----:B------:R-:W-:Y:S01]  /*d4f0*/  ULDC.64 UR8, c[0x0][0xa80] ;  /* 0x0002a00000087ab9 */ /* 0x000fe20000000a00 */
[----:B------:R-:W-:Y:S01]  /*d500*/  VIADD R33, R62, UR40 ;  /* 0x000000283e217c36 */ /* 0x000fe20008000000 */
[C---:B------:R-:W-:Y:S01]  /*d510*/  LEA R32, P0, R2.reuse, UR8, 0x1 ;  /* 0x0000000802207c11 */ /* 0x040fe2000f8008ff */
[----:B------:R-:W-:Y:S01]  /*d520*/  IMAD.IADD R3, R3, 0x1, R21 ;  /* 0x0000000103037824 */ /* 0x000fe200078e0215 */
[----:B------:R-:W-:Y:S01]  /*d530*/  SHF.R.S32.HI R62, RZ, 0x1f, R19 ;  /* 0x0000001fff3e7819 */ /* 0x000fe20000011413 */
[C---:B------:R-:W-:Y:S02]  /*d540*/  VIADD R21, R33.reuse, 0x60 ;  /* 0x0000006021157836 */ /* 0x040fe40000000000 */
[----:B------:R-:W0:Y:S01]  /*d550*/  SHFL.IDX PT, R20, R32, 0x1, 0x181f ;  /* 0x00381f0020147f89 */ /* 0x000e2200000e0000 */
[----:B------:R-:W-:Y:S01]  /*d560*/  LEA.HI.X R34, R2, UR9, R3, 0x1, P0 ;  /* 0x0000000902227c11 */ /* 0x000fe200080f0c03 */
[----:B------:R-:W-:Y:S01]  /*d570*/  VIADD R3, R33, 0x30 ;  /* 0x0000003021037836 */ /* 0x000fe20000000000 */
[----:B------:R-:W-:Y:S01]  /*d580*/  ISETP.GE.AND P0, PT, R19, UR4, PT ;  /* 0x0000000413007c0c */ /* 0x000fe2000bf06270 */
[----:B------:R-:W1:Y:S03]  /*d590*/  SHFL.IDX PT, R2, R32, RZ, 0x181f ;  /* 0x00181fff20027589 */ /* 0x000e6600000e0000 */
        /* <DEDUP_REMOVED lines=25> */
.L_x_2098:
[----:B------:R-:W-:Y:S01]  /*d730*/  ULDC.64 UR10, c[0x0][0xb08] ;  /* 0x0002c200000a7ab9 */ /* 0x000fe20000000a00 */
[----:B0-----:R-:W0:Y:S01]  /*d740*/  @P1 LDC R4, c[0x0][0xbec] ;  /* 0x0002fb00ff041b82 */ /* 0x001e220000000800 */
[----:B------:R-:W-:Y:S01]  /*d750*/  UIMAD UR7, UR12, UR10, URZ ;  /* 0x0000000a0c0772a4 */ /* 0x000fe2000f8e023f */
[----:B------:R-:W-:Y:S01]  /*d760*/  IMAD.MOV.U32 R7, RZ, RZ, R13 ;  /* 0x000000ffff077224 */ /* 0x000fe200078e000d */
[----:B------:R-:W-:Y:S01]  /*d770*/  UIMAD.WIDE.U32 UR8, UR4, UR10, URZ ;  /* 0x0000000a040872a5 */ /* 0x000fe2000f8e003f */
[C---:B------:R-:W-:Y:S01]  /*d780*/  VIADD R43, R16.reuse, 0x18 ;  /* 0x00000018102b7836 */ /* 0x040fe20000000000 */
[----:B------:R-:W-:Y:S01]  /*d790*/  UIMAD UR7, UR4, UR11, UR7 ;  /* 0x0000000b040772a4 */ /* 0x000fe2000f8e0207 */
[C---:B------:R-:W-:Y:S01]  /*d7a0*/  VIADD R57, R16.reuse, 0x10 ;  /* 0x0000001010397836 */ /* 0x040fe20000000000 */
[----:B------:R-:W-:Y:S01]  /*d7b0*/  USHF.R.S32.HI UR4, URZ, 0x1f, UR37 ;  /* 0x0000001f3f047899 */ /* 0x000fe20008011425 */
[----:B------:R-:W1:Y:S01]  /*d7c0*/  @P1 LDC R5, c[0x0][0xbf0] ;  /* 0x0002fc00ff051b82 */ /* 0x000e620000000800 */
[----:B------:R-:W-:Y:S01]  /*d7d0*/  UIADD3 UR9, UR9, UR7, URZ ;  /* 0x0000000709097290 */ /* 0x000fe2000fffe03f */
[C---:B------:R-:W-:Y:S01]  /*d7e0*/  IADD3 R63, R16.reuse, 0x8, RZ ;  /* 0x00000008103f7810 */ /* 0x040fe20007ffe0ff */
[----:B------:R-:W-:Y:S01]  /*d7f0*/  ULDC.64 UR10, c[0x0][0xb38] ;  /* 0x0002ce00000a7ab9 */ /* 0x000fe20000000a00 */
[----:B------:R-:W-:Y:S01]  /*d800*/  BSSY B1, `(.L_x_2100) ;  /* 0x0000051000017945 */ /* 0x000fe20003800000 */
[----:B------:R-:W-:Y:S01]  /*d810*/  UIMAD.WIDE.U32 UR8, UR39, UR10, UR8 ;  /* 0x0000000a270872a5 */ /* 0x000fe2000f8e0008 */
[----:B------:R-:W-:Y:S01]  /*d820*/  SHF.R.S32.HI R26, RZ, 0x1f, R22 ;  /* 0x0000001fff1a7819 */ /* 0x000fe20000011416 */
[C---:B------:R-:W-:Y:S01]  /*d830*/  VIADD R25, R16.reuse, 0x18 ;  /* 0x0000001810197836 */ /* 0x040fe20000000000 */
[----:B------:R-:W-:Y:S01]  /*d840*/  SHF.R.S32.HI R27, RZ, 0x1f, R23 ;  /* 0x0000001fff1b7819 */ /* 0x000fe20000011417 */
[----:B------:R-:W-:Y:S01]  /*d850*/  UIMAD UR9, UR39, UR11, UR9 ;  /* 0x0000000b270972a4 */ /* 0x000fe2000f8e0209 */
[----:B------:R-:W-:Y:S01]  /*d860*/  SHF.R.S32.HI R30, RZ, 0x1f, R156 ;  /* 0x0000001fff1e7819 */ /* 0x000fe2000001149c */
[----:B------:R-:W-:Y:S01]  /*d870*/  VIADD R56, R16, 0x10 ;  /* 0x0000001010387836 */ /* 0x000fe20000000000 */
[----:B------:R-:W-:Y:S01]  /*d880*/  ULDC.64 UR10, c[0x0][0xb40] ;  /* 0x0002d000000a7ab9 */ /* 0x000fe20000000a00 */
[----:B------:R-:W-:Y:S01]  /*d890*/  SHF.R.S32.HI R42, RZ, 0x1f, R157 ;  /* 0x0000001fff2a7819 */ /* 0x000fe2000001149d */
[----:B------:R-:W-:Y:S01]  /*d8a0*/  UIMAD UR4, UR4, UR10, URZ ;  /* 0x0000000a040472a4 */ /* 0x000fe2000f8e023f */
[----:B------:R-:W-:Y:S01]  /*d8b0*/  SHF.R.S32.HI R43, RZ, 0x1f, R43 ;  /* 0x0000001fff2b7819 */ /* 0x000fe2000001142b */
[----:B------:R-:W-:Y:S01]  /*d8c0*/  UIMAD.WIDE.U32 UR8, UR37, UR10, UR8 ;  /* 0x0000000a250872a5 */ /* 0x000fe2000f8e0008 */
[----:B0-----:R-:W-:Y:S01]  /*d8d0*/  @P1 IMAD.HI.U32 R4, R13, R4, RZ ;  /* 0x000000040d041227 */ /* 0x001fe200078e00ff */
[----:B------:R-:W-:Y:S01]  /*d8e0*/  UIMAD UR4, UR37, UR11, UR4 ;  /* 0x0000000b250472a4 */ /* 0x000fe2000f8e0204 */
[----:B------:R-:W-:-:S02]  /*d8f0*/  SHF.R.S32.HI R57, RZ, 0x1f, R57 ;  /* 0x0000001fff397819 */ /* 0x000fc40000011439 */
[----:B------:R-:W-:Y:S01]  /*d900*/  ULDC.64 UR10, c[0x0][0xb48] ;  /* 0x0002d200000a7ab9 */ /* 0x000fe20000000a00 */
[----:B------:R-:W-:Y:S01]  /*d910*/  UIADD3 UR9, UR9, UR4, URZ ;  /* 0x0000000409097290 */ /* 0x000fe2000fffe03f */
[----:B------:R-:W-:Y:S01]  /*d920*/  VIADD R62, R16, 0x8 ;  /* 0x00000008103e7836 */ /* 0x000fe20000000000 */
[----:B-1----:R-:W-:Y:S02]  /*d930*/  @P1 SHF.R.U32.HI R7, RZ, R5, R4 ;  /* 0x00000005ff071219 */ /* 0x002fe40000011604 */
[----:B------:R-:W-:Y:S01]  /*d940*/  UIMAD.WIDE.U32 UR8, UR41, UR10, UR8 ;  /* 0x0000000a290872a5 */ /* 0x000fe2000f8e0008 */
[----:B------:R-:W-:Y:S02]  /*d950*/  SHF.R.S32.HI R63, RZ, 0x1f, R63 ;  /* 0x0000001fff3f7819 */ /* 0x000fe4000001143f */
[--C-:B------:R-:W-:Y:S01]  /*d960*/  IMAD.MOV R6, RZ, RZ, -R7.reuse ;  /* 0x000000ffff067224 */ /* 0x100fe200078e0a07 */
[----:B------:R-:W-:Y:S01]  /*d970*/  SHF.R.S32.HI R4, RZ, 0x1f, R7 ;  /* 0x0000001fff047819 */ /* 0x000fe20000011407 */
[----:B------:R-:W-:-:S02]  /*d980*/  UIMAD UR41, UR41, UR11, UR9 ;  /* 0x0000000b292972a4 */ /* 0x000fc4000f8e0209 */
[----:B------:R-:W-:Y:S01]  /*d990*/  IMAD.U32 R5, RZ, RZ, UR9 ;  /* 0x00000009ff057e24 */ /* 0x000fe2000f8e00ff */
[----:B------:R-:W-:Y:S01]  /*d9a0*/  ULDC.64 UR10, c[0x0][0xb30] ;  /* 0x0002cc00000a7ab9 */ /* 0x000fe20000000a00 */
[----:B------:R-:W-:Y:S02]  /*d9b0*/  IMAD R9, R65, R6, R13 ;  /* 0x0000000641097224 */ /* 0x000fe400078e020d */
[----:B------:R-:W-:Y:S01]  /*d9c0*/  IMAD R6, R4, UR10, RZ ;  /* 0x0000000a04067c24 */ /* 0x000fe2000f8e02ff */
[----:B------:R-:W-:Y:S01]  /*d9d0*/  MOV R4, UR8 ;  /* 0x0000000800047c02 */ /* 0x000fe20008000f00 */
        /* <DEDUP_REMOVED lines=20> */
[----:B------:R-:W-:Y:S02]  /*db20*/  ISETP.GE.AND P3, PT, R16, UR4, PT ;  /* 0x0000000410007c0c */ /* 0x000fe4000bf66270 */
[----:B------:R-:W-:Y:S02]  /*db30*/  ISETP.GE.AND P1, PT, R62, UR4, PT ;  /* 0x000000043e007c0c */ /* 0x000fe4000bf26270 */
[----:B------:R-:W-:Y:S02]  /*db40*/  ISETP.GE.AND P5, PT, R56, UR4, PT ;  /* 0x0000000438007c0c */ /* 0x000fe4000bfa6270 */
[----:B------:R-:W-:-:S07]  /*db50*/  ISETP.GE.AND P4, PT, R25, UR4, PT ;  /* 0x0000000419007c0c */ /* 0x000fce000bf86270 */
[----:B0-2---:R-:W-:Y:S02]  /*db60*/  @!P3 IMAD.WIDE R4, R16, 0x4, R6 ;  /* 0x000000041004b825 */ /* 0x005fe400078e0206 */
[-C--:B------:R-:W-:Y:S02]  /*db70*/  @!P1 LEA R8, P6, R62, R6.reuse, 0x2 ;  /* 0x000000063e089211 */ /* 0x080fe400078c10ff */
        /* <DEDUP_REMOVED lines=25> */
.L_x_2101:
[----:B------:R-:W-:Y:S05]  /*dd10*/  BSYNC B1 ;  /* 0x0000000000017941 */ /* 0x000fea0003800000 */
.L_x_2100:
[----:B--23--:R4:W2:Y:S04]  /*dd20*/  SHFL.IDX PT, R7, R24, 0x1, 0x1c1f ;  /* 0x003c1f0018077f89 */ /* 0x00c8a800000e0000 */
        /* <DEDUP_REMOVED lines=9> */
[-C--:B------:R-:W-:Y:S02]  /*ddc0*/  @!P4 LEA R8, P0, R62, R6.reuse, 0x2 ;  /* 0x000000063e08c211 */ /* 0x080fe400078010ff */
[----:B------:R-:W-:Y:S01]  /*ddd0*/  @!P5 LEA R10, P6, R56, R6, 0x2 ;  /* 0x00000006380ad211 */ /* 0x000fe200078c10ff */
[----:B------:R0:W-:Y:S01]  /*dde0*/  @!P1 ST.E.64 desc[UR54][R4.64], R40 ;  /* 0x0000002804009985 */ /* 0x0001e2000c101b36 */
[-C--:B------:R-:W-:Y:S02]  /*ddf0*/  @!P4 LEA.HI.X R9, R62, R7.reuse, R63, 0x2, P0 ;  /* 0x000000073e09c211 */ /* 0x080fe400000f143f */
[----:B------:R-:W-:Y:S02]  /*de00*/  ISETP.GE.AND P1, PT, R156, UR4, PT ;  /* 0x000000049c007c0c */ /* 0x000fe4000bf26270 */
[----:B------:R-:W-:Y:S01]  /*de10*/  ISETP.GE.AND P0, PT, R23, UR4, PT ;  /* 0x0000000417007c0c */ /* 0x000fe2000bf06270 */
[----:B------:R2:W-:Y:S01]  /*de20*/  @!P4 ST.E.64 desc[UR54][R8.64], R38 ;  /* 0x000000260800c985 */ /* 0x0005e2000c101b36 */
[----:B------:R-:W-:-:S02]  /*de30*/  @!P5 LEA.HI.X R11, R56, R7, R57, 0x2, P6 ;  /* 0x00000007380bd211 */ /* 0x000fc400030f1439 */
[-C--:B------:R-:W-:Y:S02]  /*de40*/  @!P3 LEA R12, P6, R25, R6.reuse, 0x2 ;  /* 0x00000006190cb211 */ /* 0x080fe400078c10ff */
[-C--:B------:R-:W-:Y:S01]  /*de50*/  @!P2 LEA R14, P4, R157, R6.reuse, 0x2 ;  /* 0x000000069d0ea211 */ /* 0x080fe200078810ff */
        /* <DEDUP_REMOVED lines=17> */
.L_x_2096:
        /* <DEDUP_REMOVED lines=14> */
[----:B------:R-:W-:-:S03]  /*e050*/  IMAD.U32 R0, RZ, RZ, UR4 ;  /* 0x00000004ff007e24 */ /* 0x000fc6000f8e00ff */
        /* <DEDUP_REMOVED lines=16> */
.L_x_2102:
[----:B------:R-:W-:Y:S01]  /*e160*/  USEL UR37, UR37, URZ, !UP0 ;  /* 0x0000003f25257287 */ /* 0x000fe2000c000000 */
[----:B------:R-:W-:Y:S01]  /*e170*/  BSSY B1, `(.L_x_2103) ;  /* 0x0000037000017945 */ /* 0x000fe20003800000 */
[----:B------:R-:W-:-:S03]  /*e180*/  USEL UR38, UR38, URZ, !UP0 ;  /* 0x0000003f26267287 */ /* 0x000fc6000c000000 */
[----:B------:R-:W-:Y:S09]  /*e190*/  @P0 BRA `(.L_x_2104) ;  /* 0x0000000000d00947 */ /* 0x000ff20003800000 */
[----:B------:R-:W0:Y:S01]  /*e1a0*/  LDC R9, c[0x0][0xbe8] ;  /* 0x0002fa00ff097b82 */ /* 0x000e220000000800 */
[----:B------:R-:W-:-:S05]  /*e1b0*/  IMAD.U32 R4, RZ, RZ, UR40 ;  /* 0x00000028ff047e24 */ /* 0x000fca000f8e00ff */
[----:B------:R-:W-:Y:S01]  /*e1c0*/  IADD3 R4, R4, -0x80, R7 ;  /* 0xffffff8004047810 */ /* 0x000fe20007ffe007 */
[----:B0----5:R-:W-:-:S05]  /*e1d0*/  IMAD R2, R0, R9, RZ ;  /* 0x0000000900027224 */ /* 0x021fca00078e02ff */
        /* <DEDUP_REMOVED lines=29> */
[----:B------:R-:W-:Y:S01]  /*e3b0*/  ULDC.64 UR8, c[0x0][UR17+0x210] ;  /* 0x0000840011087abb */ /* 0x000fe20008000a00 */
[----:B------:R-:W-:Y:S01]  /*e3c0*/  MOV R2, UR20 ;  /* 0x0000001400027c02 */ /* 0x000fe20008000f00 */
        /* <DEDUP_REMOVED lines=17> */
.L_x_2104:
[----:B------:R-:W-:Y:S05]  /*e4e0*/  BSYNC B1 ;  /* 0x0000000000017941 */ /* 0x000fea0003800000 */
.L_x_2103:
[----:B------:R-:W-:-:S06]  /*e4f0*/  UISETP.GT.AND UP0, UPT, UR42, 0x1, UPT ;  /* 0x000000012a00788c */ /* 0x000fcc000bf04270 */
[----:B------:R-:W-:-:S13]  /*e500*/  PLOP3.LUT P0, PT, PT, PT, UP0, 0x80, 0x0 ;  /* 0x000000000000781c */ /* 0x000fda0003f0f008 */
[----:B------:R-:W-:Y:S05]  /*e510*/  @P0 BRA `(.L_x_2099) ;  /* 0x0000000400340947 */ /* 0x000fea0003800000 */
[----:B------:R-:W1:Y:S01]  /*e520*/  LDC R11, c[0x0][0xbe8] ;  /* 0x0002fa00ff0b7b82 */ /* 0x000e620000000800 */
[----:B------:R-:W-:Y:S01]  /*e530*/  SHF.R.S32.HI R6, RZ, 0x1f, R8 ;  /* 0x0000001fff067819 */ /* 0x000fe20000011408 */
[----:B------:R-:W-:Y:S01]  /*e540*/  ULDC.64 UR10, c[0x0][0xaa0] ;  /* 0x0002a800000a7ab9 */ /* 0x000fe20000000a00 */
[----:B------:R-:W-:Y:S01]  /*e550*/  SHF.R.S32.HI R13, RZ, 0x1f, R19 ;  /* 0x0000001fff0d7819 */ /* 0x000fe20000011413 */
[----:B------:R-:W-:Y:S01]  /*e560*/  UIMAD UR7, UR16, UR10, URZ ;  /* 0x0000000a100772a4 */ /* 0x000fe2000f8e023f */
[----:B------:R-:W-:Y:S01]  /*e570*/  LEA.HI R6, R6, R8, RZ, 0x3 ;  /* 0x0000000806067211 */ /* 0x000fe200078f18ff */
[----:B------:R-:W-:Y:S02]  /*e580*/  UIMAD.WIDE.U32 UR8, UR4, UR10, URZ ;  /* 0x0000000a040872a5 */ /* 0x000fe4000f8e003f */
[----:B------:R-:W-:Y:S01]  /*e590*/  UIMAD UR7, UR4, UR11, UR7 ;  /* 0x0000000b040772a4 */ /* 0x000fe2000f8e0207 */
[----:B------:R-:W-:Y:S02]  /*e5a0*/  SHF.R.S32.HI R6, RZ, 0x3, R6 ;  /* 0x00000003ff067819 */ /* 0x000fe40000011406 */
[----:B------:R-:W-:Y:S01]  /*e5b0*/  ULDC.64 UR10, c[0x0][0xae8] ;  /* 0x0002ba00000a7ab9 */ /* 0x000fe20000000a00 */
[----:B------:R-:W-:-:S02]  /*e5c0*/  UIADD3 UR9, UR9, UR7, URZ ;  /* 0x0000000709097290 */ /* 0x000fc4000fffe03f */
[----:B------:R-:W-:Y:S02]  /*e5d0*/  IMAD R2, R18, 0x30, R6 ;  /* 0x0000003012027824 */ /* 0x000fe400078e0206 */
[----:B------:R-:W-:Y:S01]  /*e5e0*/  UIMAD.WIDE.U32 UR8, UR39, UR10, UR8 ;  /* 0x0000000a270872a5 */ /* 0x000fe2000f8e0008 */
[----:B------:R-:W-:Y:S02]  /*e5f0*/  VIADD R30, R6, UR40 ;  /* 0x00000028061e7c36 */ /* 0x000fe40008000000 */
[----:B0-----:R-:W-:Y:S01]  /*e600*/  VIADD R4, R2, UR40 ;  /* 0x0000002802047c36 */ /* 0x001fe20008000000 */
        /* <DEDUP_REMOVED lines=25> */
[----:B------:R-:W-:Y:S01]  /*e7a0*/  IMAD R4, R4, UR8, RZ ;  /* 0x0000000804047c24 */ /* 0x000fe2000f8e02ff */
[----:B------:R-:W-:Y:S01]  /*e7b0*/  IADD3 R3, R3, R9, RZ ;  /* 0x0000000903037210 */ /* 0x000fe20007ffe0ff */
[----:B-----5:R-:W-:Y:S02]  /*e7c0*/  IMAD R11, R0, R11, RZ ;  /* 0x0000000b000b7224 */ /* 0x020fe400078e02ff */
[C---:B------:R-:W-:Y:S02]  /*e7d0*/  IMAD R5, R7.reuse, UR9, R4 ;  /* 0x0000000907057c24 */ /* 0x040fe4000f8e0204 */
[----:B------:R-:W-:Y:S01]  /*e7e0*/  IMAD.WIDE.U32 R2, R7, UR8, R2 ;  /* 0x0000000807027c25 */ /* 0x000fe2000f8e0002 */
[----:B------:R-:W-:-:S03]  /*e7f0*/  ULDC.64 UR8, c[0x0][0xa80] ;  /* 0x0002a00000087ab9 */ /* 0x000fc60000000a00 */
[----:B------:R-:W-:Y:S01]  /*e800*/  IMAD.IADD R3, R3, 0x1, R5 ;  /* 0x0000000103037824 */ /* 0x000fe200078e0205 */
[----:B------:R-:W-:Y:S01]  /*e810*/  LEA R4, P0, R2, UR8, 0x1 ;  /* 0x0000000802047c11 */ /* 0x000fe2000f8008ff */
[----:B------:R-:W-:-:S03]  /*e820*/  VIADD R0, R30, 0x30 ;  /* 0x000000301e007836 */ /* 0x000fc60000000000 */
        /* <DEDUP_REMOVED lines=28> */
.L_x_2099:
[----:B------:R-:W-:Y:S05]  /*e9f0*/  BSYNC B0 ;  /* 0x0000000000007941 */ /* 0x000fea0003800000 */
.L_x_2095:
[----:B------:R-:W-:Y:S02]  /*ea00*/  ULDC UR4, c[0x0][0xc3c] ;  /* 0x00030f0000047ab9 */ /* 0x000fe40000000800 */
[----:B------:R-:W-:-:S13]  /*ea10*/  ISETP.GE.AND P0, PT, R31, UR4, PT ;  /* 0x000000041f007c0c */ /* 0x000fda000bf06270 */
[----:B------:R-:W-:Y:S05]  /*ea20*/  @!P0 BRA `(.L_x_2105) ;  /* 0xffffff2000f48947 */ /* 0x000fea000383ffff */
[----:B------:R-:W-:Y:S05]  /*ea30*/  EXIT ;  /* 0x000000000000794d */ /* 0x000fea0003800000 */
.L_x_2052:
        /* <DEDUP_REMOVED lines=53> */
[----:B------:R-:W0:Y:S02]  /*ed90*/  LDC R4, c[0x0][0xc38] ;  /* 0x00030e00ff047b82 */ /* 0x000e240000000800 */
[----:B------:R-:W-:-:S05]  /*eda0*/  IADD3 R5, R2, R5, RZ ;  /* 0x0000000502057210 */ /* 0x000fca0007ffe0ff */
        /* <DEDUP_REMOVED lines=8> */
.L_x_2109:
        /* <DEDUP_REMOVED lines=35> */
.L_x_2107:
        /* <DEDUP_REMOVED lines=8> */
[----:B------:R-:W-:Y:S01]  /*f0e0*/  MOV R2, UR5 ;  /* 0x0000000500027c02 */ /* 0x000fe20008000f00 */
[----:B------:R-:W-:-:S04]  /*f0f0*/  IMAD.U32 R9, RZ, RZ, UR5 ;  /* 0x00000005ff097e24 */ /* 0x000fc8000f8e00ff */
[----:B------:R-:W0:Y:S04]  /*f100*/  SHFL.IDX PT, R7, R7, R2, 0x1f ;  /* 0x00001f0207077589 */ /* 0x000e2800000e0000 */
[----:B------:R1:W2:Y:S01]  /*f110*/  SHFL.IDX PT, R6, R6, R9, 0x1f ;  /* 0x00001f0906067589 */ /* 0x0002a200000e0000 */
[----:B0-----:R-:W-:Y:S01]  /*f120*/  ISETP.NE.AND P1, PT, R7, 0x1, PT ;  /* 0x000000010700780c */ /* 0x001fe20003f25270 */
[----:B-1----:R-:W-:-:S12]  /*f130*/  @!P0 BRA `(.L_x_2110) ;  /* 0x00000000000c8947 */ /* 0x002fd80003800000 */
[----:B------:R-:W-:-:S06]  /*f140*/  UIADD3 UR4, UR5, -0x1, URZ ;  /* 0xffffffff05047890 */ /* 0x000fcc000fffe03f */
[----:B------:R-:W-:-:S05]  /*f150*/  IMAD.U32 R2, RZ, RZ, UR4 ;  /* 0x00000004ff027e24 */ /* 0x000fca000f8e00ff */
[----:B------:R0:W1:Y:S02]  /*f160*/  SHFL.IDX PT, R3, R5, R2, 0x1f ;  /* 0x00001f0205037589 */ /* 0x00006400000e0000 */
.L_x_2110:
        /* <DEDUP_REMOVED lines=23> */
[----:B------:R-:W-:Y:S01]  /*f2e0*/  @!P1 IMAD.IADD R3, R3, 0x1, -R8 ;  /* 0x0000000103039824 */ /* 0x000fe200078e0a08 */
[----:B------:R-:W-:Y:S02]  /*f2f0*/  @!P1 IADD3 R2, R2, 0x1, RZ ;  /* 0x0000000102029810 */ /* 0x000fe40007ffe0ff */
        /* <DEDUP_REMOVED lines=38> */
.L_x_2111:
        /* <DEDUP_REMOVED lines=16> */
[----:B------:R-:W-:Y:S01]  /*f660*/  IMAD.HI.U32 R2, R3, R11, R2 ;  /* 0x0000000b03027227 */ /* 0x000fe200078e0002 */
[----:B------:R-:W-:-:S05]  /*f670*/  IADD3 R3, RZ, -R14, RZ ;  /* 0x8000000eff037210 */ /* 0x000fca0007ffe0ff */
        /* <DEDUP_REMOVED lines=20> */
[----:B------:R-:W0:Y:S02]  /*f7c0*/  I2F.RP R10, R7 ;  /* 0x00000007000a7306 */ /* 0x000e240000209400 */
[----:B------:R-:W-:-:S06]  /*f7d0*/  IADD3 R8, RZ, -R8, RZ ;  /* 0x80000008ff087210 */ /* 0x000fcc0007ffe0ff */
        /* <DEDUP_REMOVED lines=24> */
.L_x_2112:
[----:B01----:R-:W-:-:S05]  /*f960*/  LOP3.LUT R3, RZ, R2, RZ, 0x33, !PT ;  /* 0x00000002ff037212 */ /* 0x003fca00078e33ff */
[----:B------:R-:W-:-:S05]  /*f970*/  IMAD.IADD R2, R6, 0x1, R3 ;  /* 0x0000000106027824 */ /* 0x000fca00078e0203 */
[----:B------:R0:W-:Y:S01]  /*f980*/  STL [R1+0x14], R2 ;  /* 0x0000140201007387 */ /* 0x0001e20000100800 */
[----:B------:R-:W-:Y:S05]  /*f990*/  BRA `(.L_x_2113) ;  /* 0x0000000000107947 */ /* 0x000fea0003800000 */
.L_x_2108:
[----:B------:R1:W-:Y:S01]  /*f9a0*/  STL [R1+0x10], R8 ;  /* 0x0000100801007387 */ /* 0x0003e20000100800 */
[----:B------:R-:W-:-:S03]  /*f9b0*/  ULDC UR40, c[0x0][0xc3c] ;  /* 0x00030f0000287ab9 */ /* 0x000fc60000000800 */
[----:B------:R1:W-:Y:S04]  /*f9c0*/  STL [R1+0x14], RZ ;  /* 0x000014ff01007387 */ /* 0x0003e80000100800 */
[----:B------:R1:W-:Y:S02]  /*f9d0*/  STL [R1+0x18], RZ ;  /* 0x000018ff01007387 */ /* 0x0003e40000100800 */
.L_x_2113:
        /* <DEDUP_REMOVED lines=11> */
.L_x_2106:
        /* <DEDUP_REMOVED lines=15> */
[C---:B--2---:R-:W-:Y:S01]  /*fb80*/  SHF.L.U32 R3, R10.reuse, 0x6, RZ ;  /* 0x000000060a037819 */ /* 0x044fe200000006ff */
[C---:B------:R-:W-:Y:S01]  /*fb90*/  IMAD.SHL.U32 R2, R10.reuse, 0x20, RZ ;  /* 0x000000200a027824 */ /* 0x040fe200078e00ff */
[--C-:B0-----:R-:W-:Y:S01]  /*fba0*/  SHF.R.U32.HI R5, RZ, 0x1, R10.reuse ;  /* 0x00000001ff057819 */ /* 0x101fe2000001160a */
[C---:B------:R-:W-:Y:S01]  /*fbb0*/  IMAD.SHL.U32 R4, R10.reuse, 0x8, RZ ;  /* 0x000000080a047824 */ /* 0x040fe200078e00ff */
[----:B------:R-:W-:Y:S01]  /*fbc0*/  LOP3.LUT R0, R3, 0x180, RZ, 0xc0, !PT ;  /* 0x0000018003007812 */ /* 0x000fe200078ec0ff */
[----:B------:R-:W-:Y:S01]  /*fbd0*/  IMAD.SHL.U32 R9, R10, 0x4, RZ ;  /* 0x000000040a097824 */ /* 0x000fe200078e00ff */
[----:B------:R-:W-:Y:S01]  /*fbe0*/  LOP3.LUT R6, R2, 0x80, RZ, 0xc0, !PT ;  /* 0x0000008002067812 */ /* 0x000fe200078ec0ff */
[----:B-1----:R-:W-:Y:S01]  /*fbf0*/  IMAD.SHL.U32 R8, R10, 0x2, RZ ;  /* 0x000000020a087824 */ /* 0x002fe200078e00ff */
[----:B------:R-:W-:Y:S01]  /*fc00*/  LOP3.LUT R5, R0, 0x30, R5, 0xf8, !PT ;  /* 0x0000003000057812 */ /* 0x000fe200078ef805 */
[----:B------:R-:W-:Y:S01]  /*fc10*/  IMAD.SHL.U32 R0, R10, 0x10, RZ ;  /* 0x000000100a007824 */ /* 0x000fe200078e00ff */
[----:B------:R-:W-:-:S02]  /*fc20*/  LOP3.LUT R6, R6, 0x10, R10, 0xf8, !PT ;  /* 0x0000001006067812 */ /* 0x000fc400078ef80a */
[----:B------:R-:W-:Y:S02]  /*fc30*/  LOP3.LUT R4, R5, 0x30, R4, 0x78, !PT ;  /* 0x0000003005047812 */ /* 0x000fe400078e7804 */
[----:B------:R-:W-:Y:S02]  /*fc40*/  LOP3.LUT R7, R0, 0x600, RZ, 0xc0, !PT ;  /* 0x0000060000077812 */ /* 0x000fe400078ec0ff */
[----:B------:R-:W-:Y:S02]  /*fc50*/  LOP3.LUT R6, R6, 0x10, R9, 0x78, !PT ;  /* 0x0000001006067812 */ /* 0x000fe400078e7809 */
[--C-:B------:R-:W-:Y:S02]  /*fc60*/  LOP3.LUT R7, R7, 0x60, R2.reuse, 0xf8, !PT ;  /* 0x0000006007077812 */ /* 0x100fe400078ef802 */
[----:B------:R-:W-:Y:S02]  /*fc70*/  LOP3.LUT R3, R4, 0x640, R3, 0xf8, !PT ;  /* 0x0000064004037812 */ /* 0x000fe400078ef803 */
[----:B------:R-:W-:-:S02]  /*fc80*/  LOP3.LUT R7, R7, 0x100, R2, 0xf8, !PT ;  /* 0x0000010007077812 */ /* 0x000fc400078ef802 */
        /* <DEDUP_REMOVED lines=19> */
.L_x_2190:
[----:B------:R-:W-:Y:S01]  /*fdc0*/  ULDC.64 UR4, c[0x0][0xc88] ;  /* 0x0003220000047ab9 */ /* 0x000fe20000000a00 */
[----:B------:R-:W-:Y:S01]  /*fdd0*/  ULDC.64 UR8, c[0x0][0xa28] ;  /* 0x00028a0000087ab9 */ /* 0x000fe20000000a00 */
[----:B------:R-:W-:Y:S01]  /*fde0*/  UIMAD.WIDE UR4, UR40, 0x4, UR4 ;  /* 0x00000004280478a5 */ /* 0x000fe2000f8e0204 */
[----:B------:R-:W-:-:S05]  /*fdf0*/  ULDC.64 UR6, c[0x0][0xa00] ;  /* 0x0002800000067ab9 */ /* 0x000fca0000000a00 */
[----:B0--3--:R-:W-:Y:S01]  /*fe00*/  IMAD.U32 R2, RZ, RZ, UR4 ;  /* 0x00000004ff027e24 */ /* 0x009fe2000f8e00ff */
[----:B------:R-:W-:-:S05]  /*fe10*/  MOV R3, UR5 ;  /* 0x0000000500037c02 */ /* 0x000fca0008000f00 */
[----:B--2---:R-:W2:Y:S01]  /*fe20*/  LDG.E R2, desc[UR54][R2.64] ;  /* 0x0000003602027981 */ /* 0x004ea2000c1e1900 */
[----:B------:R-:W-:Y:S02]  /*fe30*/  UISETP.NE.U32.AND UP0, UPT, UR8, URZ, UPT ;  /* 0x0000003f0800728c */ /* 0x000fe4000bf05070 */
[----:B------:R-:W-:Y:S02]  /*fe40*/  UISETP.NE.U32.AND UP1, UPT, UR6, URZ, UPT ;  /* 0x0000003f0600728c */ /* 0x000fe4000bf25070 */
[----:B------:R-:W-:Y:S02]  /*fe50*/  UISETP.NE.AND.EX UP0, UPT, UR9, URZ, UPT, UP0 ;  /* 0x0000003f0900728c */ /* 0x000fe4000bf05300 */
[----:B------:R-:W-:-:S04]  /*fe60*/  UISETP.NE.AND.EX UP2, UPT, UR7, URZ, UPT, UP1 ;  /* 0x0000003f0700728c */ /* 0x000fc8000bf45310 */
[----:B------:R-:W-:Y:S01]  /*fe70*/  PLOP3.LUT P0, PT, PT, PT, UP0, 0x80, 0x0 ;  /* 0x000000000000781c */ /* 0x000fe20003f0f008 */
[----:B-1----:R-:W-:Y:S01]  /*fe80*/  IMAD.MOV.U32 R24, RZ, RZ, RZ ;  /* 0x000000ffff187224 */ /* 0x002fe200078e00ff */
[----:B------:R-:W-:Y:S01]  /*fe90*/  PLOP3.LUT P1, PT, PT, PT, UP2, 0x80, 0x0 ;  /* 0x000000000000781c */ /* 0x000fe20003f2f028 */
[----:B------:R-:W-:Y:S01]  /*fea0*/  UMOV UR37, URZ ;  /* 0x0000003f00257c82 */ /* 0x000fe20008000000 */
[----:B--2---:R-:W-:Y:S01]  /*feb0*/  R2UR UR42, R2 ;  /* 0x00000000022a72ca */ /* 0x004fe200000e0000 */
[----:B------:R-:W-:-:S12]  /*fec0*/  UP2UR UR43, UPR, URZ, 0x4 ;  /* 0x000000043f2b7883 */ /* 0x000fd80008000000 */
[----:B------:R-:W-:Y:S02]  /*fed0*/  USHF.R.S32.HI UR41, URZ, 0x1f, UR42 ;  /* 0x0000001f3f297899 */ /* 0x000fe4000801142a */
[----:B------:R-:W-:Y:S02]  /*fee0*/  USHF.L.U32 UR38, UR42, 0x2, URZ ;  /* 0x000000022a267899 */ /* 0x000fe4000800063f */
[----:B------:R-:W-:Y:S02]  /*fef0*/  USHF.L.U64.HI UR39, UR42, 0x2, UR41 ;  /* 0x000000022a277899 */ /* 0x000fe40008010229 */
[----:B------:R-:W-:-:S04]  /*ff00*/  UIADD3 UR5, UP1, UR38, UR6, URZ ;  /* 0x0000000626057290 */ /* 0x000fc8000ff3e03f */
[----:B------:R-:W-:Y:S02]  /*ff10*/  UIADD3.X UR6, UR39, UR7, URZ, UP1, !UPT ;  /* 0x0000000727067290 */ /* 0x000fe40008ffe43f */
[----:B------:R-:W-:Y:S01]  /*ff20*/  @UP0 ULEA UR4, UP1, UR42, UR8, 0x2 ;  /* 0x000000082a040291 */ /* 0x000fe2000f82103f */
[----:B------:R-:W-:-:S03]  /*ff30*/  IMAD.U32 R2, RZ, RZ, UR5 ;  /* 0x00000005ff027e24 */ /* 0x000fc6000f8e00ff */
[----:B------:R-:W-:Y:S01]  /*ff40*/  @UP0 ULEA.HI.X UR5, UR42, UR9, UR41, 0x2, UP1 ;  /* 0x000000092a050291 */ /* 0x000fe200088f1429 */
[----:B------:R-:W-:Y:S02]  /*ff50*/  IMAD.U32 R3, RZ, RZ, UR6 ;  /* 0x00000006ff037e24 */ /* 0x000fe4000f8e00ff */
[----:B------:R-:W-:-:S03]  /*ff60*/  IMAD.U32 R4, RZ, RZ, UR4 ;  /* 0x00000004ff047e24 */ /* 0x000fc6000f8e00ff */
[----:B------:R-:W-:Y:S01]  /*ff70*/  IMAD.U32 R5, RZ, RZ, UR5 ;  /* 0x00000005ff057e24 */ /* 0x000fe2000f8e00ff */
[----:B------:R-:W-:Y:S01]  /*ff80*/  ULDC.64 UR4, c[0x0][0xa18] ;  /* 0x0002860000047ab9 */ /* 0x000fe20000000a00 */
[----:B------:R-:W2:Y:S01]  /*ff90*/  @P1 LDG.E R0, desc[UR54][R2.64] ;  /* 0x0000003602001981 */ /* 0x000ea2000c1e1900 */
[----:B------:R-:W-:-:S03]  /*ffa0*/  UISETP.NE.U32.AND UP0, UPT, UR4, URZ, UPT ;  /* 0x0000003f0400728c */ /* 0x000fc6000bf05070 */
[----:B------:R0:W3:Y:S01]  /*ffb0*/  @P0 LDG.E R24, desc[UR54][R4.64] ;  /* 0x0000003604180981 */ /* 0x0000e2000c1e1900 */
[----:B------:R-:W-:-:S06]  /*ffc0*/  UISETP.NE.AND.EX UP0, UPT, UR5, URZ, UPT, UP0 ;  /* 0x0000003f0500728c */ /* 0x000fcc000bf05300 */
[----:B------:R-:W-:Y:S01]  /*ffd0*/  PLOP3.LUT P1, PT, PT, PT, UP0, 0x80, 0x0 ;  /* 0x000000000000781c */ /* 0x000fe20003f2f008 */
[----:B0-----:R-:W0:Y:S04]  /*ffe0*/  LDC.64 R4, c[0x0][0x418] ;  /* 0x00010600ff047b82 */ /* 0x001e280000000a00 */
[----:B------:R-:W-:-:S04]  /*fff0*/  @UP0 UIADD3 UR4, UP1, UR38, UR4, URZ ;  /* 0x0000000426040290 */ /* 0x000fc8000ff3e03f */
[----:B------:R-:W-:Y:S02]  /*10000*/  @UP0 UIADD3.X UR5, UR39, UR5, URZ, UP1, !UPT ;  /* 0x0000000527050290 */ /* 0x000fe40008ffe43f */
[----:B------:R-:W-:-:S04]  /*10010*/  IMAD.U32 R22, RZ, RZ, UR4 ;  /* 0x00000004ff167e24 */ /* 0x000fc8000f8e00ff */
[----:B------:R-:W-:-:S05]  /*10020*/  IMAD.U32 R23, RZ, RZ, UR5 ;  /* 0x00000005ff177e24 */ /* 0x000fca000f8e00ff */
[----:B-----5:R1:W5:Y:S01]  /*10030*/  @P1 LDG.E R22, desc[UR54][R22.64] ;  /* 0x0000003616161981 */ /* 0x020362000c1e1900 */
[----:B------:R-:W-:Y:S02]  /*10040*/  PLOP3.LUT P2, PT, PT, PT, UP2, 0x80, 0x0 ;  /* 0x000000000000781c */ /* 0x000fe40003f4f028 */
[----:B0-----:R-:W-:-:S04]  /*10050*/  ISETP.NE.U32.AND P0, PT, R4, RZ, PT ;  /* 0x000000ff0400720c */ /* 0x001fc80003f05070 */
[----:B------:R-:W-:Y:S02]  /*10060*/  ISETP.NE.AND.EX P0, PT, R5, RZ, PT, P0 ;  /* 0x000000ff0500720c */ /* 0x000fe40003f05300 */
[----:B------:R-:W0:Y:S05]  /*10070*/  LDC R5, c[0x0][0x2f0] ;  /* 0x0000bc00ff057b82 */ /* 0x000e2a0000000800 */
[----:B--2---:R-:W-:-:S03]  /*10080*/  @P2 R2UR UR37, R0 ;  /* 0x00000000002522ca */ /* 0x004fc600000e0000 */
[----:B------:R-:W2:Y:S01]  /*10090*/  LDC R0, c[0x0][0x424] ;  /* 0x00010900ff007b82 */ /* 0x000ea20000000800 */
[----:B---3--:R1:W-:Y:S01]  /*100a0*/  STL [R1+0x8], R24 ;  /* 0x0000081801007387 */ /* 0x0083e20000100800 */
[----:B0-----:R-:W-:Y:S10]  /*100b0*/  @P1 BRA `(.L_x_2115) ;  /* 0x00000000001c1947 */ /* 0x001ff40003800000 */
[----:B------:R-:W-:Y:S01]  /*100c0*/  UISETP.NE.AND UP0, UPT, UR43, URZ, UPT ;  /* 0x0000003f2b00728c */ /* 0x000fe2000bf05270 */
[----:B-----5:R-:W0:Y:S05]  /*100d0*/  LDC R22, c[0x0][0x288] ;  /* 0x0000a200ff167b82 */ /* 0x020e2a0000000800 */
[----:B------:R-:W-:-:S13]  /*100e0*/  PLOP3.LUT P1, PT, PT, PT, UP0, 0x40, 0x0 ;  /* 0x000000000000781c */ /* 0x000fda0003f2e808 */
[----:B------:R-:W-:Y:S05]  /*100f0*/  @P1 BRA `(.L_x_2115) ;  /* 0x00000000000c1947 */ /* 0x000fea0003800000 */
[----:B------:R-:W3:Y:S04]  /*10100*/  LDG.E R7, desc[UR54][R2.64] ;  /* 0x0000003602077981 */ /* 0x000ee8000c1e1900 */
[----:B0-----:R-:W3:Y:S02]  /*10110*/  LDG.E R22, desc[UR54][R2.64+0x4] ;  /* 0x0000043602167981 */ /* 0x001ee4000c1e1900 */
[----:B---3--:R-:W-:-:S07]  /*10120*/  IMAD.IADD R22, R22, 0x1, -R7 ;  /* 0x0000000116167824 */ /* 0x008fce00078e0a07 */
.L_x_2115:
[----:B------:R-:W-:Y:S01]  /*10130*/  ULDC.64 UR4, c[0x0][0xa20] ;  /* 0x0002880000047ab9 */ /* 0x000fe20000000a00 */
[----:B--2---:R-:W-:Y:S01]  /*10140*/  SEL R0, R0, 0x1, P0 ;  /* 0x0000000100007807 */ /* 0x004fe20000000000 */
        /* <DEDUP_REMOVED lines=8> */
[----:B------:R-:W-:-:S05]  /*101d0*/  MOV R3, UR5 ;  /* 0x0000000500037c02 */ /* 0x000fca0008000f00 */
[----:B------:R2:W5:Y:S01]  /*101e0*/  LDG.E R18, desc[UR54][R2.64] ;  /* 0x0000003602127981 */ /* 0x000562000c1e1900 */
[----:B------:R-:W-:Y:S05]  /*101f0*/  BRA `(.L_x_2117) ;  /* 0x0000000000247947 */ /* 0x000fea0003800000 */
.L_x_2116:
[----:B------:R-:W-:Y:S02]  /*10200*/  ULDC.64 UR4, c[0x0][0xa08] ;  /* 0x0002820000047ab9 */ /* 0x000fe40000000a00 */
[----:B------:R-:W-:-:S04]  /*10210*/  ISETP.NE.U32.AND P0, PT, RZ, UR4, PT ;  /* 0x00000004ff007c0c */ /* 0x000fc8000bf05070 */
[----:B------:R-:W-:-:S13]  /*10220*/  ISETP.NE.AND.EX P0, PT, RZ, UR5, PT, P0 ;  /* 0x00000005ff007c0c */ /* 0x000fda000bf05300 */
[----:B------:R-:W-:Y:S05]  /*10230*/  @!P0 BRA `(.L_x_2117) ;  /* 0x0000000000148947 */ /* 0x000fea0003800000 */
[----:B------:R-:W2:Y:S02]  /*10240*/  LDC.64 R2, c[0x0][0xa08] ;  /* 0x00028200ff027b82 */ /* 0x000ea40000000a00 */
[----:B--2---:R-:W-:-:S05]  /*10250*/  IMAD.WIDE R2, R29, 0x4, R2 ;  /* 0x000000041d027825 */ /* 0x004fca00078e0202 */
[----:B------:R-:W2:Y:S04]  /*10260*/  LDG.E R18, desc[UR54][R2.64] ;  /* 0x0000003602127981 */ /* 0x000ea8000c1e1900 */
[----:B------:R-:W2:Y:S02]  /*10270*/  LDG.E R5, desc[UR54][R2.64+0x4] ;  /* 0x0000043602057981 */ /* 0x000ea4000c1e1900 */
[----:B--2---:R-:W-:-:S07]  /*10280*/  IMAD.IADD R18, R5, 0x1, -R18 ;  /* 0x0000000105127824 */ /* 0x004fce00078e0a12 */
.L_x_2117:
[----:B------:R-:W3:Y:S01]  /*10290*/  LDL R0, [R1+0x14] ;  /* 0x0000140001007983 */ /* 0x000ee20000100800 */
[----:B--2---:R-:W2:Y:S03]  /*102a0*/  LDC R2, c[0x0][0x448] ;  /* 0x00011200ff027b82 */ /* 0x004ea60000000800 */
[----:B------:R-:W4:Y:S04]  /*102b0*/  LDL.LU R19, [R1+0x4] ;  /* 0x0000040001137983 */ /* 0x000f280000300800 */
[----:B------:R-:W4:Y:S01]  /*102c0*/  LDL R17, [R1+0x18] ;  /* 0x0000180001117983 */ /* 0x000f220000100800 */
[----:B--2---:R-:W-:-:S13]  /*102d0*/  ISETP.NE.AND P0, PT, R2, 0x1, PT ;  /* 0x000000010200780c */ /* 0x004fda0003f05270 */
[----:B------:R-:W2:Y:S08]  /*102e0*/  @P0 LDC R3, c[0x0][0x44c] ;  /* 0x00011300ff030b82 */ /* 0x000eb00000000800 */
[----:B------:R-:W0:Y:S01]  /*102f0*/  @P0 LDC R2, c[0x0][0x450] ;  /* 0x00011400ff020b82 */ /* 0x000e220000000800 */
[----:B-----5:R-:W-:Y:S02]  /*10300*/  IMAD.IADD R18, R18, 0x1, -R24 ;  /* 0x0000000112127824 */ /* 0x020fe400078e0a18 */
[----:B---3--:R-:W-:-:S04]  /*10310*/  IMAD R0, R0, 0xc0, RZ ;  /* 0x000000c000007824 */ /* 0x008fc800078e02ff */
[----:B------:R-:W-:-:S04]  /*10320*/  VIADD R0, R0, 0xbf ;  /* 0x000000bf00007836 */ /* 0x000fc80000000000 */
[----:B--2---:R-:W-:-:S05]  /*10330*/  @P0 IMAD.HI.U32 R3, R0, R3, RZ ;  /* 0x0000000300030227 */ /* 0x004fca00078e00ff */
[----:B0-----:R-:W-:Y:S02]  /*10340*/  @P0 SHF.R.U32.HI R0, RZ, R2, R3 ;  /* 0x00000002ff000219 */ /* 0x001fe40000011603 */
[----:B------:R-:W-:-:S05]  /*10350*/  IADD3 R3, R18, 0xa0, -R22 ;  /* 0x000000a012037810 */ /* 0x000fca0007ffe816 */
[----:B------:R-:W-:-:S04]  /*10360*/  IMAD.IADD R0, R3, 0x1, R0 ;  /* 0x0000000103007824 */ /* 0x000fc800078e0200 */
[----:B------:R-:W-:-:S04]  /*10370*/  IMAD.HI R2, R0, 0x66666667, RZ ;  /* 0x6666666700027827 */ /* 0x000fc800078e02ff */
[----:B------:R-:W-:Y:S01]  /*10380*/  VIADD R0, R18, 0x9f ;  /* 0x0000009f12007836 */ /* 0x000fe20000000000 */
[----:B------:R-:W-:-:S03]  /*10390*/  SHF.R.U32.HI R3, RZ, 0x1f, R2 ;  /* 0x0000001fff037819 */ /* 0x000fc60000011602 */
[----:B------:R-:W-:Y:S01]  /*103a0*/  IMAD.HI R0, R0, 0x66666667, RZ ;  /* 0x6666666700007827 */ /* 0x000fe200078e02ff */
[----:B----4-:R-:W-:Y:S02]  /*103b0*/  LOP3.LUT R19, R19, 0xffffffdf, RZ, 0xc0, !PT ;  /* 0xffffffdf13137812 */ /* 0x010fe400078ec0ff */
[----:B------:R-:W-:Y:S02]  /*103c0*/  LEA.HI.SX32 R5, R2, R3, 0x1a ;  /* 0x0000000302057211 */ /* 0x000fe400078fd2ff */
[----:B------:R-:W-:Y:S02]  /*103d0*/  SHF.R.U32.HI R3, RZ, 0x1f, R0 ;  /* 0x0000001fff037819 */ /* 0x000fe40000011600 */
[----:B------:R-:W-:Y:S02]  /*103e0*/  @P0 LOP3.LUT R19, R19, 0x20, RZ, 0xfc, !PT ;  /* 0x0000002013130812 */ /* 0x000fe400078efcff */
[----:B------:R-:W-:-:S03]  /*103f0*/  LEA.HI.SX32 R0, R0, R3, 0x1a ;  /* 0x0000000300007211 */ /* 0x000fc600078fd2ff */
[----:B------:R0:W-:Y:S01]  /*10400*/  STL [R1+0x4], R19 ;  /* 0x0000041301007387 */ /* 0x0001e20000100800 */
[----:B------:R-:W-:-:S04]  /*10410*/  VIMNMX R0, R0, R5, PT ;  /* 0x0000000500007248 */ /* 0x000fc80003fe0100 */
[----:B------:R-:W-:Y:S02]  /*10420*/  ISETP.GE.AND P0, PT, R0, 0x1, PT ;  /* 0x000000010000780c */ /* 0x000fe40003f06270 */
[C---:B------:R-:W-:Y:S02]  /*10430*/  LOP3.LUT R2, R17.reuse, 0xff000000, RZ, 0xc0, !PT ;  /* 0xff00000011027812 */ /* 0x040fe400078ec0ff */
[----:B------:R-:W-:Y:S02]  /*10440*/  LOP3.LUT R3, R17, 0xff0000, RZ, 0xc0, !PT ;  /* 0x00ff000011037812 */ /* 0x000fe400078ec0ff */
[----:B------:R-:W-:-:S04]  /*10450*/  SHF.R.U32.HI R2, RZ, 0x8, R2 ;  /* 0x00000008ff027819 */ /* 0x000fc80000011602 */
[----:B------:R-:W-:Y:S01]  /*10460*/  LEA.HI R4, R3, R2, RZ, 0x10 ;  /* 0x0000000203047211 */ /* 0x000fe200078f80ff */
[----:B------:R-:W-:Y:S02]  /*10470*/  IMAD.MOV.U32 R3, RZ, RZ, RZ ;  /* 0x000000ffff037224 */ /* 0x000fe400078e00ff */
[----:B0-----:R-:W-:Y:S05]  /*10480*/  @!P0 BRA `(.L_x_2118) ;  /* 0x0000000000748947 */ /* 0x001fea0003800000 */
[----:B------:R-:W-:-:S04]  /*10490*/  SHF.R.U32.HI R5, RZ, 0x10, R4 ;  /* 0x00000010ff057819 */ /* 0x000fc80000011604 */
[----:B------:R-:W-:-:S13]  /*104a0*/  ISETP.NE.AND P0, PT, R5, RZ, PT ;  /* 0x000000ff0500720c */ /* 0x000fda0003f05270 */
[----:B------:R-:W0:Y:S02]  /*104b0*/  @!P0 LDC R5, c[0x0][0x9f0] ;  /* 0x00027c00ff058b82 */ /* 0x000e240000000800 */
[----:B0-----:R-:W-:Y:S02]  /*104c0*/  IABS R7, R5 ;  /* 0x0000000500077213 */ /* 0x001fe40000000000 */
[----:B------:R-:W-:Y:S02]  /*104d0*/  IADD3 R6, R5, -0x1, R0 ;  /* 0xffffffff05067810 */ /* 0x000fe40007ffe000 */
[----:B------:R-:W0:Y:S08]  /*104e0*/  I2F.RP R2, R7 ;  /* 0x0000000700027306 */ /* 0x000e300000209400 */
[----:B0-----:R-:W0:Y:S02]  /*104f0*/  MUFU.RCP R2, R2 ;  /* 0x0000000200027308 */ /* 0x001e240000001000 */
[----:B0-----:R-:W-:-:S06]  /*10500*/  VIADD R2, R2, 0xffffffe ;  /* 0x0ffffffe02027836 */ /* 0x001fcc0000000000 */
[----:B------:R0:W2:Y:S02]  /*10510*/  F2I.FTZ.U32.TRUNC.NTZ R3, R2 ;  /* 0x0000000200037305 */ /* 0x0000a4000021f000 */
[----:B0-----:R-:W-:-:S04]  /*10520*/  LOP3.LUT R2, R6, R5, RZ, 0x3c, !PT ;  /* 0x0000000506027212 */ /* 0x001fc800078e3cff */
[----:B------:R-:W-:Y:S01]  /*10530*/  ISETP.GE.AND P2, PT, R2, RZ, PT ;  /* 0x000000ff0200720c */ /* 0x000fe20003f46270 */
[----:B--2---:R-:W-:-:S04]  /*10540*/  IMAD.MOV R2, RZ, RZ, -R3 ;  /* 0x000000ffff027224 */ /* 0x004fc800078e0a03 */
        /* <DEDUP_REMOVED lines=9> */
[-C--:B------:R-:W-:Y:S01]  /*105e0*/  @!P1 IADD3 R2, R2, -R7.reuse, RZ ;  /* 0x8000000702029210 */ /* 0x080fe20007ffe0ff */
[----:B------:R-:W-:Y:S01]  /*105f0*/  @!P1 VIADD R8, R8, 0x1 ;  /* 0x0000000108089836 */ /* 0x000fe20000000000 */
[----:B------:R-:W-:Y:S02]  /*10600*/  ISETP.NE.AND P1, PT, R5, RZ, PT ;  /* 0x000000ff0500720c */ /* 0x000fe40003f25270 */
[----:B------:R-:W-:-:S13]  /*10610*/  ISETP.GE.U32.AND P0, PT, R2, R7, PT ;  /* 0x000000070200720c */ /* 0x000fda0003f06070 */
[----:B------:R-:W-:-:S04]  /*10620*/  @P0 VIADD R8, R8, 0x1 ;  /* 0x0000000108080836 */ /* 0x000fc80000000000 */
[----:B------:R-:W-:-:S04]  /*10630*/  IMAD.MOV.U32 R3, RZ, RZ, R8 ;  /* 0x000000ffff037224 */ /* 0x000fc800078e0008 */
[----:B------:R-:W-:Y:S01]  /*10640*/  @!P2 IMAD.MOV R3, RZ, RZ, -R3 ;  /* 0x000000ffff03a224 */ /* 0x000fe200078e0a03 */
[----:B------:R-:W-:-:S07]  /*10650*/  @!P1 LOP3.LUT R3, RZ, R5, RZ, 0x33, !PT ;  /* 0x00000005ff039212 */ /* 0x000fce00078e33ff */
.L_x_2118:
[----:B------:R-:W-:Y:S01]  /*10660*/  LOP3.LUT R4, R4, 0xff, RZ, 0xc0, !PT ;  /* 0x000000ff04047812 */ /* 0x000fe200078ec0ff */
[----:B------:R-:W-:Y:S04]  /*10670*/  BSSY B7, `(.L_x_2119) ;  /* 0x000040f000077945 */ /* 0x000fe80003800000 */
[----:B------:R-:W-:-:S05]  /*10680*/  IMAD R2, R4, R3, RZ ;  /* 0x0000000304027224 */ /* 0x000fca00078e02ff */
        /* <DEDUP_REMOVED lines=20> */
[----:B0-----:R-:W-:-:S05]  /*107d0*/  IADD3 R0, R0, UR46, R7 ;  /* 0x0000002e00007c10 */ /* 0x001fca000fffe007 */
[----:B------:R2:W-:Y:S01]  /*107e0*/  STL [R1+0x10], R0 ;  /* 0x0000100001007387 */ /* 0x0005e20000100800 */
[----:B------:R-:W-:Y:S05]  /*107f0*/  BRA `(.L_x_2121) ;  /* 0x0000003c00d87947 */ /* 0x000fea0003800000 */
.L_x_2120:
        /* <DEDUP_REMOVED lines=19> */
[----:B01----:R-:W-:Y:S05]  /*10930*/  CALL.ABS.NOINC R2 ;  /* 0x0000000002007343 */ /* 0x003fea0003c00000 */
.L_x_2123:
[----:B------:R-:W-:Y:S05]  /*10940*/  BSYNC B6 ;  /* 0x0000000000067941 */ /* 0x000fea0003800000 */
.L_x_2122:
[----:B------:R-:W-:Y:S01]  /*10950*/  VIADD R0, R16, 0x6000 ;  /* 0x0000600010007836 */ /* 0x000fe20000000000 */
[----:B------:R-:W-:Y:S01]  /*10960*/  LOP3.LUT R19, R19, 0xfffffffe, RZ, 0xc0, !PT ;  /* 0xfffffffe13137812 */ /* 0x000fe200078ec0ff */
[----:B------:R-:W-:Y:S03]  /*10970*/  BSSY B6, `(.L_x_2124) ;  /* 0x0000015000067945 */ /* 0x000fe60003800000 */
[----:B------:R-:W-:-:S13]  /*10980*/  LOP3.LUT P0, RZ, R0, 0x1bf, RZ, 0xc0, !PT ;  /* 0x000001bf00ff7812 */ /* 0x000fda000780c0ff */
        /* <DEDUP_REMOVED lines=9> */
[----:B------:R-:W2:Y:S01]  /*10a20*/  LDC.64 R2, c[0x4][R2] ;  /* 0x0100000002027b82 */ /* 0x000ea20000000a00 */
        /* <DEDUP_REMOVED lines=9> */
.L_x_2125:
[----:B------:R-:W-:Y:S05]  /*10ac0*/  BSYNC B6 ;  /* 0x0000000000067941 */ /* 0x000fea0003800000 */
.L_x_2124:
        /* <DEDUP_REMOVED lines=20> */
.L_x_2127:
[----:B------:R-:W-:Y:S05]  /*10c10*/  BSYNC B6 ;  /* 0x0000000000067941 */ /* 0x000fea0003800000 */
.L_x_2126:
[----:B-1----:R-:W-:Y:S01]  /*10c20*/  IMAD.MOV.U32 R23, RZ, RZ, R19 ;  /* 0x000000ffff177224 */ /* 0x002fe200078e0013 */
        /* <DEDUP_REMOVED lines=8> */
[----:B------:R-:W-:Y:S01]  /*10cb0*/  MOV R13, RZ ;  /* 0x000000ff000d7202 */ /* 0x000fe20000000f00 */
[----:B------:R-:W1:Y:S01]  /*10cc0*/  LDC.64 R2, c[0x4][R2] ;  /* 0x0100000002027b82 */ /* 0x000e620000000a00 */
[----:B------:R-:W-:Y:S02]  /*10cd0*/  IMAD.U32 R5, RZ, RZ, UR7 ;  /* 0x00000007ff057e24 */ /* 0x000fe4000f8e00ff */
[----:B------:R-:W-:Y:S02]  /*10ce0*/  IMAD.U32 R6, RZ, RZ, UR8 ;  /* 0x00000008ff067e24 */ /* 0x000fe4000f8e00ff */
[----:B------:R-:W-:-:S02]  /*10cf0*/  IMAD.U32 R7, RZ, RZ, UR9 ;  /* 0x00000009ff077e24 */ /* 0x000fc4000f8e00ff */
[----:B------:R-:W-:Y:S02]  /*10d00*/  IMAD.U32 R10, RZ, RZ, UR4 ;  /* 0x00000004ff0a7e24 */ /* 0x000fe4000f8e00ff */
[----:B------:R-:W-:Y:S02]  /*10d10*/  IMAD.U32 R11, RZ, RZ, UR5 ;  /* 0x00000005ff0b7e24 */ /* 0x000fe4000f8e00ff */
[----:B------:R-:W-:Y:S02]  /*10d20*/  IMAD.MOV.U32 R8, RZ, RZ, 0x70 ;  /* 0x00000070ff087424 */ /* 0x000fe400078e00ff */
[----:B------:R-:W-:-:S07]  /*10d30*/  IMAD.MOV.U32 R12, RZ, RZ, 0x1 ;  /* 0x00000001ff0c7424 */ /* 0x000fce00078e00ff */
[----:B------:R-:W-:-:S07]  /*10d40*/  LEPC R20, `(.L_x_2129) ;  /* 0x000000001014794e */ /* 0x000fce0000000000 */
[----:B01----:R-:W-:Y:S05]  /*10d50*/  CALL.ABS.NOINC R2 ;  /* 0x0000000002007343 */ /* 0x003fea0003c00000 */
.L_x_2129:
[----:B------:R-:W-:Y:S05]  /*10d60*/  BSYNC B6 ;  /* 0x0000000000067941 */ /* 0x000fea0003800000 */
.L_x_2128:
        /* <DEDUP_REMOVED lines=16> */
.L_x_2210:
[----:B------:R-:W0:Y:S01]  /*10e70*/  S2R R0, SR_TID.X ;  /* 0x0000000000007919 */ /* 0x000e220000002100 */
[----:B------:R-:W-:Y:S01]  /*10e80*/  UMOV UR4, 0xa0 ;  /* 0x000000a000047882 */ /* 0x000fe20000000000 */
[----:B------:R-:W2:Y:S01]  /*10e90*/  @P2 LDC R5, c[0x0][0x434] ;  /* 0x00010d00ff052b82 */ /* 0x000ea20000000800 */
[----:B------:R-:W-:Y:S01]  /*10ea0*/  UIMAD UR4, UR47, UR4, -0xa0 ;  /* 0xffffff602f0474a4 */ /* 0x000fe2000f8e0204 */
[----:B------:R-:W3:Y:S01]  /*10eb0*/  S2R R13, SR_TID.X ;  /* 0x00000000000d7919 */ /* 0x000ee20000002100 */
[----:B-----5:R-:W-:Y:S01]  /*10ec0*/  SHF.R.S32.HI R12, RZ, 0x1f, R29 ;  /* 0x0000001fff0c7819 */ /* 0x020fe2000001141d */
[----:B------:R-:W-:-:S04]  /*10ed0*/  IMAD.MOV.U32 R10, RZ, RZ, R23 ;  /* 0x000000ffff0a7224 */ /* 0x000fc800078e0017 */
[----:B------:R-:W4:Y:S01]  /*10ee0*/  @P2 LDC R4, c[0x0][0x438] ;  /* 0x00010e00ff042b82 */ /* 0x000f220000000800 */
[----:B0-----:R-:W-:Y:S01]  /*10ef0*/  LOP3.LUT R0, R0, 0x7f, RZ, 0xc0, !PT ;  /* 0x0000007f00007812 */ /* 0x001fe200078ec0ff */
[----:B------:R0:W-:Y:S01]  /*10f00*/  STL [R1+0x1c], R12 ;  /* 0x00001c0c01007387 */ /* 0x0001e20000100800 */
[C---:B---3--:R-:W-:Y:S02]  /*10f10*/  IMAD.SHL.U32 R11, R13.reuse, 0x20, RZ ;  /* 0x000000200d0b7824 */ /* 0x048fe400078e00ff */
[----:B------:R-:W-:Y:S01]  /*10f20*/  SHF.R.U32.HI R14, RZ, 0x2, R0 ;  /* 0x00000002ff0e7819 */ /* 0x000fe20000011600 */
[----:B------:R-:W-:-:S03]  /*10f30*/  IMAD.SHL.U32 R13, R13, 0x20, RZ ;  /* 0x000000200d0d7824 */ /* 0x000fc600078e00ff */
[C---:B------:R-:W-:Y:S02]  /*10f40*/  LOP3.LUT R11, R14.reuse, 0x60, R11, 0xf8, !PT ;  /* 0x000000600e0b7812 */ /* 0x040fe400078ef80b */
[----:B------:R-:W-:Y:S02]  /*10f50*/  LOP3.LUT R13, R14, 0x60, R13, 0xf8, !PT ;  /* 0x000000600e0d7812 */ /* 0x000fe400078ef80d */
[----:B------:R-:W-:-:S05]  /*10f60*/  LOP3.LUT R11, R11, 0x80, RZ, 0xfc, !PT ;  /* 0x000000800b0b7812 */ /* 0x000fca00078efcff */
[----:B------:R-:W-:-:S05]  /*10f70*/  VIADD R9, R11, UR4 ;  /* 0x000000040b097c36 */ /* 0x000fca0008000000 */
[C---:B------:R-:W-:Y:S01]  /*10f80*/  ISETP.GE.AND P0, PT, R9.reuse, R18, PT ;  /* 0x000000120900720c */ /* 0x040fe20003f06270 */
[----:B------:R-:W-:-:S03]  /*10f90*/  IMAD.IADD R9, R9, 0x1, R24 ;  /* 0x0000000109097824 */ /* 0x000fc600078e0218 */
[----:B------:R-:W-:Y:S01]  /*10fa0*/  ISETP.GT.U32.OR P0, PT, R11, 0x9f, P0 ;  /* 0x0000009f0b00780c */ /* 0x000fe20000704470 */
[----:B--2---:R-:W-:-:S04]  /*10fb0*/  @P2 IMAD.HI.U32 R5, R9, R5, RZ ;  /* 0x0000000509052227 */ /* 0x004fc800078e00ff */
[----:B------:R-:W-:Y:S01]  /*10fc0*/  IMAD.MOV.U32 R0, RZ, RZ, R9 ;  /* 0x000000ffff007224 */ /* 0x000fe200078e0009 */
[----:B----4-:R-:W-:-:S07]  /*10fd0*/  @P2 SHF.R.U32.HI R0, RZ, R4, R5 ;  /* 0x00000004ff002219 */ /* 0x010fce0000011605 */
[----:B-1----:R-:W1:Y:S01]  /*10fe0*/  @!P0 LDC.64 R2, c[0x0][0x428] ;  /* 0x00010a00ff028b82 */ /* 0x002e620000000a00 */
[--C-:B------:R-:W-:Y:S01]  /*10ff0*/  @!P0 SHF.R.S32.HI R7, RZ, 0x1f, R0.reuse ;  /* 0x0000001fff078819 */ /* 0x100fe20000011400 */
[----:B------:R-:W-:-:S06]  /*11000*/  @!P0 IMAD.MOV.U32 R6, RZ, RZ, R0 ;  /* 0x000000ffff068224 */ /* 0x000fcc00078e0000 */
[----:B------:R-:W2:Y:S01]  /*11010*/  @!P0 LDC.64 R4, c[0x0][0x418] ;  /* 0x00010600ff048b82 */ /* 0x000ea20000000a00 */
[----:B-1----:R-:W-:-:S04]  /*11020*/  @!P0 IMAD R8, R12, R2, RZ ;  /* 0x000000020c088224 */ /* 0x002fc800078e02ff */
[C---:B------:R-:W-:Y:S02]  /*11030*/  @!P0 IMAD R8, R29.reuse, R3, R8 ;  /* 0x000000031d088224 */ /* 0x040fe400078e0208 */
[----:B------:R-:W-:-:S04]  /*11040*/  @!P0 IMAD.WIDE.U32 R2, R29, R2, R6 ;  /* 0x000000021d028225 */ /* 0x000fc800078e0006 */
[----:B------:R-:W-:Y:S01]  /*11050*/  @!P0 IMAD.IADD R8, R8, 0x1, R3 ;  /* 0x0000000108088824 */ /* 0x000fe200078e0203 */
[C---:B--2---:R-:W-:Y:S02]  /*11060*/  @!P0 LEA R6, P1, R2.reuse, R4, 0x2 ;  /* 0x0000000402068211 */ /* 0x044fe400078210ff */
[----:B------:R-:W-:Y:S02]  /*11070*/  MOV R4, RZ ;  /* 0x000000ff00047202 */ /* 0x000fe40000000f00 */
[----:B------:R-:W-:Y:S01]  /*11080*/  @!P0 LEA.HI.X R7, R2, R5, R8, 0x2, P1 ;  /* 0x0000000502078211 */ /* 0x000fe200008f1408 */
[----:B------:R-:W-:-:S04]  /*11090*/  VIADD R8, R13, UR4 ;  /* 0x000000040d087c36 */ /* 0x000fc80008000000 */
[----:B------:R1:W5:Y:S01]  /*110a0*/  @!P0 LDG.E R4, desc[UR54][R6.64] ;  /* 0x0000003606048981 */ /* 0x000362000c1e1900 */
[C---:B------:R-:W-:Y:S01]  /*110b0*/  ISETP.GE.AND P0, PT, R8.reuse, R18, PT ;  /* 0x000000120800720c */ /* 0x040fe20003f06270 */
[----:B------:R-:W-:Y:S02]  /*110c0*/  IMAD.IADD R8, R8, 0x1, R24 ;  /* 0x0000000108087824 */ /* 0x000fe400078e0218 */
[----:B------:R-:W-:Y:S02]  /*110d0*/  IMAD.MOV R0, RZ, RZ, -R0 ;  /* 0x000000ffff007224 */ /* 0x000fe400078e0a00 */
[----:B------:R-:W-:Y:S02]  /*110e0*/  IMAD.MOV.U32 R5, RZ, RZ, R8 ;  /* 0x000000ffff057224 */ /* 0x000fe400078e0008 */
[----:B------:R-:W-:Y:S01]  /*110f0*/  IMAD R9, R19, R0, R9 ;  /* 0x0000000013097224 */ /* 0x000fe200078e0209 */
[----:B-1----:R-:W1:Y:S08]  /*11100*/  @P2 LDC R7, c[0x0][0x434] ;  /* 0x00010d00ff072b82 */ /* 0x002e700000000800 */
[----:B------:R-:W2:Y:S08]  /*11110*/  @P2 LDC R6, c[0x0][0x438] ;  /* 0x00010e00ff062b82 */ /* 0x000eb00000000800 */
[----:B------:R-:W3:Y:S01]  /*11120*/  @!P0 LDC.64 R2, c[0x0][0x428] ;  /* 0x00010a00ff028b82 */ /* 0x000ee20000000a00 */
[----:B-1----:R-:W-:-:S05]  /*11130*/  @P2 IMAD.HI.U32 R7, R8, R7, RZ ;  /* 0x0000000708072227 */ /* 0x002fca00078e00ff */
[----:B--2---:R-:W-:-:S04]  /*11140*/  @P2 SHF.R.U32.HI R5, RZ, R6, R7 ;  /* 0x00000006ff052219 */ /* 0x004fc80000011607 */
[--C-:B------:R-:W-:Y:S01]  /*11150*/  @!P0 SHF.R.S32.HI R7, RZ, 0x1f, R5.reuse ;  /* 0x0000001fff078819 */ /* 0x100fe20000011405 */
[----:B------:R-:W-:Y:S02]  /*11160*/  @!P0 IMAD.MOV.U32 R6, RZ, RZ, R5 ;  /* 0x000000ffff068224 */ /* 0x000fe400078e0005 */
[-C--:B---3--:R-:W-:Y:S02]  /*11170*/  @!P0 IMAD R0, R12, R2.reuse, RZ ;  /* 0x000000020c008224 */ /* 0x088fe400078e02ff */
[----:B------:R-:W-:-:S04]  /*11180*/  @!P0 IMAD.WIDE.U32 R6, R29, R2, R6 ;  /* 0x000000021d068225 */ /* 0x000fc800078e0006 */
[----:B------:R-:W-:Y:S02]  /*11190*/  @!P0 IMAD R0, R29, R3, R0 ;  /* 0x000000031d008224 */ /* 0x000fe400078e0200 */
[----:B------:R-:W1:Y:S02]  /*111a0*/  @!P0 LDC.64 R2, c[0x0][0x418] ;  /* 0x00010600ff028b82 */ /* 0x000e640000000a00 */
[----:B------:R-:W-:Y:S01]  /*111b0*/  @!P0 IMAD.IADD R0, R7, 0x1, R0 ;  /* 0x0000000107008824 */ /* 0x000fe200078e0200 */
[----:B------:R-:W-:Y:S02]  /*111c0*/  LOP3.LUT R10, R10, 0xfffffffd, RZ, 0xc0, !PT ;  /* 0xfffffffd0a0a7812 */ /* 0x000fe400078ec0ff */
[----:B-1----:R-:W-:-:S04]  /*111d0*/  @!P0 LEA R2, P1, R6, R2, 0x2 ;  /* 0x0000000206028211 */ /* 0x002fc800078210ff */
[----:B------:R-:W-:Y:S01]  /*111e0*/  @!P0 LEA.HI.X R3, R6, R3, R0, 0x2, P1 ;  /* 0x0000000306038211 */ /* 0x000fe200008f1400 */
[----:B------:R-:W-:Y:S02]  /*111f0*/  IMAD.MOV.U32 R6, RZ, RZ, RZ ;  /* 0x000000ffff067224 */ /* 0x000fe400078e00ff */
[----:B------:R-:W-:-:S04]  /*11200*/  IMAD.U32 R0, RZ, RZ, UR44 ;  /* 0x0000002cff007e24 */ /* 0x000fc8000f8e00ff */
[----:B------:R0:W5:Y:S01]  /*11210*/  @!P0 LDG.E R6, desc[UR54][R2.64] ;  /* 0x0000003602068981 */ /* 0x000162000c1e1900 */
[----:B------:R-:W-:Y:S01]  /*11220*/  ISETP.GT.U32.AND P0, PT, R11, 0x9f, PT ;  /* 0x0000009f0b00780c */ /* 0x000fe20003f04070 */
[----:B------:R-:W-:Y:S01]  /*11230*/  IMAD.MOV R5, RZ, RZ, -R5 ;  /* 0x000000ffff057224 */ /* 0x000fe200078e0a05 */
[----:B------:R-:W-:Y:S02]  /*11240*/  ISETP.NE.AND P2, PT, R0, 0x3, PT ;  /* 0x000000030000780c */ /* 0x000fe40003f45270 */
[----:B------:R-:W-:Y:S01]  /*11250*/  LOP3.LUT R17, R17, 0xffff, RZ, 0xc0, !PT ;  /* 0x0000ffff11117812 */ /* 0x000fe200078ec0ff */
[----:B------:R-:W-:Y:S02]  /*11260*/  IMAD R5, R19, R5, R8 ;  /* 0x0000000513057224 */ /* 0x000fe400078e0208 */
[----:B------:R-:W-:-:S05]  /*11270*/  IMAD.U32 R8, RZ, RZ, UR47 ;  /* 0x0000002fff087e24 */ /* 0x000fca000f8e00ff */
[----:B------:R-:W-:Y:S02]  /*11280*/  IADD3 R8, R8, -0x1, RZ ;  /* 0xffffffff08087810 */ /* 0x000fe40007ffe0ff */
[----:B------:R-:W-:-:S04]  /*11290*/  @P0 LOP3.LUT R10, R10, 0x2, RZ, 0xfc, !PT ;  /* 0x000000020a0a0812 */ /* 0x000fc800078efcff */
[----:B------:R-:W-:-:S04]  /*112a0*/  LOP3.LUT R10, R10, 0xfffffffb, RZ, 0xc0, !PT ;  /* 0xfffffffb0a0a7812 */ /* 0x000fc800078ec0ff */
[----:B------:R-:W-:-:S05]  /*112b0*/  @P2 LOP3.LUT R10, R10, 0x4, RZ, 0xfc, !PT ;  /* 0x000000040a0a2812 */ /* 0x000fca00078efcff */
[----:B------:R0:W-:Y:S01]  /*112c0*/  STL [R1+0x4], R10 ;  /* 0x0000040a01007387 */ /* 0x0001e20000100800 */
[----:B------:R-:W-:Y:S05]  /*112d0*/  @!P2 BRA `(.L_x_2131) ;  /* 0x000000000004a947 */ /* 0x000fea0003800000 */
[----:B------:R-:W-:Y:S01]  /*112e0*/  BPT.TRAP 0x1 ;  /* 0x000000040000795c */ /* 0x000fe20000300000 */
.L_x_2131:
[----:B------:R-:W2:Y:S01]  /*112f0*/  LDL R0, [R1] ;  /* 0x0000000001007983 */ /* 0x000ea20000100800 */
[----:B------:R-:W-:Y:S01]  /*11300*/  IMAD R7, R27, 0x8, R16 ;  /* 0x000000081b077824 */ /* 0x000fe200078e0210 */
[----:B------:R-:W-:Y:S01]  /*11310*/  BSSY B0, `(.L_x_2132) ;  /* 0x0000006000007945 */ /* 0x000fe20003800000 */
[----:B------:R-:W-:Y:S02]  /*11320*/  SHF.R.S32.HI R24, RZ, 0x1f, R5 ;  /* 0x0000001fff187819 */ /* 0x000fe40000011405 */
[----:B--2---:R-:W-:-:S04]  /*11330*/  SHF.L.U32 R0, R0, 0x1f, RZ ;  /* 0x0000001f00007819 */ /* 0x004fc800000006ff */
[----:B------:R-:W1:Y:S01]  /*11340*/  SYNCS.PHASECHK.TRANS64.TRYWAIT P0, [R7+URZ+0x13280], R0 ;  /* 0x01328000070075a7 */ /* 0x000e62000800017f */
[----:B------:R2:W-:Y:S02]  /*11350*/  STL [R1+0x18], R0 ;  /* 0x0000180001007387 */ /* 0x0005e40000100800 */
[----:B-12---:R-:W-:Y:S05]  /*11360*/  @!P0 BRA `(.L_x_2133) ;  /* 0x0000004c00288947 */ /* 0x006fea0003800000 */
.L_x_2211:
[----:B------:R-:W-:Y:S05]  /*11370*/  BSYNC B0 ;  /* 0x0000000000007941 */ /* 0x000fea0003800000 */
.L_x_2132:
[----:B------:R-:W2:Y:S01]  /*11380*/  S2R R15, SR_TID.X ;  /* 0x00000000000f7919 */ /* 0x000ea20000002100 */
[----:B------:R-:W3:Y:S01]  /*11390*/  LDC R14, c[0x0][0x2f4] ;  /* 0x0000bd00ff0e7b82 */ /* 0x000ee20000000800 */
[----:B------:R-:W-:Y:S01]  /*113a0*/  ULDC.64 UR4, c[0x0][0x328] ;  /* 0x0000ca0000047ab9 */ /* 0x000fe20000000a00 */
[----:B------:R-:W4:Y:S01]  /*113b0*/  LDL.LU R11, [R1+0x4] ;  /* 0x00000400010b7983 */ /* 0x000f220000300800 */
[----:B-1----:R-:W-:Y:S01]  /*113c0*/  IMAD R0, R24, UR4, RZ ;  /* 0x0000000418007c24 */ /* 0x002fe2000f8e02ff */
[----:B-----5:R-:W-:Y:S01]  /*113d0*/  SHF.R.S32.HI R26, RZ, 0x1f, R6 ;  /* 0x0000001fff1a7819 */ /* 0x020fe20000011406 */
[----:B0-----:R-:W-:Y:S01]  /*113e0*/  IMAD.WIDE.U32 R2, R5, UR4, RZ ;  /* 0x0000000405027c25 */ /* 0x001fe2000f8e00ff */
[----:B------:R-:W-:-:S03]  /*113f0*/  ULDC.64 UR6, c[0x0][0x338] ;  /* 0x0000ce0000067ab9 */ /* 0x000fc60000000a00 */
[----:B------:R-:W-:Y:S02]  /*11400*/  IMAD R0, R5, UR5, R0 ;  /* 0x0000000505007c24 */ /* 0x000fe4000f8e0200 */
[----:B------:R-:W-:Y:S02]  /*11410*/  IMAD R18, R8, -0xa0, R18 ;  /* 0xffffff6008127824 */ /* 0x000fe400078e0212 */
[----:B------:R-:W-:Y:S02]  /*11420*/  IMAD.IADD R3, R3, 0x1, R0 ;  /* 0x0000000103037824 */ /* 0x000fe400078e0200 */
[----:B------:R-:W-:Y:S01]  /*11430*/  IMAD R0, R26, UR6, RZ ;  /* 0x000000061a007c24 */ /* 0x000fe2000f8e02ff */
[----:B------:R-:W-:Y:S01]  /*11440*/  SHF.R.S32.HI R25, RZ, 0x1f, R9 ;  /* 0x0000001fff197819 */ /* 0x000fe20000011409 */
[----:B------:R-:W-:-:S04]  /*11450*/  IMAD.WIDE.U32 R2, R6, UR6, R2 ;  /* 0x0000000606027c25 */ /* 0x000fc8000f8e0002 */
[----:B------:R-:W-:Y:S01]  /*11460*/  IMAD R0, R6, UR7, R0 ;  /* 0x0000000706007c24 */ /* 0x000fe2000f8e0200 */
[----:B------:R-:W-:Y:S01]  /*11470*/  SHF.R.S32.HI R28, RZ, 0x1f, R4 ;  /* 0x0000001fff1c7819 */ /* 0x000fe20000011404 */
[----:B------:R-:W-:Y:S02]  /*11480*/  IMAD.MOV.U32 R12, RZ, RZ, R2 ;  /* 0x000000ffff0c7224 */ /* 0x000fe400078e0002 */
[----:B------:R-:W-:Y:S02]  /*11490*/  IMAD.IADD R13, R3, 0x1, R0 ;  /* 0x00000001030d7824 */ /* 0x000fe400078e0200 */
[----:B--2---:R-:W-:-:S05]  /*114a0*/  IMAD.SHL.U32 R19, R15, 0x10, RZ ;  /* 0x000000100f137824 */ /* 0x004fca00078e00ff */
[----:B------:R-:W-:-:S04]  /*114b0*/  LOP3.LUT R19, R19, 0x30, RZ, 0xc0, !PT ;  /* 0x0000003013137812 */ /* 0x000fc800078ec0ff */
[CC--:B---3--:R-:W-:Y:S02]  /*114c0*/  ISETP.GE.AND P1, PT, R19.reuse, R14.reuse, PT ;  /* 0x0000000e1300720c */ /* 0x0c8fe40003f26270 */
[----:B------:R-:W-:Y:S02]  /*114d0*/  ISETP.GE.AND P0, PT, R19, R14, PT ;  /* 0x0000000e1300720c */ /* 0x000fe40003f06270 */
[----:B------:R-:W2:Y:S01]  /*114e0*/  LDL R14, [R1+0x28] ;  /* 0x00002800010e7983 */ /* 0x000ea20000100800 */
[----:B------:R-:W-:Y:S01]  /*114f0*/  IMAD R0, R25, UR4, RZ ;  /* 0x0000000419007c24 */ /* 0x000fe2000f8e02ff */
[----:B------:R-:W-:Y:S01]  /*11500*/  LOP3.LUT R15, R15, 0x7f, RZ, 0xc0, !PT ;  /* 0x0000007f0f0f7812 */ /* 0x000fe200078ec0ff */
[----:B------:R-:W-:-:S03]  /*11510*/  IMAD.WIDE.U32 R2, R9, UR4, RZ ;  /* 0x0000000409027c25 */ /* 0x000fc6000f8e00ff */
[----:B------:R-:W-:Y:S01]  /*11520*/  SHF.R.U32.HI R15, RZ, 0x2, R15 ;  /* 0x00000002ff0f7819 */ /* 0x000fe2000001160f */
[----:B------:R-:W-:Y:S01]  /*11530*/  IMAD R0, R9, UR5, R0 ;  /* 0x0000000509007c24 */ /* 0x000fe2000f8e0200 */
[----:B------:R-:W-:Y:S02]  /*11540*/  ULDC.64 UR4, c[0x0][0x330] ;  /* 0x0000cc0000047ab9 */ /* 0x000fe40000000a00 */
[----:B------:R-:W-:Y:S02]  /*11550*/  IMAD R8, R17, UR5, RZ ;  /* 0x0000000511087c24 */ /* 0x000fe4000f8e02ff */
[----:B------:R-:W-:Y:S02]  /*11560*/  IMAD.IADD R3, R3, 0x1, R0 ;  /* 0x0000000103037824 */ /* 0x000fe400078e0200 */
[----:B------:R-:W-:Y:S02]  /*11570*/  IMAD R0, R28, UR6, RZ ;  /* 0x000000061c007c24 */ /* 0x000fe4000f8e02ff */
[----:B------:R-:W-:-:S04]  /*11580*/  IMAD.WIDE.U32 R2, R4, UR6, R2 ;  /* 0x0000000604027c25 */ /* 0x000fc8000f8e0002 */
[----:B------:R-:W-:Y:S01]  /*11590*/  IMAD R0, R4, UR7, R0 ;  /* 0x0000000704007c24 */ /* 0x000fe2000f8e0200 */
[----:B------:R-:W-:Y:S01]  /*115a0*/  ULDC.64 UR6, c[0x0][0x318] ;  /* 0x0000c60000067ab9 */ /* 0x000fe20000000a00 */
[----:B------:R-:W-:Y:S01]  /*115b0*/  IMAD.MOV.U32 R10, RZ, RZ, R2 ;  /* 0x000000ffff0a7224 */ /* 0x000fe200078e0002 */
[----:B----4-:R-:W-:-:S04]  /*115c0*/  LOP3.LUT R11, R11, 0xfffffffe, RZ, 0xc0, !PT ;  /* 0xfffffffe0b0b7812 */ /* 0x010fc800078ec0ff */
[----:B------:R-:W-:-:S05]  /*115d0*/  @P1 LOP3.LUT R11, R11, 0x1, RZ, 0xfc, !PT ;  /* 0x000000010b0b1812 */ /* 0x000fca00078efcff */
[----:B------:R0:W-:Y:S02]  /*115e0*/  STL [R1+0x4], R11 ;  /* 0x0000040b01007387 */ /* 0x0001e40000100800 */
[----:B0-----:R-:W-:Y:S02]  /*115f0*/  IMAD.IADD R11, R3, 0x1, R0 ;  /* 0x00000001030b7824 */ /* 0x001fe400078e0200 */
[----:B------:R-:W-:-:S04]  /*11600*/  IMAD.WIDE.U32 R2, R17, UR4, R12 ;  /* 0x0000000411027c25 */ /* 0x000fc8000f8e000c */
[----:B------:R-:W-:Y:S01]  /*11610*/  IMAD.WIDE.U32 R10, R17, UR4, R10 ;  /* 0x00000004110a7c25 */ /* 0x000fe2000f8e000a */
[----:B------:R-:W-:Y:S01]  /*11620*/  IADD3 R0, P1, R2, UR6, RZ ;  /* 0x0000000602007c10 */ /* 0x000fe2000ff3e0ff */
[----:B------:R-:W-:-:S03]  /*11630*/  UMOV UR4, 0xffffffff ;  /* 0xffffffff00047882 */ /* 0x000fc60000000000 */
[----:B------:R-:W-:Y:S02]  /*11640*/  IADD3.X R2, R3, UR7, R8, P1, !PT ;  /* 0x0000000703027c10 */ /* 0x000fe40008ffe408 */
[----:B------:R-:W-:-:S04]  /*11650*/  IADD3 R23, P1, R10, UR6, RZ ;  /* 0x000000060a177c10 */ /* 0x000fc8000ff3e0ff */
[----:B------:R-:W-:Y:S01]  /*11660*/  IADD3.X R21, R8, UR7, R11, P1, !PT ;  /* 0x0000000708157c10 */ /* 0x000fe20008ffe40b */
[----:B------:R-:W-:Y:S02]  /*11670*/  IMAD.IADD R8, R18, 0x1, -R15 ;  /* 0x0000000112087824 */ /* 0x000fe400078e0a0f */
[----:B--2---:R-:W-:-:S03]  /*11680*/  IMAD R20, R27, 0x2800, R14 ;  /* 0x000028001b147824 */ /* 0x004fc600078e020e */
[----:B------:R-:W-:Y:S01]  /*11690*/  ISETP.GE.AND P5, PT, R8, 0x1, PT ;  /* 0x000000010800780c */ /* 0x000fe20003fa6270 */
[----:B------:R-:W-:-:S12]  /*116a0*/  BRA.DIV UR4, `(.L_x_2134) ;  /* 0x0000004a04707947 */ /* 0x000fd8000b800000 */
[----:B------:R-:W2:Y:S01]  /*116b0*/  LDL.LU R14, [R1+0x4] ;  /* 0x00000400010e7983 */ /* 0x000ea20000300800 */
[----:B------:R-:W0:Y:S03]  /*116c0*/  S2R R11, SR_TID.X ;  /* 0x00000000000b7919 */ /* 0x000e260000002100 */
[----:B------:R-:W1:Y:S04]  /*116d0*/  SHFL.IDX PT, R10, R0, RZ, 0x1c1f ;  /* 0x001c1fff000a7589 */ /* 0x000e6800000e0000 */
[----:B------:R-:W3:Y:S01]  /*116e0*/  SHFL.IDX PT, R3, R2, RZ, 0x1c1f ;  /* 0x001c1fff02037589 */ /* 0x000ee200000e0000 */
[----:B0-----:R-:W-:-:S05]  /*116f0*/  IMAD.SHL.U32 R15, R11, 0x10, RZ ;  /* 0x000000100b0f7824 */ /* 0x001fca00078e00ff */
[----:B------:R-:W-:-:S04]  /*11700*/  LOP3.LUT R15, R15, 0x30, RZ, 0xc0, !PT ;  /* 0x000000300f0f7812 */ /* 0x000fc800078ec0ff */
[----:B-1----:R-:W-:-:S04]  /*11710*/  IADD3 R10, P1, R15, R10, RZ ;  /* 0x0000000a0f0a7210 */ /* 0x002fc80007f3e0ff */
[----:B---3--:R-:W-:Y:S02]  /*11720*/  IADD3.X R11, RZ, R3, RZ, P1, !PT ;  /* 0x00000003ff0b7210 */ /* 0x008fe40000ffe4ff */
[----:B------:R-:W-:Y:S01]  /*11730*/  ISETP.LT.OR P1, PT, R8, 0x1, P0 ;  /* 0x000000010800780c */ /* 0x000fe20000721670 */
[----:B------:R-:W-:Y:S01]  /*11740*/  IMAD.IADD R3, R16, 0x1, R20 ;  /* 0x0000000110037824 */ /* 0x000fe200078e0214 */
[----:B------:R-:W0:Y:S11]  /*11750*/  SHFL.IDX PT, R12, R0, 0x1, 0x1c1f ;  /* 0x003c1f00000c7f89 */ /* 0x000e3600000e0000 */
[----:B------:R1:W-:Y:S04]  /*11760*/  LDGSTS.E.BYPASS.LTC128B.128 [R3+0x6000], desc[UR54][R10.64], !P1 ;  /* 0x060000000a037fae */ /* 0x0003e8000c901d76 */
[----:B-1----:R-:W1:Y:S01]  /*11770*/  SHFL.IDX PT, R10, R2, 0x1, 0x1c1f ;  /* 0x003c1f00020a7f89 */ /* 0x002e6200000e0000 */
        /* <DEDUP_REMOVED lines=12> */
[----:B------:R-:W-:Y:S01]  /*11840*/  LDGSTS.E.BYPASS.LTC128B.128 [R3+0x7000], desc[UR54][R12.64], !P1 ;  /* 0x070000000c037fae */ /* 0x000fe2000c901d76 */
[----:B-1----:R-:W-:-:S05]  /*11850*/  IADD3 R10, P1, R15, R0, RZ ;  /* 0x000000000f0a7210 */ /* 0x002fca0007f3e0ff */
[----:B---3--:R-:W-:Y:S01]  /*11860*/  IMAD.X R11, RZ, RZ, R2, P1 ;  /* 0x000000ffff0b7224 */ /* 0x008fe200008e0602 */
        /* <DEDUP_REMOVED lines=10> */
.L_x_2223:
        /* <DEDUP_REMOVED lines=12> */
.L_x_2135:
        /* <DEDUP_REMOVED lines=11> */
.L_x_2136:
[----:B------:R3:W-:Y:S01]  /*11a80*/  SYNCS.ARRIVE.TRANS64.A1T0 RZ, [R7+URZ+0x13270], RZ ;  /* 0x013270ff07ff79a7 */ /* 0x0007e2000810003f */
[----:B------:R-:W-:Y:S05]  /*11a90*/  @!P6 BRA `(.L_x_2137) ;  /* 0x000000000004e947 */ /* 0x000fea0003800000 */
[----:B------:R-:W-:Y:S01]  /*11aa0*/  BPT.TRAP 0x1 ;  /* 0x000000040000795c */ /* 0x000fe20000300000 */
.L_x_2137:
[----:B------:R-:W4:Y:S01]  /*11ab0*/  LDL R0, [R1+0x18] ;  /* 0x0000180001007983 */ /* 0x000f220000100800 */
[----:B------:R-:W-:Y:S01]  /*11ac0*/  BSSY B0, `(.L_x_2138) ;  /* 0x0000003000007945 */ /* 0x000fe20003800000 */
[----:B----4-:R-:W4:Y:S03]  /*11ad0*/  SYNCS.PHASECHK.TRANS64.TRYWAIT P0, [R7+URZ+0x13240], R0 ;  /* 0x01324000070075a7 */ /* 0x010f26000800017f */
[----:B----4-:R-:W-:Y:S05]  /*11ae0*/  @!P0 BRA `(.L_x_2139) ;  /* 0x0000004c00148947 */ /* 0x010fea0003800000 */
.L_x_2224:
[----:B------:R-:W-:Y:S05]  /*11af0*/  BSYNC B0 ;  /* 0x0000000000007941 */ /* 0x000fea0003800000 */
.L_x_2138:
[----:B------:R-:W-:Y:S01]  /*11b00*/  ULDC.64 UR4, c[0x0][0x300] ;  /* 0x0000c00000047ab9 */ /* 0x000fe20000000a00 */
[----:B------:R-:W-:Y:S01]  /*11b10*/  ULDC.64 UR6, c[0x0][0x310] ;  /* 0x0000c40000067ab9 */ /* 0x000fe20000000a00 */
[----:B----4-:R-:W-:Y:S02]  /*11b20*/  IMAD R0, R24, UR4, RZ ;  /* 0x0000000418007c24 */ /* 0x010fe4000f8e02ff */
[----:B--2---:R-:W-:-:S04]  /*11b30*/  IMAD.WIDE.U32 R10, R5, UR4, RZ ;  /* 0x00000004050a7c25 */ /* 0x004fc8000f8e00ff */
[----:B------:R-:W-:Y:S02]  /*11b40*/  IMAD R0, R5, UR5, R0 ;  /* 0x0000000505007c24 */ /* 0x000fe4000f8e0200 */
[----:B------:R-:W-:Y:S02]  /*11b50*/  IMAD R26, R26, UR6, RZ ;  /* 0x000000061a1a7c24 */ /* 0x000fe4000f8e02ff */
[----:B------:R-:W-:Y:S02]  /*11b60*/  IMAD.IADD R11, R11, 0x1, R0 ;  /* 0x000000010b0b7824 */ /* 0x000fe400078e0200 */
[----:B------:R-:W-:Y:S02]  /*11b70*/  IMAD R0, R25, UR4, RZ ;  /* 0x0000000419007c24 */ /* 0x000fe4000f8e02ff */
[----:B------:R-:W-:Y:S02]  /*11b80*/  IMAD R12, R28, UR6, RZ ;  /* 0x000000061c0c7c24 */ /* 0x000fe4000f8e02ff */
[----:B------:R-:W-:-:S02]  /*11b90*/  IMAD R0, R9, UR5, R0 ;  /* 0x0000000509007c24 */ /* 0x000fc4000f8e0200 */
[----:B------:R-:W-:Y:S01]  /*11ba0*/  IMAD.WIDE.U32 R8, R9, UR4, RZ ;  /* 0x0000000409087c25 */ /* 0x000fe2000f8e00ff */
[----:B------:R-:W-:-:S03]  /*11bb0*/  ULDC.64 UR4, c[0x0][0x308] ;  /* 0x0000c20000047ab9 */ /* 0x000fc60000000a00 */
[----:B------:R-:W-:Y:S02]  /*11bc0*/  IMAD.IADD R9, R9, 0x1, R0 ;  /* 0x0000000109097824 */ /* 0x000fe400078e0200 */
[----:B------:R-:W-:-:S04]  /*11bd0*/  IMAD.WIDE.U32 R10, R6, UR6, R10 ;  /* 0x00000006060a7c25 */ /* 0x000fc8000f8e000a */
[----:B------:R-:W-:Y:S02]  /*11be0*/  IMAD R26, R6, UR7, R26 ;  /* 0x00000007061a7c24 */ /* 0x000fe4000f8e021a */
[C---:B------:R-:W-:Y:S02]  /*11bf0*/  IMAD R12, R4.reuse, UR7, R12 ;  /* 0x00000007040c7c24 */ /* 0x040fe4000f8e020c */
[----:B------:R-:W-:Y:S01]  /*11c00*/  IMAD.WIDE.U32 R4, R4, UR6, R8 ;  /* 0x0000000604047c25 */ /* 0x000fe2000f8e0008 */
[----:B------:R-:W-:-:S03]  /*11c10*/  ULDC.64 UR6, c[0x0][0x2e8] ;  /* 0x0000ba0000067ab9 */ /* 0x000fc60000000a00 */
[----:B------:R-:W-:Y:S01]  /*11c20*/  IMAD.IADD R11, R11, 0x1, R26 ;  /* 0x000000010b0b7824 */ /* 0x000fe200078e021a */
[----:B------:R-:W-:Y:S01]  /*11c30*/  IADD3 R5, R5, R12, RZ ;  /* 0x0000000c05057210 */ /* 0x000fe20007ffe0ff */
[C---:B------:R-:W-:Y:S02]  /*11c40*/  IMAD R6, R17.reuse, UR5, RZ ;  /* 0x0000000511067c24 */ /* 0x040fe4000f8e02ff */
[----:B------:R-:W-:-:S04]  /*11c50*/  IMAD.WIDE.U32 R10, R17, UR4, R10 ;  /* 0x00000004110a7c25 */ /* 0x000fc8000f8e000a */
[----:B------:R-:W-:Y:S01]  /*11c60*/  IMAD.WIDE.U32 R4, R17, UR4, R4 ;  /* 0x0000000411047c25 */ /* 0x000fe2000f8e0004 */
[----:B------:R-:W-:Y:S01]  /*11c70*/  IADD3 R2, P0, R10, UR6, RZ ;  /* 0x000000060a027c10 */ /* 0x000fe2000ff1e0ff */
[----:B------:R-:W-:-:S03]  /*11c80*/  UMOV UR4, 0xffffffff ;  /* 0xffffffff00047882 */ /* 0x000fc60000000000 */
[----:B------:R-:W-:Y:S02]  /*11c90*/  IADD3.X R0, R11, UR7, R6, P0, !PT ;  /* 0x000000070b007c10 */ /* 0x000fe400087fe406 */
[----:B------:R-:W-:-:S04]  /*11ca0*/  IADD3 R8, P0, R4, UR6, RZ ;  /* 0x0000000604087c10 */ /* 0x000fc8000ff1e0ff */
[----:B------:R-:W-:Y:S01]  /*11cb0*/  IADD3.X R6, R6, UR7, R5, P0, !PT ;  /* 0x0000000706067c10 */ /* 0x000fe200087fe405 */
[----:B------:R-:W-:Y:S08]  /*11cc0*/  BRA.DIV UR4, `(.L_x_2140) ;  /* 0x0000004a04b47947 */ /* 0x000ff0000b800000 */
[----:B------:R-:W2:Y:S01]  /*11cd0*/  S2R R5, SR_TID.X ;  /* 0x0000000000057919 */ /* 0x000ea20000002100 */
[----:B------:R-:W4:Y:S01]  /*11ce0*/  LDC R10, c[0x0][0x2f4] ;  /* 0x0000bd00ff0a7b82 */ /* 0x000f220000000800 */
[----:B------:R-:W-:Y:S04]  /*11cf0*/  SHFL.IDX PT, R4, R0, RZ, 0x1c1f ;  /* 0x001c1fff00047589 */ /* 0x000fe800000e0000 */
[----:B------:R-:W-:Y:S01]  /*11d00*/  SHFL.IDX PT, R6, R6, RZ, 0x1c1f ;  /* 0x001c1fff06067589 */ /* 0x000fe200000e0000 */
[----:B--2---:R-:W-:-:S03]  /*11d10*/  IMAD.SHL.U32 R9, R5, 0x10, RZ ;  /* 0x0000001005097824 */ /* 0x004fc600078e00ff */
[----:B------:R-:W2:Y:S02]  /*11d20*/  SHFL.IDX PT, R5, R2, RZ, 0x1c1f ;  /* 0x001c1fff02057589 */ /* 0x000ea400000e0000 */
[----:B------:R-:W-:-:S04]  /*11d30*/  LOP3.LUT R9, R9, 0x30, RZ, 0xc0, !PT ;  /* 0x0000003009097812 */ /* 0x000fc800078ec0ff */
[C---:B----4-:R-:W-:Y:S02]  /*11d40*/  ISETP.GE.AND P2, PT, R9.reuse, R10, PT ;  /* 0x0000000a0900720c */ /* 0x050fe40003f46270 */
[----:B--2---:R-:W-:-:S05]  /*11d50*/  @P5 IADD3 R5, P0, R9, R5, RZ ;  /* 0x0000000509055210 */ /* 0x004fca0007f1e0ff */
[----:B------:R-:W-:-:S05]  /*11d60*/  @P5 IMAD.X R4, RZ, RZ, R4, P0 ;  /* 0x000000ffff045224 */ /* 0x000fca00000e0604 */
[----:B------:R-:W-:-:S04]  /*11d70*/  @P5 LOP3.LUT R5, R5, R4, RZ, 0x3c, !PT ;  /* 0x0000000405055212 */ /* 0x000fc800078e3cff */
[----:B------:R-:W-:-:S04]  /*11d80*/  @P5 LOP3.LUT R4, R5, R4, RZ, 0x3c, !PT ;  /* 0x0000000405045212 */ /* 0x000fc800078e3cff */
[----:B------:R-:W-:-:S05]  /*11d90*/  @P5 LOP3.LUT R5, R5, R4, RZ, 0x3c, !PT ;  /* 0x0000000405055212 */ /* 0x000fca00078e3cff */
[----:B------:R2:W-:Y:S04]  /*11da0*/  @P5 LDGSTS.E.BYPASS.LTC128B.128 [R3+0xe000], desc[UR54][R4.64], !P2 ;  /* 0x0e00000004035fae */ /* 0x0005e8000d101d76 */
[----:B--2---:R-:W2:Y:S04]  /*11db0*/  SHFL.IDX PT, R5, R2, 0x1, 0x1c1f ;  /* 0x003c1f0002057f89 */ /* 0x004ea800000e0000 */
[----:B------:R-:W4:Y:S01]  /*11dc0*/  SHFL.IDX PT, R4, R0, 0x1, 0x1c1f ;  /* 0x003c1f0000047f89 */ /* 0x000f2200000e0000 */
[----:B--2---:R-:W-:-:S05]  /*11dd0*/  @P4 IADD3 R5, P0, R9, R5, RZ ;  /* 0x0000000509054210 */ /* 0x004fca0007f1e0ff */
[----:B----4-:R-:W-:-:S05]  /*11de0*/  @P4 IMAD.X R4, RZ, RZ, R4, P0 ;  /* 0x000000ffff044224 */ /* 0x010fca00000e0604 */
[----:B------:R-:W-:-:S04]  /*11df0*/  @P4 LOP3.LUT R5, R5, R4, RZ, 0x3c, !PT ;  /* 0x0000000405054212 */ /* 0x000fc800078e3cff */
[----:B------:R-:W-:-:S04]  /*11e00*/  @P4 LOP3.LUT R4, R5, R4, RZ, 0x3c, !PT ;  /* 0x0000000405044212 */ /* 0x000fc800078e3cff */
[----:B------:R-:W-:-:S05]  /*11e10*/  @P4 LOP3.LUT R5, R5, R4, RZ, 0x3c, !PT ;  /* 0x0000000405054212 */ /* 0x000fca00078e3cff */
[----:B------:R2:W-:Y:S04]  /*11e20*/  @P4 LDGSTS.E.BYPASS.LTC128B.128 [R3+0xe800], desc[UR54][R4.64], !P2 ;  /* 0x0e80000004034fae */ /* 0x0005e8000d101d76 */
[----:B--2---:R-:W2:Y:S04]  /*11e30*/  SHFL.IDX PT, R5, R2, 0x2, 0x1c1f ;  /* 0x005c1f0002057f89 */ /* 0x004ea800000e0000 */
[----:B------:R-:W4:Y:S04]  /*11e40*/  SHFL.IDX PT, R4, R0, 0x2, 0x1c1f ;  /* 0x005c1f0000047f89 */ /* 0x000f2800000e0000 */
[----:B------:R-:W5:Y:S04]  /*11e50*/  SHFL.IDX PT, R2, R2, 0x3, 0x1c1f ;  /* 0x007c1f0002027f89 */ /* 0x000f6800000e0000 */
[----:B------:R-:W0:Y:S01]  /*11e60*/  SHFL.IDX PT, R0, R0, 0x3, 0x1c1f ;  /* 0x007c1f0000007f89 */ /* 0x000e2200000e0000 */
[----:B--2---:R-:W-:-:S05]  /*11e70*/  @P3 IADD3 R5, P0, R9, R5, RZ ;  /* 0x0000000509053210 */ /* 0x004fca0007f1e0ff */
[----:B----4-:R-:W-:Y:S01]  /*11e80*/  @P3 IMAD.X R4, RZ, RZ, R4, P0 ;  /* 0x000000ffff043224 */ /* 0x010fe200000e0604 */
[----:B-----5:R-:W-:-:S04]  /*11e90*/  @P1 IADD3 R2, P0, R9, R2, RZ ;  /* 0x0000000209021210 */ /* 0x020fc80007f1e0ff */
[----:B------:R-:W-:Y:S01]  /*11ea0*/  @P3 LOP3.LUT R5, R5, R4, RZ, 0x3c, !PT ;  /* 0x0000000405053212 */ /* 0x000fe200078e3cff */
[----:B0-----:R-:W-:-:S03]  /*11eb0*/  @P1 IMAD.X R0, RZ, RZ, R0, P0 ;  /* 0x000000ffff001224 */ /* 0x001fc600000e0600 */
[----:B------:R-:W-:-:S04]  /*11ec0*/  @P3 LOP3.LUT R4, R5, R4, RZ, 0x3c, !PT ;  /* 0x0000000405043212 */ /* 0x000fc800078e3cff */
[----:B------:R-:W-:-:S05]  /*11ed0*/  @P3 LOP3.LUT R5, R5, R4, RZ, 0x3c, !PT ;  /* 0x0000000405053212 */ /* 0x000fca00078e3cff */
[----:B------:R0:W-:Y:S02]  /*11ee0*/  @P3 LDGSTS.E.BYPASS.LTC128B.128 [R3+0xf000], desc[UR54][R4.64], !P2 ;  /* 0x0f00000004033fae */ /* 0x0001e4000d101d76 */
[----:B0-----:R-:W-:Y:S02]  /*11ef0*/  @P1 IMAD.MOV.U32 R4, RZ, RZ, R2 ;  /* 0x000000ffff041224 */ /* 0x001fe400078e0002 */
[----:B------:R-:W-:-:S05]  /*11f00*/  @P1 IMAD.MOV.U32 R5, RZ, RZ, R0 ;  /* 0x000000ffff051224 */ /* 0x000fca00078e0000 */
[----:B------:R0:W-:Y:S04]  /*11f10*/  @P1 LDGSTS.E.BYPASS.LTC128B.128 [R3+0xf800], desc[UR54][R4.64], !P2 ;  /* 0x0f80000004031fae */ /* 0x0001e8000d101d76 */
[----:B0-----:R0:W2:Y:S02]  /*11f20*/  SHFL.IDX PT, R4, R8, RZ, 0x1c1f ;  /* 0x001c1fff08047589 */ /* 0x0010a400000e0000 */
.L_x_2236:
[----:B------:R-:W4:Y:S01]  /*11f30*/  LDL R0, [R1+0x4] ;  /* 0x0000040001007983 */ /* 0x000f220000100800 */
[----:B------:R-:W-:Y:S01]  /*11f40*/  BSSY B0, `(.L_x_2141) ;  /* 0x000000e000007945 */ /* 0x000fe20003800000 */
[----:B----4-:R-:W-:-:S13]  /*11f50*/  LOP3.LUT P0, RZ, R0, 0x10, RZ, 0xc0, !PT ;  /* 0x0000001000ff7812 */ /* 0x010fda000780c0ff */
[----:B------:R-:W-:Y:S05]  /*11f60*/  @!P0 BRA `(.L_x_2142) ;  /* 0x00000000002c8947 */ /* 0x000fea0003800000 */
[----:B------:R-:W4:Y:S01]  /*11f70*/  S2R R0, SR_TID.X ;  /* 0x0000000000007919 */ /* 0x000f220000002100 */
[----:B------:R-:W5:Y:S01]  /*11f80*/  LDC R2, c[0x0][0x2f4] ;  /* 0x0000bd00ff027b82 */ /* 0x000f620000000800 */
[----:B----4-:R-:W-:-:S05]  /*11f90*/  IMAD.SHL.U32 R0, R0, 0x10, RZ ;  /* 0x0000001000007824 */ /* 0x010fca00078e00ff */
[----:B------:R-:W-:-:S04]  /*11fa0*/  LOP3.LUT R0, R0, 0x30, RZ, 0xc0, !PT ;  /* 0x0000003000007812 */ /* 0x000fc800078ec0ff */
[C---:B-----5:R-:W-:Y:S02]  /*11fb0*/  ISETP.GE.AND P1, PT, R0.reuse, R2, PT ;  /* 0x000000020000720c */ /* 0x060fe40003f26270 */
[----:B--2---:R-:W-:-:S05]  /*11fc0*/  IADD3 R4, P0, R0, R4, RZ ;  /* 0x0000000400047210 */ /* 0x004fca0007f1e0ff */
[----:B------:R-:W-:-:S06]  /*11fd0*/  IMAD.X R5, RZ, RZ, R6, P0 ;  /* 0x000000ffff057224 */ /* 0x000fcc00000e0606 */
[----:B------:R-:W-:Y:S01]  /*11fe0*/  @!PT LDS RZ, [RZ] ;  /* 0x00000000fffff984 */ /* 0x000fe20000000800 */
[----:B------:R-:W-:Y:S01]  /*11ff0*/  @!PT LDS RZ, [RZ] ;  /* 0x00000000fffff984 */ /* 0x000fe20000000800 */
[----:B------:R-:W-:Y:S01]  /*12000*/  @!PT LDS RZ, [RZ] ;  /* 0x00000000fffff984 */ /* 0x000fe20000000800 */
[----:B------:R4:W-:Y:S02]  /*12010*/  LDGSTS.E.BYPASS.LTC128B.128 [R3+0x10000], desc[UR54][R4.64], !P1 ;  /* 0x1000000004037fae */ /* 0x0009e4000c901d76 */
.L_x_2142:
[----:B------:R-:W-:Y:S05]  /*12020*/  BSYNC B0 ;  /* 0x0000000000007941 */ /* 0x000fea0003800000 */
.L_x_2141:
[----:B------:R-:W-:Y:S01]  /*12030*/  NOP ;  /* 0x0000000000007918 */ /* 0x000fe20000000000 */
[----:B------:R-:W-:-:S13]  /*12040*/  PLOP3.LUT P0, PT, PT, PT, PT, 0x80, 0x0 ;  /* 0x000000000000781c */ /* 0x000fda0003f0f070 */
.L_x_2143:
        /* <DEDUP_REMOVED lines=11> */
.L_x_2144:
[----:B------:R0:W-:Y:S02]  /*12100*/  SYNCS.ARRIVE.TRANS64.A1T0 RZ, [R7+URZ+0x13230], RZ ;  /* 0x013230ff07ff79a7 */ /* 0x0001e4000810003f */
[----:B------:R-:W-:Y:S05]  /*12110*/  WARPSYNC.ALL ;  /* 0x0000000000007948 */ /* 0x000fea0003800000 */
[----:B------:R-:W-:Y:S01]  /*12120*/  IADD3 R0, R16, 0xb000, RZ ;  /* 0x0000b00010007810 */ /* 0x000fe20007ffe0ff */
[----:B------:R-:W-:Y:S01]  /*12130*/  USHF.R.S32.HI UR4, URZ, 0x1f, UR37 ;  /* 0x0000001f3f047899 */ /* 0x000fe20008011425 */
[----:B------:R-:W-:Y:S01]  /*12140*/  BAR.SYNC.DEFER_BLOCKING 0x8, 0x200 ;  /* 0x0208000000007b1d */ /* 0x000fe20000010000 */
[----:B------:R-:W-:Y:S01]  /*12150*/  UISETP.NE.AND UP0, UPT, UR43, URZ, UPT ;  /* 0x0000003f2b00728c */ /* 0x000fe2000bf05270 */
[----:B------:R-:W-:-:S03]  /*12160*/  LOP3.LUT P0, RZ, R0, 0x1bf, RZ, 0xc0, !PT ;  /* 0x000001bf00ff7812 */ /* 0x000fc6000780c0ff */
[----:B------:R-:W-:Y:S01]  /*12170*/  USEL UR41, UR41, URZ, !UP0 ;  /* 0x0000003f29297287 */ /* 0x000fe2000c000000 */
[----:B------:R-:W-:Y:S01]  /*12180*/  BSSY B6, `(.L_x_2145) ;  /* 0x0000018000067945 */ /* 0x000fe20003800000 */
[----:B------:R-:W-:Y:S02]  /*12190*/  ULDC.64 UR6, c[0x0][0x298] ;  /* 0x0000a60000067ab9 */ /* 0x000fe40000000a00 */
[----:B------:R-:W-:Y:S02]  /*121a0*/  UIMAD UR4, UR4, UR6, URZ ;  /* 0x00000006040472a4 */ /* 0x000fe4000f8e023f */
[----:B------:R-:W-:Y:S02]  /*121b0*/  UIMAD.WIDE.U32 UR38, UR37, UR6, URZ ;  /* 0x00000006252672a5 */ /* 0x000fe4000f8e003f */
[----:B------:R-:W-:Y:S02]  /*121c0*/  UIMAD UR4, UR37, UR7, UR4 ;  /* 0x00000007250472a4 */ /* 0x000fe4000f8e0204 */
[----:B------:R-:W-:-:S02]  /*121d0*/  USEL UR37, UR42, URZ, !UP0 ;  /* 0x0000003f2a257287 */ /* 0x000fc4000c000000 */
[----:B------:R-:W-:Y:S01]  /*121e0*/  UIADD3 UR43, UR39, UR4, URZ ;  /* 0x00000004272b7290 */ /* 0x000fe2000fffe03f */
[----:B------:R-:W-:Y:S11]  /*121f0*/  @!P0 BRA `(.L_x_2146) ;  /* 0x0000000000408947 */ /* 0x000ff60003800000 */
[----:B------:R-:W-:Y:S01]  /*12200*/  MOV R2, 0x0 ;  /* 0x0000000000027802 */ /* 0x000fe20000000f00 */
[----:B------:R-:W-:Y:S01]  /*12210*/  ULDC.64 UR6, c[0x4][0x98] ;  /* 0x0100260000067ab9 */ /* 0x000fe20000000a00 */
[----:B------:R-:W-:Y:S01]  /*12220*/  ULDC.64 UR8, c[0x4][0xa0] ;  /* 0x0100280000087ab9 */ /* 0x000fe20000000a00 */
[----:B------:R-:W-:Y:S01]  /*12230*/  ULDC.64 UR4, c[0x4][0x28] ;  /* 0x01000a0000047ab9 */ /* 0x000fe20000000a00 */
[----:B--2-4-:R-:W-:Y:S02]  /*12240*/  IMAD.U32 R4, RZ, RZ, UR6 ;  /* 0x00000006ff047e24 */ /* 0x014fe4000f8e00ff */
[----:B------:R-:W2:Y:S01]  /*12250*/  LDC.64 R2, c[0x4][R2] ;  /* 0x0100000002027b82 */ /* 0x000ea20000000a00 */
[----:B------:R-:W-:Y:S02]  /*12260*/  IMAD.U32 R5, RZ, RZ, UR7 ;  /* 0x00000007ff057e24 */ /* 0x000fe4000f8e00ff */
[----:B------:R-:W-:Y:S02]  /*12270*/  IMAD.U32 R6, RZ, RZ, UR8 ;  /* 0x00000008ff067e24 */ /* 0x000fe4000f8e00ff */
[----:B0--3--:R-:W-:-:S02]  /*12280*/  IMAD.U32 R7, RZ, RZ, UR9 ;  /* 0x00000009ff077e24 */ /* 0x009fc4000f8e00ff */
[----:B------:R-:W-:Y:S02]  /*12290*/  IMAD.U32 R10, RZ, RZ, UR4 ;  /* 0x00000004ff0a7e24 */ /* 0x000fe4000f8e00ff */
[----:B------:R-:W-:Y:S02]  /*122a0*/  IMAD.U32 R11, RZ, RZ, UR5 ;  /* 0x00000005ff0b7e24 */ /* 0x000fe4000f8e00ff */
[----:B------:R-:W-:Y:S02]  /*122b0*/  IMAD.MOV.U32 R8, RZ, RZ, 0x70 ;  /* 0x00000070ff087424 */ /* 0x000fe400078e00ff */
[----:B------:R-:W-:Y:S02]  /*122c0*/  IMAD.MOV.U32 R12, RZ, RZ, 0x1 ;  /* 0x00000001ff0c7424 */ /* 0x000fe400078e00ff */
[----:B------:R-:W-:-:S07]  /*122d0*/  IMAD.MOV.U32 R13, RZ, RZ, RZ ;  /* 0x000000ffff0d7224 */ /* 0x000fce00078e00ff */
[----:B-1----:R-:W-:-:S07]  /*122e0*/  LEPC R20, `(.L_x_2146) ;  /* 0x000000001014794e */ /* 0x002fce0000000000 */
[----:B--2---:R-:W-:Y:S05]  /*122f0*/  CALL.ABS.NOINC R2 ;  /* 0x0000000002007343 */ /* 0x004fea0003c00000 */
.L_x_2146:
[----:B------:R-:W-:Y:S05]  /*12300*/  BSYNC B6 ;  /* 0x0000000000067941 */ /* 0x000fea0003800000 */
.L_x_2145:
[----:B------:R-:W2:Y:S01]  /*12310*/  LDL R19, [R1+0x14] ;  /* 0x0000140001137983 */ /* 0x000ea20000100800 */
[----:B-1----:R-:W1:Y:S03]  /*12320*/  LDC R20, c[0x0][0x448] ;  /* 0x00011200ff147b82 */ /* 0x002e660000000800 */
[----:B------:R1:W5:Y:S01]  /*12330*/  LDL R10, [R1+0x38] ;  /* 0x00003800010a7983 */ /* 0x0003620000100800 */
[----:B------:R-:W3:Y:S01]  /*12340*/  S2R R2, SR_TID.X ;  /* 0x0000000000027919 */ /* 0x000ee20000002100 */
[----:B------:R-:W-:-:S03]  /*12350*/  R2UR UR4, R17 ;  /* 0x00000000110472ca */ /* 0x000fc600000e0000 */
[----:B0-----:R-:W0:Y:S01]  /*12360*/  LDC R8, c[0x0][0x448] ;  /* 0x00011200ff087b82 */ /* 0x001e220000000800 */
[----:B------:R-:W-:Y:S01]  /*12370*/  R2UR UR10, R17 ;  /* 0x00000000110a72ca */ /* 0x000fe200000e0000 */
[----:B------:R-:W-:Y:S01]  /*12380*/  ULDC.64 UR6, c[0x0][0x2d8] ;  /* 0x0000b60000067ab9 */ /* 0x000fe20000000a00 */
[----:B------:R-:W-:Y:S01]  /*12390*/  UMOV UR42, UR38 ;  /* 0x00000026002a7c82 */ /* 0x000fe20008000000 */
[----:B------:R-:W-:Y:S01]  /*123a0*/  ULDC.64 UR8, c[0x0][0x2e0] ;  /* 0x0000b80000087ab9 */ /* 0x000fe20000000a00 */
[----:B-1----:R-:W-:-:S13]  /*123b0*/  ISETP.NE.AND P6, PT, R20, 0x1, PT ;  /* 0x000000011400780c */ /* 0x002fda0003fc5270 */
[----:B----4-:R-:W1:Y:S01]  /*123c0*/  @P6 LDC R3, c[0x0][0x44c] ;  /* 0x00011300ff036b82 */ /* 0x010e620000000800 */
[C---:B---3--:R-:W-:Y:S01]  /*123d0*/  LOP3.LUT R18, R2.reuse, 0x7f, RZ, 0xc0, !PT ;  /* 0x0000007f02127812 */ /* 0x048fe200078ec0ff */
[----:B------:R-:W-:-:S03]  /*123e0*/  IMAD.SHL.U32 R2, R2, 0x20, RZ ;  /* 0x0000002002027824 */ /* 0x000fc600078e00ff */
[----:B------:R-:W-:-:S03]  /*123f0*/  SHF.R.U32.HI R18, RZ, 0x2, R18 ;  /* 0x00000002ff127819 */ /* 0x000fc60000011612 */
[----:B------:R-:W3:Y:S01]  /*12400*/  @P6 LDC R0, c[0x0][0x450] ;  /* 0x00011400ff006b82 */ /* 0x000ee20000000800 */
[----:B------:R-:W-:Y:S01]  /*12410*/  LOP3.LUT R2, R18, 0x60, R2, 0xf8, !PT ;  /* 0x0000006012027812 */ /* 0x000fe200078ef802 */
[----:B------:R-:W-:Y:S02]  /*12420*/  UIMAD.WIDE.U32 UR4, UR4, UR6, UR42 ;  /* 0x00000006040472a5 */ /* 0x000fe4000f8e002a */
[----:B------:R-:W-:Y:S02]  /*12430*/  UIMAD UR6, UR41, UR8, URZ ;  /* 0x00000008290672a4 */ /* 0x000fe4000f8e023f */
[----:B------:R-:W-:Y:S02]  /*12440*/  UIMAD UR5, UR10, UR7, UR5 ;  /* 0x000000070a0572a4 */ /* 0x000fe4000f8e0205 */
[----:B------:R-:W-:Y:S02]  /*12450*/  UIMAD UR6, UR37, UR9, UR6 ;  /* 0x00000009250672a4 */ /* 0x000fe4000f8e0206 */
[----:B------:R-:W-:Y:S01]  /*12460*/  UIMAD.WIDE.U32 UR4, UR37, UR8, UR4 ;  /* 0x00000008250472a5 */ /* 0x000fe2000f8e0004 */
[----:B------:R-:W-:-:S02]  /*12470*/  ULDC.64 UR10, c[0x0][0x280] ;  /* 0x0000a000000a7ab9 */ /* 0x000fc40000000a00 */
[----:B------:R-:W-:Y:S01]  /*12480*/  ULDC.64 UR8, c[0x0][0x2d0] ;  /* 0x0000b40000087ab9 */ /* 0x000fe20000000a00 */
[----:B------:R-:W-:Y:S01]  /*12490*/  UIADD3 UR5, UR5, UR6, URZ ;  /* 0x0000000605057290 */ /* 0x000fe2000fffe03f */
[----:B------:R-:W-:Y:S02]  /*124a0*/  IMAD.U32 R5, RZ, RZ, UR8 ;  /* 0x00000008ff057e24 */ /* 0x000fe4000f8e00ff */
[----:B------:R-:W-:Y:S01]  /*124b0*/  ULDC.64 UR6, c[0x0][0x2c8] ;  /* 0x0000b20000067ab9 */ /* 0x000fe20000000a00 */
[----:B------:R-:W4:Y:S02]  /*124c0*/  S2R R20, SR_TID.X ;  /* 0x0000000000147919 */ /* 0x000f240000002100 */
[----:B----4-:R-:W-:-:S05]  /*124d0*/  IMAD.SHL.U32 R18, R20, 0x10, RZ ;  /* 0x0000001014127824 */ /* 0x010fca00078e00ff */
[----:B------:R-:W-:Y:S02]  /*124e0*/  LOP3.LUT R18, R18, 0x30, RZ, 0xc0, !PT ;  /* 0x0000003012127812 */ /* 0x000fe400078ec0ff */
[----:B------:R-:W-:-:S04]  /*124f0*/  LOP3.LUT R20, R20, 0x7f, RZ, 0xc0, !PT ;  /* 0x0000007f14147812 */ /* 0x000fc800078ec0ff */
[----:B------:R-:W-:Y:S01]  /*12500*/  SHF.R.U32.HI R20, RZ, 0x2, R20 ;  /* 0x00000002ff147819 */ /* 0x000fe20000011614 */
[----:B--2---:R-:W-:-:S04]  /*12510*/  IMAD R6, R19, 0xc0, R2 ;  /* 0x000000c013067824 */ /* 0x004fc800078e0202 */
[----:B-1----:R-:W-:Y:S01]  /*12520*/  @P6 IMAD.HI.U32 R3, R6, R3, RZ ;  /* 0x0000000306036227 */ /* 0x002fe200078e00ff */
[----:B------:R-:W-:-:S04]  /*12530*/  MOV R2, R6 ;  /* 0x0000000600027202 */ /* 0x000fc80000000f00 */
[----:B---3--:R-:W-:-:S04]  /*12540*/  @P6 SHF.R.U32.HI R2, RZ, R0, R3 ;  /* 0x00000000ff026219 */ /* 0x008fc80000011603 */
[--C-:B------:R-:W-:Y:S01]  /*12550*/  SHF.R.S32.HI R4, RZ, 0x1f, R2.reuse ;  /* 0x0000001fff047819 */ /* 0x100fe20000011402 */
[----:B------:R-:W-:-:S04]  /*12560*/  IMAD.MOV R0, RZ, RZ, -R2 ;  /* 0x000000ffff007224 */ /* 0x000fc800078e0a02 */
[----:B------:R-:W-:Y:S02]  /*12570*/  IMAD R4, R4, UR8, RZ ;  /* 0x0000000804047c24 */ /* 0x000fe4000f8e02ff */
[----:B0-----:R-:W-:Y:S02]  /*12580*/  IMAD R0, R8, R0, R6 ;  /* 0x0000000008007224 */ /* 0x001fe400078e0206 */
        /* <DEDUP_REMOVED lines=10> */
[----:B------:R-:W1:Y:S01]  /*12630*/  @P6 LDC R3, c[0x0][0x450] ;  /* 0x00011400ff036b82 */ /* 0x000e620000000800 */
[----:B------:R-:W-:-:S04]  /*12640*/  VIADD R6, R6, 0x80 ;  /* 0x0000008006067836 */ /* 0x000fc80000000000 */
[----:B0-----:R-:W-:-:S04]  /*12650*/  @P6 IMAD.HI.U32 R7, R6, R2, RZ ;  /* 0x0000000206076227 */ /* 0x001fc800078e00ff */
[----:B------:R-:W-:Y:S01]  /*12660*/  IMAD.MOV.U32 R2, RZ, RZ, R6 ;  /* 0x000000ffff027224 */ /* 0x000fe200078e0006 */
[----:B-1----:R-:W-:-:S05]  /*12670*/  @P6 SHF.R.U32.HI R2, RZ, R3, R7 ;  /* 0x00000003ff026219 */ /* 0x002fca0000011607 */
        /* <DEDUP_REMOVED lines=16> */
[----:B------:R-:W-:Y:S09]  /*12780*/  BRA.DIV UR4, `(.L_x_2147) ;  /* 0x0000004604a07947 */ /* 0x000ff2000b800000 */
[----:B------:R-:W0:Y:S01]  /*12790*/  SHFL.IDX PT, R7, R0, RZ, 0x1c1f ;  /* 0x001c1fff00077589 */ /* 0x000e2200000e0000 */
[----:B------:R-:W-:Y:S02]  /*127a0*/  IMAD R22, R22, R8, RZ ;  /* 0x0000000816167224 */ /* 0x000fe400078e02ff */
[----:B------:R-:W-:Y:S01]  /*127b0*/  IMAD R6, R19, 0xc0, R20 ;  /* 0x000000c013067824 */ /* 0x000fe200078e0214 */
[----:B------:R-:W1:Y:S04]  /*127c0*/  SHFL.IDX PT, R5, R4, RZ, 0x1c1f ;  /* 0x001c1fff04057589 */ /* 0x000e6800000e0000 */
[----:B------:R-:W-:-:S13]  /*127d0*/  ISETP.GE.AND P2, PT, R6, R22, PT ;  /* 0x000000160600720c */ /* 0x000fda0003f46270 */
[----:B0-----:R-:W-:-:S05]  /*127e0*/  @!P2 IADD3 R7, P1, R18, R7, RZ ;  /* 0x000000071207a210 */ /* 0x001fca0007f3e0ff */
[----:B-1----:R-:W-:Y:S02]  /*127f0*/  @!P2 IMAD.X R5, RZ, RZ, R5, P1 ;  /* 0x000000ffff05a224 */ /* 0x002fe400008e0605 */
[----:B------:R-:W-:-:S03]  /*12800*/  @!P2 IMAD.MOV.U32 R8, RZ, RZ, R7 ;  /* 0x000000ffff08a224 */ /* 0x000fc600078e0007 */
[----:B------:R-:W-:Y:S01]  /*12810*/  @!P2 MOV R9, R5 ;  /* 0x000000050009a202 */ /* 0x000fe20000000f00 */
[----:B------:R-:W-:-:S04]  /*12820*/  VIADD R5, R6, 0x20 ;  /* 0x0000002006057836 */ /* 0x000fc80000000000 */
[----:B------:R-:W-:Y:S01]  /*12830*/  @!PT LDS RZ, [RZ] ;  /* 0x00000000fffff984 */ /* 0x000fe20000000800 */
[----:B-----5:R0:W-:Y:S01]  /*12840*/  @!P2 LDGSTS.E.BYPASS.LTC128B.128 [R10+0xb000], desc[UR54][R8.64], !P0 ;  /* 0x0b000000080aafae */ /* 0x0201e2000c101d76 */
[----:B------:R-:W-:-:S03]  /*12850*/  ISETP.GE.AND P2, PT, R5, R22, PT ;  /* 0x000000160500720c */ /* 0x000fc60003f46270 */
[----:B------:R-:W-:Y:S04]  /*12860*/  SHFL.IDX PT, R5, R4, 0x1, 0x1c1f ;  /* 0x003c1f0004057f89 */ /* 0x000fe800000e0000 */
[----:B0-----:R-:W0:Y:S06]  /*12870*/  SHFL.IDX PT, R8, R0, 0x1, 0x1c1f ;  /* 0x003c1f0000087f89 */ /* 0x001e2c00000e0000 */
[----:B0-----:R-:W-:-:S05]  /*12880*/  @!P2 IADD3 R8, P1, R18, R8, RZ ;  /* 0x000000081208a210 */ /* 0x001fca0007f3e0ff */
[----:B------:R-:W-:-:S04]  /*12890*/  @!P2 IMAD.X R5, RZ, RZ, R5, P1 ;  /* 0x000000ffff05a224 */ /* 0x000fc800008e0605 */
[----:B------:R-:W-:Y:S02]  /*128a0*/  @!P2 IMAD.MOV.U32 R9, RZ, RZ, R5 ;  /* 0x000000ffff09a224 */ /* 0x000fe400078e0005 */
[----:B------:R-:W-:-:S03]  /*128b0*/  VIADD R5, R6, 0x40 ;  /* 0x0000004006057836 */ /* 0x000fc60000000000 */
[----:B------:R0:W-:Y:S02]  /*128c0*/  @!P2 LDGSTS.E.BYPASS.LTC128B.128 [R10+0xb800], desc[UR54][R8.64], !P0 ;  /* 0x0b800000080aafae */ /* 0x0001e4000c101d76 */
[----:B------:R-:W-:Y:S02]  /*128d0*/  ISETP.GE.AND P2, PT, R5, R22, PT ;  /* 0x000000160500720c */ /* 0x000fe40003f46270 */
[----:B------:R-:W-:Y:S04]  /*128e0*/  SHFL.IDX PT, R5, R4, 0x2, 0x1c1f ;  /* 0x005c1f0004057f89 */ /* 0x000fe800000e0000 */
[----:B------:R-:W-:Y:S04]  /*128f0*/  SHFL.IDX PT, R4, R4, 0x3, 0x1c1f ;  /* 0x007c1f0004047f89 */ /* 0x000fe800000e0000 */
[----:B0-----:R-:W0:Y:S04]  /*12900*/  SHFL.IDX PT, R8, R0, 0x2, 0x1c1f ;  /* 0x005c1f0000087f89 */ /* 0x001e2800000e0000 */
[----:B------:R-:W1:Y:S01]  /*12910*/  SHFL.IDX PT, R0, R0, 0x3, 0x1c1f ;  /* 0x007c1f0000007f89 */ /* 0x000e6200000e0000 */
[----:B0-----:R-:W-:-:S05]  /*12920*/  @!P2 IADD3 R8, P1, R18, R8, RZ ;  /* 0x000000081208a210 */ /* 0x001fca0007f3e0ff */
[----:B------:R-:W-:-:S04]  /*12930*/  @!P2 IMAD.X R5, RZ, RZ, R5, P1 ;  /* 0x000000ffff05a224 */ /* 0x000fc800008e0605 */
[----:B------:R-:W-:Y:S02]  /*12940*/  @!P2 IMAD.MOV.U32 R9, RZ, RZ, R5 ;  /* 0x000000ffff09a224 */ /* 0x000fe400078e0005 */
[----:B------:R-:W-:-:S03]  /*12950*/  VIADD R5, R6, 0x60 ;  /* 0x0000006006057836 */ /* 0x000fc60000000000 */
[----:B------:R-:W-:Y:S02]  /*12960*/  @!P2 LDGSTS.E.BYPASS.LTC128B.128 [R10+0xc000], desc[UR54][R8.64], !P0 ;  /* 0x0c000000080aafae */ /* 0x000fe4000c101d76 */
[----:B------:R-:W-:-:S13]  /*12970*/  ISETP.GE.AND P2, PT, R5, R22, PT ;  /* 0x000000160500720c */ /* 0x000fda0003f46270 */
[----:B-1----:R-:W-:-:S05]  /*12980*/  @!P2 IADD3 R0, P1, R18, R0, RZ ;  /* 0x000000001200a210 */ /* 0x002fca0007f3e0ff */
[----:B------:R-:W-:-:S04]  /*12990*/  @!P2 IMAD.X R4, RZ, RZ, R4, P1 ;  /* 0x000000ffff04a224 */ /* 0x000fc800008e0604 */
[----:B------:R-:W-:Y:S02]  /*129a0*/  @!P2 IMAD.MOV.U32 R5, RZ, RZ, R4 ;  /* 0x000000ffff05a224 */ /* 0x000fe400078e0004 */
[----:B------:R-:W-:Y:S01]  /*129b0*/  @!P2 IMAD.MOV.U32 R4, RZ, RZ, R0 ;  /* 0x000000ffff04a224 */ /* 0x000fe200078e0000 */
[----:B------:R-:W-:-:S04]  /*129c0*/  IADD3 R0, R6, 0x80, RZ ;  /* 0x0000008006007810 */ /* 0x000fc80007ffe0ff */
[----:B------:R0:W-:Y:S01]  /*129d0*/  @!P2 LDGSTS.E.BYPASS.LTC128B.128 [R10+0xc800], desc[UR54][R4.64], !P0 ;  /* 0x0c800000040aafae */ /* 0x0001e2000c101d76 */
[----:B------:R-:W-:-:S03]  /*129e0*/  ISETP.GE.AND P2, PT, R0, R22, PT ;  /* 0x000000160000720c */ /* 0x000fc60003f46270 */
[----:B------:R-:W-:Y:S04]  /*129f0*/  SHFL.IDX PT, R0, R3, RZ, 0x1c1f ;  /* 0x001c1fff03007589 */ /* 0x000fe800000e0000 */
[----:B------:R-:W-:Y:S04]  /*12a00*/  SHFL.IDX PT, R3, R3, 0x1, 0x1c1f ;  /* 0x003c1f0003037f89 */ /* 0x000fe800000e0000 */
[----:B0-----:R-:W0:Y:S04]  /*12a10*/  SHFL.IDX PT, R4, R2, RZ, 0x1c1f ;  /* 0x001c1fff02047589 */ /* 0x001e2800000e0000 */
[----:B------:R-:W1:Y:S01]  /*12a20*/  SHFL.IDX PT, R2, R2, 0x1, 0x1c1f ;  /* 0x003c1f0002027f89 */ /* 0x000e6200000e0000 */
[----:B0-----:R-:W-:-:S05]  /*12a30*/  @!P2 IADD3 R4, P1, R18, R4, RZ ;  /* 0x000000041204a210 */ /* 0x001fca0007f3e0ff */
[----:B------:R-:W-:-:S04]  /*12a40*/  @!P2 IMAD.X R0, RZ, RZ, R0, P1 ;  /* 0x000000ffff00a224 */ /* 0x000fc800008e0600 */
[----:B------:R-:W-:-:S05]  /*12a50*/  @!P2 IMAD.MOV.U32 R5, RZ, RZ, R0 ;  /* 0x000000ffff05a224 */ /* 0x000fca00078e0000 */
[----:B-1----:R0:W-:Y:S02]  /*12a60*/  @!P2 LDGSTS.E.BYPASS.LTC128B.128 [R10+0xd000], desc[UR54][R4.64], !P0 ;  /* 0x0d000000040aafae */ /* 0x0021e4000c101d76 */
.L_x_2249:
[----:B------:R-:W-:-:S05]  /*12a70*/  VIADD R6, R6, 0xa0 ;  /* 0x000000a006067836 */ /* 0x000fca0000000000 */
        /* <DEDUP_REMOVED lines=9> */
.L_x_2148:
        /* <DEDUP_REMOVED lines=18> */
.L_x_2250:
[----:B------:R-:W-:Y:S05]  /*12c30*/  BSYNC B0 ;  /* 0x0000000000007941 */ /* 0x000fea0003800000 */
.L_x_2149:
[----:B------:R-:W2:Y:S01]  /*12c40*/  LDL R0, [R1+0x20] ;  /* 0x0000200001007983 */ /* 0x000ea20000100800 */
[----:B------:R-:W-:-:S06]  /*12c50*/  UIADD3 UR4, UR47, -0x2, URZ ;  /* 0xfffffffe2f047890 */ /* 0x000fcc000fffe03f */
[----:B--2---:R-:W-:-:S13]  /*12c60*/  ISETP.LE.AND P0, PT, R0, UR4, PT ;  /* 0x0000000400007c0c */ /* 0x004fda000bf03270 */
[----:B------:R-:W-:Y:S05]  /*12c70*/  @!P0 BRA `(.L_x_2151) ;  /* 0x0000001400208947 */ /* 0x000fea0003800000 */
[----:B------:R2:W5:Y:S01]  /*12c80*/  LDL.LU R21, [R1] ;  /* 0x0000000001157983 */ /* 0x0005620000300800 */
[----:B------:R-:W-:Y:S02]  /*12c90*/  IMAD.MOV.U32 R20, RZ, RZ, R27 ;  /* 0x000000ffff147224 */ /* 0x000fe400078e001b */
[----:B------:R-:W-:-:S07]  /*12ca0*/  IMAD.U32 R28, RZ, RZ, UR4 ;  /* 0x00000004ff1c7e24 */ /* 0x000fce000f8e00ff */
.L_x_2171:
        /* <DEDUP_REMOVED lines=24> */
[----:B0-----:R-:W-:Y:S01]  /*12e30*/  @P0 IMAD.HI.U32 R5, R10, R5, RZ ;  /* 0x000000050a050227 */ /* 0x001fe200078e00ff */
[----:B---3--:R-:W-:-:S04]  /*12e40*/  SHF.L.U32 R7, R6, 0x5, RZ ;  /* 0x0000000506077819 */ /* 0x008fc800000006ff */
        /* <DEDUP_REMOVED lines=9> */
[--C-:B------:R-:W-:Y:S01]  /*12ee0*/  SHF.R.S32.HI R3, RZ, 0x1f, R2.reuse ;  /* 0x0000001fff037819 */ /* 0x100fe20000011402 */
[----:B------:R-:W-:Y:S02]  /*12ef0*/  IMAD.MOV R4, RZ, RZ, -R2 ;  /* 0x000000ffff047224 */ /* 0x000fe400078e0a02 */
        /* <DEDUP_REMOVED lines=32> */
.L_x_2152:
[----:B------:R-:W-:Y:S01]  /*13100*/  IMAD R0, R27, 0x8, R16 ;  /* 0x000000081b007824 */ /* 0x000fe200078e0210 */
[----:B------:R-:W-:Y:S01]  /*13110*/  SHF.L.U32 R26, R2, 0x1f, RZ ;  /* 0x0000001f021a7819 */ /* 0x000fe200000006ff */
[----:B------:R-:W-:Y:S01]  /*13120*/  BSSY B0, `(.L_x_2153) ;  /* 0x0000004000007945 */ /* 0x000fe20003800000 */
[----:B------:R-:W-:Y:S02]  /*13130*/  SHF.R.S32.HI R22, RZ, 0x1f, R10 ;  /* 0x0000001fff167819 */ /* 0x000fe4000001140a */
[----:B------:R-:W0:Y:S02]  /*13140*/  SYNCS.PHASECHK.TRANS64.TRYWAIT P0, [R0+URZ+0x13280], R26 ;  /* 0x0132801a000075a7 */ /* 0x000e24000800017f */
[----:B0-----:R-:W-:Y:S05]  /*13150*/  @!P0 BRA `(.L_x_2154) ;  /* 0x0000004400148947 */ /* 0x001fea0003800000 */
.L_x_2251:
[----:B------:R-:W-:Y:S05]  /*13160*/  BSYNC B0 ;  /* 0x0000000000007941 */ /* 0x000fea0003800000 */
.L_x_2153:
        /* <DEDUP_REMOVED lines=45> */
[----:B--2---:R-:W-:-:S04]  /*13440*/  IADD3 R2, P0, R11, R2, RZ ;  /* 0x000000020b027210 */ /* 0x004fc80007f1e0ff */
[----:B---3--:R-:W-:-:S05]  /*13450*/  IADD3.X R3, RZ, R3, RZ, P0, !PT ;  /* 0x00000003ff037210 */ /* 0x008fca00007fe4ff */
        /* <DEDUP_REMOVED lines=19> */
.L_x_2263:
        /* <DEDUP_REMOVED lines=11> */
.L_x_2156:
        /* <DEDUP_REMOVED lines=11> */
.L_x_2157:
[----:B------:R2:W-:Y:S01]  /*136f0*/  SYNCS.ARRIVE.TRANS64.A1T0 RZ, [R0+URZ+0x13270], RZ ;  /* 0x013270ff00ff79a7 */ /* 0x0005e2000810003f */
[----:B------:R-:W-:Y:S05]  /*13700*/  @!P3 BRA `(.L_x_2158) ;  /* 0x000000000004b947 */ /* 0x000fea0003800000 */
[----:B------:R-:W-:Y:S01]  /*13710*/  BPT.TRAP 0x1 ;  /* 0x000000040000795c */ /* 0x000fe20000300000 */
.L_x_2158:
[----:B------:R-:W3:Y:S01]  /*13720*/  SYNCS.PHASECHK.TRANS64.TRYWAIT P0, [R0+URZ+0x13240], R26 ;  /* 0x0132401a000075a7 */ /* 0x000ee2000800017f */
[----:B------:R-:W-:Y:S04]  /*13730*/  BSSY B0, `(.L_x_2159) ;  /* 0x0000002000007945 */ /* 0x000fe80003800000 */
[----:B---3--:R-:W-:Y:S05]  /*13740*/  @!P0 BRA `(.L_x_2160) ;  /* 0x0000004400488947 */ /* 0x008fea0003800000 */
.L_x_2264:
[----:B------:R-:W-:Y:S05]  /*13750*/  BSYNC B0 ;  /* 0x0000000000007941 */ /* 0x000fea0003800000 */
.L_x_2159:
        /* <DEDUP_REMOVED lines=16> */
[----:B-1----:R-:W-:Y:S01]  /*13860*/  IMAD.SHL.U32 R18, R11, 0x10, RZ ;  /* 0x000000100b127824 */ /* 0x002fe200078e00ff */
[----:B------:R-:W-:Y:S01]  /*13870*/  IADD3 R3, R3, R9, RZ ;  /* 0x0000000903037210 */ /* 0x000fe20007ffe0ff */
[----:B------:R-:W-:Y:S01]  /*13880*/  IMAD R8, R24, UR6, RZ ;  /* 0x0000000618087c24 */ /* 0x000fe2000f8e02ff */
[----:B------:R-:W1:Y:S01]  /*13890*/  LDC R11, c[0x0][0x2f4] ;  /* 0x0000bd00ff0b7b82 */ /* 0x000e620000000800 */
[----:B------:R-:W-:Y:S01]  /*138a0*/  IMAD.WIDE.U32 R4, R17, UR4, R4 ;  /* 0x0000000411047c25 */ /* 0x000fe2000f8e0004 */
[----:B------:R-:W-:-:S03]  /*138b0*/  LOP3.LUT R18, R18, 0x30, RZ, 0xc0, !PT ;  /* 0x0000003012127812 */ /* 0x000fc600078ec0ff */
[C---:B------:R-:W-:Y:S02]  /*138c0*/  IMAD R8, R7.reuse, UR7, R8 ;  /* 0x0000000707087c24 */ /* 0x040fe4000f8e0208 */
[----:B------:R-:W-:Y:S01]  /*138d0*/  IMAD.WIDE.U32 R2, R7, UR6, R2 ;  /* 0x0000000607027c25 */ /* 0x000fe2000f8e0002 */
[----:B------:R-:W-:Y:S02]  /*138e0*/  ULDC.64 UR6, c[0x0][0x2e8] ;  /* 0x0000ba0000067ab9 */ /* 0x000fe40000000a00 */
[----:B------:R-:W-:Y:S01]  /*138f0*/  IADD3 R7, P0, R4, UR6, RZ ;  /* 0x0000000604077c10 */ /* 0x000fe2000ff1e0ff */
[----:B------:R-:W-:Y:S02]  /*13900*/  IMAD.IADD R3, R3, 0x1, R8 ;  /* 0x0000000103037824 */ /* 0x000fe400078e0208 */
[C---:B------:R-:W-:Y:S02]  /*13910*/  IMAD R9, R17.reuse, UR5, RZ ;  /* 0x0000000511097c24 */ /* 0x040fe4000f8e02ff */
[----:B------:R-:W-:Y:S01]  /*13920*/  IMAD.WIDE.U32 R2, R17, UR4, R2 ;  /* 0x0000000411027c25 */ /* 0x000fe2000f8e0002 */
[----:B------:R-:W-:-:S02]  /*13930*/  UMOV UR4, 0xffffffff ;  /* 0xffffffff00047882 */ /* 0x000fc40000000000 */
        /* <DEDUP_REMOVED lines=27> */
.L_x_2276:
        /* <DEDUP_REMOVED lines=8> */
.L_x_2162:
        /* <DEDUP_REMOVED lines=11> */
.L_x_2163:
[----:B------:R0:W-:Y:S02]  /*13c20*/  SYNCS.ARRIVE.TRANS64.A1T0 RZ, [R0+URZ+0x13230], RZ ;  /* 0x013230ff00ff79a7 */ /* 0x0001e4000810003f */
[----:B0-23--:R-:W-:-:S05]  /*13c30*/  IMAD.U32 R0, RZ, RZ, UR45 ;  /* 0x0000002dff007e24 */ /* 0x00dfca000f8e00ff */
[----:B------:R-:W-:-:S13]  /*13c40*/  ISETP.NE.AND P0, PT, R0, 0x3, PT ;  /* 0x000000030000780c */ /* 0x000fda0003f05270 */
[----:B------:R-:W-:Y:S05]  /*13c50*/  @!P0 BRA `(.L_x_2164) ;  /* 0x0000000000048947 */ /* 0x000fea0003800000 */
[----:B------:R-:W-:Y:S01]  /*13c60*/  BPT.TRAP 0x1 ;  /* 0x000000040000795c */ /* 0x000fe20000300000 */
.L_x_2164:
[----:B------:R-:W-:Y:S01]  /*13c70*/  LOP3.LUT R0, R21, 0x1, RZ, 0x3c, !PT ;  /* 0x0000000115007812 */ /* 0x000fe200078e3cff */
[----:B------:R-:W-:Y:S01]  /*13c80*/  IMAD R2, R20, 0x8, R16 ;  /* 0x0000000814027824 */ /* 0x000fe200078e0210 */
[----:B------:R-:W-:Y:S02]  /*13c90*/  BSSY B0, `(.L_x_2165) ;  /* 0x0000004000007945 */ /* 0x000fe40003800000 */
[----:B------:R-:W-:-:S04]  /*13ca0*/  SHF.L.U32 R0, R0, 0x1f, RZ ;  /* 0x0000001f00007819 */ /* 0x000fc800000006ff */
[----:B------:R-:W0:Y:S02]  /*13cb0*/  SYNCS.PHASECHK.TRANS64.TRYWAIT P2, [R2+URZ+0x13270], R0 ;  /* 0x01327000020075a7 */ /* 0x000e24000804017f */
[----:B0-----:R-:W-:Y:S05]  /*13cc0*/  @!P2 BRA `(.L_x_2166) ;  /* 0x000000440058a947 */ /* 0x001fea0003800000 */
.L_x_2277:
[----:B------:R-:W-:Y:S05]  /*13cd0*/  BSYNC B0 ;  /* 0x0000000000007941 */ /* 0x000fea0003800000 */
.L_x_2165:
[----:B------:R-:W-:-:S04]  /*13ce0*/  MOV R3, UR44 ;  /* 0x0000002c00037c02 */ /* 0x000fc80008000f00 */
[----:B------:R-:W-:-:S13]  /*13cf0*/  ISETP.NE.AND P2, PT, R3, 0x3, PT ;  /* 0x000000030300780c */ /* 0x000fda0003f45270 */
[----:B------:R-:W-:Y:S05]  /*13d00*/  @!P2 BRA `(.L_x_2167) ;  /* 0x000000000004a947 */ /* 0x000fea0003800000 */
[----:B------:R-:W-:Y:S01]  /*13d10*/  BPT.TRAP 0x1 ;  /* 0x000000040000795c */ /* 0x000fe20000300000 */
.L_x_2167:
[----:B0-----:R-:W-:Y:S01]  /*13d20*/  SHF.L.U32 R0, R21, 0x1f, RZ ;  /* 0x0000001f15007819 */ /* 0x001fe200000006ff */
[----:B------:R-:W-:-:S03]  /*13d30*/  IMAD R3, R20, 0x2800, RZ ;  /* 0x0000280014037824 */ /* 0x000fc600078e02ff */
[----:B------:R-:W0:Y:S02]  /*13d40*/  SYNCS.PHASECHK.TRANS64.TRYWAIT P2, [R2+URZ+0x13260], R0 ;  /* 0x01326000020075a7 */ /* 0x000e24000804017f */
[----:B0-----:R-:W-:Y:S05]  /*13d50*/  @!P2 BRA `(.L_x_2168) ;  /* 0x000000440048a947 */ /* 0x001fea0003800000 */
.L_x_2278:
[----:B-1----:R-:W0:Y:S04]  /*13d60*/  LDL R4, [R1+0x30] ;  /* 0x0000300001047983 */ /* 0x002e280000100800 */
[----:B------:R-:W2:Y:S01]  /*13d70*/  LDL R10, [R1+0x2c] ;  /* 0x00002c00010a7983 */ /* 0x000ea20000100800 */
        /* <DEDUP_REMOVED lines=45> */
.L_x_2169:
[----:B-1----:R1:W-:Y:S01]  /*14050*/  SYNCS.ARRIVE.TRANS64.A1T0 RZ, [R2+URZ+0x13250], RZ ;  /* 0x013250ff02ff79a7 */ /* 0x0023e2000810003f */
[----:B------:R-:W-:Y:S06]  /*14060*/  BAR.SYNC.DEFER_BLOCKING 0x2, 0x80 ;  /* 0x0082000000007b1d */ /* 0x000fec0000010000 */
[----:B------:R-:W-:Y:S05]  /*14070*/  @!P0 BRA `(.L_x_2170) ;  /* 0x0000000000048947 */ /* 0x000fea0003800000 */
[----:B------:R-:W-:Y:S01]  /*14080*/  BPT.TRAP 0x1 ;  /* 0x000000040000795c */ /* 0x000fe20000300000 */
.L_x_2170:
[----:B------:R-:W2:Y:S01]  /*14090*/  LDL R0, [R1+0x24] ;  /* 0x0000240001007983 */ /* 0x000ea20000100800 */
[----:B-1----:R-:W-:Y:S02]  /*140a0*/  VIADD R2, R2, 0x13280 ;  /* 0x0001328002027836 */ /* 0x002fe40000000000 */
[----:B------:R-:W-:Y:S01]  /*140b0*/  IMAD.MOV.U32 R20, RZ, RZ, R27 ;  /* 0x000000ffff147224 */ /* 0x000fe200078e001b */
[----:B------:R3:W5:Y:S02]  /*140c0*/  LDL R21, [R1] ;  /* 0x0000000001157983 */ /* 0x0007640000100800 */
[----:B--2---:R-:W-:-:S04]  /*140d0*/  PRMT R2, R0, 0x654, R2 ;  /* 0x0000065400027816 */ /* 0x004fc80000000002 */
[----:B------:R3:W-:Y:S01]  /*140e0*/  SYNCS.ARRIVE.TRANS64.RED.A1T0 RZ, [R2+URZ], RZ ;  /* 0x000000ff02ff79a7 */ /* 0x0007e2000810043f */
[----:B------:R-:W-:Y:S05]  /*140f0*/  @P1 BRA `(.L_x_2171) ;  /* 0xffffffe800ec1947 */ /* 0x000fea000383ffff */
.L_x_2151:
        /* <DEDUP_REMOVED lines=20> */
.L_x_2173:
[----:B------:R-:W-:Y:S05]  /*14240*/  BSYNC B0 ;  /* 0x0000000000007941 */ /* 0x000fea0003800000 */
.L_x_2172:
[----:B------:R-:W-:Y:S05]  /*14250*/  @!P0 BRA `(.L_x_2174) ;  /* 0x0000000000048947 */ /* 0x000fea0003800000 */
[----:B------:R-:W-:Y:S01]  /*14260*/  BPT.TRAP 0x1 ;  /* 0x000000040000795c */ /* 0x000fe20000300000 */
.L_x_2174:
[----:B--2---:R-:W2:Y:S01]  /*14270*/  LDL R0, [R1] ;  /* 0x0000000001007983 */ /* 0x004ea20000100800 */
[----:B01----:R-:W-:Y:S01]  /*14280*/  IMAD R3, R27, 0x8, R16 ;  /* 0x000000081b037824 */ /* 0x003fe200078e0210 */
[----:B------:R-:W-:Y:S01]  /*14290*/  BSSY B0, `(.L_x_2175) ;  /* 0x0000005000007945 */ /* 0x000fe20003800000 */
[----:B--2---:R-:W-:-:S04]  /*142a0*/  LOP3.LUT R0, R0, 0x1, RZ, 0x3c, !PT ;  /* 0x0000000100007812 */ /* 0x004fc800078e3cff */
[----:B------:R-:W-:-:S04]  /*142b0*/  SHF.L.U32 R0, R0, 0x1f, RZ ;  /* 0x0000001f00007819 */ /* 0x000fc800000006ff */
[----:B------:R-:W0:Y:S02]  /*142c0*/  SYNCS.PHASECHK.TRANS64.TRYWAIT P1, [R3+URZ+0x13270], R0 ;  /* 0x01327000030075a7 */ /* 0x000e24000802017f */
[----:B0-----:R-:W-:Y:S05]  /*142d0*/  @!P1 BRA `(.L_x_2176) ;  /* 0x0000003c00fc9947 */ /* 0x001fea0003800000 */
.L_x_2279:
[----:B------:R-:W-:Y:S05]  /*142e0*/  BSYNC B0 ;  /* 0x0000000000007941 */ /* 0x000fea0003800000 */
.L_x_2175:
[----:B------:R-:W-:-:S05]  /*142f0*/  IMAD.U32 R2, RZ, RZ, UR44 ;  /* 0x0000002cff027e24 */ /* 0x000fca000f8e00ff */
[----:B------:R-:W-:-:S13]  /*14300*/  ISETP.NE.AND P1, PT, R2, 0x3, PT ;  /* 0x000000030200780c */ /* 0x000fda0003f25270 */
[----:B------:R-:W-:Y:S05]  /*14310*/  @!P1 BRA `(.L_x_2177) ;  /* 0x0000000000049947 */ /* 0x000fea0003800000 */
[----:B------:R-:W-:Y:S01]  /*14320*/  BPT.TRAP 0x1 ;  /* 0x000000040000795c */ /* 0x000fe20000300000 */
.L_x_2177:
[----:B0-----:R-:W2:Y:S02]  /*14330*/  LDL R0, [R1] ;  /* 0x0000000001007983 */ /* 0x001ea40000100800 */
[----:B--2---:R-:W-:-:S04]  /*14340*/  SHF.L.U32 R0, R0, 0x1f, RZ ;  /* 0x0000001f00007819 */ /* 0x004fc800000006ff */
[----:B------:R-:W0:Y:S02]  /*14350*/  SYNCS.PHASECHK.TRANS64.TRYWAIT P1, [R3+URZ+0x13260], R0 ;  /* 0x01326000030075a7 */ /* 0x000e24000802017f */
[----:B0-----:R-:W-:Y:S05]  /*14360*/  @!P1 BRA `(.L_x_2178) ;  /* 0x0000003c00ec9947 */ /* 0x001fea0003800000 */
.L_x_2280:
[----:B------:R-:W2:Y:S04]  /*14370*/  LDL R4, [R1+0x30] ;  /* 0x0000300001047983 */ /* 0x000ea80000100800 */
[----:B------:R-:W3:Y:S01]  /*14380*/  LDL R10, [R1+0x2c] ;  /* 0x00002c00010a7983 */ /* 0x000ee20000100800 */
[----:B------:R-:W-:Y:S01]  /*14390*/  IMAD R2, R27, 0x2800, RZ ;  /* 0x000028001b027824 */ /* 0x000fe200078e02ff */
[----:B------:R-:W-:Y:S05]  /*143a0*/  WARPSYNC.ALL ;  /* 0x0000000000007948 */ /* 0x000fea0003800000 */
[----:B------:R-:W-:-:S04]  /*143b0*/  MOV R12, UR44 ;  /* 0x0000002c000c7c02 */ /* 0x000fc80008000f00 */
[----:B------:R-:W-:Y:S02]  /*143c0*/  ISETP.NE.AND P1, PT, R12, 0x3, PT ;  /* 0x000000030c00780c */ /* 0x000fe40003f25270 */
[----:B--2---:R-:W-:-:S05]  /*143d0*/  LOP3.LUT R5, R2, R4, RZ, 0xfc, !PT ;  /* 0x0000000402057212 */ /* 0x004fca00078efcff */
[----:B0-----:R-:W-:-:S05]  /*143e0*/  IMAD.IADD R0, R16, 0x1, R5 ;  /* 0x0000000110007824 */ /* 0x001fca00078e0205 */
        /* <DEDUP_REMOVED lines=40> */
.L_x_2179:
[----:B-1----:R1:W-:Y:S01]  /*14670*/  SYNCS.ARRIVE.TRANS64.A1T0 RZ, [R3+URZ+0x13250], RZ ;  /* 0x013250ff03ff79a7 */ /* 0x0023e2000810003f */
[----:B------:R-:W-:Y:S06]  /*14680*/  BAR.SYNC.DEFER_BLOCKING 0x2, 0x80 ;  /* 0x0082000000007b1d */ /* 0x000fec0000010000 */
[----:B------:R-:W-:Y:S05]  /*14690*/  @!P0 BRA `(.L_x_2180) ;  /* 0x0000000000048947 */ /* 0x000fea0003800000 */
[----:B------:R-:W-:Y:S01]  /*146a0*/  BPT.TRAP 0x1 ;  /* 0x000000040000795c */ /* 0x000fe20000300000 */
.L_x_2180:
        /* <DEDUP_REMOVED lines=11> */
.L_x_2121:
[----:B------:R-:W-:Y:S05]  /*14760*/  BSYNC B7 ;  /* 0x0000000000077941 */ /* 0x000fea0003800000 */
.L_x_2119:
[----:B--2---:R-:W2:Y:S02]  /*14770*/  LDL R0, [R1+0x4] ;  /* 0x0000040001007983 */ /* 0x004ea40000100800 */
[----:B--2---:R-:W-:-:S13]  /*14780*/  LOP3.LUT P0, RZ, R0, 0x40, RZ, 0xc0, !PT ;  /* 0x0000004000ff7812 */ /* 0x004fda000780c0ff */
[----:B------:R-:W-:Y:S05]  /*14790*/  @!P0 BRA `(.L_x_2181) ;  /* 0x0000000000348947 */ /* 0x000fea0003800000 */
[----:B------:R-:W2:Y:S08]  /*147a0*/  S2UR UR4, SR_CgaCtaId ;  /* 0x00000000000479c3 */ /* 0x000eb00000008800 */
[----:B------:R-:W-:Y:S01]  /*147b0*/  BAR.SYNC.DEFER_BLOCKING 0x5, 0x200 ;  /* 0x0148000000007b1d */ /* 0x000fe20000010000 */
[----:B------:R-:W-:Y:S01]  /*147c0*/  MOV R16, 0x400 ;  /* 0x0000040000107802 */ /* 0x000fe20000000f00 */
[----:B--2---:R-:W-:-:S05]  /*147d0*/  IMAD.U32 R0, RZ, RZ, UR4 ;  /* 0x00000004ff007e24 */ /* 0x004fca000f8e00ff */
[----:B------:R-:W-:Y:S01]  /*147e0*/  LEA R16, R0, R16, 0x18 ;  /* 0x0000001000107211 */ /* 0x000fe200078ec0ff */
[----:B------:R-:W-:Y:S04]  /*147f0*/  STL [R1+0x24], R0 ;  /* 0x0000240001007387 */ /* 0x000fe80000100800 */
[----:B------:R-:W2:Y:S04]  /*14800*/  LDS.128 R4, [R16+0x132d0] ;  /* 0x0132d00010047984 */ /* 0x000ea80000000c00 */
[----:B--2---:R2:W-:Y:S01]  /*14810*/  STL.64 [R1+0x10], R4 ;  /* 0x0000100401007387 */ /* 0x0045e20000100a00 */
[----:B------:R-:W-:-:S03]  /*14820*/  IMAD.MOV.U32 R0, RZ, RZ, R7 ;  /* 0x000000ffff007224 */ /* 0x000fc600078e0007 */
[----:B------:R2:W-:Y:S02]  /*14830*/  STL [R1+0x18], R6 ;  /* 0x0000180601007387 */ /* 0x0005e40000100800 */
[----:B------:R-:W-:Y:S01]  /*14840*/  R2UR UR40, R0 ;  /* 0x00000000002872ca */ /* 0x000fe200000e0000 */
[----:B------:R-:W-:Y:S06]  /*14850*/  BAR.ARV 0x4, 0x200 ;  /* 0x0108000000007b1d */ /* 0x000fec0000002000 */
[----:B------:R-:W-:Y:S08]  /*14860*/  BRA `(.L_x_2182) ;  /* 0x0000000c00f87947 */ /* 0x000ff00003800000 */
.L_x_2181:
[----:B------:R-:W2:Y:S01]  /*14870*/  LDL.LU R0, [R1+0x10] ;  /* 0x0000100001007983 */ /* 0x000ea20000300800 */
        /* <DEDUP_REMOVED lines=8> */
[----:B------:R-:W3:Y:S01]  /*14900*/  @!P1 LDC.64 R4, c[0x0][0xc78] ;  /* 0x00031e00ff049b82 */ /* 0x000ee20000000a00 */
[----:B0-----:R-:W-:-:S04]  /*14910*/  @!P1 IMAD.WIDE R2, R7, 0x4, R2 ;  /* 0x0000000407029825 */ /* 0x001fc800078e0202 */
[----:B--2---:R-:W-:Y:S02]  /*14920*/  IMAD.MOV.U32 R10, RZ, RZ, R0 ;  /* 0x000000ffff0a7224 */ /* 0x004fe400078e0000 */
[----:B------:R-:W-:-:S06]  /*14930*/  IMAD.MOV.U32 R0, RZ, RZ, RZ ;  /* 0x000000ffff007224 */ /* 0x000fcc00078e00ff */
[----:B------:R3:W2:Y:S02]  /*14940*/  @!P1 LDG.E R0, desc[UR54][R2.64] ;  /* 0x0000003602009981 */ /* 0x0006a4000c1e1900 */
[----:B---3--:R-:W-:-:S04]  /*14950*/  @!P1 IMAD.WIDE R2, R7, 0x4, R4 ;  /* 0x0000000407029825 */ /* 0x008fc800078e0204 */
        /* <DEDUP_REMOVED lines=17> */
[----:B------:R-:W0:Y:S02]  /*14a70*/  LDC R8, c[0x0][0xc38] ;  /* 0x00030e00ff087b82 */ /* 0x000e240000000800 */
[----:B------:R-:W-:Y:S02]  /*14a80*/  IADD3 R2, R6, R3, RZ ;  /* 0x0000000306027210 */ /* 0x000fe40007ffe0ff */
[----:B------:R-:W-:Y:S04]  /*14a90*/  SHFL.IDX PT, R6, R10, RZ, 0x1f ;  /* 0x00001fff0a067589 */ /* 0x000fe800000e0000 */
[----:B------:R-:W2:Y:S02]  /*14aa0*/  SHFL.UP PT, R3, R2, 0x8, RZ ;  /* 0x0500000002037989 */ /* 0x000ea400000e00ff */
[----:B--2---:R-:W-:-:S05]  /*14ab0*/  SEL R3, R3, RZ, P4 ;  /* 0x000000ff03037207 */ /* 0x004fca0002000000 */
[----:B------:R-:W-:-:S05]  /*14ac0*/  IMAD.IADD R4, R2, 0x1, R3 ;  /* 0x0000000102047824 */ /* 0x000fca00078e0203 */
[----:B------:R-:W2:Y:S02]  /*14ad0*/  SHFL.UP PT, R3, R4, 0x10, RZ ;  /* 0x0600000004037989 */ /* 0x000ea400000e00ff */
[----:B--2---:R-:W-:-:S05]  /*14ae0*/  SEL R3, R3, RZ, P5 ;  /* 0x000000ff03037207 */ /* 0x004fca0002800000 */
[----:B------:R-:W-:-:S05]  /*14af0*/  IMAD.IADD R3, R4, 0x1, R3 ;  /* 0x0000000104037824 */ /* 0x000fca00078e0203 */
[----:B------:R-:W0:Y:S02]  /*14b00*/  SHFL.IDX PT, R7, R3, 0x1f, 0x1f ;  /* 0x03e01f0003077f89 */ /* 0x000e2400000e0000 */
[----:B0-----:R-:W-:Y:S02]  /*14b10*/  IMAD R2, R7, R8, RZ ;  /* 0x0000000807027224 */ /* 0x001fe400078e02ff */
[----:B------:R-:W-:Y:S02]  /*14b20*/  IMAD.MOV.U32 R7, RZ, RZ, RZ ;  /* 0x000000ffff077224 */ /* 0x000fe400078e00ff */
[----:B------:R-:W-:-:S05]  /*14b30*/  IMAD.IADD R9, R9, 0x1, R2 ;  /* 0x0000000109097824 */ /* 0x000fca00078e0202 */
[----:B------:R-:W-:-:S13]  /*14b40*/  ISETP.GT.AND P6, PT, R9, R6, PT ;  /* 0x000000060900720c */ /* 0x000fda0003fc4270 */
[----:B------:R-:W-:Y:S05]  /*14b50*/  @P6 BRA `(.L_x_2183) ;  /* 0x0000000000a06947 */ /* 0x000fea0003800000 */
.L_x_2185:
        /* <DEDUP_REMOVED lines=10> */
[----:B------:R-:W2:Y:S01]  /*14c00*/  @!P6 LDC.64 R4, c[0x0][0xc78] ;  /* 0x00031e00ff04eb82 */ /* 0x000ea20000000a00 */
[----:B0-----:R-:W-:-:S05]  /*14c10*/  @!P6 IMAD.WIDE R2, R11, 0x4, R2 ;  /* 0x000000040b02e825 */ /* 0x001fca00078e0202 */
[----:B------:R2:W3:Y:S02]  /*14c20*/  @!P6 LDG.E R0, desc[UR54][R2.64] ;  /* 0x000000360200e981 */ /* 0x0004e4000c1e1900 */
[----:B--2---:R-:W-:-:S04]  /*14c30*/  @!P6 IMAD.WIDE R2, R11, 0x4, R4 ;  /* 0x000000040b02e825 */ /* 0x004fc800078e0204 */
[----:B------:R-:W-:-:S06]  /*14c40*/  IMAD.MOV.U32 R5, RZ, RZ, RZ ;  /* 0x000000ffff057224 */ /* 0x000fcc00078e00ff */
[----:B------:R-:W3:Y:S02]  /*14c50*/  @!P6 LDG.E R5, desc[UR54][R2.64] ;  /* 0x000000360205e981 */ /* 0x000ee4000c1e1900 */
        /* <DEDUP_REMOVED lines=9> */
[----:B------:R-:W-:Y:S02]  /*14cf0*/  IADD3 R10, R11, R8, RZ ;  /* 0x000000080b0a7210 */ /* 0x000fe40007ffe0ff */
[----:B------:R-:W0:Y:S03]  /*14d00*/  LDC R8, c[0x0][0xc38] ;  /* 0x00030e00ff087b82 */ /* 0x000e260000000800 */
[----:B------:R-:W2:Y:S02]  /*14d10*/  SHFL.UP PT, R2, R10, 0x8, RZ ;  /* 0x050000000a027989 */ /* 0x000ea400000e00ff */
[----:B--2---:R-:W-:-:S05]  /*14d20*/  SEL R3, R2, RZ, P4 ;  /* 0x000000ff02037207 */ /* 0x004fca0002000000 */
[----:B------:R-:W-:-:S05]  /*14d30*/  IMAD.IADD R3, R10, 0x1, R3 ;  /* 0x000000010a037824 */ /* 0x000fca00078e0203 */
[----:B------:R-:W2:Y:S02]  /*14d40*/  SHFL.UP PT, R2, R3, 0x10, RZ ;  /* 0x0600000003027989 */ /* 0x000ea400000e00ff */
[----:B--2---:R-:W-:-:S05]  /*14d50*/  SEL R2, R2, RZ, P5 ;  /* 0x000000ff02027207 */ /* 0x004fca0002800000 */
        /* <DEDUP_REMOVED lines=8> */
.L_x_2183:
        /* <DEDUP_REMOVED lines=8> */
[----:B------:R0:W2:Y:S04]  /*14e60*/  SHFL.IDX PT, R5, R5, R2, 0x1f ;  /* 0x00001f0205057589 */ /* 0x0000a800000e0000 */
[----:B------:R0:W3:Y:S01]  /*14e70*/  SHFL.IDX PT, R0, R0, R11, 0x1f ;  /* 0x00001f0b00007589 */ /* 0x0000e200000e0000 */
[----:B------:R-:W-:Y:S05]  /*14e80*/  @!P0 BRA `(.L_x_2186) ;  /* 0x00000000000c8947 */ /* 0x000fea0003800000 */
[----:B------:R-:W-:-:S06]  /*14e90*/  UIADD3 UR5, UR4, -0x1, URZ ;  /* 0xffffffff04057890 */ /* 0x000fcc000fffe03f */
[----:B0-----:R-:W-:-:S05]  /*14ea0*/  IMAD.U32 R2, RZ, RZ, UR5 ;  /* 0x00000005ff027e24 */ /* 0x001fca000f8e00ff */
[----:B------:R4:W0:Y:S02]  /*14eb0*/  SHFL.IDX PT, R7, R3, R2, 0x1f ;  /* 0x00001f0203077589 */ /* 0x00082400000e0000 */
.L_x_2186:
[----:B0---4-:R-:W-:Y:S01]  /*14ec0*/  IMAD R3, R7, R8, R9 ;  /* 0x0000000807037224 */ /* 0x011fe200078e0209 */
[----:B--2---:R-:W-:Y:S01]  /*14ed0*/  ISETP.NE.AND P0, PT, R5, 0x1, PT ;  /* 0x000000010500780c */ /* 0x004fe20003f05270 */
[----:B------:R-:W-:-:S03]  /*14ee0*/  UIADD3 UR40, UR4, UR40, URZ ;  /* 0x0000002804287290 */ /* 0x000fc6000fffe03f */
[----:B------:R0:W-:Y:S01]  /*14ef0*/  STL [R1+0x10], R3 ;  /* 0x0000100301007387 */ /* 0x0001e20000100800 */
[----:B------:R-:W-:-:S08]  /*14f00*/  IADD3 R4, R6, -R3, RZ ;  /* 0x8000000306047210 */ /* 0x000fd00007ffe0ff */
[----:B------:R-:W-:Y:S05]  /*14f10*/  @!P0 BRA `(.L_x_2187) ;  /* 0x0000000000e08947 */ /* 0x000fea0003800000 */
[----:B---3--:R-:W-:Y:S01]  /*14f20*/  IABS R6, R0 ;  /* 0x0000000000067213 */ /* 0x008fe20000000000 */
[----:B------:R-:W-:-:S03]  /*14f30*/  IMAD.MOV.U32 R2, RZ, RZ, RZ ;  /* 0x000000ffff027224 */ /* 0x000fc600078e00ff */
[----:B------:R-:W2:Y:S08]  /*14f40*/  I2F.RP R8, R6 ;  /* 0x0000000600087306 */ /* 0x000eb00000209400 */
[----:B--2---:R-:W2:Y:S02]  /*14f50*/  MUFU.RCP R8, R8 ;  /* 0x0000000800087308 */ /* 0x004ea40000001000 */
[----:B--2---:R-:W-:Y:S01]  /*14f60*/  VIADD R9, R8, 0xffffffe ;  /* 0x0ffffffe08097836 */ /* 0x004fe20000000000 */
[----:B------:R-:W-:-:S05]  /*14f70*/  IABS R8, R0 ;  /* 0x0000000000087213 */ /* 0x000fca0000000000 */
[----:B0-----:R0:W2:Y:S01]  /*14f80*/  F2I.FTZ.U32.TRUNC.NTZ R3, R9 ;  /* 0x0000000900037305 */ /* 0x0010a2000021f000 */
[----:B------:R-:W-:Y:S01]  /*14f90*/  IMAD.MOV R11, RZ, RZ, -R8 ;  /* 0x000000ffff0b7224 */ /* 0x000fe200078e0a08 */
[----:B0-----:R-:W-:Y:S01]  /*14fa0*/  IABS R9, R4 ;  /* 0x0000000400097213 */ /* 0x001fe20000000000 */
[----:B--2---:R-:W-:-:S04]  /*14fb0*/  IMAD.MOV R7, RZ, RZ, -R3 ;  /* 0x000000ffff077224 */ /* 0x004fc800078e0a03 */
        /* <DEDUP_REMOVED lines=16> */
[----:B------:R-:W-:Y:S01]  /*150c0*/  @P0 IADD3 R8, R8, 0x1, RZ ;  /* 0x0000000108080810 */ /* 0x000fe20007ffe0ff */
        /* <DEDUP_REMOVED lines=25> */
[----:B------:R-:W-:Y:S01]  /*15260*/  IMAD R2, R0, R3, R4 ;  /* 0x0000000300027224 */ /* 0x000fe200078e0204 */
[----:B------:R-:W-:-:S05]  /*15270*/  LEA R3, R5, R6, 0x10 ;  /* 0x0000000605037211 */ /* 0x000fca00078e80ff */
[----:B------:R0:W-:Y:S01]  /*15280*/  STL [R1+0x18], R3 ;  /* 0x0000180301007387 */ /* 0x0001e20000100800 */
[----:B------:R-:W-:Y:S05]  /*15290*/  BRA `(.L_x_2188) ;  /* 0x0000000400007947 */ /* 0x000fea0003800000 */
.L_x_2187:
[----:B------:R-:W-:Y:S02]  /*152a0*/  ULDC.64 UR4, c[0x0][0xc90] ;  /* 0x0003240000047ab9 */ /* 0x000fe40000000a00 */
[----:B------:R-:W-:-:S06]  /*152b0*/  UIMAD.WIDE UR4, UR40, 0x4, UR4 ;  /* 0x00000004280478a5 */ /* 0x000fcc000f8e0204 */
[----:B------:R-:W-:Y:S02]  /*152c0*/  IMAD.U32 R2, RZ, RZ, UR4 ;  /* 0x00000004ff027e24 */ /* 0x000fe4000f8e00ff */
[----:B0-----:R-:W-:-:S05]  /*152d0*/  IMAD.U32 R3, RZ, RZ, UR5 ;  /* 0x00000005ff037e24 */ /* 0x001fca000f8e00ff */
[----:B------:R0:W3:Y:S02]  /*152e0*/  LDG.E R7, desc[UR54][R2.64] ;  /* 0x0000003602077981 */ /* 0x0000e4000c1e1900 */
[----:B0-----:R-:W-:Y:S02]  /*152f0*/  IMAD.MOV.U32 R2, RZ, RZ, RZ ;  /* 0x000000ffff027224 */ /* 0x001fe400078e00ff */
[----:B---3--:R-:W-:-:S05]  /*15300*/  IMAD R5, R0, R7, RZ ;  /* 0x0000000700057224 */ /* 0x008fca00078e02ff */
        /* <DEDUP_REMOVED lines=21> */
[----:B------:R-:W-:-:S05]  /*15460*/  MOV R2, R3 ;  /* 0x0000000300027202 */ /* 0x000fca0000000f00 */
        /* <DEDUP_REMOVED lines=29> */
[----:B------:R-:W-:-:S06]  /*15640*/  @P0 IADD3 R2, R2, 0x1, RZ ;  /* 0x0000000102020810 */ /* 0x000fcc0007ffe0ff */
[----:B------:R-:W-:Y:S01]  /*15650*/  @!P2 IMAD.MOV R2, RZ, RZ, -R2 ;  /* 0x000000ffff02a224 */ /* 0x000fe200078e0a02 */
[----:B------:R-:W-:Y:S01]  /*15660*/  @!P1 LOP3.LUT R2, RZ, R7, RZ, 0x33, !PT ;  /* 0x00000007ff029212 */ /* 0x000fe200078e33ff */
[----:B------:R-:W-:-:S04]  /*15670*/  IMAD.MOV R7, RZ, RZ, -R7 ;  /* 0x000000ffff077224 */ /* 0x000fc800078e0a07 */
[----:B------:R-:W-:-:S05]  /*15680*/  IMAD R3, R2, R7, R3 ;  /* 0x0000000702037224 */ /* 0x000fca00078e0203 */
[----:B------:R2:W-:Y:S02]  /*15690*/  STL [R1+0x18], R3 ;  /* 0x0000180301007387 */ /* 0x0005e40000100800 */
.L_x_2188:
[----:B0-2---:R-:W-:-:S05]  /*156a0*/  LOP3.LUT R3, RZ, R2, RZ, 0x33, !PT ;  /* 0x00000002ff037212 */ /* 0x005fca00078e33ff */
[----:B------:R-:W-:-:S05]  /*156b0*/  IMAD.IADD R0, R0, 0x1, R3 ;  /* 0x0000000100007824 */ /* 0x000fca00078e0203 */
[----:B------:R2:W-:Y:S01]  /*156c0*/  STL [R1+0x14], R0 ;  /* 0x0000140001007387 */ /* 0x0005e20000100800 */
[----:B------:R-:W-:Y:S05]  /*156d0*/  BRA `(.L_x_2189) ;  /* 0x0000000000107947 */ /* 0x000fea0003800000 */
.L_x_2184:
[----:B------:R0:W-:Y:S01]  /*156e0*/  STL [R1+0x10], R6 ;  /* 0x0000100601007387 */ /* 0x0001e20000100800 */
[----:B------:R-:W-:-:S03]  /*156f0*/  ULDC UR40, c[0x0][0xc3c] ;  /* 0x00030f0000287ab9 */ /* 0x000fc60000000800 */
[----:B------:R0:W-:Y:S04]  /*15700*/  STL [R1+0x14], RZ ;  /* 0x000014ff01007387 */ /* 0x0001e80000100800 */
[----:B------:R0:W-:Y:S02]  /*15710*/  STL [R1+0x18], RZ ;  /* 0x000018ff01007387 */ /* 0x0001e40000100800 */
.L_x_2189:
[----:B------:R-:W3:Y:S04]  /*15720*/  LDL R3, [R1+0x14] ;  /* 0x0000140001037983 */ /* 0x000ee80000100800 */
[----:B------:R-:W4:Y:S04]  /*15730*/  LDL R2, [R1+0x18] ;  /* 0x0000180001027983 */ /* 0x000f280000100800 */
[----:B------:R-:W4:Y:S01]  /*15740*/  LDL R4, [R1+0x10] ;  /* 0x0000100001047983 */ /* 0x000f220000100800 */
[----:B--2---:R-:W2:Y:S01]  /*15750*/  S2R R0, SR_TID.X ;  /* 0x0000000000007919 */ /* 0x004ea20000002100 */
[----:B------:R-:W-:Y:S01]  /*15760*/  BAR.SYNC.DEFER_BLOCKING 0x4, 0x200 ;  /* 0x0108000000007b1d */ /* 0x000fe20000010000 */
[----:B---3--:R-:W-:-:S02]  /*15770*/  IMAD.MOV.U32 R5, RZ, RZ, R3 ;  /* 0x000000ffff057224 */ /* 0x008fc400078e0003 */
[----:B----4-:R-:W-:-:S03]  /*15780*/  IMAD.MOV.U32 R3, RZ, RZ, R2 ;  /* 0x000000ffff037224 */ /* 0x010fc600078e0002 */
[----:B------:R3:W4:Y:S01]  /*15790*/  LDL R2, [R1+0x24] ;  /* 0x0000240001027983 */ /* 0x0007220000100800 */
[----:B--2---:R-:W-:Y:S01]  /*157a0*/  LOP3.LUT R0, R0, 0x1f, RZ, 0xc0, !PT ;  /* 0x0000001f00007812 */ /* 0x004fe200078ec0ff */
[----:B0-----:R-:W-:-:S03]  /*157b0*/  IMAD.MOV.U32 R6, RZ, RZ, R3 ;  /* 0x000000ffff067224 */ /* 0x001fc600078e0003 */
[----:B------:R-:W-:-:S13]  /*157c0*/  ISETP.NE.AND P0, PT, R0, RZ, PT ;  /* 0x000000ff0000720c */ /* 0x000fda0003f05270 */
[----:B------:R-:W-:Y:S01]  /*157d0*/  @!P0 MOV R0, 0x400 ;  /* 0x0000040000008802 */ /* 0x000fe20000000f00 */
[----:B----4-:R-:W0:Y:S03]  /*157e0*/  @!P0 S2R R2, SR_CgaCtaId ;  /* 0x0000000000028919 */ /* 0x010e260000008800 */
[----:B0-----:R-:W-:Y:S01]  /*157f0*/  @!P0 LEA R16, R2, R0, 0x18 ;  /* 0x0000000002108211 */ /* 0x001fe200078ec0ff */
[----:B------:R-:W-:Y:S01]  /*15800*/  IMAD.U32 R0, RZ, RZ, UR40 ;  /* 0x00000028ff007e24 */ /* 0x000fe2000f8e00ff */
[----:B------:R3:W-:Y:S03]  /*15810*/  @!P0 STL [R1+0x24], R2 ;  /* 0x0000240201008387 */ /* 0x0007e60000100800 */
[----:B------:R-:W-:-:S05]  /*15820*/  @!P0 IMAD.MOV.U32 R7, RZ, RZ, R0 ;  /* 0x000000ffff078224 */ /* 0x000fca00078e0000 */
[----:B------:R3:W-:Y:S01]  /*15830*/  @!P0 STS.128 [R16+0x132d0], R4 ;  /* 0x0132d00410008388 */ /* 0x0007e20000000c00 */
[----:B------:R-:W-:Y:S06]  /*15840*/  BAR.ARV 0x5, 0x200 ;  /* 0x0148000000007b1d */ /* 0x000fec0000002000 */
.L_x_2182:
[----:B------:R-:W-:Y:S02]  /*15850*/  ULDC UR4, c[0x0][0xc3c] ;  /* 0x00030f0000047ab9 */ /* 0x000fe40000000800 */
[----:B------:R-:W-:-:S06]  /*15860*/  UISETP.GE.AND UP0, UPT, UR40, UR4, UPT ;  /* 0x000000042800728c */ /* 0x000fcc000bf06270 */
[----:B------:R-:W-:-:S13]  /*15870*/  PLOP3.LUT P0, PT, PT, PT, UP0, 0x80, 0x0 ;  /* 0x000000000000781c */ /* 0x000fda0003f0f008 */
[----:B------:R-:W-:Y:S05]  /*15880*/  @!P0 BRA `(.L_x_2190) ;  /* 0xffffffa4004c8947 */ /* 0x000fea000383ffff */
.L_x_2114:
[----:B------:R-:W4:Y:S01]  /*15890*/  LDL.LU R0, [R1+0x3c] ;  /* 0x00003c0001007983 */ /* 0x000f220000300800 */
[----:B------:R-:W-:Y:S01]  /*158a0*/  BSSY B0, `(.L_x_2191) ;  /* 0x000000b000007945 */ /* 0x000fe20003800000 */
[----:B0-23--:R-:W0:Y:S01]  /*158b0*/  S2R R5, SR_CgaCtaId ;  /* 0x0000000000057919 */ /* 0x00de220000008800 */
[----:B----4-:R-:W-:-:S05]  /*158c0*/  VIADD R0, R0, 0x1 ;  /* 0x0000000100007836 */ /* 0x010fca0000000000 */
        /* <DEDUP_REMOVED lines=8> */
.L_x_2281:
[----:B------:R-:W-:Y:S05]  /*15950*/  BSYNC B0 ;  /* 0x0000000000007941 */ /* 0x000fea0003800000 */
.L_x_2191:
[----:B------:R-:W-:-:S03]  /*15960*/  UMOV UR4, 0xffffffff ;  /* 0xffffffff00047882 */ /* 0x000fc60000000000 */
[----:B------:R-:W-:Y:S05]  /*15970*/  BRA.DIV UR4, `(.L_x_2193) ;  /* 0x0000002a04907947 */ /* 0x000fea000b800000 */
[----:B0-----:R-:W0:Y:S02]  /*15980*/  S2R R0, SR_TID.X ;  /* 0x0000000000007919 */ /* 0x001e240000002100 */
[----:B0-----:R-:W-:-:S04]  /*15990*/  SHF.R.U32.HI R0, RZ, 0x5, R0 ;  /* 0x00000005ff007819 */ /* 0x001fc80000011600 */
[----:B------:R-:W-:-:S05]  /*159a0*/  LOP3.LUT R0, R0, 0x3, RZ, 0xc0, !PT ;  /* 0x0000000300007812 */ /* 0x000fca00078ec0ff */
[----:B------:R0:W2:Y:S02]  /*159b0*/  SHFL.IDX PT, R14, R0, RZ, 0x1f ;  /* 0x00001fff000e7589 */ /* 0x0000a400000e0000 */
.L_x_2284:
[----:B--2---:R-:W-:Y:S01]  /*159c0*/  ISETP.NE.AND P0, PT, R14, RZ, PT ;  /* 0x000000ff0e00720c */ /* 0x004fe20003f05270 */
[----:B------:R-:W-:-:S12]  /*159d0*/  BSSY B0, `(.L_x_2194) ;  /* 0x000002e000007945 */ /* 0x000fd80003800000 */
[----:B------:R-:W-:Y:S05]  /*159e0*/  @P0 BRA `(.L_x_2195) ;  /* 0x0000000000b00947 */ /* 0x000fea0003800000 */
[----:B------:R-:W-:-:S03]  /*159f0*/  UMOV UR4, 0xffffffff ;  /* 0xffffffff00047882 */ /* 0x000fc60000000000 */
[----:B------:R-:W-:Y:S05]  /*15a00*/  BRA.DIV UR4, `(.L_x_2196) ;  /* 0x0000002a04a07947 */ /* 0x000fea000b800000 */
[----:B------:R-:W-:-:S13]  /*15a10*/  ELECT P6, URZ, PT ;  /* 0x00000000003f782f */ /* 0x000fda00038c0000 */
.L_x_2287:
[----:B------:R-:W-:Y:S05]  /*15a20*/  @!P6 BRA `(.L_x_2195) ;  /* 0x0000000000a0e947 */ /* 0x000fea0003800000 */
[----:B------:R-:W-:-:S06]  /*15a30*/  ULOP3.LUT UR4, UR36, 0x2, URZ, 0xfc, !UPT ;  /* 0x0000000224047892 */ /* 0x000fcc000f8efc3f */
[----:B0-----:R-:W-:-:S05]  /*15a40*/  IMAD.U32 R0, RZ, RZ, UR4 ;  /* 0x00000004ff007e24 */ /* 0x001fca000f8e00ff */
[----:B------:R-:W-:-:S13]  /*15a50*/  ISETP.NE.AND P0, PT, R0, 0x3, PT ;  /* 0x000000030000780c */ /* 0x000fda0003f05270 */
[----:B------:R-:W-:Y:S05]  /*15a60*/  @!P0 BRA `(.L_x_2197) ;  /* 0x0000000000048947 */ /* 0x000fea0003800000 */
[----:B------:R-:W-:Y:S01]  /*15a70*/  BPT.TRAP 0x1 ;  /* 0x000000040000795c */ /* 0x000fe20000300000 */
.L_x_2197:
[----:B------:R-:W2:Y:S01]  /*15a80*/  LDL R0, [R1] ;  /* 0x0000000001007983 */ /* 0x000ea20000100800 */
[C---:B------:R-:W-:Y:S02]  /*15a90*/  IMAD R3, R27.reuse, 0x8, R5 ;  /* 0x000000081b037824 */ /* 0x040fe400078e0205 */
[----:B------:R-:W-:-:S05]  /*15aa0*/  VIADD R27, R27, 0x1 ;  /* 0x000000011b1b7836 */ /* 0x000fca0000000000 */
[----:B------:R-:W-:Y:S02]  /*15ab0*/  ISETP.NE.AND P2, PT, R27, 0x2, PT ;  /* 0x000000021b00780c */ /* 0x000fe40003f45270 */
[----:B--2---:R-:W-:Y:S02]  /*15ac0*/  SHF.L.U32 R2, R0, 0x1f, RZ ;  /* 0x0000001f00027819 */ /* 0x004fe400000006ff */
[----:B------:R-:W-:Y:S02]  /*15ad0*/  SEL R0, RZ, 0x1, P2 ;  /* 0x00000001ff007807 */ /* 0x000fe40001000000 */
[----:B------:R-:W0:Y:S02]  /*15ae0*/  SYNCS.PHASECHK.TRANS64.TRYWAIT P1, [R3+URZ+0x13240], R2 ;  /* 0x01324002030075a7 */ /* 0x000e24000802017f */
[----:B0-----:R-:W-:Y:S05]  /*15af0*/  @!P1 BRA `(.L_x_2198) ;  /* 0x0000002800849947 */ /* 0x001fea0003800000 */
.L_x_2288:
[----:B------:R-:W2:Y:S01]  /*15b00*/  LDL.LU R4, [R1] ;  /* 0x0000000001047983 */ /* 0x000ea20000300800 */
[----:B------:R-:W-:Y:S02]  /*15b10*/  SEL R27, R27, RZ, P2 ;  /* 0x000000ff1b1b7207 */ /* 0x000fe40001000000 */
[----:B--2---:R-:W-:Y:S01]  /*15b20*/  LOP3.LUT R0, R4, R0, RZ, 0x3c, !PT ;  /* 0x0000000004007212 */ /* 0x004fe200078e3cff */
[----:B------:R-:W-:Y:S06]  /*15b30*/  @!P0 BRA `(.L_x_2199) ;  /* 0x0000000000048947 */ /* 0x000fec0003800000 */
[----:B------:R-:W-:Y:S01]  /*15b40*/  BPT.TRAP 0x1 ;  /* 0x000000040000795c */ /* 0x000fe20000300000 */
.L_x_2199:
[----:B------:R-:W-:Y:S01]  /*15b50*/  IMAD R27, R27, 0x8, R5 ;  /* 0x000000081b1b7824 */ /* 0x000fe200078e0205 */
[----:B------:R-:W-:-:S04]  /*15b60*/  SHF.L.U32 R0, R0, 0x1f, RZ ;  /* 0x0000001f00007819 */ /* 0x000fc800000006ff */
[----:B------:R-:W2:Y:S02]  /*15b70*/  SYNCS.PHASECHK.TRANS64.TRYWAIT P1, [R27+URZ+0x13240], R0 ;  /* 0x013240001b0075a7 */ /* 0x000ea4000802017f */
[----:B--2---:R-:W-:Y:S05]  /*15b80*/  @!P1 BRA `(.L_x_2200) ;  /* 0x0000002800749947 */ /* 0x004fea0003800000 */
.L_x_2289:
[----:B------:R-:W-:Y:S05]  /*15b90*/  @!P0 BRA `(.L_x_2201) ;  /* 0x0000000000048947 */ /* 0x000fea0003800000 */
[----:B------:R-:W-:Y:S01]  /*15ba0*/  BPT.TRAP 0x1 ;  /* 0x000000040000795c */ /* 0x000fe20000300000 */
.L_x_2201:
[----:B------:R-:W3:Y:S02]  /*15bb0*/  SYNCS.PHASECHK.TRANS64.TRYWAIT P1, [R3+URZ+0x13260], R2 ;  /* 0x01326002030075a7 */ /* 0x000ee4000802017f */
[----:B---3--:R-:W-:Y:S05]  /*15bc0*/  @!P1 BRA `(.L_x_2202) ;  /* 0x0000002800789947 */ /* 0x008fea0003800000 */
.L_x_2290:
[----:B------:R-:W-:Y:S05]  /*15bd0*/  @!P0 BRA `(.L_x_2203) ;  /* 0x0000000000048947 */ /* 0x000fea0003800000 */
[----:B------:R-:W-:Y:S01]  /*15be0*/  BPT.TRAP 0x1 ;  /* 0x000000040000795c */ /* 0x000fe20000300000 */
.L_x_2203:
[----:B------:R-:W4:Y:S02]  /*15bf0*/  SYNCS.PHASECHK.TRANS64.TRYWAIT P1, [R27+URZ+0x13260], R0 ;  /* 0x013260001b0075a7 */ /* 0x000f24000802017f */
[----:B----4-:R-:W-:Y:S05]  /*15c00*/  @!P1 BRA `(.L_x_2204) ;  /* 0x00000028007c9947 */ /* 0x010fea0003800000 */
.L_x_2291:
[----:B------:R-:W-:Y:S05]  /*15c10*/  @!P0 BRA `(.L_x_2205) ;  /* 0x0000000000048947 */ /* 0x000fea0003800000 */
[----:B------:R-:W-:Y:S01]  /*15c20*/  BPT.TRAP 0x1 ;  /* 0x000000040000795c */ /* 0x000fe20000300000 */
.L_x_2205:
[----:B------:R-:W0:Y:S02]  /*15c30*/  SYNCS.PHASECHK.TRANS64.TRYWAIT P1, [R3+URZ+0x13280], R2 ;  /* 0x01328002030075a7 */ /* 0x000e24000802017f */
[----:B0-----:R-:W-:Y:S05]  /*15c40*/  @!P1 BRA `(.L_x_2206) ;  /* 0x0000002800809947 */ /* 0x001fea0003800000 */
.L_x_2292:
[----:B------:R-:W-:Y:S05]  /*15c50*/  @!P0 BRA `(.L_x_2207) ;  /* 0x0000000000048947 */ /* 0x000fea0003800000 */
[----:B------:R-:W-:Y:S01]  /*15c60*/  BPT.TRAP 0x1 ;  /* 0x000000040000795c */ /* 0x000fe20000300000 */
.L_x_2207:
[----:B------:R0:W0:Y:S02]  /*15c70*/  SYNCS.PHASECHK.TRANS64.TRYWAIT P0, [R27+URZ+0x13280], R0 ;  /* 0x013280001b0075a7 */ /* 0x000024000800017f */
[----:B0-----:R-:W-:Y:S05]  /*15c80*/  @!P0 NANOSLEEP.SYNCS 0x989680 ;  /* 0x009896800000895d */ /* 0x001fea0003900000 */
[----:B------:R-:W0:Y:S02]  /*15c90*/  @!P0 SYNCS.PHASECHK.TRANS64 P0, [R27+URZ+0x13280], R0 ;  /* 0x013280001b0085a7 */ /* 0x000e24000800007f */
[----:B0-----:R-:W-:Y:S05]  /*15ca0*/  @!P0 BRA `(.L_x_2207) ;  /* 0xfffffffc00f08947 */ /* 0x001fea000383ffff */
.L_x_2195:
[----:B------:R-:W-:Y:S05]  /*15cb0*/  BSYNC B0 ;  /* 0x0000000000007941 */ /* 0x000fea0003800000 */
.L_x_2194:
[----:B------:R-:W-:Y:S05]  /*15cc0*/  EXIT ;  /* 0x000000000000794d */ /* 0x000fea0003800000 */
.L_x_2060:
[----:B0-----:R-:W-:-:S04]  /*15cd0*/  IMAD.U32 R3, RZ, RZ, UR45 ;  /* 0x0000002dff037e24 */ /* 0x001fc8000f8e00ff */
[----:B------:R0:W1:Y:S03]  /*15ce0*/  SYNCS.PHASECHK.TRANS64.TRYWAIT P0, [R3+URZ+0x13200], R2 ;  /* 0x01320002030075a7 */ /* 0x000066000800017f */
[----:B-1----:R-:W-:Y:S05]  /*15cf0*/  @!P0 NANOSLEEP.SYNCS 0x989680 ;  /* 0x009896800000895d */ /* 0x002fea0003900000 */
[----:B------:R-:W1:Y:S02]  /*15d00*/  @!P0 SYNCS.PHASECHK.TRANS64 P0, [R3+URZ+0x13200], R2 ;  /* 0x01320002030085a7 */ /* 0x000e64000800007f */
[----:B-1----:R-:W-:Y:S05]  /*15d10*/  @!P0 BRA `(.L_x_2060) ;  /* 0xfffffffc00ec8947 */ /* 0x002fea000383ffff */
[----:B------:R-:W-:Y:S05]  /*15d20*/  BRA `(.L_x_2208) ;  /* 0xfffffec000047947 */ /* 0x000fea000383ffff */
.L_x_2064:
[----:B-1----:R1:W2:Y:S02]  /*15d30*/  SYNCS.PHASECHK.TRANS64.TRYWAIT P0, [R4+URZ+0x13230], R3 ;  /* 0x01323003040075a7 */ /* 0x0022a4000800017f */
[----:B--2---:R-:W-:Y:S05]  /*15d40*/  @!P0 NANOSLEEP.SYNCS 0x989680 ;  /* 0x009896800000895d */ /* 0x004fea0003900000 */
[----:B------:R-:W2:Y:S02]  /*15d50*/  @!P0 SYNCS.PHASECHK.TRANS64 P0, [R4+URZ+0x13230], R3 ;  /* 0x01323003040085a7 */ /* 0x000ea4000800007f */
[----:B--2---:R-:W-:Y:S05]  /*15d60*/  @!P0 BRA `(.L_x_2064) ;  /* 0xfffffffc00f08947 */ /* 0x004fea000383ffff */
[----:B------:R-:W-:Y:S05]  /*15d70*/  BRA `(.L_x_2063) ;  /* 0xfffffec000207947 */ /* 0x000fea000383ffff */
.L_x_2070:
[----:B-1----:R-:W-:-:S04]  /*15d80*/  IMAD.U32 R7, RZ, RZ, UR22 ;  /* 0x00000016ff077e24 */ /* 0x002fc8000f8e00ff */
[----:B------:R1:W2:Y:S03]  /*15d90*/  SYNCS.PHASECHK.TRANS64.TRYWAIT P0, [R7+URZ+0x13230], R6 ;  /* 0x01323006070075a7 */ /* 0x0002a6000800017f */
[----:B--2---:R-:W-:Y:S05]  /*15da0*/  @!P0 NANOSLEEP.SYNCS 0x989680 ;  /* 0x009896800000895d */ /* 0x004fea0003900000 */
[----:B------:R-:W2:Y:S02]  /*15db0*/  @!P0 SYNCS.PHASECHK.TRANS64 P0, [R7+URZ+0x13230], R6 ;  /* 0x01323006070085a7 */ /* 0x000ea4000800007f */
[----:B--2---:R-:W-:Y:S05]  /*15dc0*/  @!P0 BRA `(.L_x_2070) ;  /* 0xfffffffc00ec8947 */ /* 0x004fea000383ffff */
[----:B------:R-:W-:Y:S05]  /*15dd0*/  BRA `(.L_x_2069) ;  /* 0xfffffef400607947 */ /* 0x000fea000383ffff */
.L_x_2074:
[----:B-1----:R-:W-:-:S04]  /*15de0*/  IMAD.U32 R7, RZ, RZ, UR11 ;  /* 0x0000000bff077e24 */ /* 0x002fc8000f8e00ff */
[----:B------:R1:W2:Y:S03]  /*15df0*/  SYNCS.PHASECHK.TRANS64.TRYWAIT P0, [R7+URZ+0x13250], R6 ;  /* 0x01325006070075a7 */ /* 0x0002a6000800017f */
[----:B--2---:R-:W-:Y:S05]  /*15e00*/  @!P0 NANOSLEEP.SYNCS 0x989680 ;  /* 0x009896800000895d */ /* 0x004fea0003900000 */
[----:B------:R-:W2:Y:S02]  /*15e10*/  @!P0 SYNCS.PHASECHK.TRANS64 P0, [R7+URZ+0x13250], R6 ;  /* 0x01325006070085a7 */ /* 0x000ea4000800007f */
[----:B--2---:R-:W-:Y:S05]  /*15e20*/  @!P0 BRA `(.L_x_2074) ;  /* 0xfffffffc00ec8947 */ /* 0x004fea000383ffff */
[----:B------:R-:W-:Y:S05]  /*15e30*/  BRA `(.L_x_2073) ;  /* 0xfffffef8006c7947 */ /* 0x000fea000383ffff */
.L_x_2082:
[----:B-1----:R-:W-:-:S04]  /*15e40*/  IMAD.U32 R3, RZ, RZ, UR6 ;  /* 0x00000006ff037e24 */ /* 0x002fc8000f8e00ff */
[----:B------:R1:W2:Y:S03]  /*15e50*/  SYNCS.PHASECHK.TRANS64.TRYWAIT P0, [R3+URZ+0x13230], R2 ;  /* 0x01323002030075a7 */ /* 0x0002a6000800017f */
[----:B--2---:R-:W-:Y:S05]  /*15e60*/  @!P0 NANOSLEEP.SYNCS 0x989680 ;  /* 0x009896800000895d */ /* 0x004fea0003900000 */
[----:B------:R-:W2:Y:S02]  /*15e70*/  @!P0 SYNCS.PHASECHK.TRANS64 P0, [R3+URZ+0x13230], R2 ;  /* 0x01323002030085a7 */ /* 0x000ea4000800007f */
[----:B--2---:R-:W-:Y:S05]  /*15e80*/  @!P0 BRA `(.L_x_2082) ;  /* 0xfffffffc00ec8947 */ /* 0x004fea000383ffff */
[----:B------:R-:W-:Y:S05]  /*15e90*/  BRA `(.L_x_2081) ;  /* 0xffffff2c004c7947 */ /* 0x000fea000383ffff */
.L_x_2086:
[----:B-1----:R-:W-:-:S04]  /*15ea0*/  IMAD.U32 R3, RZ, RZ, UR11 ;  /* 0x0000000bff037e24 */ /* 0x002fc8000f8e00ff */
[----:B------:R1:W2:Y:S03]  /*15eb0*/  SYNCS.PHASECHK.TRANS64.TRYWAIT P0, [R3+URZ+0x13250], R2 ;  /* 0x01325002030075a7 */ /* 0x0002a6000800017f */
[----:B--2---:R-:W-:Y:S05]  /*15ec0*/  @!P0 NANOSLEEP.SYNCS 0x989680 ;  /* 0x009896800000895d */ /* 0x004fea0003900000 */
[----:B------:R-:W2:Y:S02]  /*15ed0*/  @!P0 SYNCS.PHASECHK.TRANS64 P0, [R3+URZ+0x13250], R2 ;  /* 0x01325002030085a7 */ /* 0x000ea4000800007f */
[----:B--2---:R-:W-:Y:S05]  /*15ee0*/  @!P0 BRA `(.L_x_2086) ;  /* 0xfffffffc00ec8947 */ /* 0x004fea000383ffff */
[----:B------:R-:W-:Y:S05]  /*15ef0*/  BRA `(.L_x_2085) ;  /* 0xffffff3000587947 */ /* 0x000fea000383ffff */
.L_x_2093:
[----:B-1----:R-:W-:-:S04]  /*15f00*/  MOV R7, UR5 ;  /* 0x0000000500077c02 */ /* 0x002fc80008000f00 */
[----:B------:R1:W2:Y:S03]  /*15f10*/  SYNCS.PHASECHK.TRANS64.TRYWAIT P0, [R7+URZ+0x13250], R0 ;  /* 0x01325000070075a7 */ /* 0x0002a6000800017f */
[----:B--2---:R-:W-:Y:S05]  /*15f20*/  @!P0 NANOSLEEP.SYNCS 0x989680 ;  /* 0x009896800000895d */ /* 0x004fea0003900000 */
[----:B------:R-:W2:Y:S02]  /*15f30*/  @!P0 SYNCS.PHASECHK.TRANS64 P0, [R7+URZ+0x13250], R0 ;  /* 0x01325000070085a7 */ /* 0x000ea4000800007f */
[----:B--2---:R-:W-:Y:S05]  /*15f40*/  @!P0 BRA `(.L_x_2093) ;  /* 0xfffffffc00ec8947 */ /* 0x004fea000383ffff */
[----:B------:R-:W-:Y:S05]  /*15f50*/  BRA `(.L_x_2092) ;  /* 0xffffff5800207947 */ /* 0x000fea000383ffff */
.L_x_2130:
[----:B------:R-:W0:Y:S01]  /*15f60*/  S2R R20, SR_TID.X ;  /* 0x0000000000147919 */ /* 0x000e220000002100 */
[----:B------:R-:W-:Y:S02]  /*15f70*/  IMAD.MOV.U32 R12, RZ, RZ, RZ ;  /* 0x000000ffff0c7224 */ /* 0x000fe400078e00ff */
[----:B------:R-:W-:Y:S02]  /*15f80*/  IMAD.MOV.U32 R11, RZ, RZ, 0x1f ;  /* 0x0000001fff0b7424 */ /* 0x000fe400078e00ff */
[----:B------:R-:W-:Y:S01]  /*15f90*/  IMAD.MOV.U32 R15, RZ, RZ, -0x1 ;  /* 0xffffffffff0f7424 */ /* 0x000fe200078e00ff */
[----:B0-----:R-:W-:-:S04]  /*15fa0*/  SHF.R.U32.HI R20, RZ, 0x5, R20 ;  /* 0x00000005ff147819 */ /* 0x001fc80000011614 */
[----:B------:R-:W-:-:S05]  /*15fb0*/  LOP3.LUT R20, R20, 0x3, RZ, 0xc0, !PT ;  /* 0x0000000314147812 */ /* 0x000fca00078ec0ff */
[----:B------:R-:W-:-:S07]  /*15fc0*/  IMAD.MOV.U32 R13, RZ, RZ, R20 ;  /* 0x000000ffff0d7224 */ /* 0x000fce00078e0014 */
[----:B-1---5:R-:W-:Y:S05]  /*15fd0*/  WARPSYNC.COLLECTIVE R15, `(.L_x_2209) ;  /* 0x000000000f087348 */ /* 0x022fea0003c00000 */
[----:B------:R0:W2:Y:S02]  /*15fe0*/  SHFL.IDX P6, R14, R13, R12, R11 ;  /* 0x0000000c0d0e7389 */ /* 0x0000a400000c000b */
[----:B012--5:R-:W-:Y:S01]  /*15ff0*/  ENDCOLLECTIVE ;  /* 0x000000000000791b */ /* 0x027fe20003800000 */
.L_x_2209:
[----:B------:R-:W-:Y:S05]  /*16000*/  BRA `(.L_x_2210) ;  /* 0xffffffac00987947 */ /* 0x000fea000383ffff */
.L_x_2133:
[----:B-1----:R-:W2:Y:S02]  /*16010*/  LDL R0, [R1+0x18] ;  /* 0x0000180001007983 */ /* 0x002ea40000100800 */
[----:B--2---:R1:W2:Y:S02]  /*16020*/  SYNCS.PHASECHK.TRANS64.TRYWAIT P0, [R7+URZ+0x13280], R0 ;  /* 0x01328000070075a7 */ /* 0x0042a4000800017f */
[----:B--2---:R-:W-:Y:S05]  /*16030*/  @!P0 NANOSLEEP.SYNCS 0x989680 ;  /* 0x009896800000895d */ /* 0x004fea0003900000 */
[----:B------:R-:W2:Y:S02]  /*16040*/  @!P0 SYNCS.PHASECHK.TRANS64 P0, [R7+URZ+0x13280], R0 ;  /* 0x01328000070085a7 */ /* 0x000ea4000800007f */
[----:B--2---:R-:W-:Y:S05]  /*16050*/  @!P0 BRA `(.L_x_2133) ;  /* 0xfffffffc00ec8947 */ /* 0x004fea000383ffff */
[----:B------:R-:W-:Y:S05]  /*16060*/  BRA `(.L_x_2211) ;  /* 0xffffffb000c07947 */ /* 0x000fea000383ffff */
.L_x_2134:
        /* <DEDUP_REMOVED lines=8> */
.L_x_2213:
[----:B------:R-:W-:Y:S05]  /*160f0*/  BSYNC B0 ;  /* 0x0000000000007941 */ /* 0x000fea0003800000 */
.L_x_2212:
        /* <DEDUP_REMOVED lines=8> */
.L_x_2214:
[----:B------:R-:W-:-:S05]  /*16180*/  IMAD.MOV.U32 R10, RZ, RZ, R14 ;  /* 0x000000ffff0a7224 */ /* 0x000fca00078e000e */
[----:B------:R-:W-:-:S05]  /*16190*/  IADD3 R18, P1, R19, R10, RZ ;  /* 0x0000000a13127210 */ /* 0x000fca0007f3e0ff */
[----:B------:R-:W-:Y:S02]  /*161a0*/  IMAD.X R19, RZ, RZ, R3, P1 ;  /* 0x000000ffff137224 */ /* 0x000fe400008e0603 */
[----:B------:R-:W-:Y:S02]  /*161b0*/  IMAD.IADD R3, R16, 0x1, R20 ;  /* 0x0000000110037824 */ /* 0x000fe400078e0214 */
[----:B------:R0:W5:Y:S01]  /*161c0*/  LDL.LU R20, [R1+0x4] ;  /* 0x0000040001147983 */ /* 0x0001620000300800 */
[----:B------:R-:W-:Y:S01]  /*161d0*/  IMAD.MOV.U32 R13, RZ, RZ, R2 ;  /* 0x000000ffff0d7224 */ /* 0x000fe200078e0002 */
[C---:B------:R-:W-:Y:S01]  /*161e0*/  ISETP.LT.OR P1, PT, R8.reuse, 0x1, P0 ;  /* 0x000000010800780c */ /* 0x040fe20000721670 */
[----:B------:R-:W-:Y:S01]  /*161f0*/  IMAD.MOV.U32 R12, RZ, RZ, 0x1 ;  /* 0x00000001ff0c7424 */ /* 0x000fe200078e00ff */
[C---:B------:R-:W-:Y:S02]  /*16200*/  ISETP.GE.AND P2, PT, R8.reuse, 0x81, PT ;  /* 0x000000810800780c */ /* 0x040fe40003f46270 */
[----:B------:R-:W-:-:S13]  /*16210*/  ISETP.GE.AND P4, PT, R8, 0x21, PT ;  /* 0x000000210800780c */ /* 0x000fda0003f86270 */
[----:B0----5:R-:W-:Y:S05]  /*16220*/  WARPSYNC.COLLECTIVE R15, `(.L_x_2215) ;  /* 0x000000000f087348 */ /* 0x021fea0003c00000 */
[----:B------:R1:W2:Y:S02]  /*16230*/  SHFL.IDX P6, R14, R13, R12, R11 ;  /* 0x0000000c0d0e7389 */ /* 0x0002a400000c000b */
[----:B012--5:R-:W-:Y:S01]  /*16240*/  ENDCOLLECTIVE ;  /* 0x000000000000791b */ /* 0x027fe20003800000 */
.L_x_2215:
[----:B------:R-:W-:Y:S01]  /*16250*/  ISETP.GE.AND P3, PT, R8, 0x41, PT ;  /* 0x000000410800780c */ /* 0x000fe20003f66270 */
[----:B------:R-:W-:Y:S01]  /*16260*/  @!PT LDS RZ, [RZ] ;  /* 0x00000000fffff984 */ /* 0x000fe20000000800 */
[----:B------:R-:W-:Y:S01]  /*16270*/  @!PT LDS RZ, [RZ] ;  /* 0x00000000fffff984 */ /* 0x000fe20000000800 */
[----:B------:R-:W-:Y:S01]  /*16280*/  @!PT LDS RZ, [RZ] ;  /* 0x00000000fffff984 */ /* 0x000fe20000000800 */
[----:B------:R0:W-:Y:S01]  /*16290*/  LDGSTS.E.BYPASS.LTC128B.128 [R3+0x6000], desc[UR54][R18.64], !P1 ;  /* 0x0600000012037fae */ /* 0x0001e2000c901d76 */
[----:B------:R-:W-:Y:S01]  /*162a0*/  MOV R13, R0 ;  /* 0x00000000000d7202 */ /* 0x000fe20000000f00 */
[----:B0-----:R-:W0:Y:S01]  /*162b0*/  S2R R19, SR_TID.X ;  /* 0x0000000000137919 */ /* 0x001e220000002100 */
[----:B------:R-:W-:-:S09]  /*162c0*/  IMAD.MOV.U32 R10, RZ, RZ, R14 ;  /* 0x000000ffff0a7224 */ /* 0x000fd200078e000e */
[----:B0-----:R-:W-:Y:S05]  /*162d0*/  WARPSYNC.COLLECTIVE R15, `(.L_x_2216) ;  /* 0x000000000f087348 */ /* 0x001fea0003c00000 */
[----:B------:R1:W2:Y:S02]  /*162e0*/  SHFL.IDX P6, R14, R13, R12, R11 ;  /* 0x0000000c0d0e7389 */ /* 0x0002a400000c000b */
[----:B012---:R-:W-:Y:S01]  /*162f0*/  ENDCOLLECTIVE ;  /* 0x000000000000791b */ /* 0x007fe20003800000 */
.L_x_2216:
[----:B------:R-:W-:Y:S02]  /*16300*/  IMAD.MOV.U32 R13, RZ, RZ, R2 ;  /* 0x000000ffff0d7224 */ /* 0x000fe400078e0002 */
        /* <DEDUP_REMOVED lines=10> */
.L_x_2217:
        /* <DEDUP_REMOVED lines=10> */
.L_x_2218:
[----:B------:R-:W-:Y:S02]  /*16450*/  IMAD.MOV.U32 R13, RZ, RZ, R2 ;  /* 0x000000ffff0d7224 */ /* 0x000fe400078e0002 */
[----:B------:R-:W-:Y:S02]  /*16460*/  IMAD.MOV.U32 R12, RZ, RZ, R14 ;  /* 0x000000ffff0c7224 */ /* 0x000fe400078e000e */
[----:B------:R-:W-:-:S05]  /*16470*/  IMAD.SHL.U32 R19, R19, 0x10, RZ ;  /* 0x0000001013137824 */ /* 0x000fca00078e00ff */
[----:B------:R-:W-:-:S04]  /*16480*/  LOP3.LUT R19, R19, 0x30, RZ, 0xc0, !PT ;  /* 0x0000003013137812 */ /* 0x000fc800078ec0ff */
[----:B------:R-:W-:Y:S01]  /*16490*/  IADD3 R18, P1, R19, R12, RZ ;  /* 0x0000000c13127210 */ /* 0x000fe20007f3e0ff */
[----:B------:R-:W-:-:S03]  /*164a0*/  IMAD.MOV.U32 R12, RZ, RZ, 0x3 ;  /* 0x00000003ff0c7424 */ /* 0x000fc600078e00ff */
[----:B------:R-:W-:-:S09]  /*164b0*/  IADD3.X R19, RZ, R10, RZ, P1, !PT ;  /* 0x0000000aff137210 */ /* 0x000fd20000ffe4ff */
[----:B------:R-:W-:Y:S05]  /*164c0*/  WARPSYNC.COLLECTIVE R15, `(.L_x_2219) ;  /* 0x000000000f087348 */ /* 0x000fea0003c00000 */
[----:B------:R0:W1:Y:S02]  /*164d0*/  SHFL.IDX P6, R14, R13, R12, R11 ;  /* 0x0000000c0d0e7389 */ /* 0x00006400000c000b */
[----:B01----:R-:W-:Y:S01]  /*164e0*/  ENDCOLLECTIVE ;  /* 0x000000000000791b */ /* 0x003fe20003800000 */
.L_x_2219:
        /* <DEDUP_REMOVED lines=11> */
.L_x_2220:
[----:B------:R-:W-:Y:S02]  /*165a0*/  IMAD.SHL.U32 R10, R10, 0x10, RZ ;  /* 0x000000100a0a7824 */ /* 0x000fe400078e00ff */
[----:B------:R-:W-:-:S03]  /*165b0*/  IMAD.MOV.U32 R13, RZ, RZ, R21 ;  /* 0x000000ffff0d7224 */ /* 0x000fc600078e0015 */
[----:B------:R-:W-:Y:S01]  /*165c0*/  LOP3.LUT R10, R10, 0x30, RZ, 0xc0, !PT ;  /* 0x000000300a0a7812 */ /* 0x000fe200078ec0ff */
[----:B------:R-:W-:Y:S02]  /*165d0*/  IMAD.MOV.U32 R12, RZ, RZ, RZ ;  /* 0x000000ffff0c7224 */ /* 0x000fe400078e00ff */
[----:B------:R-:W-:-:S07]  /*165e0*/  IMAD.MOV.U32 R0, RZ, RZ, R14 ;  /* 0x000000ffff007224 */ /* 0x000fce00078e000e */
[----:B------:R-:W-:Y:S05]  /*165f0*/  WARPSYNC.COLLECTIVE R15, `(.L_x_2221) ;  /* 0x000000000f087348 */ /* 0x000fea0003c00000 */
[----:B------:R0:W1:Y:S02]  /*16600*/  SHFL.IDX P6, R14, R13, R12, R11 ;  /* 0x0000000c0d0e7389 */ /* 0x00006400000c000b */
[----:B01----:R-:W-:Y:S01]  /*16610*/  ENDCOLLECTIVE ;  /* 0x000000000000791b */ /* 0x003fe20003800000 */
.L_x_2221:
        /* <DEDUP_REMOVED lines=8> */
[----:B------:R-:W-:Y:S02]  /*166a0*/  ISETP.GE.AND P1, PT, R8, 0x61, PT ;  /* 0x000000610800780c */ /* 0x000fe40003f26270 */
[----:B------:R-:W-:-:S11]  /*166b0*/  MOV R0, R14 ;  /* 0x0000000e00007202 */ /* 0x000fd60000000f00 */
[----:B0-----:R-:W-:Y:S05]  /*166c0*/  WARPSYNC.COLLECTIVE R15, `(.L_x_2222) ;  /* 0x000000000f087348 */ /* 0x001fea0003c00000 */
[----:B------:R1:W2:Y:S02]  /*166d0*/  SHFL.IDX P6, R14, R13, R12, R11 ;  /* 0x0000000c0d0e7389 */ /* 0x0002a400000c000b */
[----:B012---:R-:W-:Y:S01]  /*166e0*/  ENDCOLLECTIVE ;  /* 0x000000000000791b */ /* 0x007fe20003800000 */
.L_x_2222:
[----:B------:R-:W-:Y:S01]  /*166f0*/  IMAD.MOV.U32 R10, RZ, RZ, R14 ;  /* 0x000000ffff0a7224 */ /* 0x000fe200078e000e */
[----:B------:R-:W-:-:S04]  /*16700*/  LOP3.LUT R20, R20, 0xffffffef, RZ, 0xc0, !PT ;  /* 0xffffffef14147812 */ /* 0x000fc800078ec0ff */
[----:B------:R-:W-:-:S05]  /*16710*/  @P2 LOP3.LUT R20, R20, 0x10, RZ, 0xfc, !PT ;  /* 0x0000001014142812 */ /* 0x000fca00078efcff */
[----:B------:R1:W-:Y:S01]  /*16720*/  STL [R1+0x4], R20 ;  /* 0x0000041401007387 */ /* 0x0003e20000100800 */
[----:B------:R-:W-:Y:S05]  /*16730*/  BRA `(.L_x_2223) ;  /* 0xffffffb000747947 */ /* 0x000fea000383ffff */
.L_x_2139:
[----:B----4-:R-:W4:Y:S02]  /*16740*/  LDL R0, [R1+0x18] ;  /* 0x0000180001007983 */ /* 0x010f240000100800 */
[----:B----4-:R4:W0:Y:S02]  /*16750*/  SYNCS.PHASECHK.TRANS64.TRYWAIT P0, [R7+URZ+0x13240], R0 ;  /* 0x01324000070075a7 */ /* 0x010824000800017f */
[----:B0-----:R-:W-:Y:S05]  /*16760*/  @!P0 NANOSLEEP.SYNCS 0x989680 ;  /* 0x009896800000895d */ /* 0x001fea0003900000 */
[----:B------:R-:W0:Y:S02]  /*16770*/  @!P0 SYNCS.PHASECHK.TRANS64 P0, [R7+URZ+0x13240], R0 ;  /* 0x01324000070085a7 */ /* 0x000e24000800007f */
[----:B0-----:R-:W-:Y:S05]  /*16780*/  @!P0 BRA `(.L_x_2139) ;  /* 0xfffffffc00ec8947 */ /* 0x001fea000383ffff */
[----:B------:R-:W-:Y:S05]  /*16790*/  BRA `(.L_x_2224) ;  /* 0xffffffb000d47947 */ /* 0x000fea000383ffff */
.L_x_2140:
[----:B------:R-:W-:Y:S01]  /*167a0*/  BSSY B0, `(.L_x_2225) ;  /* 0x0000008000007945 */ /* 0x000fe20003800000 */
[----:B------:R-:W-:Y:S02]  /*167b0*/  IMAD.MOV.U32 R13, RZ, RZ, R0 ;  /* 0x000000ffff0d7224 */ /* 0x000fe400078e0000 */
[----:B------:R-:W-:Y:S02]  /*167c0*/  IMAD.MOV.U32 R12, RZ, RZ, RZ ;  /* 0x000000ffff0c7224 */ /* 0x000fe400078e00ff */
[----:B------:R-:W-:Y:S02]  /*167d0*/  IMAD.MOV.U32 R11, RZ, RZ, 0x1c1f ;  /* 0x00001c1fff0b7424 */ /* 0x000fe400078e00ff */
[----:B------:R-:W-:-:S07]  /*167e0*/  IMAD.MOV.U32 R15, RZ, RZ, -0x1 ;  /* 0xffffffffff0f7424 */ /* 0x000fce00078e00ff */
[----:B01-3--:R-:W-:Y:S05]  /*167f0*/  WARPSYNC.COLLECTIVE R15, `(.L_x_2226) ;  /* 0x000000000f087348 */ /* 0x00bfea0003c00000 */
[----:B0-----:R0:W2:Y:S02]  /*16800*/  SHFL.IDX P6, R14, R13, R12, R11 ;  /* 0x0000000c0d0e7389 */ /* 0x0010a400000c000b */
[----:B0123--:R-:W-:Y:S01]  /*16810*/  ENDCOLLECTIVE ;  /* 0x000000000000791b */ /* 0x00ffe20003800000 */
.L_x_2226:
[----:B------:R-:W-:Y:S05]  /*16820*/  BSYNC B0 ;  /* 0x0000000000007941 */ /* 0x000fea0003800000 */
.L_x_2225:
[----:B------:R-:W0:Y:S01]  /*16830*/  S2R R18, SR_TID.X ;  /* 0x0000000000127919 */ /* 0x000e220000002100 */
[----:B------:R-:W-:Y:S01]  /*16840*/  IMAD.MOV.U32 R13, RZ, RZ, R2 ;  /* 0x000000ffff0d7224 */ /* 0x000fe200078e0002 */
[----:B------:R-:W-:Y:S01]  /*16850*/  MOV R11, 0x1c1f ;  /* 0x00001c1f000b7802 */ /* 0x000fe20000000f00 */
[----:B------:R-:W-:Y:S01]  /*16860*/  IMAD.MOV.U32 R12, RZ, RZ, RZ ;  /* 0x000000ffff0c7224 */ /* 0x000fe200078e00ff */
[----:B------:R-:W1:Y:S01]  /*16870*/  LDC R19, c[0x0][0x2f4] ;  /* 0x0000bd00ff137b82 */ /* 0x000e620000000800 */
[----:B------:R-:W-:Y:S02]  /*16880*/  IMAD.MOV.U32 R15, RZ, RZ, -0x1 ;  /* 0xffffffffff0f7424 */ /* 0x000fe400078e00ff */
[----:B------:R-:W-:-:S07]  /*16890*/  IMAD.MOV.U32 R4, RZ, RZ, R14 ;  /* 0x000000ffff047224 */ /* 0x000fce00078e000e */
[----:B01----:R-:W-:Y:S05]  /*168a0*/  WARPSYNC.COLLECTIVE R15, `(.L_x_2227) ;  /* 0x000000000f087348 */ /* 0x003fea0003c00000 */
[----:B------:R2:W3:Y:S02]  /*168b0*/  SHFL.IDX P6, R14, R13, R12, R11 ;  /* 0x0000000c0d0e7389 */ /* 0x0004e400000c000b */
[----:B0123--:R-:W-:Y:S01]  /*168c0*/  ENDCOLLECTIVE ;  /* 0x000000000000791b */ /* 0x00ffe20003800000 */
.L_x_2227:
[----:B------:R-:W-:Y:S02]  /*168d0*/  IMAD.MOV.U32 R13, RZ, RZ, R0 ;  /* 0x000000ffff0d7224 */ /* 0x000fe400078e0000 */
[----:B------:R-:W-:Y:S02]  /*168e0*/  IMAD.MOV.U32 R12, RZ, RZ, 0x1 ;  /* 0x00000001ff0c7424 */ /* 0x000fe400078e00ff */
[----:B------:R-:W-:Y:S02]  /*168f0*/  IMAD.SHL.U32 R18, R18, 0x10, RZ ;  /* 0x0000001012127824 */ /* 0x000fe400078e00ff */
[----:B------:R-:W-:-:S07]  /*16900*/  IMAD.MOV.U32 R5, RZ, RZ, R14 ;  /* 0x000000ffff057224 */ /* 0x000fce00078e000e */
[----:B------:R-:W-:Y:S05]  /*16910*/  WARPSYNC.COLLECTIVE R15, `(.L_x_2228) ;  /* 0x000000000f087348 */ /* 0x000fea0003c00000 */
[----:B------:R0:W1:Y:S02]  /*16920*/  SHFL.IDX P6, R14, R13, R12, R11 ;  /* 0x0000000c0d0e7389 */ /* 0x00006400000c000b */
[----:B01----:R-:W-:Y:S01]  /*16930*/  ENDCOLLECTIVE ;  /* 0x000000000000791b */ /* 0x003fe20003800000 */
.L_x_2228:
        /* <DEDUP_REMOVED lines=16> */
.L_x_2229:
[----:B------:R-:W-:Y:S02]  /*16a40*/  IMAD.MOV.U32 R13, RZ, RZ, R0 ;  /* 0x000000ffff0d7224 */ /* 0x000fe400078e0000 */
[----:B------:R-:W-:Y:S02]  /*16a50*/  IMAD.MOV.U32 R12, RZ, RZ, 0x2 ;  /* 0x00000002ff0c7424 */ /* 0x000fe400078e00ff */
[----:B------:R-:W-:-:S07]  /*16a60*/  IMAD.MOV.U32 R5, RZ, RZ, R14 ;  /* 0x000000ffff057224 */ /* 0x000fce00078e000e */
[----:B------:R-:W-:Y:S05]  /*16a70*/  WARPSYNC.COLLECTIVE R15, `(.L_x_2230) ;  /* 0x000000000f087348 */ /* 0x000fea0003c00000 */
[----:B------:R0:W1:Y:S02]  /*16a80*/  SHFL.IDX P6, R14, R13, R12, R11 ;  /* 0x0000000c0d0e7389 */ /* 0x00006400000c000b */
[----:B01----:R-:W-:Y:S01]  /*16a90*/  ENDCOLLECTIVE ;  /* 0x000000000000791b */ /* 0x003fe20003800000 */
.L_x_2230:
[----:B------:R-:W-:-:S04]  /*16aa0*/  @P4 IADD3 R5, P0, R18, R5, RZ ;  /* 0x0000000512054210 */ /* 0x000fc80007f1e0ff */
[----:B------:R-:W-:-:S04]  /*16ab0*/  @P4 IADD3.X R4, RZ, R4, RZ, P0, !PT ;  /* 0x00000004ff044210 */ /* 0x000fc800007fe4ff */
        /* <DEDUP_REMOVED lines=12> */
.L_x_2231:
[----:B------:R-:W-:Y:S02]  /*16b80*/  IMAD.MOV.U32 R13, RZ, RZ, R0 ;  /* 0x000000ffff0d7224 */ /* 0x000fe400078e0000 */
[----:B------:R-:W-:Y:S02]  /*16b90*/  IMAD.MOV.U32 R12, RZ, RZ, 0x3 ;  /* 0x00000003ff0c7424 */ /* 0x000fe400078e00ff */
[----:B------:R-:W-:-:S07]  /*16ba0*/  IMAD.MOV.U32 R5, RZ, RZ, R14 ;  /* 0x000000ffff057224 */ /* 0x000fce00078e000e */
[----:B------:R-:W-:Y:S05]  /*16bb0*/  WARPSYNC.COLLECTIVE R15, `(.L_x_2232) ;  /* 0x000000000f087348 */ /* 0x000fea0003c00000 */
[----:B------:R0:W1:Y:S02]  /*16bc0*/  SHFL.IDX P6, R14, R13, R12, R11 ;  /* 0x0000000c0d0e7389 */ /* 0x00006400000c000b */
[----:B01----:R-:W-:Y:S01]  /*16bd0*/  ENDCOLLECTIVE ;  /* 0x000000000000791b */ /* 0x003fe20003800000 */
.L_x_2232:
[----:B------:R-:W-:-:S05]  /*16be0*/  @P3 IADD3 R5, P0, R18, R5, RZ ;  /* 0x0000000512053210 */ /* 0x000fca0007f1e0ff */
[----:B------:R-:W-:-:S05]  /*16bf0*/  @P3 IMAD.X R4, RZ, RZ, R4, P0 ;  /* 0x000000ffff043224 */ /* 0x000fca00000e0604 */
[----:B------:R-:W-:Y:S02]  /*16c00*/  @P3 LOP3.LUT R5, R5, R4, RZ, 0x3c, !PT ;  /* 0x0000000405053212 */ /* 0x000fe400078e3cff */
[----:B------:R-:W-:Y:S02]  /*16c10*/  MOV R13, R2 ;  /* 0x00000002000d7202 */ /* 0x000fe40000000f00 */
[----:B------:R-:W-:-:S04]  /*16c20*/  @P3 LOP3.LUT R4, R5, R4, RZ, 0x3c, !PT ;  /* 0x0000000405043212 */ /* 0x000fc800078e3cff */
[----:B------:R-:W-:Y:S01]  /*16c30*/  @P3 LOP3.LUT R5, R5, R4, RZ, 0x3c, !PT ;  /* 0x0000000405053212 */ /* 0x000fe200078e3cff */
[----:B------:R-:W-:-:S07]  /*16c40*/  IMAD.MOV.U32 R0, RZ, RZ, R14 ;  /* 0x000000ffff007224 */ /* 0x000fce00078e000e */
[----:B------:R-:W-:Y:S05]  /*16c50*/  WARPSYNC.COLLECTIVE R15, `(.L_x_2233) ;  /* 0x000000000f087348 */ /* 0x000fea0003c00000 */
[----:B------:R0:W1:Y:S02]  /*16c60*/  SHFL.IDX P6, R14, R13, R12, R11 ;  /* 0x0000000c0d0e7389 */ /* 0x00006400000c000b */
[----:B01----:R-:W-:Y:S01]  /*16c70*/  ENDCOLLECTIVE ;  /* 0x000000000000791b */ /* 0x003fe20003800000 */
.L_x_2233:
        /* <DEDUP_REMOVED lines=10> */
.L_x_2234:
        /* <DEDUP_REMOVED lines=13> */
.L_x_2235:
[----:B------:R-:W-:Y:S01]  /*16df0*/  IMAD.MOV.U32 R4, RZ, RZ, R14 ;  /* 0x000000ffff047224 */ /* 0x000fe200078e000e */
[----:B------:R-:W-:Y:S06]  /*16e00*/  BRA `(.L_x_2236) ;  /* 0xffffffb000487947 */ /* 0x000fec000383ffff */
.L_x_2147:
[----:B------:R-:W-:Y:S01]  /*16e10*/  MOV R13, R4 ;  /* 0x00000004000d7202 */ /* 0x000fe20000000f00 */
[----:B------:R-:W-:Y:S02]  /*16e20*/  IMAD.MOV.U32 R12, RZ, RZ, RZ ;  /* 0x000000ffff0c7224 */ /* 0x000fe400078e00ff */
[----:B------:R-:W-:Y:S02]  /*16e30*/  IMAD.MOV.U32 R11, RZ, RZ, 0x1c1f ;  /* 0x00001c1fff0b7424 */ /* 0x000fe400078e00ff */
[----:B------:R-:W-:Y:S02]  /*16e40*/  IMAD.MOV.U32 R15, RZ, RZ, -0x1 ;  /* 0xffffffffff0f7424 */ /* 0x000fe400078e00ff */
[----:B------:R-:W-:Y:S02]  /*16e50*/  IMAD R22, R22, R8, RZ ;  /* 0x0000000816167224 */ /* 0x000fe400078e02ff */
[----:B------:R-:W-:-:S07]  /*16e60*/  IMAD R6, R19, 0xc0, R20 ;  /* 0x000000c013067824 */ /* 0x000fce00078e0214 */
[----:B-----5:R-:W-:Y:S05]  /*16e70*/  WARPSYNC.COLLECTIVE R15, `(.L_x_2237) ;  /* 0x000000000f087348 */ /* 0x020fea0003c00000 */
[----:B------:R0:W1:Y:S02]  /*16e80*/  SHFL.IDX P6, R14, R13, R12, R11 ;  /* 0x0000000c0d0e7389 */ /* 0x00006400000c000b */
[----:B01---5:R-:W-:Y:S01]  /*16e90*/  ENDCOLLECTIVE ;  /* 0x000000000000791b */ /* 0x023fe20003800000 */
.L_x_2237:
[----:B------:R-:W-:Y:S01]  /*16ea0*/  ISETP.GE.AND P2, PT, R6, R22, PT ;  /* 0x000000160600720c */ /* 0x000fe20003f46270 */
[----:B------:R-:W-:Y:S02]  /*16eb0*/  IMAD.MOV.U32 R13, RZ, RZ, R0 ;  /* 0x000000ffff0d7224 */ /* 0x000fe400078e0000 */
[----:B------:R-:W-:-:S10]  /*16ec0*/  IMAD.MOV.U32 R5, RZ, RZ, R14 ;  /* 0x000000ffff057224 */ /* 0x000fd400078e000e */
[----:B------:R-:W-:Y:S05]  /*16ed0*/  WARPSYNC.COLLECTIVE R15, `(.L_x_2238) ;  /* 0x000000000f087348 */ /* 0x000fea0003c00000 */
[----:B------:R0:W1:Y:S02]  /*16ee0*/  SHFL.IDX P6, R14, R13, R12, R11 ;  /* 0x0000000c0d0e7389 */ /* 0x00006400000c000b */
[----:B01----:R-:W-:Y:S01]  /*16ef0*/  ENDCOLLECTIVE ;  /* 0x000000000000791b */ /* 0x003fe20003800000 */
.L_x_2238:
[----:B------:R-:W-:Y:S02]  /*16f00*/  IMAD.MOV.U32 R13, RZ, RZ, R4 ;  /* 0x000000ffff0d7224 */ /* 0x000fe400078e0004 */
[----:B------:R-:W-:Y:S02]  /*16f10*/  IMAD.MOV.U32 R12, RZ, RZ, 0x1 ;  /* 0x00000001ff0c7424 */ /* 0x000fe400078e00ff */
[----:B------:R-:W-:-:S07]  /*16f20*/  IMAD.MOV.U32 R7, RZ, RZ, R14 ;  /* 0x000000ffff077224 */ /* 0x000fce00078e000e */
[----:B------:R-:W-:Y:S05]  /*16f30*/  WARPSYNC.COLLECTIVE R15, `(.L_x_2239) ;  /* 0x000000000f087348 */ /* 0x000fea0003c00000 */
[----:B------:R0:W1:Y:S02]  /*16f40*/  SHFL.IDX P6, R14, R13, R12, R11 ;  /* 0x0000000c0d0e7389 */ /* 0x00006400000c000b */
[----:B01----:R-:W-:Y:S01]  /*16f50*/  ENDCOLLECTIVE ;  /* 0x000000000000791b */ /* 0x003fe20003800000 */
.L_x_2239:
[----:B------:R-:W-:-:S05]  /*16f60*/  @!P2 IADD3 R7, P1, R18, R7, RZ ;  /* 0x000000071207a210 */ /* 0x000fca0007f3e0ff */
[----:B------:R-:W-:Y:S02]  /*16f70*/  @!P2 IMAD.X R5, RZ, RZ, R5, P1 ;  /* 0x000000ffff05a224 */ /* 0x000fe400008e0605 */
[----:B------:R-:W-:Y:S02]  /*16f80*/  @!P2 IMAD.MOV.U32 R8, RZ, RZ, R7 ;  /* 0x000000ffff08a224 */ /* 0x000fe400078e0007 */
[----:B------:R-:W-:Y:S01]  /*16f90*/  @!P2 IMAD.MOV.U32 R9, RZ, RZ, R5 ;  /* 0x000000ffff09a224 */ /* 0x000fe200078e0005 */
[----:B------:R-:W-:Y:S01]  /*16fa0*/  IADD3 R5, R6, 0x20, RZ ;  /* 0x0000002006057810 */ /* 0x000fe20007ffe0ff */
[----:B------:R-:W-:-:S03]  /*16fb0*/  IMAD.MOV.U32 R13, RZ, RZ, R0 ;  /* 0x000000ffff0d7224 */ /* 0x000fc600078e0000 */
[----:B------:R-:W-:Y:S01]  /*16fc0*/  @!PT LDS RZ, [RZ] ;  /* 0x00000000fffff984 */ /* 0x000fe20000000800 */
[----:B------:R-:W-:Y:S01]  /*16fd0*/  @!PT LDS RZ, [RZ] ;  /* 0x00000000fffff984 */ /* 0x000fe20000000800 */
[----:B------:R-:W-:Y:S01]  /*16fe0*/  @!PT LDS RZ, [RZ] ;  /* 0x00000000fffff984 */ /* 0x000fe20000000800 */
[----:B------:R0:W-:Y:S01]  /*16ff0*/  @!P2 LDGSTS.E.BYPASS.LTC128B.128 [R10+0xb000], desc[UR54][R8.64], !P0 ;  /* 0x0b000000080aafae */ /* 0x0001e2000c101d76 */
[----:B------:R-:W-:Y:S01]  /*17000*/  ISETP.GE.AND P2, PT, R5, R22, PT ;  /* 0x000000160500720c */ /* 0x000fe20003f46270 */
[----:B------:R-:W-:-:S12]  /*17010*/  IMAD.MOV.U32 R5, RZ, RZ, R14 ;  /* 0x000000ffff057224 */ /* 0x000fd800078e000e */
[----:B0-----:R-:W-:Y:S05]  /*17020*/  WARPSYNC.COLLECTIVE R15, `(.L_x_2240) ;  /* 0x000000000f087348 */ /* 0x001fea0003c00000 */
[----:B------:R1:W2:Y:S02]  /*17030*/  SHFL.IDX P6, R14, R13, R12, R11 ;  /* 0x0000000c0d0e7389 */ /* 0x0002a400000c000b */
[----:B012---:R-:W-:Y:S01]  /*17040*/  ENDCOLLECTIVE ;  /* 0x000000000000791b */ /* 0x007fe20003800000 */
.L_x_2240:
[----:B------:R-:W-:Y:S01]  /*17050*/  IMAD.MOV.U32 R13, RZ, RZ, R4 ;  /* 0x000000ffff0d7224 */ /* 0x000fe200078e0004 */
[----:B------:R-:W-:Y:S01]  /*17060*/  MOV R12, 0x2 ;  /* 0x00000002000c7802 */ /* 0x000fe20000000f00 */
[----:B------:R-:W-:-:S07]  /*17070*/  IMAD.MOV.U32 R8, RZ, RZ, R14 ;  /* 0x000000ffff087224 */ /* 0x000fce00078e000e */
[----:B------:R-:W-:Y:S05]  /*17080*/  WARPSYNC.COLLECTIVE R15, `(.L_x_2241) ;  /* 0x000000000f087348 */ /* 0x000fea0003c00000 */
[----:B------:R0:W1:Y:S02]  /*17090*/  SHFL.IDX P6, R14, R13, R12, R11 ;  /* 0x0000000c0d0e7389 */ /* 0x00006400000c000b */
[----:B01----:R-:W-:Y:S01]  /*170a0*/  ENDCOLLECTIVE ;  /* 0x000000000000791b */ /* 0x003fe20003800000 */
.L_x_2241:
[----:B------:R-:W-:-:S05]  /*170b0*/  @!P2 IADD3 R8, P1, R18, R8, RZ ;  /* 0x000000081208a210 */ /* 0x000fca0007f3e0ff */
[----:B------:R-:W-:-:S04]  /*170c0*/  @!P2 IMAD.X R5, RZ, RZ, R5, P1 ;  /* 0x000000ffff05a224 */ /* 0x000fc800008e0605 */
[----:B------:R-:W-:Y:S02]  /*170d0*/  @!P2 IMAD.MOV.U32 R9, RZ, RZ, R5 ;  /* 0x000000ffff09a224 */ /* 0x000fe400078e0005 */
[----:B------:R-:W-:Y:S02]  /*170e0*/  VIADD R5, R6, 0x40 ;  /* 0x0000004006057836 */ /* 0x000fe40000000000 */
[----:B------:R-:W-:Y:S01]  /*170f0*/  IMAD.MOV.U32 R13, RZ, RZ, R0 ;  /* 0x000000ffff0d7224 */ /* 0x000fe200078e0000 */
[----:B------:R-:W-:Y:S01]  /*17100*/  @!PT LDS RZ, [RZ] ;  /* 0x00000000fffff984 */ /* 0x000fe20000000800 */
[----:B------:R-:W-:Y:S01]  /*17110*/  @!PT LDS RZ, [RZ] ;  /* 0x00000000fffff984 */ /* 0x000fe20000000800 */
[----:B------:R-:W-:Y:S01]  /*17120*/  @!PT LDS RZ, [RZ] ;  /* 0x00000000fffff984 */ /* 0x000fe20000000800 */
[----:B------:R0:W-:Y:S02]  /*17130*/  @!P2 LDGSTS.E.BYPASS.LTC128B.128 [R10+0xb800], desc[UR54][R8.64], !P0 ;  /* 0x0b800000080aafae */ /* 0x0001e4000c101d76 */
[----:B------:R-:W-:Y:S01]  /*17140*/  ISETP.GE.AND P2, PT, R5, R22, PT ;  /* 0x000000160500720c */ /* 0x000fe20003f46270 */
[----:B------:R-:W-:-:S12]  /*17150*/  IMAD.MOV.U32 R5, RZ, RZ, R14 ;  /* 0x000000ffff057224 */ /* 0x000fd800078e000e */
[----:B0-----:R-:W-:Y:S05]  /*17160*/  WARPSYNC.COLLECTIVE R15, `(.L_x_2242) ;  /* 0x000000000f087348 */ /* 0x001fea0003c00000 */
[----:B------:R1:W2:Y:S02]  /*17170*/  SHFL.IDX P6, R14, R13, R12, R11 ;  /* 0x0000000c0d0e7389 */ /* 0x0002a400000c000b */
[----:B012---:R-:W-:Y:S01]  /*17180*/  ENDCOLLECTIVE ;  /* 0x000000000000791b */ /* 0x007fe20003800000 */
.L_x_2242:
[----:B------:R-:W-:Y:S02]  /*17190*/  IMAD.MOV.U32 R13, RZ, RZ, R4 ;  /* 0x000000ffff0d7224 */ /* 0x000fe400078e0004 */
[----:B------:R-:W-:Y:S02]  /*171a0*/  IMAD.MOV.U32 R12, RZ, RZ, 0x3 ;  /* 0x00000003ff0c7424 */ /* 0x000fe400078e00ff */
[----:B------:R-:W-:-:S07]  /*171b0*/  IMAD.MOV.U32 R8, RZ, RZ, R14 ;  /* 0x000000ffff087224 */ /* 0x000fce00078e000e */
[----:B------:R-:W-:Y:S05]  /*171c0*/  WARPSYNC.COLLECTIVE R15, `(.L_x_2243) ;  /* 0x000000000f087348 */ /* 0x000fea0003c00000 */
[----:B------:R0:W1:Y:S02]  /*171d0*/  SHFL.IDX P6, R14, R13, R12, R11 ;  /* 0x0000000c0d0e7389 */ /* 0x00006400000c000b */
[----:B01----:R-:W-:Y:S01]  /*171e0*/  ENDCOLLECTIVE ;  /* 0x000000000000791b */ /* 0x003fe20003800000 */
.L_x_2243:
[----:B------:R-:W-:-:S05]  /*171f0*/  @!P2 IADD3 R8, P1, R18, R8, RZ ;  /* 0x000000081208a210 */ /* 0x000fca0007f3e0ff */
[----:B------:R-:W-:-:S04]  /*17200*/  @!P2 IMAD.X R5, RZ, RZ, R5, P1 ;  /* 0x000000ffff05a224 */ /* 0x000fc800008e0605 */
[----:B------:R-:W-:Y:S02]  /*17210*/  @!P2 IMAD.MOV.U32 R9, RZ, RZ, R5 ;  /* 0x000000ffff09a224 */ /* 0x000fe400078e0005 */
[----:B------:R-:W-:Y:S02]  /*17220*/  IMAD.MOV.U32 R13, RZ, RZ, R0 ;  /* 0x000000ffff0d7224 */ /* 0x000fe400078e0000 */
[----:B------:R-:W-:Y:S01]  /*17230*/  VIADD R5, R6, 0x60 ;  /* 0x0000006006057836 */ /* 0x000fe20000000000 */
[----:B------:R-:W-:Y:S01]  /*17240*/  @!PT LDS RZ, [RZ] ;  /* 0x00000000fffff984 */ /* 0x000fe20000000800 */
[----:B------:R-:W-:Y:S01]  /*17250*/  @!PT LDS RZ, [RZ] ;  /* 0x00000000fffff984 */ /* 0x000fe20000000800 */
[----:B------:R-:W-:Y:S01]  /*17260*/  @!PT LDS RZ, [RZ] ;  /* 0x00000000fffff984 */ /* 0x000fe20000000800 */
[----:B------:R0:W-:Y:S04]  /*17270*/  @!P2 LDGSTS.E.BYPASS.LTC128B.128 [R10+0xc000], desc[UR54][R8.64], !P0 ;  /* 0x0c000000080aafae */ /* 0x0001e8000c101d76 */
[----:B------:R-:W-:Y:S01]  /*17280*/  ISETP.GE.AND P2, PT, R5, R22, PT ;  /* 0x000000160500720c */ /* 0x000fe20003f46270 */
[----:B------:R-:W-:-:S12]  /*17290*/  IMAD.MOV.U32 R4, RZ, RZ, R14 ;  /* 0x000000ffff047224 */ /* 0x000fd800078e000e */
[----:B0-----:R-:W-:Y:S05]  /*172a0*/  WARPSYNC.COLLECTIVE R15, `(.L_x_2244) ;  /* 0x000000000f087348 */ /* 0x001fea0003c00000 */
[----:B------:R1:W2:Y:S02]  /*172b0*/  SHFL.IDX P6, R14, R13, R12, R11 ;  /* 0x0000000c0d0e7389 */ /* 0x0002a400000c000b */
[----:B012---:R-:W-:Y:S01]  /*172c0*/  ENDCOLLECTIVE ;  /* 0x000000000000791b */ /* 0x007fe20003800000 */
.L_x_2244:
[----:B------:R-:W-:Y:S02]  /*172d0*/  IMAD.MOV.U32 R13, RZ, RZ, R3 ;  /* 0x000000ffff0d7224 */ /* 0x000fe400078e0003 */
[----:B------:R-:W-:Y:S01]  /*172e0*/  IMAD.MOV.U32 R12, RZ, RZ, RZ ;  /* 0x000000ffff0c7224 */ /* 0x000fe200078e00ff */
[----:B------:R-:W-:-:S07]  /*172f0*/  MOV R0, R14 ;  /* 0x0000000e00007202 */ /* 0x000fce0000000f00 */
[----:B------:R-:W-:Y:S05]  /*17300*/  WARPSYNC.COLLECTIVE R15, `(.L_x_2245) ;  /* 0x000000000f087348 */ /* 0x000fea0003c00000 */
[----:B------:R0:W1:Y:S02]  /*17310*/  SHFL.IDX P6, R14, R13, R12, R11 ;  /* 0x0000000c0d0e7389 */ /* 0x00006400000c000b */
[----:B01----:R-:W-:Y:S01]  /*17320*/  ENDCOLLECTIVE ;  /* 0x000000000000791b */ /* 0x003fe20003800000 */
.L_x_2245:
[----:B------:R-:W-:-:S05]  /*17330*/  @!P2 IADD3 R0, P1, R18, R0, RZ ;  /* 0x000000001200a210 */ /* 0x000fca0007f3e0ff */
[----:B------:R-:W-:-:S04]  /*17340*/  @!P2 IMAD.X R4, RZ, RZ, R4, P1 ;  /* 0x000000ffff04a224 */ /* 0x000fc800008e0604 */
        /* <DEDUP_REMOVED lines=11> */
.L_x_2246:
[----:B------:R-:W-:-:S04]  /*17400*/  IADD3 R5, R6, 0x80, RZ ;  /* 0x0000008006057810 */ /* 0x000fc80007ffe0ff */
[----:B------:R-:W-:Y:S01]  /*17410*/  ISETP.GE.AND P2, PT, R5, R22, PT ;  /* 0x000000160500720c */ /* 0x000fe20003f46270 */
[----:B------:R-:W-:Y:S02]  /*17420*/  IMAD.MOV.U32 R13, RZ, RZ, R3 ;  /* 0x000000ffff0d7224 */ /* 0x000fe400078e0003 */
[----:B------:R-:W-:Y:S02]  /*17430*/  IMAD.MOV.U32 R12, RZ, RZ, 0x1 ;  /* 0x00000001ff0c7424 */ /* 0x000fe400078e00ff */
[----:B------:R-:W-:-:S08]  /*17440*/  IMAD.MOV.U32 R4, RZ, RZ, R14 ;  /* 0x000000ffff047224 */ /* 0x000fd000078e000e */
[----:B------:R-:W-:Y:S05]  /*17450*/  WARPSYNC.COLLECTIVE R15, `(.L_x_2247) ;  /* 0x000000000f087348 */ /* 0x000fea0003c00000 */
[----:B------:R0:W1:Y:S02]  /*17460*/  SHFL.IDX P6, R14, R13, R12, R11 ;  /* 0x0000000c0d0e7389 */ /* 0x00006400000c000b */
[----:B01----:R-:W-:Y:S01]  /*17470*/  ENDCOLLECTIVE ;  /* 0x000000000000791b */ /* 0x003fe20003800000 */
.L_x_2247:
        /* <DEDUP_REMOVED lines=12> */
.L_x_2248:
[----:B------:R-:W-:Y:S01]  /*17540*/  IMAD.MOV.U32 R2, RZ, RZ, R14 ;  /* 0x000000ffff027224 */ /* 0x000fe200078e000e */
[----:B------:R-:W-:Y:S06]  /*17550*/  BRA `(.L_x_2249) ;  /* 0xffffffb400447947 */ /* 0x000fec000383ffff */
.L_x_2150:
[----:B-1----:R1:W2:Y:S02]  /*17560*/  SYNCS.PHASECHK.TRANS64.TRYWAIT P0, [R16+URZ+0x13220], R3 ;  /* 0x01322003100075a7 */ /* 0x0022a4000800017f */
[----:B--2---:R-:W-:Y:S05]  /*17570*/  @!P0 NANOSLEEP.SYNCS 0x989680 ;  /* 0x009896800000895d */ /* 0x004fea0003900000 */
[----:B------:R-:W2:Y:S02]  /*17580*/  @!P0 SYNCS.PHASECHK.TRANS64 P0, [R16+URZ+0x13220], R3 ;  /* 0x01322003100085a7 */ /* 0x000ea4000800007f */
[----:B--2---:R-:W-:Y:S05]  /*17590*/  @!P0 BRA `(.L_x_2150) ;  /* 0xfffffffc00f08947 */ /* 0x004fea000383ffff */
[----:B------:R-:W-:Y:S05]  /*175a0*/  BRA `(.L_x_2250) ;  /* 0xffffffb400a07947 */ /* 0x000fea000383ffff */
.L_x_2154:
[----:B0-----:R0:W1:Y:S02]  /*175b0*/  SYNCS.PHASECHK.TRANS64.TRYWAIT P0, [R0+URZ+0x13280], R26 ;  /* 0x0132801a000075a7 */ /* 0x001064000800017f */
[----:B-1----:R-:W-:Y:S05]  /*175c0*/  @!P0 NANOSLEEP.SYNCS 0x989680 ;  /* 0x009896800000895d */ /* 0x002fea0003900000 */
[----:B------:R-:W1:Y:S02]  /*175d0*/  @!P0 SYNCS.PHASECHK.TRANS64 P0, [R0+URZ+0x13280], R26 ;  /* 0x0132801a000085a7 */ /* 0x000e64000800007f */
[----:B-1----:R-:W-:Y:S05]  /*175e0*/  @!P0 BRA `(.L_x_2154) ;  /* 0xfffffffc00f08947 */ /* 0x002fea000383ffff */
[----:B------:R-:W-:Y:S05]  /*175f0*/  BRA `(.L_x_2251) ;  /* 0xffffffb800d87947 */ /* 0x000fea000383ffff */
.L_x_2155:
[----:B------:R-:W-:Y:S01]  /*17600*/  BSSY B0, `(.L_x_2252) ;  /* 0x0000008000007945 */ /* 0x000fe20003800000 */
[----:B------:R-:W-:Y:S01]  /*17610*/  IMAD.MOV.U32 R13, RZ, RZ, R5 ;  /* 0x000000ffff0d7224 */ /* 0x000fe200078e0005 */
[----:B------:R-:W-:Y:S01]  /*17620*/  MOV R11, 0x1c1f ;  /* 0x00001c1f000b7802 */ /* 0x000fe20000000f00 */
[----:B------:R-:W-:Y:S02]  /*17630*/  IMAD.MOV.U32 R12, RZ, RZ, RZ ;  /* 0x000000ffff0c7224 */ /* 0x000fe400078e00ff */
[----:B------:R-:W-:-:S07]  /*17640*/  IMAD.MOV.U32 R15, RZ, RZ, -0x1 ;  /* 0xffffffffff0f7424 */ /* 0x000fce00078e00ff */
[----:B0-----:R-:W-:Y:S05]  /*17650*/  WARPSYNC.COLLECTIVE R15, `(.L_x_2253) ;  /* 0x000000000f087348 */ /* 0x001fea0003c00000 */
[----:B------:R1:W2:Y:S02]  /*17660*/  SHFL.IDX P6, R14, R13, R12, R11 ;  /* 0x0000000c0d0e7389 */ /* 0x0002a400000c000b */
[----:B012---:R-:W-:Y:S01]  /*17670*/  ENDCOLLECTIVE ;  /* 0x000000000000791b */ /* 0x007fe20003800000 */
.L_x_2253:
[----:B------:R-:W-:Y:S05]  /*17680*/  BSYNC B0 ;  /* 0x0000000000007941 */ /* 0x000fea0003800000 */
.L_x_2252:
[----:B------:R-:W0:Y:S01]  /*17690*/  S2R R2, SR_TID.X ;  /* 0x0000000000027919 */ /* 0x000e220000002100 */
[----:B------:R-:W-:Y:S01]  /*176a0*/  IMAD.MOV.U32 R13, RZ, RZ, R4 ;  /* 0x000000ffff0d7224 */ /* 0x000fe200078e0004 */
[----:B------:R-:W-:Y:S01]  /*176b0*/  IADD3 R6, R16, R6, RZ ;  /* 0x0000000610067210 */ /* 0x000fe20007ffe0ff */
[----:B------:R-:W-:Y:S02]  /*176c0*/  IMAD.MOV.U32 R12, RZ, RZ, RZ ;  /* 0x000000ffff0c7224 */ /* 0x000fe400078e00ff */
[----:B------:R-:W-:Y:S02]  /*176d0*/  IMAD.MOV.U32 R11, RZ, RZ, 0x1c1f ;  /* 0x00001c1fff0b7424 */ /* 0x000fe400078e00ff */
[----:B------:R-:W-:Y:S02]  /*176e0*/  IMAD.MOV.U32 R15, RZ, RZ, -0x1 ;  /* 0xffffffffff0f7424 */ /* 0x000fe400078e00ff */
[----:B------:R-:W-:-:S07]  /*176f0*/  IMAD.MOV.U32 R3, RZ, RZ, R14 ;  /* 0x000000ffff037224 */ /* 0x000fce00078e000e */
[----:B0-----:R-:W-:Y:S05]  /*17700*/  WARPSYNC.COLLECTIVE R15, `(.L_x_2254) ;  /* 0x000000000f087348 */ /* 0x001fea0003c00000 */
[----:B------:R1:W2:Y:S02]  /*17710*/  SHFL.IDX P6, R14, R13, R12, R11 ;  /* 0x0000000c0d0e7389 */ /* 0x0002a400000c000b */
[----:B012---:R-:W-:Y:S01]  /*17720*/  ENDCOLLECTIVE ;  /* 0x000000000000791b */ /* 0x007fe20003800000 */
.L_x_2254:
        /* <DEDUP_REMOVED lines=11> */
.L_x_2255:
        /* <DEDUP_REMOVED lines=10> */
.L_x_2256:
        /* <DEDUP_REMOVED lines=11> */
.L_x_2257:
        /* <DEDUP_REMOVED lines=10> */
.L_x_2258:
        /* <DEDUP_REMOVED lines=11> */
.L_x_2259:
        /* <DEDUP_REMOVED lines=10> */
.L_x_2260:
[----:B------:R-:W-:Y:S02]  /*17b20*/  IMAD.MOV.U32 R13, RZ, RZ, R18 ;  /* 0x000000ffff0d7224 */ /* 0x000fe400078e0012 */
[----:B------:R-:W-:Y:S02]  /*17b30*/  IMAD.MOV.U32 R12, RZ, RZ, RZ ;  /* 0x000000ffff0c7224 */ /* 0x000fe400078e00ff */
[----:B------:R-:W-:Y:S02]  /*17b40*/  IMAD.SHL.U32 R5, R2, 0x10, RZ ;  /* 0x0000001002057824 */ /* 0x000fe400078e00ff */
[----:B------:R-:W-:-:S07]  /*17b50*/  IMAD.MOV.U32 R2, RZ, RZ, R14 ;  /* 0x000000ffff027224 */ /* 0x000fce00078e000e */
[----:B------:R-:W-:Y:S05]  /*17b60*/  WARPSYNC.COLLECTIVE R15, `(.L_x_2261) ;  /* 0x000000000f087348 */ /* 0x000fea0003c00000 */
[----:B------:R0:W1:Y:S02]  /*17b70*/  SHFL.IDX P6, R14, R13, R12, R11 ;  /* 0x0000000c0d0e7389 */ /* 0x00006400000c000b */
[----:B01----:R-:W-:Y:S01]  /*17b80*/  ENDCOLLECTIVE ;  /* 0x000000000000791b */ /* 0x003fe20003800000 */
.L_x_2261:
        /* <DEDUP_REMOVED lines=12> */
.L_x_2262:
[----:B------:R-:W-:Y:S01]  /*17c50*/  IMAD.MOV.U32 R2, RZ, RZ, R14 ;  /* 0x000000ffff027224 */ /* 0x000fe200078e000e */
[----:B------:R-:W-:Y:S06]  /*17c60*/  BRA `(.L_x_2263) ;  /* 0xffffffb800487947 */ /* 0x000fec000383ffff */
.L_x_2160:
[----:B---3--:R3:W4:Y:S02]  /*17c70*/  SYNCS.PHASECHK.TRANS64.TRYWAIT P0, [R0+URZ+0x13240], R26 ;  /* 0x0132401a000075a7 */ /* 0x008724000800017f */
[----:B----4-:R-:W-:Y:S05]  /*17c80*/  @!P0 NANOSLEEP.SYNCS 0x989680 ;  /* 0x009896800000895d */ /* 0x010fea0003900000 */
[----:B------:R-:W4:Y:S02]  /*17c90*/  @!P0 SYNCS.PHASECHK.TRANS64 P0, [R0+URZ+0x13240], R26 ;  /* 0x0132401a000085a7 */ /* 0x000f24000800007f */
[----:B----4-:R-:W-:Y:S05]  /*17ca0*/  @!P0 BRA `(.L_x_2160) ;  /* 0xfffffffc00f08947 */ /* 0x010fea000383ffff */
[----:B------:R-:W-:Y:S05]  /*17cb0*/  BRA `(.L_x_2264) ;  /* 0xffffffb800a47947 */ /* 0x000fea000383ffff */
.L_x_2161:
[----:B------:R-:W-:Y:S01]  /*17cc0*/  BSSY B0, `(.L_x_2265) ;  /* 0x0000008000007945 */ /* 0x000fe20003800000 */
[----:B------:R-:W-:Y:S01]  /*17cd0*/  MOV R13, R8 ;  /* 0x00000008000d7202 */ /* 0x000fe20000000f00 */
[----:B------:R-:W-:Y:S02]  /*17ce0*/  IMAD.MOV.U32 R12, RZ, RZ, RZ ;  /* 0x000000ffff0c7224 */ /* 0x000fe400078e00ff */
[----:B------:R-:W-:Y:S02]  /*17cf0*/  IMAD.MOV.U32 R11, RZ, RZ, 0x1c1f ;  /* 0x00001c1fff0b7424 */ /* 0x000fe400078e00ff */
[----:B------:R-:W-:-:S07]  /*17d00*/  IMAD.MOV.U32 R15, RZ, RZ, -0x1 ;  /* 0xffffffffff0f7424 */ /* 0x000fce00078e00ff */
[----:B0-23--:R-:W-:Y:S05]  /*17d10*/  WARPSYNC.COLLECTIVE R15, `(.L_x_2266) ;  /* 0x000000000f087348 */ /* 0x00dfea0003c00000 */
[----:B------:R1:W4:Y:S02]  /*17d20*/  SHFL.IDX P6, R14, R13, R12, R11 ;  /* 0x0000000c0d0e7389 */ /* 0x00032400000c000b */
[----:B01234-:R-:W-:Y:S01]  /*17d30*/  ENDCOLLECTIVE ;  /* 0x000000000000791b */ /* 0x01ffe20003800000 */
.L_x_2266:
[----:B------:R-:W-:Y:S05]  /*17d40*/  BSYNC B0 ;  /* 0x0000000000007941 */ /* 0x000fea0003800000 */
.L_x_2265:
        /* <DEDUP_REMOVED lines=8> */
.L_x_2267:
[----:B------:R-:W-:Y:S02]  /*17dd0*/  IMAD.MOV.U32 R13, RZ, RZ, R8 ;  /* 0x000000ffff0d7224 */ /* 0x000fe400078e0008 */
[----:B------:R-:W-:Y:S02]  /*17de0*/  IMAD.MOV.U32 R12, RZ, RZ, 0x1 ;  /* 0x00000001ff0c7424 */ /* 0x000fe400078e00ff */
[----:B------:R-:W-:-:S07]  /*17df0*/  IMAD.MOV.U32 R2, RZ, RZ, R14 ;  /* 0x000000ffff027224 */ /* 0x000fce00078e000e */
[----:B------:R-:W-:Y:S05]  /*17e00*/  WARPSYNC.COLLECTIVE R15, `(.L_x_2268) ;  /* 0x000000000f087348 */ /* 0x000fea0003c00000 */
[----:B------:R0:W1:Y:S02]  /*17e10*/  SHFL.IDX P6, R14, R13, R12, R11 ;  /* 0x0000000c0d0e7389 */ /* 0x00006400000c000b */
[----:B01----:R-:W-:Y:S01]  /*17e20*/  ENDCOLLECTIVE ;  /* 0x000000000000791b */ /* 0x003fe20003800000 */
.L_x_2268:
        /* <DEDUP_REMOVED lines=11> */
.L_x_2269:
[----:B------:R-:W-:Y:S02]  /*17ee0*/  IMAD.MOV.U32 R13, RZ, RZ, R8 ;  /* 0x000000ffff0d7224 */ /* 0x000fe400078e0008 */
[----:B------:R-:W-:Y:S02]  /*17ef0*/  IMAD.MOV.U32 R12, RZ, RZ, 0x2 ;  /* 0x00000002ff0c7424 */ /* 0x000fe400078e00ff */
[----:B------:R-:W-:-:S07]  /*17f00*/  IMAD.MOV.U32 R2, RZ, RZ, R14 ;  /* 0x000000ffff027224 */ /* 0x000fce00078e000e */
[----:B------:R-:W-:Y:S05]  /*17f10*/  WARPSYNC.COLLECTIVE R15, `(.L_x_2270) ;  /* 0x000000000f087348 */ /* 0x000fea0003c00000 */
[----:B------:R0:W1:Y:S02]  /*17f20*/  SHFL.IDX P6, R14, R13, R12, R11 ;  /* 0x0000000c0d0e7389 */ /* 0x00006400000c000b */
[----:B01----:R-:W-:Y:S01]  /*17f30*/  ENDCOLLECTIVE ;  /* 0x000000000000791b */ /* 0x003fe20003800000 */
.L_x_2270:
[----:B------:R-:W-:-:S05]  /*17f40*/  IADD3 R2, P0, R18, R2, RZ ;  /* 0x0000000212027210 */ /* 0x000fca0007f1e0ff */
[----:B------:R-:W-:-:S05]  /*17f50*/  IMAD.X R3, RZ, RZ, R3, P0 ;  /* 0x000000ffff037224 */ /* 0x000fca00000e0603 */
[----:B------:R-:W-:Y:S01]  /*17f60*/  @!PT LDS RZ, [RZ] ;  /* 0x00000000fffff984 */ /* 0x000fe20000000800 */
[----:B------:R-:W-:Y:S01]  /*17f70*/  @!PT LDS RZ, [RZ] ;  /* 0x00000000fffff984 */ /* 0x000fe20000000800 */
[----:B------:R-:W-:Y:S01]  /*17f80*/  @!PT LDS RZ, [RZ] ;  /* 0x00000000fffff984 */ /* 0x000fe20000000800 */
[----:B------:R0:W-:Y:S01]  /*17f90*/  LDGSTS.E.BYPASS.LTC128B.128 [R6+0xe800], desc[UR54][R2.64], !P2 ;  /* 0x0e80000002067fae */ /* 0x0001e2000d101d76 */
[----:B------:R-:W-:Y:S01]  /*17fa0*/  MOV R13, R7 ;  /* 0x00000007000d7202 */ /* 0x000fe20000000f00 */
[----:B0-----:R-:W-:-:S07]  /*17fb0*/  IMAD.MOV.U32 R3, RZ, RZ, R14 ;  /* 0x000000ffff037224 */ /* 0x001fce00078e000e */
[----:B------:R-:W-:Y:S05]  /*17fc0*/  WARPSYNC.COLLECTIVE R15, `(.L_x_2271) ;  /* 0x000000000f087348 */ /* 0x000fea0003c00000 */
[----:B------:R0:W1:Y:S02]  /*17fd0*/  SHFL.IDX P6, R14, R13, R12, R11 ;  /* 0x0000000c0d0e7389 */ /* 0x00006400000c000b */
[----:B01----:R-:W-:Y:S01]  /*17fe0*/  ENDCOLLECTIVE ;  /* 0x000000000000791b */ /* 0x003fe20003800000 */
.L_x_2271:
[----:B------:R-:W-:Y:S02]  /*17ff0*/  IMAD.MOV.U32 R13, RZ, RZ, R8 ;  /* 0x000000ffff0d7224 */ /* 0x000fe400078e0008 */
[----:B------:R-:W-:Y:S02]  /*18000*/  IMAD.MOV.U32 R12, RZ, RZ, 0x3 ;  /* 0x00000003ff0c7424 */ /* 0x000fe400078e00ff */
[----:B------:R-:W-:-:S07]  /*18010*/  IMAD.MOV.U32 R2, RZ, RZ, R14 ;  /* 0x000000ffff027224 */ /* 0x000fce00078e000e */
[----:B------:R-:W-:Y:S05]  /*18020*/  WARPSYNC.COLLECTIVE R15, `(.L_x_2272) ;  /* 0x000000000f087348 */ /* 0x000fea0003c00000 */
[----:B------:R0:W1:Y:S02]  /*18030*/  SHFL.IDX P6, R14, R13, R12, R11 ;  /* 0x0000000c0d0e7389 */ /* 0x00006400000c000b */
[----:B01----:R-:W-:Y:S01]  /*18040*/  ENDCOLLECTIVE ;  /* 0x000000000000791b */ /* 0x003fe20003800000 */
.L_x_2272:
        /* <DEDUP_REMOVED lines=11> */
.L_x_2273:
[----:B------:R-:W-:Y:S01]  /*18100*/  IMAD.MOV.U32 R13, RZ, RZ, R5 ;  /* 0x000000ffff0d7224 */ /* 0x000fe200078e0005 */
[----:B------:R-:W-:Y:S01]  /*18110*/  MOV R12, RZ ;  /* 0x000000ff000c7202 */ /* 0x000fe20000000f00 */
[----:B------:R-:W-:-:S07]  /*18120*/  IMAD.MOV.U32 R2, RZ, RZ, R14 ;  /* 0x000000ffff027224 */ /* 0x000fce00078e000e */
[----:B------:R-:W-:Y:S05]  /*18130*/  WARPSYNC.COLLECTIVE R15, `(.L_x_2274) ;  /* 0x000000000f087348 */ /* 0x000fea0003c00000 */
[----:B------:R0:W1:Y:S02]  /*18140*/  SHFL.IDX P6, R14, R13, R12, R11 ;  /* 0x0000000c0d0e7389 */ /* 0x00006400000c000b */
[----:B01----:R-:W-:Y:S01]  /*18150*/  ENDCOLLECTIVE ;  /* 0x000000000000791b */ /* 0x003fe20003800000 */
.L_x_2274:
        /* <DEDUP_REMOVED lines=11> */
.L_x_2275:
[----:B------:R-:W-:Y:S01]  /*18210*/  IMAD.MOV.U32 R2, RZ, RZ, R14 ;  /* 0x000000ffff027224 */ /* 0x000fe200078e000e */
[----:B------:R-:W-:Y:S06]  /*18220*/  BRA `(.L_x_2276) ;  /* 0xffffffb800307947 */ /* 0x000fec000383ffff */
.L_x_2166:
[----:B0-----:R0:W2:Y:S02]  /*18230*/  SYNCS.PHASECHK.TRANS64.TRYWAIT P2, [R2+URZ+0x13270], R0 ;  /* 0x01327000020075a7 */ /* 0x0010a4000804017f */
[----:B--2---:R-:W-:Y:S05]  /*18240*/  @!P2 NANOSLEEP.SYNCS 0x989680 ;  /* 0x009896800000a95d */ /* 0x004fea0003900000 */
[----:B------:R-:W2:Y:S02]  /*18250*/  @!P2 SYNCS.PHASECHK.TRANS64 P2, [R2+URZ+0x13270], R0 ;  /* 0x013270000200a5a7 */ /* 0x000ea4000804007f */
[----:B--2---:R-:W-:Y:S05]  /*18260*/  @!P2 BRA `(.L_x_2166) ;  /* 0xfffffffc00f0a947 */ /* 0x004fea000383ffff */
[----:B------:R-:W-:Y:S05]  /*18270*/  BRA `(.L_x_2277) ;  /* 0xffffffb800947947 */ /* 0x000fea000383ffff */
.L_x_2168:
[----:B0-----:R0:W2:Y:S02]  /*18280*/  SYNCS.PHASECHK.TRANS64.TRYWAIT P2, [R2+URZ+0x13260], R0 ;  /* 0x01326000020075a7 */ /* 0x0010a4000804017f */
[----:B--2---:R-:W-:Y:S05]  /*18290*/  @!P2 NANOSLEEP.SYNCS 0x989680 ;  /* 0x009896800000a95d */ /* 0x004fea0003900000 */
[----:B------:R-:W2:Y:S02]  /*182a0*/  @!P2 SYNCS.PHASECHK.TRANS64 P2, [R2+URZ+0x13260], R0 ;  /* 0x013260000200a5a7 */ /* 0x000ea4000804007f */
[----:B--2---:R-:W-:Y:S05]  /*182b0*/  @!P2 BRA `(.L_x_2168) ;  /* 0xfffffffc00f0a947 */ /* 0x004fea000383ffff */
[----:B------:R-:W-:Y:S05]  /*182c0*/  BRA `(.L_x_2278) ;  /* 0xffffffb800a47947 */ /* 0x000fea000383ffff */
.L_x_2176:
[----:B0-----:R0:W1:Y:S02]  /*182d0*/  SYNCS.PHASECHK.TRANS64.TRYWAIT P1, [R3+URZ+0x13270], R0 ;  /* 0x01327000030075a7 */ /* 0x001064000802017f */
[----:B-1----:R-:W-:Y:S05]  /*182e0*/  @!P1 NANOSLEEP.SYNCS 0x989680 ;  /* 0x009896800000995d */ /* 0x002fea0003900000 */
[----:B------:R-:W1:Y:S02]  /*182f0*/  @!P1 SYNCS.PHASECHK.TRANS64 P1, [R3+URZ+0x13270], R0 ;  /* 0x01327000030095a7 */ /* 0x000e64000802007f */
[----:B-1----:R-:W-:Y:S05]  /*18300*/  @!P1 BRA `(.L_x_2176) ;  /* 0xfffffffc00f09947 */ /* 0x002fea000383ffff */
[----:B------:R-:W-:Y:S05]  /*18310*/  BRA `(.L_x_2279) ;  /* 0xffffffbc00f07947 */ /* 0x000fea000383ffff */
.L_x_2178:
[----:B0-----:R0:W1:Y:S02]  /*18320*/  SYNCS.PHASECHK.TRANS64.TRYWAIT P1, [R3+URZ+0x13260], R0 ;  /* 0x01326000030075a7 */ /* 0x001064000802017f */
[----:B-1----:R-:W-:Y:S05]  /*18330*/  @!P1 NANOSLEEP.SYNCS 0x989680 ;  /* 0x009896800000995d */ /* 0x002fea0003900000 */
[----:B------:R-:W1:Y:S02]  /*18340*/  @!P1 SYNCS.PHASECHK.TRANS64 P1, [R3+URZ+0x13260], R0 ;  /* 0x01326000030095a7 */ /* 0x000e64000802007f */
[----:B-1----:R-:W-:Y:S05]  /*18350*/  @!P1 BRA `(.L_x_2178) ;  /* 0xfffffffc00f09947 */ /* 0x002fea000383ffff */
[----:B------:R-:W-:Y:S05]  /*18360*/  BRA `(.L_x_2280) ;  /* 0xffffffc000007947 */ /* 0x000fea000383ffff */
.L_x_2192:
[----:B0-----:R0:W2:Y:S02]  /*18370*/  SYNCS.PHASECHK.TRANS64.TRYWAIT P0, [R5+URZ+0x13220], R0 ;  /* 0x01322000050075a7 */ /* 0x0010a4000800017f */
[----:B--2---:R-:W-:Y:S05]  /*18380*/  @!P0 NANOSLEEP.SYNCS 0x989680 ;  /* 0x009896800000895d */ /* 0x004fea0003900000 */
[----:B------:R-:W2:Y:S02]  /*18390*/  @!P0 SYNCS.PHASECHK.TRANS64 P0, [R5+URZ+0x13220], R0 ;  /* 0x01322000050085a7 */ /* 0x000ea4000800007f */
[----:B--2---:R-:W-:Y:S05]  /*183a0*/  @!P0 BRA `(.L_x_2192) ;  /* 0xfffffffc00f08947 */ /* 0x004fea000383ffff */
[----:B------:R-:W-:Y:S05]  /*183b0*/  BRA `(.L_x_2281) ;  /* 0xffffffd400647947 */ /* 0x000fea000383ffff */
.L_x_2193:
[----:B------:R-:W2:Y:S01]  /*183c0*/  S2R R2, SR_TID.X ;  /* 0x0000000000027919 */ /* 0x000ea20000002100 */
[----:B------:R-:W-:Y:S01]  /*183d0*/  BSSY B0, `(.L_x_2282) ;  /* 0x000000a000007945 */ /* 0x000fe20003800000 */
[----:B------:R-:W-:Y:S02]  /*183e0*/  IMAD.MOV.U32 R12, RZ, RZ, RZ ;  /* 0x000000ffff0c7224 */ /* 0x000fe400078e00ff */
[----:B------:R-:W-:Y:S02]  /*183f0*/  IMAD.MOV.U32 R11, RZ, RZ, 0x1f ;  /* 0x0000001fff0b7424 */ /* 0x000fe400078e00ff */
[----:B------:R-:W-:Y:S01]  /*18400*/  IMAD.MOV.U32 R15, RZ, RZ, -0x1 ;  /* 0xffffffffff0f7424 */ /* 0x000fe200078e00ff */
[----:B--2---:R-:W-:-:S04]  /*18410*/  SHF.R.U32.HI R2, RZ, 0x5, R2 ;  /* 0x00000005ff027819 */ /* 0x004fc80000011602 */
[----:B------:R-:W-:-:S05]  /*18420*/  LOP3.LUT R2, R2, 0x3, RZ, 0xc0, !PT ;  /* 0x0000000302027812 */ /* 0x000fca00078ec0ff */
[----:B------:R-:W-:-:S07]  /*18430*/  IMAD.MOV.U32 R13, RZ, RZ, R2 ;  /* 0x000000ffff0d7224 */ /* 0x000fce00078e0002 */
[----:B01---5:R-:W-:Y:S05]  /*18440*/  WARPSYNC.COLLECTIVE R15, `(.L_x_2283) ;  /* 0x000000000f087348 */ /* 0x023fea0003c00000 */
[----:B------:R2:W3:Y:S02]  /*18450*/  SHFL.IDX P6, R14, R13, R12, R11 ;  /* 0x0000000c0d0e7389 */ /* 0x0004e400000c000b */
[----:B0123-5:R-:W-:Y:S01]  /*18460*/  ENDCOLLECTIVE ;  /* 0x000000000000791b */ /* 0x02ffe20003800000 */
.L_x_2283:
[----:B------:R-:W-:Y:S05]  /*18470*/  BSYNC B0 ;  /* 0x0000000000007941 */ /* 0x000fea0003800000 */
.L_x_2282:
[----:B------:R-:W-:Y:S05]  /*18480*/  BRA `(.L_x_2284) ;  /* 0xffffffd4004c7947 */ /* 0x000fea000383ffff */
.L_x_2196:
[----:B------:R-:W-:Y:S01]  /*18490*/  BSSY B1, `(.L_x_2285) ;  /* 0x0000006000017945 */ /* 0x000fe20003800000 */
[----:B------:R-:W-:-:S07]  /*184a0*/  IMAD.MOV.U32 R15, RZ, RZ, -0x1 ;  /* 0xffffffffff0f7424 */ /* 0x000fce00078e00ff */
[----:B01---5:R-:W-:Y:S05]  /*184b0*/  WARPSYNC.COLLECTIVE R15, `(.L_x_2286) ;  /* 0x000000000f0c7348 */ /* 0x023fea0003c00000 */
[----:B------:R-:W-:Y:S02]  /*184c0*/  ELECT P6, UR62, PT ;  /* 0x00000000003e782f */ /* 0x000fe400038c0000 */
[----:B------:R-:W-:Y:S01]  /*184d0*/  MOV R14, UR62 ;  /* 0x0000003e000e7c02 */ /* 0x000fe20008000f00 */
[----:B01---5:R-:W-:Y:S10]  /*184e0*/  ENDCOLLECTIVE ;  /* 0x000000000000791b */ /* 0x023ff40003800000 */
.L_x_2286:
[----:B------:R-:W-:Y:S05]  /*184f0*/  BSYNC B1 ;  /* 0x0000000000017941 */ /* 0x000fea0003800000 */
.L_x_2285:
[----:B------:R-:W-:Y:S05]  /*18500*/  BRA `(.L_x_2287) ;  /* 0xffffffd400447947 */ /* 0x000fea000383ffff */
.L_x_2198:
[----:B0-----:R0:W2:Y:S02]  /*18510*/  SYNCS.PHASECHK.TRANS64.TRYWAIT P1, [R3+URZ+0x13240], R2 ;  /* 0x01324002030075a7 */ /* 0x0010a4000802017f */
[----:B--2---:R-:W-:Y:S05]  /*18520*/  @!P1 NANOSLEEP.SYNCS 0x989680 ;  /* 0x009896800000995d */ /* 0x004fea0003900000 */
[----:B------:R-:W2:Y:S02]  /*18530*/  @!P1 SYNCS.PHASECHK.TRANS64 P1, [R3+URZ+0x13240], R2 ;  /* 0x01324002030095a7 */ /* 0x000ea4000802007f */
[----:B--2---:R-:W-:Y:S05]  /*18540*/  @!P1 BRA `(.L_x_2198) ;  /* 0xfffffffc00f09947 */ /* 0x004fea000383ffff */
[----:B------:R-:W-:Y:S05]  /*18550*/  BRA `(.L_x_2288) ;  /* 0xffffffd400687947 */ /* 0x000fea000383ffff */
.L_x_2200:
[----:B--2---:R2:W3:Y:S02]  /*18560*/  SYNCS.PHASECHK.TRANS64.TRYWAIT P1, [R27+URZ+0x13240], R0 ;  /* 0x013240001b0075a7 */ /* 0x0044e4000802017f */
[----:B---3--:R-:W-:Y:S05]  /*18570*/  @!P1 NANOSLEEP.SYNCS 0x989680 ;  /* 0x009896800000995d */ /* 0x008fea0003900000 */
[----:B------:R-:W3:Y:S02]  /*18580*/  @!P1 SYNCS.PHASECHK.TRANS64 P1, [R27+URZ+0x13240], R0 ;  /* 0x013240001b0095a7 */ /* 0x000ee4000802007f */
[----:B---3--:R-:W-:Y:S05]  /*18590*/  @!P1 BRA `(.L_x_2200) ;  /* 0xfffffffc00f09947 */ /* 0x008fea000383ffff */
[----:B------:R-:W-:Y:S05]  /*185a0*/  BRA `(.L_x_2289) ;  /* 0xffffffd400787947 */ /* 0x000fea000383ffff */
.L_x_2202:
[----:B---3--:R3:W4:Y:S02]  /*185b0*/  SYNCS.PHASECHK.TRANS64.TRYWAIT P1, [R3+URZ+0x13260], R2 ;  /* 0x01326002030075a7 */ /* 0x008724000802017f */
[----:B----4-:R-:W-:Y:S05]  /*185c0*/  @!P1 NANOSLEEP.SYNCS 0x989680 ;  /* 0x009896800000995d */ /* 0x010fea0003900000 */
[----:B------:R-:W4:Y:S02]  /*185d0*/  @!P1 SYNCS.PHASECHK.TRANS64 P1, [R3+URZ+0x13260], R2 ;  /* 0x01326002030095a7 */ /* 0x000f24000802007f */
[----:B----4-:R-:W-:Y:S05]  /*185e0*/  @!P1 BRA `(.L_x_2202) ;  /* 0xfffffffc00f09947 */ /* 0x010fea000383ffff */
[----:B------:R-:W-:Y:S05]  /*185f0*/  BRA `(.L_x_2290) ;  /* 0xffffffd400747947 */ /* 0x000fea000383ffff */
.L_x_2204:
[----:B----4-:R4:W0:Y:S02]  /*18600*/  SYNCS.PHASECHK.TRANS64.TRYWAIT P1, [R27+URZ+0x13260], R0 ;  /* 0x013260001b0075a7 */ /* 0x010824000802017f */
[----:B0-----:R-:W-:Y:S05]  /*18610*/  @!P1 NANOSLEEP.SYNCS 0x989680 ;  /* 0x009896800000995d */ /* 0x001fea0003900000 */
[----:B------:R-:W0:Y:S02]  /*18620*/  @!P1 SYNCS.PHASECHK.TRANS64 P1, [R27+URZ+0x13260], R0 ;  /* 0x013260001b0095a7 */ /* 0x000e24000802007f */
[----:B0-----:R-:W-:Y:S05]  /*18630*/  @!P1 BRA `(.L_x_2204) ;  /* 0xfffffffc00f09947 */ /* 0x001fea000383ffff */
[----:B------:R-:W-:Y:S05]  /*18640*/  BRA `(.L_x_2291) ;  /* 0xffffffd400707947 */ /* 0x000fea000383ffff */
.L_x_2206:
[----:B------:R0:W0:Y:S02]  /*18650*/  SYNCS.PHASECHK.TRANS64.TRYWAIT P1, [R3+URZ+0x13280], R2 ;  /* 0x01328002030075a7 */ /* 0x000024000802017f */
[----:B0-----:R-:W-:Y:S05]  /*18660*/  @!P1 NANOSLEEP.SYNCS 0x989680 ;  /* 0x009896800000995d */ /* 0x001fea0003900000 */
[----:B------:R-:W0:Y:S02]  /*18670*/  @!P1 SYNCS.PHASECHK.TRANS64 P1, [R3+URZ+0x13280], R2 ;  /* 0x01328002030095a7 */ /* 0x000e24000802007f */
[----:B0-----:R-:W-:Y:S05]  /*18680*/  @!P1 BRA `(.L_x_2206) ;  /* 0xfffffffc00f09947 */ /* 0x001fea000383ffff */
[----:B------:R-:W-:Y:S05]  /*18690*/  BRA `(.L_x_2292) ;  /* 0xffffffd4006c7947 */ /* 0x000fea000383ffff */
.L_x_2293:
        /* <DEDUP_REMOVED lines=14> */
.L_x_2726:


//--------------------- .text._ZN7cutlass13device_kernelIN5flash11enable_sm90INS1_16FlashAttnFwdSm90INS1_25CollectiveMainloopFwdSm90ILi2EN4cute5tupleIJNS5_1CILi1EEES8_S8_EEENS6_IJNS7_ILi192EEENS7_ILi160EEENS7_ILi64EEEEEELi64ENS_12float_e4m3_tEfNS_4arch4Sm90ELb1ELb0ELb1ELb1ELb1ELb1ELb0ELb1ELb1ELb1ELb1ELb0EEENS1_21CollectiveEpilogueFwdINS6_IJSA_SC_SB_EEES9_NS_10bfloat16_tESG_Li384ELb1ELb1ELb1ELb1EEENS1_36VarlenDynamicPersistentTileSchedulerILi192ELi160ELi384ELi128ELb1ELb1ELb1ELb1ELb1ELb1EEEEEEEEEvNT_6ParamsE --------------------------
	.section	.text._ZN7cutlass13device_kernelIN5flash11enable_sm90INS1_16FlashAttnFwdSm90INS1_25CollectiveMainloopFwdSm90ILi2EN4cute5tupleIJNS5_1CILi1EEES8_S8_EEENS6_IJNS7_ILi192EEENS7_ILi160EEENS7_ILi64EEEEEELi64ENS_12float_e4m3_tEfNS_4arch4Sm90ELb1ELb0ELb1ELb1ELb1ELb1ELb0ELb1ELb1ELb1ELb1ELb0EEENS1_21CollectiveEpilogueFwdINS6_IJSA_SC_SB_EEES9_NS_10bfloat16_tESG_Li384ELb1ELb1ELb1ELb1EEENS1_36VarlenDynamicPersistentTileSchedulerILi192ELi160ELi384ELi128ELb1ELb1ELb1ELb1ELb1ELb1EEEEEEEEEvNT_6ParamsE,"ax",@progbits
	.align	128
.text._ZN7cutlass13device_kernelIN5flash11enable_sm90INS1_16FlashAttnFwdSm90INS1_25CollectiveMainloopFwdSm90ILi2EN4cute5tupleIJNS5_1CILi1EEES8_S8_EEENS6_IJNS7_ILi192EEENS7_ILi160EEENS7_ILi64EEEEEELi64ENS_12float_e4m3_tEfNS_4arch4Sm90ELb1ELb0ELb1ELb1ELb1ELb1ELb0ELb1ELb1ELb1ELb1ELb0EEENS1_21CollectiveEpilogueFwdINS6_IJSA_SC_SB_EEES9_NS_10bfloat16_tESG_Li384ELb1ELb1ELb1ELb1EEENS1_36VarlenDynamicPersistentTileSchedulerILi192ELi160ELi384ELi128ELb1ELb1ELb1ELb1ELb1ELb1EEEEEEEEEvNT_6ParamsE:
        .type           _ZN7cutlass13device_kernelIN5flash11enable_sm90INS1_16FlashAttnFwdSm90INS1_25CollectiveMainloopFwdSm90ILi2EN4cute5tupleIJNS5_1CILi1EEES8_S8_EEENS6_IJNS7_ILi192EEENS7_ILi160EEENS7_ILi64EEEEEELi64ENS_12float_e4m3_tEfNS_4arch4Sm90ELb1ELb0ELb1ELb1ELb1ELb1ELb0ELb1ELb1ELb1ELb1ELb0EEENS1_21CollectiveEpilogueFwdINS6_IJSA_SC_SB_EEES9_NS_10bfloat16_tESG_Li384ELb1ELb1ELb1ELb1EEENS1_36VarlenDynamicPersistentTileSchedulerILi192ELi160ELi384ELi128ELb1ELb1ELb1ELb1ELb1ELb1EEEEEEEEEvNT_6ParamsE,@function
        .size           _ZN7cutlass13device_kernelIN5flash11enable_sm90INS1_16FlashAttnFwdSm90INS1_25CollectiveMainloopFwdSm90ILi2EN4cute5tupleIJNS5_1CILi1EEES8_S8_EEENS6_IJNS7_ILi192EEENS7_ILi160EEENS7_ILi64EEEEEELi64ENS_12float_e4m3_tEfNS_4arch4Sm90ELb1ELb0ELb1ELb1ELb1ELb1ELb0ELb1ELb1ELb1ELb1ELb0EEENS1_21CollectiveEpilogueFwdINS6_IJSA_SC_SB_EEES9_NS_10bfloat16_tESG_Li384ELb1ELb1ELb1ELb1EEENS1_36VarlenDynamicPersistentTileSchedulerILi192ELi160ELi384ELi128ELb1ELb1ELb1ELb1ELb1ELb1EEEEEEEEEvNT_6ParamsE,(.L_x_2727 - _ZN7cutlass13device_kernelIN5flash11enable_sm90INS1_16FlashAttnFwdSm90INS1_25CollectiveMainloopFwdSm90ILi2EN4cute5tupleIJNS5_1CILi1EEES8_S8_EEENS6_IJNS7_ILi192EEENS7_ILi160EEENS7_ILi64EEEEEELi64ENS_12float_e4m3_tEfNS_4arch4Sm90ELb1ELb0ELb1ELb1ELb1ELb1ELb0ELb1ELb1ELb1ELb1ELb0EEENS1_21CollectiveEpilogueFwdINS6_IJSA_SC_SB_EEES9_NS_10bfloat16_tESG_Li384ELb1ELb1ELb1ELb1EEENS1_36VarlenDynamicPersistentTileSchedulerILi192ELi160ELi384ELi128ELb1ELb1ELb1ELb1ELb1ELb1EEEEEEEEEvNT_6ParamsE)
        .other          _ZN7cutlass13device_kernelIN5flash11enable_sm90INS1_16FlashAttnFwdSm90INS1_25CollectiveMainloopFwdSm90ILi2EN4cute5tupleIJNS5_1CILi1EEES8_S8_EEENS6_IJNS7_ILi192EEENS7_ILi160EEENS7_ILi64EEEEEELi64ENS_12float_e4m3_tEfNS_4arch4Sm90ELb1ELb0ELb1ELb1ELb1ELb1ELb0ELb1ELb1ELb1ELb1ELb0EEENS1_21CollectiveEpilogueFwdINS6_IJSA_SC_SB_EEES9_NS_10bfloat16_tESG_Li384ELb1ELb1ELb1ELb1EEENS1_36VarlenDynamicPersistentTileSchedulerILi192ELi160ELi384ELi128ELb1ELb1ELb1ELb1ELb1ELb1EEEEEEEEEvNT_6ParamsE,@"STO_CUDA_ENTRY STV_DEFAULT"
_ZN7cutlass13device_kernelIN5flash11enable_sm90INS1_16FlashAttnFwdSm90INS1_25CollectiveMainloopFwdSm90ILi2EN4cute5tupleIJNS5_1CILi1EEES8_S8_EEENS6_IJNS7_ILi192EEENS7_ILi160EEENS7_ILi64EEEEEELi64ENS_12float_e4m3_tEfNS_4arch4Sm90ELb1ELb0ELb1ELb1ELb1ELb1ELb0ELb1ELb1ELb1ELb1ELb0EEENS1_21CollectiveEpilogueFwdINS6_IJSA_SC_SB_EEES9_NS_10bfloat16_tESG_Li384ELb1ELb1ELb1ELb1EEENS1_36VarlenDynamicPersistentTileSchedulerILi192ELi160ELi384ELi128ELb1ELb1ELb1ELb1ELb1ELb1EEEEEEEEEvNT_6ParamsE:
        /* <DEDUP_REMOVED lines=17> */
.L_x_2295:
[----:B------:R-:W-:Y:S05]  /*0110*/  BSYNC B0 ;  /* 0x0000000000007941 */ /* 0x000fea0003800000 */
.L_x_2294:
        /* <DEDUP_REMOVED lines=40> */
.L_x_2296:
        /* <DEDUP_REMOVED lines=22> */
.L_x_2297:
        /* <DEDUP_REMOVED lines=18> */
.L_x_2298:
        /* <DEDUP_REMOVED lines=22> */
.L_x_2299:
        /* <DEDUP_REMOVED lines=23> */
.L_x_2300:
        /* <DEDUP_REMOVED lines=9> */
.L_x_2303:
        /* <DEDUP_REMOVED lines=22> */
[-C--:B--2---:R-:W-:Y:S02]  /*0ae0*/  LEA.HI R2, R0, R15.reuse, RZ, 0x7 ;  /* 0x0000000f00027211 */ /* 0x084fe400078f38ff */
[----:B------:R-:W-:Y:S01]  /*0af0*/  SHF.R.S32.HI R10, RZ, 0x1, R3 ;  /* 0x00000001ff0a7819 */ /* 0x000fe20000011403 */
[----:B------:R-:W-:Y:S01]  /*0b00*/  IMAD.SHL.U32 R8, R4, 0x20, RZ ;  /* 0x0000002004087824 */ /* 0x000fe200078e00ff */
[----:B------:R-:W-:-:S02]  /*0b10*/  LEA.HI R5, R0, R15, RZ, 0x4 ;  /* 0x0000000f00057211 */ /* 0x000fc400078f20ff */
[----:B------:R-:W-:Y:S02]  /*0b20*/  LOP3.LUT R9, R2, 0xffffff80, RZ, 0xc0, !PT ;  /* 0xffffff8002097812 */ /* 0x000fe400078ec0ff */
[----:B------:R-:W-:Y:S02]  /*0b30*/  LEA.HI R4, R3, R10, RZ, 0x1 ;  /* 0x0000000a03047211 */ /* 0x000fe400078f08ff */
[----:B------:R-:W-:Y:S01]  /*0b40*/  LOP3.LUT R7, R5, 0x3fffff0, RZ, 0xc0, !PT ;  /* 0x03fffff005077812 */ /* 0x000fe200078ec0ff */
[C---:B------:R-:W-:Y:S01]  /*0b50*/  IMAD.IADD R14, R15.reuse, 0x1, -R9 ;  /* 0x000000010f0e7824 */ /* 0x040fe200078e0a09 */
[----:B------:R-:W-:Y:S02]  /*0b60*/  SHF.R.S32.HI R6, RZ, 0x4, R5 ;  /* 0x00000004ff067819 */ /* 0x000fe40000011405 */
[----:B------:R-:W-:Y:S01]  /*0b70*/  LOP3.LUT R4, R4, 0x3fffffe, RZ, 0xc0, !PT ;  /* 0x03fffffe04047812 */ /* 0x000fe200078ec0ff */
[----:B------:R-:W-:Y:S01]  /*0b80*/  IMAD.IADD R7, R15, 0x1, -R7 ;  /* 0x000000010f077824 */ /* 0x000fe200078e0a07 */
[----:B------:R-:W-:-:S02]  /*0b90*/  LOP3.LUT R8, R8, 0xfffffc00, RZ, 0xc0, !PT ;  /* 0xfffffc0008087812 */ /* 0x000fc400078ec0ff */
[----:B------:R-:W-:Y:S01]  /*0ba0*/  LEA.HI R5, R5, R6, RZ, 0x1 ;  /* 0x0000000605057211 */ /* 0x000fe200078f08ff */
[----:B------:R-:W-:Y:S01]  /*0bb0*/  IMAD.IADD R4, R10, 0x1, -R4 ;  /* 0x000000010a047824 */ /* 0x000fe200078e0a04 */
[----:B------:R-:W-:Y:S02]  /*0bc0*/  SHF.R.S32.HI R9, RZ, 0x1f, R14 ;  /* 0x0000001fff097819 */ /* 0x000fe4000001140e */
[----:B------:R-:W-:Y:S01]  /*0bd0*/  LOP3.LUT R5, R5, 0x1ffffffe, RZ, 0xc0, !PT ;  /* 0x1ffffffe05057812 */ /* 0x000fe200078ec0ff */
[----:B------:R-:W-:Y:S01]  /*0be0*/  IMAD R13, R6, 0x8, R4 ;  /* 0x00000008060d7824 */ /* 0x000fe200078e0204 */
[----:B------:R-:W-:Y:S02]  /*0bf0*/  LEA R7, R7, R8, 0x6 ;  /* 0x0000000807077211 */ /* 0x000fe400078e30ff */
[----:B------:R-:W-:Y:S02]  /*0c00*/  LEA.HI R8, R9, R14, RZ, 0x2 ;  /* 0x0000000e09087211 */ /* 0x000fe400078f10ff */
[----:B------:R-:W-:Y:S01]  /*0c10*/  LEA.HI R4, R0, R15, RZ, 0x2 ;  /* 0x0000000f00047211 */ /* 0x000fe200078f10ff */
[----:B------:R-:W-:Y:S01]  /*0c20*/  IMAD.IADD R6, R6, 0x1, -R5 ;  /* 0x0000000106067824 */ /* 0x000fe200078e0a05 */
[----:B------:R-:W-:-:S02]  /*0c30*/  SHF.R.S32.HI R10, RZ, 0x2, R8 ;  /* 0x00000002ff0a7819 */ /* 0x000fc40000011408 */
[----:B------:R-:W-:Y:S02]  /*0c40*/  SHF.R.S32.HI R11, RZ, 0x1f, R8 ;  /* 0x0000001fff0b7819 */ /* 0x000fe40000011408 */
[----:B------:R-:W-:Y:S02]  /*0c50*/  SHF.R.S32.HI R19, RZ, 0x7, R2 ;  /* 0x00000007ff137819 */ /* 0x000fe40000011402 */
[--C-:B------:R-:W-:Y:S02]  /*0c60*/  SHF.R.S32.HI R2, RZ, 0x2, R4.reuse ;  /* 0x00000002ff027819 */ /* 0x100fe40000011404 */
[----:B------:R-:W-:Y:S02]  /*0c70*/  SHF.R.S32.HI R5, RZ, 0x1f, R4 ;  /* 0x0000001fff057819 */ /* 0x000fe40000011404 */
[----:B------:R-:W-:Y:S02]  /*0c80*/  LEA.HI R11, R11, R10, RZ, 0x3 ;  /* 0x0000000a0b0b7211 */ /* 0x000fe400078f18ff */
[----:B------:R-:W-:-:S02]  /*0c90*/  LEA.HI R5, R5, R2, RZ, 0x2 ;  /* 0x0000000205057211 */ /* 0x000fc400078f10ff */
[----:B------:R-:W-:Y:S01]  /*0ca0*/  LOP3.LUT R12, R4, 0xfffffffc, RZ, 0xc0, !PT ;  /* 0xfffffffc040c7812 */ /* 0x000fe200078ec0ff */
[----:B------:R-:W-:Y:S01]  /*0cb0*/  IMAD.HI R4, R19, 0x55555556, RZ ;  /* 0x5555555613047827 */ /* 0x000fe200078e02ff */
[----:B------:R-:W-:Y:S02]  /*0cc0*/  LOP3.LUT R11, R11, 0xfffffff8, RZ, 0xc0, !PT ;  /* 0xfffffff80b0b7812 */ /* 0x000fe400078ec0ff */
[----:B------:R-:W-:Y:S02]  /*0cd0*/  LEA.HI R9, R9, R14, RZ, 0x5 ;  /* 0x0000000e09097211 */ /* 0x000fe400078f28ff */
[----:B------:R-:W-:Y:S02]  /*0ce0*/  LOP3.LUT R5, R5, 0xfffffffc, RZ, 0xc0, !PT ;  /* 0xfffffffc05057812 */ /* 0x000fe400078ec0ff */
[----:B------:R-:W-:Y:S01]  /*0cf0*/  LOP3.LUT R3, R3, 0xfffffffe, RZ, 0xc0, !PT ;  /* 0xfffffffe03037812 */ /* 0x000fe200078ec0ff */
[----:B------:R-:W-:Y:S01]  /*0d00*/  IMAD.IADD R10, R10, 0x1, -R11 ;  /* 0x000000010a0a7824 */ /* 0x000fe200078e0a0b */
[----:B------:R-:W-:-:S02]  /*0d10*/  LEA.HI R4, R4, R4, RZ, 0x1 ;  /* 0x0000000404047211 */ /* 0x000fc400078f08ff */
[----:B------:R-:W-:Y:S01]  /*0d20*/  SHF.R.S32.HI R9, RZ, 0x5, R9 ;  /* 0x00000005ff097819 */ /* 0x000fe20000011409 */
[----:B------:R-:W-:Y:S02]  /*0d30*/  IMAD.IADD R5, R2, 0x1, -R5 ;  /* 0x0000000102057824 */ /* 0x000fe400078e0a05 */
[----:B------:R-:W-:Y:S01]  /*0d40*/  IMAD R2, R6, 0x8, R7 ;  /* 0x0000000806027824 */ /* 0x000fe200078e0207 */
[----:B------:R-:W-:Y:S01]  /*0d50*/  LEA.HI R0, R0, R15, RZ, 0x3 ;  /* 0x0000000f00007211 */ /* 0x000fe200078f18ff */
[----:B------:R-:W-:Y:S02]  /*0d60*/  IMAD.IADD R3, R15, 0x1, -R3 ;  /* 0x000000010f037824 */ /* 0x000fe400078e0a03 */
[----:B------:R-:W-:Y:S02]  /*0d70*/  IMAD R4, R4, -0x3, R19 ;  /* 0xfffffffd04047824 */ /* 0x000fe400078e0213 */
[----:B------:R-:W-:Y:S01]  /*0d80*/  IMAD R9, R9, 0x10, R10 ;  /* 0x0000001009097824 */ /* 0x000fe200078e020a */
[----:B------:R0:W-:Y:S01]  /*0d90*/  STL [R1+0xa4], R2 ;  /* 0x0000a40201007387 */ /* 0x0001e20000100800 */
[----:B------:R-:W-:-:S03]  /*0da0*/  IMAD.SHL.U32 R6, R3, 0x8, RZ ;  /* 0x0000000803067824 */ /* 0x000fc600078e00ff */
[----:B------:R-:W-:Y:S01]  /*0db0*/  LEA R4, R4, R9, 0x6 ;  /* 0x0000000904047211 */ /* 0x000fe200078e30ff */
[----:B------:R1:W-:Y:S01]  /*0dc0*/  STL [R1+0x8c], R5 ;  /* 0x00008c0501007387 */ /* 0x0003e20000100800 */
[----:B0-----:R-:W-:Y:S02]  /*0dd0*/  LOP3.LUT R2, R0, 0xfffffff8, RZ, 0xc0, !PT ;  /* 0xfffffff800027812 */ /* 0x001fe400078ec0ff */
[----:B------:R-:W-:Y:S01]  /*0de0*/  SHF.R.S32.HI R0, RZ, 0x3, R0 ;  /* 0x00000003ff007819 */ /* 0x000fe20000011400 */
[----:B------:R-:W-:Y:S01]  /*0df0*/  IMAD.SHL.U32 R0, R5, 0x80, RZ ;  /* 0x0000008005007824 */ /* 0x000fe200078e00ff */
[----:B------:R-:W-:Y:S01]  /*0e00*/  STL [R1+0xa0], R4 ;  /* 0x0000a00401007387 */ /* 0x000fe20000100800 */
[----:B------:R-:W-:Y:S01]  /*0e10*/  IMAD.IADD R2, R15, 0x1, -R2 ;  /* 0x000000010f027824 */ /* 0x000fe200078e0a02 */
[----:B------:R-:W-:Y:S01]  /*0e20*/  LOP3.LUT R8, R8, 0x7ffffffc, RZ, 0xc0, !PT ;  /* 0x7ffffffc08087812 */ /* 0x000fe200078ec0ff */
[----:B-1----:R-:W-:Y:S01]  /*0e30*/  VIADD R5, R6, 0x10 ;  /* 0x0000001006057836 */ /* 0x002fe20000000000 */
[----:B------:R-:W-:Y:S01]  /*0e40*/  STL [R1+0x70], RZ ;  /* 0x000070ff01007387 */ /* 0x000fe20000100800 */
[----:B------:R-:W-:-:S03]  /*0e50*/  LOP3.LUT R2, R0, 0x180, RZ, 0xc0, !PT ;  /* 0x0000018000027812 */ /* 0x000fc600078ec0ff */
[----:B------:R-:W-:Y:S01]  /*0e60*/  STL [R1+0x8], RZ ;  /* 0x000008ff01007387 */ /* 0x000fe20000100800 */
[----:B------:R-:W-:-:S03]  /*0e70*/  IMAD.IADD R8, R14, 0x1, -R8 ;  /* 0x000000010e087824 */ /* 0x000fc600078e0a08 */
[----:B------:R0:W-:Y:S01]  /*0e80*/  STL [R1+0x10], R6 ;  /* 0x0000100601007387 */ /* 0x0001e20000100800 */
[----:B------:R-:W-:Y:S02]  /*0e90*/  IMAD.IADD R12, R15, 0x1, -R12 ;  /* 0x000000010f0c7824 */ /* 0x000fe400078e0a0c */
[----:B------:R-:W-:Y:S02]  /*0ea0*/  IMAD.SHL.U32 R8, R8, 0x2, RZ ;  /* 0x0000000208087824 */ /* 0x000fe400078e00ff */
[----:B------:R-:W-:Y:S01]  /*0eb0*/  IMAD.SHL.U32 R7, R13, 0x40, RZ ;  /* 0x000000400d077824 */ /* 0x000fe200078e00ff */
[----:B------:R-:W-:Y:S01]  /*0ec0*/  LEA.HI R11, R12, R12, RZ, 0x1 ;  /* 0x0000000c0c0b7211 */ /* 0x000fe200078f08ff */
[----:B0-----:R-:W-:-:S03]  /*0ed0*/  VIADD R6, R8, 0x28 ;  /* 0x0000002808067836 */ /* 0x001fc60000000000 */
[----:B------:R-:W-:-:S05]  /*0ee0*/  LOP3.LUT R11, R11, 0x1ffffffe, RZ, 0xc0, !PT ;  /* 0x1ffffffe0b0b7812 */ /* 0x000fca00078ec0ff */
[----:B------:R-:W-:Y:S02]  /*0ef0*/  IMAD.IADD R11, R12, 0x1, -R11 ;  /* 0x000000010c0b7824 */ /* 0x000fe400078e0a0b */
[----:B------:R-:W-:Y:S02]  /*0f00*/  IMAD.MOV.U32 R19, RZ, RZ, RZ ;  /* 0x000000ffff137224 */ /* 0x000fe400078e00ff */
[----:B------:R-:W-:Y:S02]  /*0f10*/  IMAD.MOV.U32 R156, RZ, RZ, RZ ;  /* 0x000000ffff9c7224 */ /* 0x000fe400078e00ff */
[----:B------:R-:W-:Y:S01]  /*0f20*/  IMAD.MOV.U32 R22, RZ, RZ, RZ ;  /* 0x000000ffff167224 */ /* 0x000fe200078e00ff */
[----:B---3--:R-:W-:Y:S01]  /*0f30*/  LOP3.LUT R157, R16, 0x1, RZ, 0xfc, !PT ;  /* 0x00000001109d7812 */ /* 0x008fe200078efcff */
[----:B------:R-:W-:-:S05]  /*0f40*/  IMAD.SHL.U32 R16, R3, 0x10, RZ ;  /* 0x0000001003107824 */ /* 0x000fca00078e00ff */
[----:B------:R-:W-:-:S04]  /*0f50*/  IADD3 R3, R16, 0x20, RZ ;  /* 0x0000002010037810 */ /* 0x000fc80007ffe0ff */
[----:B------:R-:W-:Y:S01]  /*0f60*/  SHF.R.S32.HI R0, RZ, 0x1f, R3 ;  /* 0x0000001fff007819 */ /* 0x000fe20000011403 */
[----:B------:R0:W-:Y:S04]  /*0f70*/  STL [R1+0x4], R3 ;  /* 0x0000040301007387 */ /* 0x0001e80000100800 */
[----:B------:R-:W-:Y:S04]  /*0f80*/  STL [R1+0x38], R5 ;  /* 0x0000380501007387 */ /* 0x000fe80000100800 */
[----:B------:R-:W-:Y:S01]  /*0f90*/  STL [R1+0x50], R2 ;  /* 0x0000500201007387 */ /* 0x000fe20000100800 */
[----:B0-----:R-:W-:-:S03]  /*0fa0*/  SHF.R.U32.HI R3, RZ, 0x3, R2 ;  /* 0x00000003ff037819 */ /* 0x001fc60000011602 */
[----:B------:R0:W-:Y:S04]  /*0fb0*/  STL [R1+0x30], R0 ;  /* 0x0000300001007387 */ /* 0x0001e80000100800 */
[----:B------:R1:W-:Y:S01]  /*0fc0*/  STL [R1+0x54], R3 ;  /* 0x0000540301007387 */ /* 0x0003e20000100800 */
[C-C-:B0-----:R-:W-:Y:S02]  /*0fd0*/  LOP3.LUT R0, R2.reuse, 0x10, R16.reuse, 0xf8, !PT ;  /* 0x0000001002007812 */ /* 0x141fe400078ef810 */
[----:B------:R-:W-:Y:S02]  /*0fe0*/  LOP3.LUT R2, R2, 0x30, R16, 0xf8, !PT ;  /* 0x0000003002027812 */ /* 0x000fe400078ef810 */
[-C--:B------:R-:W-:Y:S02]  /*0ff0*/  LOP3.LUT R0, R0, R3.reuse, RZ, 0x3c, !PT ;  /* 0x0000000300007212 */ /* 0x080fe400078e3cff */
[----:B-1----:R-:W-:Y:S01]  /*1000*/  LOP3.LUT R3, R2, R3, RZ, 0x3c, !PT ;  /* 0x0000000302037212 */ /* 0x002fe200078e3cff */
[C---:B------:R-:W-:Y:S01]  /*1010*/  VIADD R2, R8.reuse, 0x20 ;  /* 0x0000002008027836 */ /* 0x040fe20000000000 */
[----:B------:R-:W-:Y:S01]  /*1020*/  IADD3 R0, R7, R0, RZ ;  /* 0x0000000007007210 */ /* 0x000fe20007ffe0ff */
[----:B------:R-:W-:Y:S01]  /*1030*/  STL [R1+0x48], R8 ;  /* 0x0000480801007387 */ /* 0x000fe20000100800 */
[----:B------:R-:W-:Y:S01]  /*1040*/  VIADD R5, R8, 0x30 ;  /* 0x0000003008057836 */ /* 0x000fe20000000000 */
[----:B------:R-:W-:-:S02]  /*1050*/  IADD3 R3, R18, R7, R3 ;  /* 0x0000000712037210 */ /* 0x000fc40007ffe003 */
[----:B------:R-:W-:Y:S04]  /*1060*/  STL [R1+0x58], R7 ;  /* 0x0000580701007387 */ /* 0x000fe80000100800 */
[----:B------:R0:W-:Y:S04]  /*1070*/  STL [R1+0x7c], R2 ;  /* 0x00007c0201007387 */ /* 0x0001e80000100800 */
[----:B------:R-:W-:Y:S04]  /*1080*/  STL [R1+0x88], R6 ;  /* 0x0000880601007387 */ /* 0x000fe80000100800 */
[----:B------:R1:W-:Y:S01]  /*1090*/  STL [R1+0x40], R0 ;  /* 0x0000400001007387 */ /* 0x0003e20000100800 */
[----:B0-----:R-:W-:-:S03]  /*10a0*/  VIADD R2, R8, 0x38 ;  /* 0x0000003808027836 */ /* 0x001fc60000000000 */
[----:B------:R-:W-:Y:S01]  /*10b0*/  STL [R1+0x84], R5 ;  /* 0x0000840501007387 */ /* 0x000fe20000100800 */
[----:B-1----:R-:W-:-:S03]  /*10c0*/  SHF.R.S32.HI R0, RZ, 0x1f, R6 ;  /* 0x0000001fff007819 */ /* 0x002fc60000011406 */
[----:B------:R0:W-:Y:S04]  /*10d0*/  STL [R1+0x9c], R3 ;  /* 0x00009c0301007387 */ /* 0x0001e80000100800 */
[----:B------:R1:W-:Y:S04]  /*10e0*/  STL [R1+0x80], R2 ;  /* 0x0000800201007387 */ /* 0x0003e80000100800 */
[----:B------:R2:W-:Y:S01]  /*10f0*/  STL [R1+0x98], R0 ;  /* 0x0000980001007387 */ /* 0x0005e20000100800 */
[----:B0-----:R-:W-:Y:S02]  /*1100*/  SHF.R.S32.HI R3, RZ, 0x1f, R5 ;  /* 0x0000001fff037819 */ /* 0x001fe40000011405 */
[----:B-1----:R-:W-:Y:S01]  /*1110*/  SHF.R.S32.HI R2, RZ, 0x1f, R2 ;  /* 0x0000001fff027819 */ /* 0x002fe20000011402 */
[----:B--2---:R-:W-:-:S02]  /*1120*/  IMAD R0, R11, 0x8, R4 ;  /* 0x000000080b007824 */ /* 0x004fc400078e0204 */
[----:B------:R0:W-:Y:S04]  /*1130*/  STL [R1+0x94], R3 ;  /* 0x0000940301007387 */ /* 0x0001e80000100800 */
[----:B------:R0:W-:Y:S04]  /*1140*/  STL [R1+0x5c], R0 ;  /* 0x00005c0001007387 */ /* 0x0001e80000100800 */
[----:B------:R0:W-:Y:S01]  /*1150*/  STL [R1+0x90], R2 ;  /* 0x0000900201007387 */ /* 0x0001e20000100800 */
[----:B------:R-:W-:-:S07]  /*1160*/  SHF.R.S32.HI R17, RZ, 0x1f, R16 ;  /* 0x0000001fff117819 */ /* 0x000fce0000011410 */
.L_x_2429:
[----:B0123--:R-:W0:Y:S01]  /*1170*/  LDC.64 R2, c[0x0][0xc88] ;  /* 0x00032200ff027b82 */ /* 0x00fe220000000a00 */
        /* <DEDUP_REMOVED lines=13> */
[----:B--2---:R-:W-:Y:S01]  /*1250*/  SHF.R.S32.HI R0, RZ, 0x1f, R30 ;  /* 0x0000001fff007819 */ /* 0x004fe2000001141e */
[C---:B------:R-:W-:Y:S02]  /*1260*/  IMAD.SHL.U32 R31, R30.reuse, 0x4, RZ ;  /* 0x000000041e1f7824 */ /* 0x040fe400078e00ff */
[C---:B------:R-:W-:Y:S01]  /*1270*/  @P2 LEA R2, P3, R30.reuse, UR4, 0x2 ;  /* 0x000000041e022c11 */ /* 0x040fe2000f8610ff */
[----:B------:R-:W-:Y:S01]  /*1280*/  STL [R1+0x60], R30 ;  /* 0x0000601e01007387 */ /* 0x000fe20000100800 */
[C-C-:B------:R-:W-:Y:S02]  /*1290*/  SHF.L.U64.HI R34, R30.reuse, 0x2, R0.reuse ;  /* 0x000000021e227819 */ /* 0x140fe40000010200 */
[----:B------:R-:W-:Y:S01]  /*12a0*/  @P2 LEA.HI.X R3, R30, UR5, R0, 0x2, P3 ;  /* 0x000000051e032c11 */ /* 0x000fe200098f1400 */
[----:B------:R-:W-:Y:S01]  /*12b0*/  ULDC UR4, c[0x0][0x288] ;  /* 0x0000a20000047ab9 */ /* 0x000fe20000000800 */
[----:B------:R0:W-:Y:S01]  /*12c0*/  STL [R1+0x74], R0 ;  /* 0x0000740001007387 */ /* 0x0001e20000100800 */
[----:B-----5:R-:W-:-:S03]  /*12d0*/  IADD3 R6, P4, R31, UR6, RZ ;  /* 0x000000061f067c10 */ /* 0x020fc6000ff9e0ff */
[----:B------:R1:W5:Y:S01]  /*12e0*/  @P2 LDG.E R8, desc[UR40][R2.64] ;  /* 0x0000002802082981 */ /* 0x000362000c1e1900 */
[----:B------:R-:W-:Y:S02]  /*12f0*/  @P1 IADD3 R4, P2, R31, UR8, RZ ;  /* 0x000000081f041c10 */ /* 0x000fe4000ff5e0ff */
[C---:B------:R-:W-:Y:S01]  /*1300*/  IADD3.X R7, R34.reuse, UR7, RZ, P4, !PT ;  /* 0x0000000722077c10 */ /* 0x040fe2000a7fe4ff */
[----:B------:R-:W-:Y:S01]  /*1310*/  STL [R1+0x68], R31 ;  /* 0x0000681f01007387 */ /* 0x000fe20000100800 */
[----:B------:R-:W-:Y:S01]  /*1320*/  @P1 IADD3.X R5, R34, UR9, RZ, P2, !PT ;  /* 0x0000000922051c10 */ /* 0x000fe200097fe4ff */
[----:B0-----:R-:W-:Y:S01]  /*1330*/  IMAD.U32 R0, RZ, RZ, UR4 ;  /* 0x00000004ff007e24 */ /* 0x001fe2000f8e00ff */
[----:B------:R-:W-:Y:S01]  /*1340*/  ULDC.64 UR4, c[0x0][0x418] ;  /* 0x0001060000047ab9 */ /* 0x000fe20000000a00 */
[----:B------:R0:W5:Y:S01]  /*1350*/  @P0 LDG.E R28, desc[UR40][R6.64] ;  /* 0x00000028061c0981 */ /* 0x000162000c1e1900 */
[----:B------:R-:W-:-:S03]  /*1360*/  ULDC.64 UR8, c[0x0][0xa20] ;  /* 0x0002880000087ab9 */ /* 0x000fc60000000a00 */
[----:B------:R-:W2:Y:S01]  /*1370*/  @P1 LDG.E R0, desc[UR40][R4.64] ;  /* 0x0000002804001981 */ /* 0x000ea2000c1e1900 */
[----:B------:R-:W-:Y:S01]  /*1380*/  UISETP.NE.U32.AND UP0, UPT, UR4, URZ, UPT ;  /* 0x0000003f0400728c */ /* 0x000fe2000bf05070 */
[----:B-1----:R-:W-:Y:S02]  /*1390*/  LOP3.LUT R2, R26, 0xff000000, RZ, 0xc0, !PT ;  /* 0xff0000001a027812 */ /* 0x002fe400078ec0ff */
[----:B------:R-:W-:Y:S01]  /*13a0*/  ULDC UR4, c[0x0][0x424] ;  /* 0x0001090000047ab9 */ /* 0x000fe20000000800 */
[----:B------:R-:W-:Y:S01]  /*13b0*/  UISETP.NE.AND.EX UP0, UPT, UR5, URZ, UPT, UP0 ;  /* 0x0000003f0500728c */ /* 0x000fe2000bf05300 */
[----:B------:R-:W-:Y:S01]  /*13c0*/  ISETP.NE.U32.AND P2, PT, RZ, UR8, PT ;  /* 0x00000008ff007c0c */ /* 0x000fe2000bf45070 */
[----:B------:R-:W-:Y:S01]  /*13d0*/  STL [R1+0x6c], R34 ;  /* 0x00006c2201007387 */ /* 0x000fe20000100800 */
[----:B------:R-:W-:Y:S01]  /*13e0*/  ULDC UR5, c[0x0][0x2f0] ;  /* 0x0000bc0000057ab9 */ /* 0x000fe20000000800 */
[----:B------:R-:W-:Y:S01]  /*13f0*/  USEL UR4, UR4, 0x1, UP0 ;  /* 0x0000000104047887 */ /* 0x000fe20008000000 */
[----:B------:R-:W-:-:S02]  /*1400*/  SHF.R.U32.HI R3, RZ, 0x8, R2 ;  /* 0x00000008ff037819 */ /* 0x000fc40000011602 */
[----:B------:R-:W-:Y:S01]  /*1410*/  ISETP.NE.AND.EX P2, PT, RZ, UR9, PT, P2 ;  /* 0x00000009ff007c0c */ /* 0x000fe2000bf45320 */
[----:B------:R-:W-:-:S03]  /*1420*/  UIMAD UR4, UR4, UR5, URZ ;  /* 0x00000005040472a4 */ /* 0x000fc6000f8e023f */
[----:B------:R-:W-:Y:S01]  /*1430*/  ULDC UR5, c[0x0][0x348] ;  /* 0x0000d20000057ab9 */ /* 0x000fe20000000800 */
[C---:B------:R-:W-:Y:S01]  /*1440*/  LOP3.LUT R23, R26.reuse, 0xffff, RZ, 0xc0, !PT ;  /* 0x0000ffff1a177812 */ /* 0x040fe200078ec0ff */
[----:B--2---:R1:W-:Y:S01]  /*1450*/  STL [R1+0x28], R0 ;  /* 0x0000280001007387 */ /* 0x0043e20000100800 */
[----:B------:R-:W-:Y:S01]  /*1460*/  IMAD.MOV.U32 R11, RZ, RZ, R0 ;  /* 0x000000ffff0b7224 */ /* 0x000fe200078e0000 */
[----:B-1----:R-:W-:-:S04]  /*1470*/  LOP3.LUT R0, R26, 0xff0000, RZ, 0xc0, !PT ;  /* 0x00ff00001a007812 */ /* 0x002fc800078ec0ff */
[----:B------:R-:W-:Y:S01]  /*1480*/  LEA.HI R10, R0, R3, RZ, 0x10 ;  /* 0x00000003000a7211 */ /* 0x000fe200078f80ff */
[----:B0---4-:R-:W-:Y:S06]  /*1490*/  @P1 BRA `(.L_x_2305) ;  /* 0x0000000000281947 */ /* 0x011fec0003800000 */
        /* <DEDUP_REMOVED lines=8> */
[----:B--2---:R-:W-:-:S05]  /*1520*/  IMAD.IADD R11, R5, 0x1, -R0 ;  /* 0x00000001050b7824 */ /* 0x004fca00078e0a00 */
[----:B------:R0:W-:Y:S02]  /*1530*/  STL [R1+0x28], R11 ;  /* 0x0000280b01007387 */ /* 0x0001e40000100800 */
.L_x_2305:
[----:B------:R-:W-:Y:S01]  /*1540*/  IMAD.U32 R33, RZ, RZ, UR5 ;  /* 0x00000005ff217e24 */ /* 0x000fe2000f8e00ff */
[----:B------:R-:W-:Y:S01]  /*1550*/  MOV R29, UR4 ;  /* 0x00000004001d7c02 */ /* 0x000fe20008000f00 */
[----:B------:R-:W-:Y:S06]  /*1560*/  @!P2 BRA `(.L_x_2306) ;  /* 0x000000000010a947 */ /* 0x000fec0003800000 */
[----:B------:R-:W-:-:S04]  /*1570*/  IADD3 R2, P0, R31, UR8, RZ ;  /* 0x000000081f027c10 */ /* 0x000fc8000ff1e0ff */
[----:B------:R-:W-:-:S05]  /*1580*/  IADD3.X R3, R34, UR9, RZ, P0, !PT ;  /* 0x0000000922037c10 */ /* 0x000fca00087fe4ff */
[----:B------:R1:W5:Y:S01]  /*1590*/  LDG.E R29, desc[UR40][R2.64] ;  /* 0x00000028021d7981 */ /* 0x000362000c1e1900 */
[----:B------:R-:W-:Y:S05]  /*15a0*/  BRA `(.L_x_2307) ;  /* 0x0000000000107947 */ /* 0x000fea0003800000 */
.L_x_2306:
[----:B------:R-:W-:Y:S05]  /*15b0*/  @!P0 BRA `(.L_x_2307) ;  /* 0x00000000000c8947 */ /* 0x000fea0003800000 */
[----:B------:R-:W2:Y:S04]  /*15c0*/  LDG.E R0, desc[UR40][R6.64] ;  /* 0x0000002806007981 */ /* 0x000ea8000c1e1900 */
[----:B------:R-:W2:Y:S02]  /*15d0*/  LDG.E R29, desc[UR40][R6.64+0x4] ;  /* 0x00000428061d7981 */ /* 0x000ea4000c1e1900 */
[----:B--2---:R-:W-:-:S07]  /*15e0*/  IMAD.IADD R29, R29, 0x1, -R0 ;  /* 0x000000011d1d7824 */ /* 0x004fce00078e0a00 */
.L_x_2307:
[----:B------:R-:W-:Y:S01]  /*15f0*/  ULDC.64 UR4, c[0x0][0xa10] ;  /* 0x0002840000047ab9 */ /* 0x000fe20000000a00 */
[----:B------:R-:W2:Y:S01]  /*1600*/  LDC R6, c[0x0][0x448] ;  /* 0x00011200ff067b82 */ /* 0x000ea20000000800 */
[----:B------:R-:W-:-:S04]  /*1610*/  ISETP.NE.U32.AND P0, PT, RZ, UR4, PT ;  /* 0x00000004ff007c0c */ /* 0x000fc8000bf05070 */
[----:B------:R-:W-:Y:S01]  /*1620*/  ISETP.NE.AND.EX P0, PT, RZ, UR5, PT, P0 ;  /* 0x00000005ff007c0c */ /* 0x000fe2000bf05300 */
[----:B------:R-:W-:-:S12]  /*1630*/  ULDC.64 UR4, c[0x0][0xa30] ;  /* 0x00028c0000047ab9 */ /* 0x000fd80000000a00 */
[----:B-1----:R-:W1:Y:S02]  /*1640*/  @P0 LDC.64 R2, c[0x0][0xa10] ;  /* 0x00028400ff020b82 */ /* 0x002e640000000a00 */
[----:B-1----:R-:W-:-:S05]  /*1650*/  @P0 IMAD.WIDE R2, R30, 0x4, R2 ;  /* 0x000000041e020825 */ /* 0x002fca00078e0202 */
[----:B------:R-:W3:Y:S04]  /*1660*/  @P0 LDG.E R0, desc[UR40][R2.64] ;  /* 0x0000002802000981 */ /* 0x000ee8000c1e1900 */
[----:B------:R1:W3:Y:S01]  /*1670*/  @P0 LDG.E R7, desc[UR40][R2.64+0x4] ;  /* 0x0000042802070981 */ /* 0x0002e2000c1e1900 */
[----:B------:R-:W-:Y:S01]  /*1680*/  ISETP.NE.U32.AND P1, PT, RZ, UR4, PT ;  /* 0x00000004ff007c0c */ /* 0x000fe2000bf25070 */
[----:B-----5:R-:W-:-:S03]  /*1690*/  IMAD.MOV.U32 R24, RZ, RZ, R29 ;  /* 0x000000ffff187224 */ /* 0x020fc600078e001d */
[----:B------:R-:W-:-:S13]  /*16a0*/  ISETP.NE.AND.EX P1, PT, RZ, UR5, PT, P1 ;  /* 0x00000005ff007c0c */ /* 0x000fda000bf25310 */
[----:B------:R-:W-:-:S04]  /*16b0*/  @P1 IADD3 R4, P2, R31, UR4, RZ ;  /* 0x000000041f041c10 */ /* 0x000fc8000ff5e0ff */
[----:B------:R-:W-:-:S05]  /*16c0*/  @P1 IADD3.X R5, R34, UR5, RZ, P2, !PT ;  /* 0x0000000522051c10 */ /* 0x000fca00097fe4ff */
[----:B------:R4:W5:Y:S01]  /*16d0*/  @P1 LDG.E R24, desc[UR40][R4.64] ;  /* 0x0000002804181981 */ /* 0x000962000c1e1900 */
[----:B--2---:R-:W-:Y:S01]  /*16e0*/  ISETP.NE.AND P1, PT, R6, 0x1, PT ;  /* 0x000000010600780c */ /* 0x004fe20003f25270 */
[----:B------:R-:W-:Y:S01]  /*16f0*/  IMAD R12, R25, 0xc0, RZ ;  /* 0x000000c0190c7824 */ /* 0x000fe200078e02ff */
[----:B------:R-:W-:Y:S01]  /*1700*/  BSSY B0, `(.L_x_2308) ;  /* 0x000003a000007945 */ /* 0x000fe20003800000 */
[----:B------:R-:W-:Y:S02]  /*1710*/  IMAD.IADD R8, R29, 0x1, -R8 ;  /* 0x000000011d087824 */ /* 0x000fe400078e0a08 */
[----:B-1----:R-:W-:Y:S01]  /*1720*/  VIADD R2, R12, 0xbf ;  /* 0x000000bf0c027836 */ /* 0x002fe20000000000 */
[----:B------:R1:W-:Y:S07]  /*1730*/  STL [R1+0x44], R12 ;  /* 0x0000440c01007387 */ /* 0x0003ee0000100800 */
[----:B------:R-:W2:Y:S01]  /*1740*/  @P1 LDC R9, c[0x0][0x44c] ;  /* 0x00011300ff091b82 */ /* 0x000ea20000000800 */
[----:B-1----:R-:W-:-:S07]  /*1750*/  LOP3.LUT R12, R10, 0xff, RZ, 0xc0, !PT ;  /* 0x000000ff0a0c7812 */ /* 0x002fce00078ec0ff */
[----:B------:R-:W1:Y:S01]  /*1760*/  @P1 LDC R3, c[0x0][0x450] ;  /* 0x00011400ff031b82 */ /* 0x000e620000000800 */
[----:B---3--:R-:W-:Y:S02]  /*1770*/  @P0 IMAD.IADD R33, R7, 0x1, -R0 ;  /* 0x0000000107210824 */ /* 0x008fe400078e0a00 */
[----:B--2---:R-:W-:-:S04]  /*1780*/  @P1 IMAD.HI.U32 R0, R2, R9, RZ ;  /* 0x0000000902001227 */ /* 0x004fc800078e00ff */
[----:B----4-:R-:W-:Y:S01]  /*1790*/  IMAD.IADD R4, R8, 0x1, R33 ;  /* 0x0000000108047824 */ /* 0x010fe200078e0221 */
[----:B-1----:R-:W-:-:S03]  /*17a0*/  @P1 SHF.R.U32.HI R2, RZ, R3, R0 ;  /* 0x00000003ff021219 */ /* 0x002fc60000011600 */
[C---:B------:R-:W-:Y:S01]  /*17b0*/  VIADD R0, R4.reuse, 0x9f ;  /* 0x0000009f04007836 */ /* 0x040fe20000000000 */
[----:B------:R-:W-:Y:S01]  /*17c0*/  IADD3 R32, R4, 0xa0, -R11 ;  /* 0x000000a004207810 */ /* 0x000fe20007ffe80b */
[----:B------:R1:W-:Y:S02]  /*17d0*/  STL [R1+0x2c], R4 ;  /* 0x00002c0401007387 */ /* 0x0003e40000100800 */
[----:B------:R-:W-:Y:S02]  /*17e0*/  IMAD.HI R0, R0, 0x66666667, RZ ;  /* 0x6666666700007827 */ /* 0x000fe400078e02ff */
[----:B------:R2:W-:Y:S02]  /*17f0*/  STL [R1+0x78], R12 ;  /* 0x0000780c01007387 */ /* 0x0005e40000100800 */
[----:B------:R-:W-:Y:S01]  /*1800*/  IMAD.IADD R2, R32, 0x1, R2 ;  /* 0x0000000120027824 */ /* 0x000fe200078e0202 */
[----:B------:R-:W-:-:S03]  /*1810*/  SHF.R.U32.HI R27, RZ, 0x1f, R0 ;  /* 0x0000001fff1b7819 */ /* 0x000fc60000011600 */
[----:B------:R-:W-:Y:S01]  /*1820*/  IMAD.HI R2, R2, 0x66666667, RZ ;  /* 0x6666666702027827 */ /* 0x000fe200078e02ff */
[----:B-1----:R-:W-:Y:S02]  /*1830*/  SHF.R.U32.HI R4, RZ, 0x10, R10 ;  /* 0x00000010ff047819 */ /* 0x002fe4000001160a */
[----:B------:R-:W-:Y:S02]  /*1840*/  LEA.HI.SX32 R27, R0, R27, 0x1a ;  /* 0x0000001b001b7211 */ /* 0x000fe400078fd2ff */
[----:B------:R-:W-:Y:S01]  /*1850*/  SHF.R.U32.HI R3, RZ, 0x1f, R2 ;  /* 0x0000001fff037819 */ /* 0x000fe20000011602 */
[----:B------:R2:W-:Y:S01]  /*1860*/  STL [R1+0x64], R4 ;  /* 0x0000640401007387 */ /* 0x0005e20000100800 */
[----:B------:R-:W-:Y:S02]  /*1870*/  MOV R0, RZ ;  /* 0x000000ff00007202 */ /* 0x000fe40000000f00 */
[----:B------:R-:W-:-:S04]  /*1880*/  LEA.HI.SX32 R2, R2, R3, 0x1a ;  /* 0x0000000302027211 */ /* 0x000fc800078fd2ff */
[----:B------:R-:W-:-:S04]  /*1890*/  VIMNMX R6, R27, R2, PT ;  /* 0x000000021b067248 */ /* 0x000fc80003fe0100 */
[----:B------:R-:W-:-:S13]  /*18a0*/  ISETP.GE.AND P0, PT, R6, 0x1, PT ;  /* 0x000000010600780c */ /* 0x000fda0003f06270 */
[----:B--2---:R-:W-:Y:S05]  /*18b0*/  @!P0 BRA `(.L_x_2309) ;  /* 0x0000000000788947 */ /* 0x004fea0003800000 */
[----:B------:R-:W-:Y:S01]  /*18c0*/  ISETP.NE.AND P0, PT, R4, RZ, PT ;  /* 0x000000ff0400720c */ /* 0x000fe20003f05270 */
[----:B------:R-:W-:-:S03]  /*18d0*/  ULDC UR4, c[0x0][0x9f0] ;  /* 0x00027c0000047ab9 */ /* 0x000fc60000000800 */
[----:B------:R-:W-:-:S04]  /*18e0*/  SEL R9, R4, UR4, P0 ;  /* 0x0000000404097c07 */ /* 0x000fc80008000000 */
[-C--:B------:R-:W-:Y:S02]  /*18f0*/  IABS R5, R9.reuse ;  /* 0x0000000900057213 */ /* 0x080fe40000000000 */
[----:B------:R-:W-:Y:S02]  /*1900*/  IADD3 R0, R9, -0x1, R6 ;  /* 0xffffffff09007810 */ /* 0x000fe40007ffe006 */
[----:B------:R-:W1:Y:S01]  /*1910*/  I2F.RP R4, R5 ;  /* 0x0000000500047306 */ /* 0x000e620000209400 */
[----:B0-----:R-:W-:-:S05]  /*1920*/  IABS R11, R9 ;  /* 0x00000009000b7213 */ /* 0x001fca0000000000 */
[----:B------:R-:W-:Y:S02]  /*1930*/  IMAD.MOV R11, RZ, RZ, -R11 ;  /* 0x000000ffff0b7224 */ /* 0x000fe400078e0a0b */
[----:B-1----:R-:W0:Y:S02]  /*1940*/  MUFU.RCP R4, R4 ;  /* 0x0000000400047308 */ /* 0x002e240000001000 */
        /* <DEDUP_REMOVED lines=18> */
[----:B------:R-:W-:-:S05]  /*1a70*/  MOV R0, R3 ;  /* 0x0000000300007202 */ /* 0x000fca0000000f00 */
[----:B------:R-:W-:Y:S01]  /*1a80*/  @!P2 IMAD.MOV R0, RZ, RZ, -R0 ;  /* 0x000000ffff00a224 */ /* 0x000fe200078e0a00 */
[----:B------:R-:W-:-:S07]  /*1a90*/  @!P1 LOP3.LUT R0, RZ, R9, RZ, 0x33, !PT ;  /* 0x00000009ff009212 */ /* 0x000fce00078e33ff */
.L_x_2309:
[----:B------:R-:W-:Y:S05]  /*1aa0*/  BSYNC B0 ;  /* 0x0000000000007941 */ /* 0x000fea0003800000 */
.L_x_2308:
[----:B------:R-:W-:Y:S01]  /*1ab0*/  IMAD R3, R12, R0, RZ ;  /* 0x000000000c037224 */ /* 0x000fe200078e02ff */
        /* <DEDUP_REMOVED lines=24> */
[----:B------:R1:W2:Y:S01]  /*1c40*/  LDC.64 R14, c[0x4][R0] ;  /* 0x01000000000e7b82 */ /* 0x0002a20000000a00 */
[----:B------:R-:W-:Y:S01]  /*1c50*/  IMAD.U32 R5, RZ, RZ, UR5 ;  /* 0x00000005ff057e24 */ /* 0x000fe2000f8e00ff */
[----:B------:R-:W-:Y:S01]  /*1c60*/  ULDC.64 UR4, c[0x4][0xa0] ;  /* 0x0100280000047ab9 */ /* 0x000fe20000000a00 */
[----:B------:R-:W-:Y:S01]  /*1c70*/  MOV R10, UR6 ;  /* 0x00000006000a7c02 */ /* 0x000fe20008000f00 */
[----:B------:R-:W-:Y:S02]  /*1c80*/  IMAD.U32 R6, RZ, RZ, UR4 ;  /* 0x00000004ff067e24 */ /* 0x000fe4000f8e00ff */
[----:B------:R-:W-:-:S02]  /*1c90*/  IMAD.U32 R7, RZ, RZ, UR5 ;  /* 0x00000005ff077e24 */ /* 0x000fc4000f8e00ff */
[----:B0-----:R-:W-:Y:S02]  /*1ca0*/  IMAD.U32 R11, RZ, RZ, UR7 ;  /* 0x00000007ff0b7e24 */ /* 0x001fe4000f8e00ff */
[----:B------:R-:W-:Y:S02]  /*1cb0*/  IMAD.MOV.U32 R8, RZ, RZ, 0x70 ;  /* 0x00000070ff087424 */ /* 0x000fe400078e00ff */
[----:B------:R-:W-:Y:S02]  /*1cc0*/  IMAD.MOV.U32 R12, RZ, RZ, 0x1 ;  /* 0x00000001ff0c7424 */ /* 0x000fe400078e00ff */
[----:B-1----:R-:W-:-:S07]  /*1cd0*/  IMAD.MOV.U32 R13, RZ, RZ, RZ ;  /* 0x000000ffff0d7224 */ /* 0x002fce00078e00ff */
[----:B------:R-:W-:-:S07]  /*1ce0*/  LEPC R20, `(.L_x_2312) ;  /* 0x000000001014794e */ /* 0x000fce0000000000 */
[----:B--2--5:R-:W-:Y:S05]  /*1cf0*/  CALL.ABS.NOINC R14 ;  /* 0x000000000e007343 */ /* 0x024fea0003c00000 */
.L_x_2312:
[----:B------:R-:W-:Y:S05]  /*1d00*/  BSYNC B6 ;  /* 0x0000000000067941 */ /* 0x000fea0003800000 */
.L_x_2311:
        /* <DEDUP_REMOVED lines=11> */
[----:B------:R-:W-:Y:S01]  /*1dc0*/  IMAD.U32 R10, RZ, RZ, UR6 ;  /* 0x00000006ff0a7e24 */ /* 0x000fe2000f8e00ff */
[----:B------:R-:W-:Y:S01]  /*1dd0*/  MOV R7, UR5 ;  /* 0x0000000500077c02 */ /* 0x000fe20008000f00 */
[----:B------:R-:W-:Y:S02]  /*1de0*/  IMAD.U32 R6, RZ, RZ, UR4 ;  /* 0x00000004ff067e24 */ /* 0x000fe4000f8e00ff */
[----:B0-----:R-:W-:-:S02]  /*1df0*/  IMAD.U32 R11, RZ, RZ, UR7 ;  /* 0x00000007ff0b7e24 */ /* 0x001fc4000f8e00ff */
[----:B------:R-:W-:Y:S02]  /*1e00*/  IMAD.MOV.U32 R8, RZ, RZ, 0x70 ;  /* 0x00000070ff087424 */ /* 0x000fe400078e00ff */
[----:B------:R-:W-:Y:S02]  /*1e10*/  IMAD.MOV.U32 R12, RZ, RZ, 0x1 ;  /* 0x00000001ff0c7424 */ /* 0x000fe400078e00ff */
[----:B-1----:R-:W-:-:S07]  /*1e20*/  IMAD.MOV.U32 R13, RZ, RZ, RZ ;  /* 0x000000ffff0d7224 */ /* 0x002fce00078e00ff */
[----:B------:R-:W-:-:S07]  /*1e30*/  LEPC R20, `(.L_x_2314) ;  /* 0x000000001014794e */ /* 0x000fce0000000000 */
[----:B--2--5:R-:W-:Y:S05]  /*1e40*/  CALL.ABS.NOINC R14 ;  /* 0x000000000e007343 */ /* 0x024fea0003c00000 */
.L_x_2314:
[----:B------:R-:W-:Y:S05]  /*1e50*/  BSYNC B6 ;  /* 0x0000000000067941 */ /* 0x000fea0003800000 */
.L_x_2313:
[----:B------:R-:W2:Y:S01]  /*1e60*/  LDL.64 R20, [R1+0x10] ;  /* 0x0000100001147983 */ /* 0x000ea20000100a00 */
[----:B------:R-:W-:Y:S01]  /*1e70*/  ULDC.64 UR4, c[0x0][0x9f8] ;  /* 0x00027e0000047ab9 */ /* 0x000fe20000000a00 */
[----:B------:R-:W1:Y:S02]  /*1e80*/  LDC.64 R36, c[0x0][0x3f8] ;  /* 0x0000fe00ff247b82 */ /* 0x000e640000000a00 */
[----:B------:R-:W2:Y:S01]  /*1e90*/  LDL.64 R38, [R1+0x10] ;  /* 0x0000100001267983 */ /* 0x000ea20000100a00 */
[----:B------:R-:W-:Y:S01]  /*1ea0*/  ISETP.NE.U32.AND P0, PT, RZ, UR4, PT ;  /* 0x00000004ff007c0c */ /* 0x000fe2000bf05070 */
[----:B------:R-:W3:Y:S01]  /*1eb0*/  S2R R45, SR_TID.X ;  /* 0x00000000002d7919 */ /* 0x000ee20000002100 */
[----:B------:R-:W-:Y:S02]  /*1ec0*/  IMAD.IADD R3, R28, 0x1, R29 ;  /* 0x000000011c037824 */ /* 0x000fe400078e021d */
[----:B------:R-:W-:Y:S01]  /*1ed0*/  ISETP.NE.AND.EX P0, PT, RZ, UR5, PT, P0 ;  /* 0x00000005ff007c0c */ /* 0x000fe2000bf05300 */
[----:B------:R-:W-:Y:S01]  /*1ee0*/  IMAD.MOV.U32 R0, RZ, RZ, R30 ;  /* 0x000000ffff007224 */ /* 0x000fe200078e001e */
[----:B------:R-:W4:Y:S08]  /*1ef0*/  LDC R47, c[0x0][0x3f4] ;  /* 0x0000fd00ff2f7b82 */ /* 0x000f300000000800 */
[----:B------:R-:W0:Y:S03]  /*1f00*/  LDC.64 R42, c[0x0][0x408] ;  /* 0x00010200ff2a7b82 */ /* 0x000e260000000a00 */
[----:B------:R-:W-:Y:S01]  /*1f10*/  @P0 IADD3 R4, P1, R31, UR4, RZ ;  /* 0x000000041f040c10 */ /* 0x000fe2000ff3e0ff */
[----:B------:R-:W-:-:S03]  /*1f20*/  ULDC UR4, c[0x0][0x2f4] ;  /* 0x0000bd0000047ab9 */ /* 0x000fc60000000800 */
[----:B------:R-:W-:-:S05]  /*1f30*/  @P0 IADD3.X R5, R34, UR5, RZ, P1, !PT ;  /* 0x0000000522050c10 */ /* 0x000fca0008ffe4ff */
[----:B------:R4:W4:Y:S01]  /*1f40*/  @P0 LDG.E R0, desc[UR40][R4.64] ;  /* 0x0000002804000981 */ /* 0x000922000c1e1900 */
[----:B---3--:R-:W-:-:S05]  /*1f50*/  VIADD R31, R45, 0xffffff80 ;  /* 0xffffff802d1f7836 */ /* 0x008fca0000000000 */
[----:B------:R-:W-:-:S04]  /*1f60*/  LEA.HI R30, R31, R31, RZ, 0x1 ;  /* 0x0000001f1f1e7211 */ /* 0x000fc800078f08ff */
[----:B------:R-:W-:-:S04]  /*1f70*/  SHF.R.S32.HI R30, RZ, 0x1, R30 ;  /* 0x00000001ff1e7819 */ /* 0x000fc8000001141e */
[----:B------:R-:W-:-:S05]  /*1f80*/  SHF.R.S32.HI R7, RZ, 0x1f, R30 ;  /* 0x0000001fff077819 */ /* 0x000fca000001141e */
[----:B-1----:R-:W-:-:S04]  /*1f90*/  IMAD R6, R7, R36, RZ ;  /* 0x0000002407067224 */ /* 0x002fc800078e02ff */
[----:B------:R-:W-:Y:S02]  /*1fa0*/  IMAD R9, R30, R37, R6 ;  /* 0x000000251e097224 */ /* 0x000fe400078e0206 */
[----:B--2---:R-:W-:-:S05]  /*1fb0*/  IMAD.MOV.U32 R38, RZ, RZ, R20 ;  /* 0x000000ffff267224 */ /* 0x004fca00078e0014 */
[----:B------:R-:W-:-:S05]  /*1fc0*/  SHF.R.S32.HI R39, RZ, 0x1f, R38 ;  /* 0x0000001fff277819 */ /* 0x000fca0000011426 */
[----:B------:R1:W-:Y:S04]  /*1fd0*/  STL [R1+0x14], R39 ;  /* 0x0000142701007387 */ /* 0x0003e80000100800 */
[----:B------:R-:W2:Y:S04]  /*1fe0*/  LDL R28, [R1+0x8c] ;  /* 0x00008c00011c7983 */ /* 0x000ea80000100800 */
[----:B------:R-:W3:Y:S04]  /*1ff0*/  LDL R13, [R1+0x4] ;  /* 0x00000400010d7983 */ /* 0x000ee80000100800 */
[----:B------:R-:W2:Y:S04]  /*2000*/  LDL.LU R12, [R1+0x34] ;  /* 0x00003400010c7983 */ /* 0x000ea80000300800 */
[----:B------:R-:W2:Y:S04]  /*2010*/  LDL R10, [R1+0x50] ;  /* 0x00005000010a7983 */ /* 0x000ea80000100800 */
[----:B------:R-:W2:Y:S04]  /*2020*/  LDL R8, [R1+0x54] ;  /* 0x0000540001087983 */ /* 0x000ea80000100800 */
[----:B------:R-:W2:Y:S01]  /*2030*/  LDL R6, [R1+0x58] ;  /* 0x0000580001067983 */ /* 0x000ea20000100800 */
[----:B------:R-:W-:-:S02]  /*2040*/  ISETP.GE.AND P3, PT, R16, UR4, PT ;  /* 0x0000000410007c0c */ /* 0x000fc4000bf66270 */
[----:B----4-:R-:W-:-:S04]  /*2050*/  ISETP.GE.AND P0, PT, R16, R47, PT ;  /* 0x0000002f1000720c */ /* 0x010fc80003f06270 */
[----:B------:R-:W-:Y:S01]  /*2060*/  SEL R5, R47, RZ, P0 ;  /* 0x000000ff2f057207 */ /* 0x000fe20000000000 */
[----:B0-----:R-:W-:Y:S01]  /*2070*/  IMAD R4, R7, R42, RZ ;  /* 0x0000002a07047224 */ /* 0x001fe200078e02ff */
[----:B-----5:R-:W-:-:S03]  /*2080*/  SHF.R.S32.HI R7, RZ, 0x1f, R24 ;  /* 0x0000001fff077819 */ /* 0x020fc60000011418 */
[----:B------:R-:W-:Y:S02]  /*2090*/  IMAD.IADD R5, R16, 0x1, R5 ;  /* 0x0000000110057824 */ /* 0x000fe400078e0205 */
[----:B------:R-:W-:-:S03]  /*20a0*/  IMAD.WIDE.U32 R20, R30, R36, R38 ;  /* 0x000000241e147225 */ /* 0x000fc600078e0026 */
[----:B------:R-:W-:Y:S01]  /*20b0*/  SHF.R.S32.HI R44, RZ, 0x1f, R5 ;  /* 0x0000001fff2c7819 */ /* 0x000fe20000011405 */
[C---:B------:R-:W-:Y:S01]  /*20c0*/  IMAD R11, R30.reuse, R43, R4 ;  /* 0x0000002b1e0b7224 */ /* 0x040fe200078e0204 */
[----:B------:R-:W-:Y:S01]  /*20d0*/  LEA.HI R14, R31, R31, RZ, 0x1 ;  /* 0x0000001f1f0e7211 */ /* 0x000fe200078f08ff */
[----:B------:R-:W-:Y:S01]  /*20e0*/  IMAD.WIDE.U32 R34, R30, R36, R16 ;  /* 0x000000241e227225 */ /* 0x000fe200078e0010 */
[----:B------:R-:W-:-:S03]  /*20f0*/  LEA.HI R44, R44, R5, RZ, 0x4 ;  /* 0x000000052c2c7211 */ /* 0x000fc600078f20ff */
[----:B------:R-:W-:Y:S02]  /*2100*/  IMAD R4, R7, R36, RZ ;  /* 0x0000002407047224 */ /* 0x000fe400078e02ff */
[----:B-1----:R-:W-:Y:S01]  /*2110*/  IMAD.WIDE.U32 R38, R30, R42, R38 ;  /* 0x0000002a1e267225 */ /* 0x002fe200078e0026 */
[----:B------:R-:W-:-:S03]  /*2120*/  IADD3 R21, R21, R9, RZ ;  /* 0x0000000915157210 */ /* 0x000fc60007ffe0ff */
[----:B------:R-:W-:Y:S01]  /*2130*/  IMAD.WIDE.U32 R40, R30, R42, R16 ;  /* 0x0000002a1e287225 */ /* 0x000fe200078e0010 */
[----:B------:R-:W-:-:S03]  /*2140*/  LOP3.LUT R14, R14, 0xfffffffe, RZ, 0xc0, !PT ;  /* 0xfffffffe0e0e7812 */ /* 0x000fc600078ec0ff */
[----:B------:R-:W-:Y:S02]  /*2150*/  IMAD.IADD R35, R9, 0x1, R35 ;  /* 0x0000000109237824 */ /* 0x000fe400078e0223 */
[----:B------:R-:W-:Y:S02]  /*2160*/  IMAD R51, R24, R37, R4 ;  /* 0x0000002518337224 */ /* 0x000fe400078e0204 */
[----:B------:R-:W-:Y:S02]  /*2170*/  IMAD.IADD R39, R39, 0x1, R11 ;  /* 0x0000000127277824 */ /* 0x000fe400078e020b */
[----:B------:R-:W-:Y:S02]  /*2180*/  IMAD.IADD R41, R11, 0x1, R41 ;  /* 0x000000010b297824 */ /* 0x000fe400078e0229 */
[----:B------:R-:W-:Y:S01]  /*2190*/  IMAD R7, R7, R42, RZ ;  /* 0x0000002a07077224 */ /* 0x000fe200078e02ff */
[----:B------:R-:W-:Y:S01]  /*21a0*/  SHF.R.U32.HI R15, RZ, 0x7, R45 ;  /* 0x00000007ff0f7819 */ /* 0x000fe2000001162d */
[----:B------:R-:W-:-:S02]  /*21b0*/  IMAD R5, R37, 0xa0, RZ ;  /* 0x000000a025057824 */ /* 0x000fc400078e02ff */
[----:B------:R-:W-:-:S04]  /*21c0*/  IMAD.WIDE.U32 R20, R24, R36, R20 ;  /* 0x0000002418147225 */ /* 0x000fc800078e0014 */
[----:B------:R-:W-:-:S04]  /*21d0*/  IMAD.WIDE.U32 R34, R24, R36, R34 ;  /* 0x0000002418227225 */ /* 0x000fc800078e0022 */
[----:B------:R-:W-:-:S04]  /*21e0*/  IMAD.WIDE.U32 R36, R36, 0xa0, RZ ;  /* 0x000000a024247825 */ /* 0x000fc800078e00ff */
[C---:B------:R-:W-:Y:S02]  /*21f0*/  IMAD R7, R24.reuse, R43, R7 ;  /* 0x0000002b18077224 */ /* 0x040fe400078e0207 */
[----:B------:R-:W-:Y:S02]  /*2200*/  IMAD R49, R43, 0xa0, RZ ;  /* 0x000000a02b317824 */ /* 0x000fe400078e02ff */
[----:B------:R-:W-:-:S04]  /*2210*/  IMAD.WIDE.U32 R38, R24, R42, R38 ;  /* 0x0000002a18267225 */ /* 0x000fc800078e0026 */
[----:B------:R-:W-:-:S04]  /*2220*/  IMAD.WIDE.U32 R40, R24, R42, R40 ;  /* 0x0000002a18287225 */ /* 0x000fc800078e0028 */
[----:B------:R-:W-:-:S04]  /*2230*/  IMAD.WIDE.U32 R42, R42, 0xa0, RZ ;  /* 0x000000a02a2a7825 */ /* 0x000fc800078e00ff */
[----:B------:R-:W-:Y:S01]  /*2240*/  IMAD.IADD R14, R31, 0x1, -R14 ;  /* 0x000000011f0e7824 */ /* 0x000fe200078e0a0e */
[----:B------:R-:W-:Y:S01]  /*2250*/  IADD3 R48, R37, R5, RZ ;  /* 0x0000000525307210 */ /* 0x000fe20007ffe0ff */
[----:B------:R-:W-:Y:S01]  /*2260*/  IMAD.IADD R50, R21, 0x1, R51 ;  /* 0x0000000115327824 */ /* 0x000fe200078e0233 */
[----:B------:R-:W-:Y:S01]  /*2270*/  LOP3.LUT R54, R44, 0xfffffff0, RZ, 0xc0, !PT ;  /* 0xfffffff02c367812 */ /* 0x000fe200078ec0ff */
[----:B------:R-:W-:Y:S01]  /*2280*/  VIADD R45, R15, 0x8 ;  /* 0x000000080f2d7836 */ /* 0x000fe20000000000 */
[----:B------:R-:W-:Y:S01]  /*2290*/  SHF.R.S32.HI R55, RZ, 0x1f, R0 ;  /* 0x0000001fff377819 */ /* 0x000fe20000011400 */
[----:B------:R-:W-:Y:S02]  /*22a0*/  IMAD R46, R14, 0xc0, R30 ;  /* 0x000000c00e2e7824 */ /* 0x000fe400078e021e */
[----:B------:R-:W-:Y:S02]  /*22b0*/  IMAD.SHL.U32 R47, R47, 0x2, RZ ;  /* 0x000000022f2f7824 */ /* 0x000fe400078e00ff */
[----:B------:R-:W-:-:S02]  /*22c0*/  IMAD.IADD R49, R43, 0x1, R49 ;  /* 0x000000012b317824 */ /* 0x000fc400078e0231 */
[----:B------:R-:W-:Y:S02]  /*22d0*/  IMAD.IADD R51, R51, 0x1, R35 ;  /* 0x0000000133337824 */ /* 0x000fe400078e0223 */
[----:B------:R-:W-:Y:S02]  /*22e0*/  IMAD.IADD R52, R39, 0x1, R7 ;  /* 0x0000000127347824 */ /* 0x000fe400078e0207 */
[----:B------:R-:W-:Y:S01]  /*22f0*/  IMAD.IADD R53, R7, 0x1, R41 ;  /* 0x0000000107357824 */ /* 0x000fe200078e0229 */
[----:B---3--:R-:W-:Y:S02]  /*2300*/  ISETP.GE.AND P2, PT, R13, UR4, PT ;  /* 0x000000040d007c0c */ /* 0x008fe4000bf46270 */
[----:B--2---:R-:W-:-:S04]  /*2310*/  LOP3.LUT R12, R12, 0xfffffffd, RZ, 0xc0, !PT ;  /* 0xfffffffd0c0c7812 */ /* 0x004fc800078ec0ff */
[----:B------:R-:W-:-:S04]  /*2320*/  @P3 LOP3.LUT R12, R12, 0x2, RZ, 0xfc, !PT ;  /* 0x000000020c0c3812 */ /* 0x000fc800078efcff */
[----:B------:R-:W-:-:S04]  /*2330*/  LOP3.LUT R12, R12, 0xfffffffe, RZ, 0xc0, !PT ;  /* 0xfffffffe0c0c7812 */ /* 0x000fc800078ec0ff */
[----:B------:R-:W-:-:S05]  /*2340*/  @P2 LOP3.LUT R12, R12, 0x1, RZ, 0xfc, !PT ;  /* 0x000000010c0c2812 */ /* 0x000fca00078efcff */
[----:B------:R0:W-:Y:S01]  /*2350*/  STL [R1+0x34], R12 ;  /* 0x0000340c01007387 */ /* 0x0001e20000100800 */
[----:B------:R-:W-:-:S04]  /*2360*/  LOP3.LUT R4, R10, 0x30, R44, 0xf8, !PT ;  /* 0x000000300a047812 */ /* 0x000fc800078ef82c */
[----:B------:R-:W-:Y:S02]  /*2370*/  LOP3.LUT R4, R4, R8, RZ, 0x3c, !PT ;  /* 0x0000000804047212 */ /* 0x000fe400078e3cff */
[----:B------:R-:W-:-:S03]  /*2380*/  LOP3.LUT P1, RZ, R28, 0x2, RZ, 0xc0, !PT ;  /* 0x000000021cff7812 */ /* 0x000fc6000782c0ff */
[----:B0-----:R-:W-:-:S10]  /*2390*/  IMAD.IADD R58, R6, 0x1, R4 ;  /* 0x00000001063a7824 */ /* 0x001fd400078e0204 */
.L_x_2347:
[----:B------:R-:W2:Y:S01]  /*23a0*/  LDL R13, [R1+0x40] ;  /* 0x00004000010d7983 */ /* 0x000ea20000100800 */
[----:B------:R-:W0:Y:S01]  /*23b0*/  LDC R61, c[0x0][0x430] ;  /* 0x00010c00ff3d7b82 */ /* 0x000e220000000800 */
[----:B------:R-:W-:Y:S02]  /*23c0*/  VIADD R2, R2, 0xffffffff ;  /* 0xffffffff02027836 */ /* 0x000fe40000000000 */
[----:B------:R-:W-:Y:S02]  /*23d0*/  IMAD.MOV.U32 R60, RZ, RZ, RZ ;  /* 0x000000ffff3c7224 */ /* 0x000fe400078e00ff */
[----:B------:R-:W-:-:S03]  /*23e0*/  IMAD R4, R2, 0xa0, R46 ;  /* 0x000000a002047824 */ /* 0x000fc600078e022e */
[----:B-1-3--:R-:W1:Y:S01]  /*23f0*/  LDC R71, c[0x0][0x3f4] ;  /* 0x0000fd00ff477b82 */ /* 0x00ae620000000800 */
[----:B------:R-:W-:Y:S01]  /*2400*/  IMAD.IADD R12, R3, 0x1, R4 ;  /* 0x00000001030c7824 */ /* 0x000fe200078e0204 */
[----:B------:R-:W-:-:S04]  /*2410*/  ISETP.GE.AND P2, PT, R4, R33, PT ;  /* 0x000000210400720c */ /* 0x000fc80003f46270 */
[----:B------:R-:W-:Y:S02]  /*2420*/  ISETP.GT.OR P2, PT, R46, 0x9f, P2 ;  /* 0x0000009f2e00780c */ /* 0x000fe40001744670 */
[----:B------:R-:W-:Y:S02]  /*2430*/  MOV R8, R12 ;  /* 0x0000000c00087202 */ /* 0x000fe40000000f00 */
[----:B0-----:R-:W-:-:S09]  /*2440*/  ISETP.NE.AND P3, PT, R61, 0x1, PT ;  /* 0x000000013d00780c */ /* 0x001fd20003f65270 */
[----:B------:R-:W0:Y:S08]  /*2450*/  @!P2 LDC.64 R6, c[0x0][0x428] ;  /* 0x00010a00ff06ab82 */ /* 0x000e300000000a00 */
[----:B------:R-:W3:Y:S08]  /*2460*/  @!P2 LDC.64 R4, c[0x0][0x418] ;  /* 0x00010600ff04ab82 */ /* 0x000ef00000000a00 */
[----:B----4-:R-:W4:Y:S08]  /*2470*/  @P3 LDC R9, c[0x0][0x434] ;  /* 0x00010d00ff093b82 */ /* 0x010f300000000800 */
        /* <DEDUP_REMOVED lines=39> */
[----:B------:R-:W-:Y:S01]  /*26f0*/  IMAD R11, R7, R42, R8 ;  /* 0x0000002a070b7224 */ /* 0x000fe200078e0208 */
[----:B------:R-:W-:Y:S01]  /*2700*/  IADD3 R5, R5, R9, RZ ;  /* 0x0000000905057210 */ /* 0x000fe20007ffe0ff */
[----:B------:R-:W-:Y:S02]  /*2710*/  IMAD R9, R7, R36, R6 ;  /* 0x0000002407097224 */ /* 0x000fe400078e0206 */
[----:B------:R-:W-:-:S04]  /*2720*/  IMAD.WIDE.U32 R6, R36, R2, RZ ;  /* 0x0000000224067225 */ /* 0x000fc800078e00ff */
[C---:B------:R-:W-:Y:S01]  /*2730*/  IMAD.WIDE.U32 R4, R23.reuse, UR4, R4 ;  /* 0x0000000417047c25 */ /* 0x040fe2000f8e0004 */
[----:B------:R-:W-:Y:S02]  /*2740*/  ULDC.U8 UR4, c[0x0][0x410] ;  /* 0x0001040000047ab9 */ /* 0x000fe40000000000 */
[----:B------:R-:W-:Y:S01]  /*2750*/  ISETP.NE.AND P3, PT, RZ, UR4, PT ;  /* 0x00000004ff007c0c */ /* 0x000fe2000bf65270 */
[----:B------:R-:W-:Y:S01]  /*2760*/  IMAD R13, R23, UR5, R5 ;  /* 0x00000005170d7c24 */ /* 0x000fe2000f8e0205 */
[----:B------:R-:W-:Y:S01]  /*2770*/  IADD3 R68, P4, R4, UR6, RZ ;  /* 0x0000000604447c10 */ /* 0x000fe2000ff9e0ff */
[----:B------:R-:W-:-:S03]  /*2780*/  IMAD.WIDE.U32 R4, R42, R2, RZ ;  /* 0x000000022a047225 */ /* 0x000fc600078e00ff */
[----:B------:R-:W-:Y:S01]  /*2790*/  IADD3.X R13, R13, UR7, RZ, P4, !PT ;  /* 0x000000070d0d7c10 */ /* 0x000fe2000a7fe4ff */
[----:B------:R-:W-:Y:S02]  /*27a0*/  IMAD.IADD R10, R7, 0x1, R9 ;  /* 0x00000001070a7824 */ /* 0x000fe400078e0209 */
        /* <DEDUP_REMOVED lines=15> */
[----:B------:R-:W2:Y:S01]  /*28a0*/  LDL.64 R66, [R1+0x10] ;  /* 0x0000100001427983 */ /* 0x000ea20000100a00 */
[----:B------:R-:W-:-:S03]  /*28b0*/  ULDC.64 UR4, c[0x0][0x3e8] ;  /* 0x0000fa0000047ab9 */ /* 0x000fc60000000a00 */
[----:B------:R-:W3:Y:S01]  /*28c0*/  LDL R14, [R1+0x38] ;  /* 0x00003800010e7983 */ /* 0x000ee20000100800 */
[----:B------:R-:W-:-:S04]  /*28d0*/  IADD3 R6, P4, P5, R20, UR4, R6 ;  /* 0x0000000414067c10 */ /* 0x000fc8000fd9e006 */
[----:B------:R-:W-:Y:S01]  /*28e0*/  IADD3.X R7, R50, UR5, R10, P4, P5 ;  /* 0x0000000532077c10 */ /* 0x000fe2000a7ea40a */
[----:B------:R-:W-:Y:S02]  /*28f0*/  ULDC.64 UR4, c[0x0][0x400] ;  /* 0x0001000000047ab9 */ /* 0x000fe40000000a00 */
[----:B------:R-:W-:-:S04]  /*2900*/  IADD3 R4, P4, P5, R38, UR4, R4 ;  /* 0x0000000426047c10 */ /* 0x000fc8000fd9e004 */
[----:B------:R-:W-:Y:S02]  /*2910*/  IADD3.X R5, R52, UR5, R12, P4, P5 ;  /* 0x0000000534057c10 */ /* 0x000fe4000a7ea40c */
[----:B------:R-:W-:Y:S02]  /*2920*/  CS2R R8, SRZ ;  /* 0x0000000000087805 */ /* 0x000fe4000001ff00 */
[----:B------:R-:W-:Y:S02]  /*2930*/  CS2R R28, SRZ ;  /* 0x00000000001c7805 */ /* 0x000fe4000001ff00 */
[----:B--2---:R-:W-:-:S13]  /*2940*/  ISETP.GE.AND P4, PT, R66, R71, PT ;  /* 0x000000474200720c */ /* 0x004fda0003f86270 */
[----:B------:R0:W5:Y:S04]  /*2950*/  @!P4 LDG.E.64 R30, desc[UR40][R6.64] ;  /* 0x00000028061ec981 */ /* 0x000168000c1e1b00 */
[----:B------:R0:W5:Y:S01]  /*2960*/  @!P4 LDG.E.64 R56, desc[UR40][R4.64] ;  /* 0x000000280438c981 */ /* 0x000162000c1e1b00 */
[----:B---3--:R-:W-:-:S13]  /*2970*/  ISETP.GE.AND P4, PT, R14, R71, PT ;  /* 0x000000470e00720c */ /* 0x008fda0003f86270 */
[----:B------:R0:W5:Y:S04]  /*2980*/  @!P4 LDG.E.64 R8, desc[UR40][R6.64+0x10] ;  /* 0x000010280608c981 */ /* 0x000168000c1e1b00 */
[----:B------:R0:W5:Y:S02]  /*2990*/  @!P4 LDG.E.64 R28, desc[UR40][R4.64+0x10] ;  /* 0x00001028041cc981 */ /* 0x000164000c1e1b00 */
.L_x_2319:
[----:B------:R-:W-:Y:S05]  /*29a0*/  BSYNC B1 ;  /* 0x0000000000017941 */ /* 0x000fea0003800000 */
.L_x_2318:
[----:B------:R-:W-:Y:S01]  /*29b0*/  ISETP.NE.AND P4, PT, R157, 0x3, PT ;  /* 0x000000039d00780c */ /* 0x000fe20003f85270 */
[----:B-----5:R-:W-:Y:S02]  /*29c0*/  IMAD.MOV.U32 R70, RZ, RZ, R8 ;  /* 0x000000ffff467224 */ /* 0x020fe400078e0008 */
[----:B------:R-:W-:Y:S02]  /*29d0*/  IMAD.MOV.U32 R73, RZ, RZ, R30 ;  /* 0x000000ffff497224 */ /* 0x000fe400078e001e */
[----:B------:R-:W-:Y:S02]  /*29e0*/  IMAD.MOV.U32 R72, RZ, RZ, R28 ;  /* 0x000000ffff487224 */ /* 0x000fe400078e001c */
[----:B------:R-:W-:-:S06]  /*29f0*/  IMAD.MOV.U32 R74, RZ, RZ, R56 ;  /* 0x000000ffff4a7224 */ /* 0x000fcc00078e0038 */
[----:B------:R-:W-:Y:S05]  /*2a00*/  @!P4 BRA `(.L_x_2320) ;  /* 0x000000000004c947 */ /* 0x000fea0003800000 */
[----:B------:R-:W-:Y:S01]  /*2a10*/  BPT.TRAP 0x1 ;  /* 0x000000040000795c */ /* 0x000fe20000300000 */
.L_x_2320:
[----:B0-----:R-:W2:Y:S01]  /*2a20*/  LDL R4, [R1+0x8] ;  /* 0x0000080001047983 */ /* 0x001ea20000100800 */
[----:B------:R-:W-:Y:S01]  /*2a30*/  IMAD R66, R19, 0x8, R18 ;  /* 0x0000000813427824 */ /* 0x000fe200078e0212 */
[----:B------:R-:W-:Y:S01]  /*2a40*/  BSSY B1, `(.L_x_2321) ;  /* 0x0000004000017945 */ /* 0x000fe20003800000 */
[----:B--2---:R-:W-:-:S04]  /*2a50*/  SHF.L.U32 R67, R4, 0x1f, RZ ;  /* 0x0000001f04437819 */ /* 0x004fc800000006ff */
[----:B------:R-:W0:Y:S02]  /*2a60*/  SYNCS.PHASECHK.TRANS64.TRYWAIT P5, [R66+URZ+0x13290], R67 ;  /* 0x01329043420075a7 */ /* 0x000e2400080a017f */
[----:B0-----:R-:W-:Y:S05]  /*2a70*/  @!P5 BRA `(.L_x_2322) ;  /* 0x000001b80030d947 */ /* 0x001fea0003800000 */
.L_x_2568:
[----:B------:R-:W-:Y:S05]  /*2a80*/  BSYNC B1 ;  /* 0x0000000000017941 */ /* 0x000fea0003800000 */
.L_x_2321:
[----:B------:R-:W-:-:S03]  /*2a90*/  UMOV UR4, 0xffffffff ;  /* 0xffffffff00047882 */ /* 0x000fc60000000000 */
[----:B------:R-:W-:Y:S05]  /*2aa0*/  BRA.DIV UR4, `(.L_x_2323) ;  /* 0x000001ba04387947 */ /* 0x000fea000b800000 */
[----:B------:R1:W2:Y:S04]  /*2ab0*/  SHFL.IDX PT, R69, R13, RZ, 0x1e1f ;  /* 0x001e1fff0d457589 */ /* 0x0002a800000e0000 */
[----:B------:R1:W3:Y:S02]  /*2ac0*/  SHFL.IDX PT, R14, R68, RZ, 0x1e1f ;  /* 0x001e1fff440e7589 */ /* 0x0002e400000e0000 */
.L_x_2572:
[----:B------:R-:W-:Y:S05]  /*2ad0*/  @P3 BRA `(.L_x_2324) ;  /* 0x0000002000f43947 */ /* 0x000fea0003800000 */
[----:B------:R-:W4:Y:S01]  /*2ae0*/  LDL R83, [R1+0x34] ;  /* 0x0000340001537983 */ /* 0x000f220000100800 */
[----:B------:R-:W-:Y:S01]  /*2af0*/  BSSY B1, `(.L_x_2325) ;  /* 0x0000073000017945 */ /* 0x000fe20003800000 */
[----:B----4-:R-:W-:-:S13]  /*2b00*/  LOP3.LUT P5, RZ, R83, 0x2, RZ, 0xc0, !PT ;  /* 0x0000000253ff7812 */ /* 0x010fda00078ac0ff */
[----:B------:R-:W-:Y:S05]  /*2b10*/  @P5 BRA `(.L_x_2326) ;  /* 0x0000000400c05947 */ /* 0x000fea0003800000 */
[----:B-1----:R-:W4:Y:S01]  /*2b20*/  LDL.64 R12, [R1+0x10] ;  /* 0x00001000010c7983 */ /* 0x002f220000100a00 */
[----:B---3--:R-:W-:Y:S01]  /*2b30*/  IADD3 R10, P3, R16, R14, RZ ;  /* 0x0000000e100a7210 */ /* 0x008fe20007f7e0ff */
[----:B------:R-:W-:Y:S02]  /*2b40*/  BSSY B2, `(.L_x_2327) ;  /* 0x000006c000027945 */ /* 0x000fe40003800000 */
[----:B------:R1:W3:Y:S01]  /*2b50*/  LDS.128 R4, [R62+0xe000] ;  /* 0x00e000003e047984 */ /* 0x0002e20000000c00 */
[----:B--2---:R-:W-:Y:S02]  /*2b60*/  IADD3.X R11, R69, R17, RZ, P3, !PT ;  /* 0x00000011450b7210 */ /* 0x004fe40001ffe4ff */
[----:B----4-:R-:W-:-:S13]  /*2b70*/  ISETP.GE.AND P3, PT, R12, R71, PT ;  /* 0x000000470c00720c */ /* 0x010fda0003f66270 */
[----:B-1-3--:R-:W-:Y:S05]  /*2b80*/  @P3 BRA `(.L_x_2328) ;  /* 0x00000004009c3947 */ /* 0x00afea0003800000 */
[----:B------:R-:W-:Y:S01]  /*2b90*/  SHF.R.U32.HI R12, RZ, 0x8, R31 ;  /* 0x00000008ff0c7819 */ /* 0x000fe2000001161f */
[----:B------:R-:W-:Y:S01]  /*2ba0*/  IMAD.MOV.U32 R15, RZ, RZ, R4 ;  /* 0x000000ffff0f7224 */ /* 0x000fe200078e0004 */
[----:B------:R-:W-:Y:S02]  /*2bb0*/  SHF.R.U32.HI R30, RZ, 0x8, R57 ;  /* 0x00000008ff1e7819 */ /* 0x000fe40000011639 */
[----:B------:R-:W-:Y:S01]  /*2bc0*/  SHF.R.U32.HI R68, RZ, 0x10, R31 ;  /* 0x00000010ff447819 */ /* 0x000fe2000001161f */
[----:B------:R-:W-:Y:S01]  /*2bd0*/  IMAD.SHL.U32 R12, R12, 0x100, RZ ;  /* 0x000001000c0c7824 */ /* 0x000fe200078e00ff */
[----:B------:R-:W-:Y:S01]  /*2be0*/  LOP3.LUT R13, R31, 0xff0000ff, RZ, 0xc0, !PT ;  /* 0xff0000ff1f0d7812 */ /* 0x000fe200078ec0ff */
[----:B------:R-:W-:Y:S01]  /*2bf0*/  IMAD.SHL.U32 R30, R30, 0x100, RZ ;  /* 0x000001001e1e7824 */ /* 0x000fe200078e00ff */
[----:B------:R-:W-:Y:S02]  /*2c00*/  SHF.R.U32.HI R56, RZ, 0x10, R57 ;  /* 0x00000010ff387819 */ /* 0x000fe40000011639 */
[----:B------:R-:W-:-:S02]  /*2c10*/  LOP3.LUT R31, R57, 0xff0000ff, RZ, 0xc0, !PT ;  /* 0xff0000ff391f7812 */ /* 0x000fc400078ec0ff */
[----:B------:R-:W-:Y:S01]  /*2c20*/  LOP3.LUT R13, R13, 0xff00, R12, 0xf8, !PT ;  /* 0x0000ff000d0d7812 */ /* 0x000fe200078ef80c */
[----:B------:R-:W-:Y:S01]  /*2c30*/  IMAD.U32 R12, R68, 0x10000, RZ ;  /* 0x00010000440c7824 */ /* 0x000fe200078e00ff */
[----:B------:R-:W-:Y:S01]  /*2c40*/  LOP3.LUT R57, R31, 0xff00, R30, 0xf8, !PT ;  /* 0x0000ff001f397812 */ /* 0x000fe200078ef81e */
[----:B------:R-:W-:Y:S01]  /*2c50*/  IMAD.U32 R30, R56, 0x10000, RZ ;  /* 0x00010000381e7824 */ /* 0x000fe200078e00ff */
[----:B------:R-:W-:Y:S02]  /*2c60*/  F2FP.F16.E4M3.UNPACK_B R4, R5 ;  /* 0x00000005ff04723e */ /* 0x000fe400020006ff */
[-C--:B------:R-:W-:Y:S02]  /*2c70*/  F2FP.F16.E4M3.UNPACK_B R31, R74.reuse.H1 ;  /* 0x0000004aff1f723e */ /* 0x080fe400030006ff */
[----:B------:R-:W-:Y:S02]  /*2c80*/  LOP3.LUT R12, R13, 0xff0000, R12, 0xf8, !PT ;  /* 0x00ff00000d0c7812 */ /* 0x000fe400078ef80c */
[----:B------:R-:W-:Y:S01]  /*2c90*/  LOP3.LUT R13, R57, 0xff0000, R30, 0xf8, !PT ;  /* 0x00ff0000390d7812 */ /* 0x000fe200078ef81e */
[--C-:B------:R-:W-:Y:S01]  /*2ca0*/  HADD2.F32 R30, -RZ, R4.reuse.H1_H1 ;  /* 0x30000004ff1e7230 */ /* 0x100fe20000004100 */
[----:B------:R-:W-:Y:S01]  /*2cb0*/  F2FP.F16.E4M3.UNPACK_B R57, R73.H1 ;  /* 0x00000049ff39723e */ /* 0x000fe200030006ff */
[--C-:B------:R-:W-:Y:S01]  /*2cc0*/  HADD2.F32 R77, -RZ, R31.reuse.H0_H0 ;  /* 0x2000001fff4d7230 */ /* 0x100fe20000004100 */
[----:B------:R-:W-:Y:S01]  /*2cd0*/  F2FP.F16.E4M3.UNPACK_B R5, R5.H1 ;  /* 0x00000005ff05723e */ /* 0x000fe200030006ff */
[----:B------:R-:W-:Y:S01]  /*2ce0*/  HADD2.F32 R4, -RZ, R4.H0_H0 ;  /* 0x20000004ff047230 */ /* 0x000fe20000004100 */
[----:B------:R-:W-:Y:S01]  /*2cf0*/  F2FP.F16.E4M3.UNPACK_B R74, R74 ;  /* 0x0000004aff4a723e */ /* 0x000fe200020006ff */
[----:B------:R-:W-:-:S02]  /*2d00*/  HADD2.F32 R68, -RZ, R31.H1_H1 ;  /* 0x3000001fff447230 */ /* 0x000fc40000004100 */
[----:B------:R-:W-:Y:S01]  /*2d10*/  FMUL.FTZ R79, R30, R77 ;  /* 0x0000004d1e4f7220 */ /* 0x000fe20000410000 */
[----:B------:R-:W-:Y:S01]  /*2d20*/  HADD2.F32 R75, -RZ, R57.H0_H0 ;  /* 0x20000039ff4b7230 */ /* 0x000fe20000004100 */
[----:B------:R-:W-:Y:S01]  /*2d30*/  F2FP.F16.E4M3.UNPACK_B R73, R73 ;  /* 0x00000049ff49723e */ /* 0x000fe200020006ff */
[--C-:B------:R-:W-:Y:S01]  /*2d40*/  HADD2.F32 R56, -RZ, R5.reuse.H1_H1 ;  /* 0x30000005ff387230 */ /* 0x100fe20000004100 */
[----:B------:R-:W-:Y:S01]  /*2d50*/  F2FP.F16.E4M3.UNPACK_B R78, R13.H1 ;  /* 0x0000000dff4e723e */ /* 0x000fe200030006ff */
        /* <DEDUP_REMOVED lines=12> */
[--C-:B------:R-:W-:Y:S02]  /*2e20*/  HADD2.F32 R57, -RZ, R30.reuse.H1_H1 ;  /* 0x3000001eff397230 */ /* 0x100fe40000004100 */
[----:B------:R-:W-:Y:S02]  /*2e30*/  HADD2.F32 R56, -RZ, R30.H0_H0 ;  /* 0x2000001eff387230 */ /* 0x000fe40000004100 */
[--C-:B------:R-:W-:Y:S02]  /*2e40*/  HADD2.F32 R30, -RZ, R15.reuse.H0_H0 ;  /* 0x2000000fff1e7230 */ /* 0x100fe40000004100 */
[-C--:B------:R-:W-:Y:S01]  /*2e50*/  FMUL.FTZ R77, R57, R68.reuse ;  /* 0x00000044394d7220 */ /* 0x080fe20000410000 */
[----:B------:R-:W-:Y:S02]  /*2e60*/  HADD2.F32 R31, -RZ, R15.H1_H1 ;  /* 0x3000000fff1f7230 */ /* 0x000fe40000004100 */
[----:B------:R-:W-:Y:S01]  /*2e70*/  FMUL.FTZ R68, R56, R68 ;  /* 0x0000004438447220 */ /* 0x000fe20000410000 */
[----:B------:R-:W-:-:S02]  /*2e80*/  HADD2.F32 R74, -RZ, R74.H0_H0 ;  /* 0x2000004aff4a7230 */ /* 0x000fc40000004100 */
[--C-:B------:R-:W-:Y:S02]  /*2e90*/  HADD2.F32 R15, -RZ, R73.reuse.H1_H1 ;  /* 0x30000049ff0f7230 */ /* 0x100fe40000004100 */
[----:B------:R-:W-:Y:S02]  /*2ea0*/  HADD2.F32 R73, -RZ, R73.H0_H0 ;  /* 0x20000049ff497230 */ /* 0x000fe40000004100 */
[-C--:B------:R-:W-:Y:S01]  /*2eb0*/  FMUL.FTZ R75, R31, R74.reuse ;  /* 0x0000004a1f4b7220 */ /* 0x080fe20000410000 */
[----:B------:R-:W-:Y:S01]  /*2ec0*/  FMUL.FTZ R74, R30, R74 ;  /* 0x0000004a1e4a7220 */ /* 0x000fe20000410000 */
[----:B------:R-:W-:Y:S01]  /*2ed0*/  FFMA.FTZ R57, R57, R15, R68 ;  /* 0x0000000f39397223 */ /* 0x000fe20000010044 */
[----:B------:R-:W-:Y:S01]  /*2ee0*/  F2FP.F16.E4M3.UNPACK_B R68, R7.H1 ;  /* 0x00000007ff44723e */ /* 0x000fe200030006ff */
[----:B------:R-:W-:Y:S01]  /*2ef0*/  FFMA.FTZ R56, R56, R15, -R77 ;  /* 0x0000000f38387223 */ /* 0x000fe2000001084d */
[-C--:B------:R-:W-:Y:S01]  /*2f00*/  FFMA.FTZ R15, R30, R73.reuse, -R75 ;  /* 0x000000491e0f7223 */ /* 0x080fe2000001084b */
[----:B------:R-:W-:Y:S01]  /*2f10*/  FFMA.FTZ R30, R31, R73, R74 ;  /* 0x000000491f1e7223 */ /* 0x000fe2000001004a */
[----:B------:R-:W-:Y:S01]  /*2f20*/  F2FP.SATFINITE.E4M3.F32.PACK_AB_MERGE_C R31, R79, R76, RZ ;  /* 0x0000004c4f1f723e */ /* 0x000fe200048070ff */
[--C-:B------:R-:W-:Y:S01]  /*2f30*/  HADD2.F32 R73, -RZ, R68.reuse.H0_H0 ;  /* 0x20000044ff497230 */ /* 0x100fe20000004100 */
[----:B------:R-:W-:Y:S01]  /*2f40*/  F2FP.F16.E4M3.UNPACK_B R75, R12.H1 ;  /* 0x0000000cff4b723e */ /* 0x000fe200030006ff */
[----:B------:R-:W-:Y:S01]  /*2f50*/  HADD2.F32 R68, -RZ, R68.H1_H1 ;  /* 0x30000044ff447230 */ /* 0x000fe20000004100 */
[----:B------:R-:W-:Y:S01]  /*2f60*/  F2FP.SATFINITE.E4M3.F32.PACK_AB_MERGE_C R56, R57, R56, RZ ;  /* 0x000000383938723e */ /* 0x000fe200048070ff */
[--C-:B------:R-:W-:Y:S01]  /*2f70*/  HADD2.F32 R79, -RZ, R78.reuse.H1_H1 ;  /* 0x3000004eff4f7230 */ /* 0x100fe20000004100 */
[----:B------:R-:W-:Y:S01]  /*2f80*/  F2FP.F16.E4M3.UNPACK_B R57, R6.H1 ;  /* 0x00000006ff39723e */ /* 0x000fe200030006ff */
[----:B------:R-:W-:Y:S01]  /*2f90*/  HADD2.F32 R76, -RZ, R75.H1_H1 ;  /* 0x3000004bff4c7230 */ /* 0x000fe20000004100 */
[----:B------:R-:W-:Y:S01]  /*2fa0*/  F2FP.F16.E4M3.UNPACK_B R77, R13 ;  /* 0x0000000dff4d723e */ /* 0x000fe200020006ff */
[----:B------:R-:W-:Y:S01]  /*2fb0*/  HADD2.F32 R78, -RZ, R78.H0_H0 ;  /* 0x2000004eff4e7230 */ /* 0x000fe20000004100 */
        /* <DEDUP_REMOVED lines=11> */
[----:B------:R-:W-:Y:S01]  /*3070*/  FMUL.FTZ R80, R57, R80 ;  /* 0x0000005039507220 */ /* 0x000fe20000410000 */
[----:B------:R-:W-:-:S02]  /*3080*/  HADD2.F32 R77, -RZ, R77.H0_H0 ;  /* 0x2000004dff4d7230 */ /* 0x000fc40000004100 */
[----:B------:R-:W-:Y:S01]  /*3090*/  FFMA.FTZ R82, R57, R12, -R82 ;  /* 0x0000000c39527223 */ /* 0x000fe20000010852 */
[----:B------:R-:W-:Y:S01]  /*30a0*/  FFMA.FTZ R76, R68, R76, R81 ;  /* 0x0000004c444c7223 */ /* 0x000fe20000010051 */
[----:B------:R-:W-:Y:S01]  /*30b0*/  FFMA.FTZ R57, R13, R12, R80 ;  /* 0x0000000c0d397223 */ /* 0x000fe20000010050 */
[--C-:B------:R-:W-:Y:S01]  /*30c0*/  HADD2.F32 R12, -RZ, R7.reuse.H0_H0 ;  /* 0x20000007ff0c7230 */ /* 0x100fe20000004100 */
[----:B------:R-:W-:Y:S01]  /*30d0*/  F2FP.SATFINITE.E4M3.F32.PACK_AB_MERGE_C R5, R5, R4, R31 ;  /* 0x000000040505723e */ /* 0x000fe2000480701f */
[----:B------:R-:W-:Y:S01]  /*30e0*/  HADD2.F32 R13, -RZ, R7.H1_H1 ;  /* 0x30000007ff0d7230 */ /* 0x000fe20000004100 */
[----:B------:R-:W-:Y:S01]  /*30f0*/  F2FP.SATFINITE.E4M3.F32.PACK_AB_MERGE_C R76, R76, R79, RZ ;  /* 0x0000004f4c4c723e */ /* 0x000fe200048070ff */
[--C-:B------:R-:W-:Y:S01]  /*3100*/  HADD2.F32 R7, -RZ, R6.reuse.H0_H0 ;  /* 0x20000006ff077230 */ /* 0x100fe20000004100 */
[----:B------:R-:W-:Y:S01]  /*3110*/  F2FP.SATFINITE.E4M3.F32.PACK_AB_MERGE_C R57, R57, R82, RZ ;  /* 0x000000523939723e */ /* 0x000fe200048070ff */
[----:B------:R-:W-:Y:S02]  /*3120*/  HADD2.F32 R6, -RZ, R6.H1_H1 ;  /* 0x30000006ff067230 */ /* 0x000fe40000004100 */
        /* <DEDUP_REMOVED lines=12> */
[----:B------:R-:W-:-:S07]  /*31f0*/  F2FP.SATFINITE.E4M3.F32.PACK_AB_MERGE_C R6, R77, R68, R57 ;  /* 0x000000444d06723e */ /* 0x000fce0004807039 */
.L_x_2328:
[----:B------:R-:W-:Y:S05]  /*3200*/  BSYNC B2 ;  /* 0x0000000000027941 */ /* 0x000fea0003800000 */
.L_x_2327:
[----:B------:R4:W-:Y:S02]  /*3210*/  ST.E.128 desc[UR40][R10.64], R4 ;  /* 0x000000040a007985 */ /* 0x0009e4000c101d28 */
.L_x_2326:
[----:B------:R-:W-:Y:S05]  /*3220*/  BSYNC B1 ;  /* 0x0000000000017941 */ /* 0x000fea0003800000 */
.L_x_2325:
[----:B------:R-:W-:-:S13]  /*3230*/  LOP3.LUT P3, RZ, R83, 0x1, RZ, 0xc0, !PT ;  /* 0x0000000153ff7812 */ /* 0x000fda000786c0ff */
[----:B------:R-:W-:Y:S05]  /*3240*/  @P3 BRA `(.L_x_2324) ;  /* 0x0000001c00183947 */ /* 0x000fea0003800000 */
[----:B----4-:R-:W4:Y:S04]  /*3250*/  LDL R10, [R1+0x40] ;  /* 0x00004000010a7983 */ /* 0x010f280000100800 */
[----:B------:R-:W3:Y:S04]  /*3260*/  LDL R7, [R1+0x4] ;  /* 0x0000040001077983 */ /* 0x000ee80000100800 */
[----:B------:R-:W2:Y:S04]  /*3270*/  LDL R6, [R1+0x30] ;  /* 0x0000300001067983 */ /* 0x000ea80000100800 */
[----:B------:R-:W5:Y:S01]  /*3280*/  LDL R12, [R1+0x38] ;  /* 0x00003800010c7983 */ /* 0x000f620000100800 */
[----:B------:R-:W-:Y:S01]  /*3290*/  IMAD.MOV.U32 R5, RZ, RZ, 0x20 ;  /* 0x00000020ff057424 */ /* 0x000fe200078e00ff */
[----:B------:R-:W-:Y:S01]  /*32a0*/  BSSY B1, `(.L_x_2329) ;  /* 0x0000071000017945 */ /* 0x000fe20003800000 */
[----:B------:R-:W-:-:S03]  /*32b0*/  IMAD R4, R19, 0x2800, RZ ;  /* 0x0000280013047824 */ /* 0x000fc600078e02ff */
[----:B------:R-:W-:-:S04]  /*32c0*/  SEL R5, R5, 0xffffffe0, !P1 ;  /* 0xffffffe005057807 */ /* 0x000fc80004800000 */
[----:B----4-:R-:W-:Y:S02]  /*32d0*/  IADD3 R5, R5, R10, R4 ;  /* 0x0000000a05057210 */ /* 0x010fe40007ffe004 */
[----:B---3--:R-:W-:-:S03]  /*32e0*/  IADD3 R10, P3, R7, R14, RZ ;  /* 0x0000000e070a7210 */ /* 0x008fc60007f7e0ff */
[----:B------:R-:W-:Y:S02]  /*32f0*/  IMAD.IADD R4, R18, 0x1, R5 ;  /* 0x0000000112047824 */ /* 0x000fe400078e0205 */
[----:B--2---:R-:W-:-:S04]  /*3300*/  IMAD.X R11, R69, 0x1, R6, P3 ;  /* 0x00000001450b7824 */ /* 0x004fc800018e0606 */
[----:B------:R-:W2:Y:S01]  /*3310*/  LDS.128 R4, [R4+0xe000] ;  /* 0x00e0000004047984 */ /* 0x000ea20000000c00 */
[----:B-----5:R-:W-:-:S13]  /*3320*/  ISETP.GE.AND P3, PT, R12, R71, PT ;  /* 0x000000470c00720c */ /* 0x020fda0003f66270 */
[----:B------:R-:W-:Y:S05]  /*3330*/  @P3 BRA `(.L_x_2330) ;  /* 0x00000004009c3947 */ /* 0x000fea0003800000 */
[--C-:B------:R-:W-:Y:S02]  /*3340*/  SHF.R.U32.HI R15, RZ, 0x8, R29.reuse ;  /* 0x00000008ff0f7819 */ /* 0x100fe4000001161d */
[----:B------:R-:W-:Y:S02]  /*3350*/  LOP3.LUT R12, R29, 0xff0000ff, RZ, 0xc0, !PT ;  /* 0xff0000ff1d0c7812 */ /* 0x000fe400078ec0ff */
[----:B------:R-:W-:Y:S01]  /*3360*/  SHF.R.U32.HI R14, RZ, 0x10, R29 ;  /* 0x00000010ff0e7819 */ /* 0x000fe2000001161d */
[----:B------:R-:W-:Y:S01]  /*3370*/  IMAD.SHL.U32 R15, R15, 0x100, RZ ;  /* 0x000001000f0f7824 */ /* 0x000fe200078e00ff */
[--C-:B-1----:R-:W-:Y:S02]  /*3380*/  SHF.R.U32.HI R13, RZ, 0x8, R9.reuse ;  /* 0x00000008ff0d7819 */ /* 0x102fe40000011609 */
[----:B------:R-:W-:Y:S02]  /*3390*/  LOP3.LUT R8, R9, 0xff0000ff, RZ, 0xc0, !PT ;  /* 0xff0000ff09087812 */ /* 0x000fe400078ec0ff */
[----:B------:R-:W-:Y:S01]  /*33a0*/  SHF.R.U32.HI R28, RZ, 0x10, R9 ;  /* 0x00000010ff1c7819 */ /* 0x000fe20000011609 */
[----:B--2---:R-:W-:Y:S01]  /*33b0*/  IMAD.MOV.U32 R9, RZ, RZ, R4 ;  /* 0x000000ffff097224 */ /* 0x004fe200078e0004 */
[----:B------:R-:W-:Y:S01]  /*33c0*/  LOP3.LUT R12, R12, 0xff00, R15, 0xf8, !PT ;  /* 0x0000ff000c0c7812 */ /* 0x000fe200078ef80f */
[----:B------:R-:W-:Y:S01]  /*33d0*/  IMAD.U32 R15, R14, 0x10000, RZ ;  /* 0x000100000e0f7824 */ /* 0x000fe200078e00ff */
[----:B------:R-:W-:-:S02]  /*33e0*/  SHF.L.U32 R13, R13, 0x8, RZ ;  /* 0x000000080d0d7819 */ /* 0x000fc400000006ff */
[-C--:B------:R-:W-:Y:S02]  /*33f0*/  F2FP.F16.E4M3.UNPACK_B R4, R5.reuse ;  /* 0x00000005ff04723e */ /* 0x080fe400020006ff */
[----:B------:R-:W-:Y:S02]  /*3400*/  F2FP.F16.E4M3.UNPACK_B R14, R72.H1 ;  /* 0x00000048ff0e723e */ /* 0x000fe400030006ff */
[----:B------:R-:W-:Y:S01]  /*3410*/  LOP3.LUT R8, R8, 0xff00, R13, 0xf8, !PT ;  /* 0x0000ff0008087812 */ /* 0x000fe200078ef80d */
[----:B------:R-:W-:Y:S01]  /*3420*/  IMAD.U32 R13, R28, 0x10000, RZ ;  /* 0x000100001c0d7824 */ /* 0x000fe200078e00ff */
[----:B------:R-:W-:Y:S01]  /*3430*/  LOP3.LUT R30, R12, 0xff0000, R15, 0xf8, !PT ;  /* 0x00ff00000c1e7812 */ /* 0x000fe200078ef80f */
[----:B------:R-:W-:Y:S01]  /*3440*/  HADD2.F32 R12, -RZ, R4.H1_H1 ;  /* 0x30000004ff0c7230 */ /* 0x000fe20000004100 */
[----:B------:R-:W-:Y:S01]  /*3450*/  F2FP.F16.E4M3.UNPACK_B R15, R70.H1 ;  /* 0x00000046ff0f723e */ /* 0x000fe200030006ff */
[----:B------:R-:W-:Y:S01]  /*3460*/  HADD2.F32 R31, -RZ, R14.H0_H0 ;  /* 0x2000000eff1f7230 */ /* 0x000fe20000004100 */
[----:B------:R-:W-:Y:S01]  /*3470*/  F2FP.F16.E4M3.UNPACK_B R5, R5.H1 ;  /* 0x00000005ff05723e */ /* 0x000fe200030006ff */
[----:B------:R-:W-:Y:S01]  /*3480*/  HADD2.F32 R4, -RZ, R4.H0_H0 ;  /* 0x20000004ff047230 */ /* 0x000fe20000004100 */
[----:B------:R-:W-:Y:S01]  /*3490*/  LOP3.LUT R8, R8, 0xff0000, R13, 0xf8, !PT ;  /* 0x00ff000008087812 */ /* 0x000fe200078ef80d */
[----:B------:R-:W-:-:S02]  /*34a0*/  HADD2.F32 R28, -RZ, R14.H1_H1 ;  /* 0x3000000eff1c7230 */ /* 0x000fc40000004100 */
[-C--:B------:R-:W-:Y:S01]  /*34b0*/  FMUL.FTZ R57, R12, R31.reuse ;  /* 0x0000001f0c397220 */ /* 0x080fe20000410000 */
        /* <DEDUP_REMOVED lines=21> */
[----:B------:R-:W-:Y:S02]  /*3610*/  HADD2.F32 R72, -RZ, R72.H0_H0 ;  /* 0x20000048ff487230 */ /* 0x000fe40000004100 */
[----:B------:R-:W-:Y:S01]  /*3620*/  FMUL.FTZ R56, R14, R28 ;  /* 0x0000001c0e387220 */ /* 0x000fe20000410000 */
[----:B------:R-:W-:Y:S01]  /*3630*/  HADD2.F32 R9, -RZ, R9.H1_H1 ;  /* 0x30000009ff097230 */ /* 0x000fe20000004100 */
[----:B------:R-:W-:Y:S01]  /*3640*/  F2FP.F16.E4M3.UNPACK_B R28, R8.H1 ;  /* 0x00000008ff1c723e */ /* 0x000fe200030006ff */
[--C-:B------:R-:W-:Y:S01]  /*3650*/  HADD2.F32 R15, -RZ, R70.reuse.H1_H1 ;  /* 0x30000046ff0f7230 */ /* 0x100fe20000004100 */
[----:B------:R-:W-:Y:S01]  /*3660*/  F2FP.SATFINITE.E4M3.F32.PACK_AB_MERGE_C R5, R5, R4, R74 ;  /* 0x000000040505723e */ /* 0x000fe2000480704a */
[----:B------:R-:W-:-:S02]  /*3670*/  HADD2.F32 R70, -RZ, R70.H0_H0 ;  /* 0x20000046ff467230 */ /* 0x000fc40000004100 */
[-C--:B------:R-:W-:Y:S01]  /*3680*/  FMUL.FTZ R29, R9, R72.reuse ;  /* 0x00000048091d7220 */ /* 0x080fe20000410000 */
[----:B------:R-:W-:Y:S01]  /*3690*/  FMUL.FTZ R72, R12, R72 ;  /* 0x000000480c487220 */ /* 0x000fe20000410000 */
[-C--:B------:R-:W-:Y:S01]  /*36a0*/  FFMA.FTZ R56, R13, R15.reuse, -R56 ;  /* 0x0000000f0d387223 */ /* 0x080fe20000010838 */
[----:B------:R-:W-:Y:S01]  /*36b0*/  FFMA.FTZ R31, R14, R15, R31 ;  /* 0x0000000f0e1f7223 */ /* 0x000fe2000001001f */
[-C--:B------:R-:W-:Y:S01]  /*36c0*/  FFMA.FTZ R68, R12, R70.reuse, -R29 ;  /* 0x000000460c447223 */ /* 0x080fe2000001081d */
[----:B------:R-:W-:Y:S01]  /*36d0*/  FFMA.FTZ R69, R9, R70, R72 ;  /* 0x0000004609457223 */ /* 0x000fe20000010048 */
[-C--:B------:R-:W-:Y:S01]  /*36e0*/  F2FP.F16.E4M3.UNPACK_B R12, R7.reuse.H1 ;  /* 0x00000007ff0c723e */ /* 0x080fe200030006ff */
[--C-:B------:R-:W-:Y:S01]  /*36f0*/  HADD2.F32 R29, -RZ, R28.reuse.H1_H1 ;  /* 0x3000001cff1d7230 */ /* 0x100fe20000004100 */
[----:B------:R-:W-:Y:S01]  /*3700*/  F2FP.SATFINITE.E4M3.F32.PACK_AB_MERGE_C R72, R31, R56, RZ ;  /* 0x000000381f48723e */ /* 0x000fe200048070ff */
[----:B------:R-:W-:Y:S01]  /*3710*/  HADD2.F32 R28, -RZ, R28.H0_H0 ;  /* 0x2000001cff1c7230 */ /* 0x000fe20000004100 */
[----:B------:R-:W-:Y:S01]  /*3720*/  F2FP.F16.E4M3.UNPACK_B R31, R30.H1 ;  /* 0x0000001eff1f723e */ /* 0x000fe200030006ff */
[--C-:B------:R-:W-:Y:S01]  /*3730*/  HADD2.F32 R14, -RZ, R12.reuse.H1_H1 ;  /* 0x3000000cff0e7230 */ /* 0x100fe20000004100 */
[----:B------:R-:W-:Y:S01]  /*3740*/  F2FP.F16.E4M3.UNPACK_B R9, R6.H1 ;  /* 0x00000006ff09723e */ /* 0x000fe200030006ff */
[----:B------:R-:W-:Y:S01]  /*3750*/  HADD2.F32 R13, -RZ, R12.H0_H0 ;  /* 0x2000000cff0d7230 */ /* 0x000fe20000004100 */
[----:B------:R-:W-:Y:S01]  /*3760*/  F2FP.F16.E4M3.UNPACK_B R30, R30 ;  /* 0x0000001eff1e723e */ /* 0x000fe200020006ff */
[----:B------:R-:W-:Y:S01]  /*3770*/  HADD2.F32 R57, -RZ, R31.H1_H1 ;  /* 0x3000001fff397230 */ /* 0x000fe20000004100 */
[----:B------:R-:W-:Y:S01]  /*3780*/  F2FP.F16.E4M3.UNPACK_B R15, R8 ;  /* 0x00000008ff0f723e */ /* 0x000fe200020006ff */
[----:B------:R-:W-:Y:S01]  /*3790*/  HADD2.F32 R12, -RZ, R9.H1_H1 ;  /* 0x30000009ff0c7230 */ /* 0x000fe20000004100 */
[----:B------:R-:W-:Y:S01]  /*37a0*/  F2FP.F16.E4M3.UNPACK_B R7, R7 ;  /* 0x00000007ff07723e */ /* 0x000fe200020006ff */
[----:B------:R-:W-:-:S02]  /*37b0*/  HADD2.F32 R56, -RZ, R30.H1_H1 ;  /* 0x3000001eff387230 */ /* 0x000fc40000004100 */
[-C--:B------:R-:W-:Y:S01]  /*37c0*/  FMUL.FTZ R8, R14, R57.reuse ;  /* 0x000000390e087220 */ /* 0x080fe20000410000 */
[----:B------:R-:W-:Y:S02]  /*37d0*/  HADD2.F32 R9, -RZ, R9.H0_H0 ;  /* 0x20000009ff097230 */ /* 0x000fe40000004100 */
[C---:B------:R-:W-:Y:S01]  /*37e0*/  FMUL.FTZ R57, R13.reuse, R57 ;  /* 0x000000390d397220 */ /* 0x040fe20000410000 */
[----:B------:R-:W-:Y:S01]  /*37f0*/  F2FP.F16.E4M3.UNPACK_B R6, R6 ;  /* 0x00000006ff06723e */ /* 0x000fe200020006ff */
[-C--:B------:R-:W-:Y:S01]  /*3800*/  FFMA.FTZ R71, R13, R29.reuse, -R8 ;  /* 0x0000001d0d477223 */ /* 0x080fe20000010808 */
[----:B------:R-:W-:Y:S02]  /*3810*/  HADD2.F32 R8, -RZ, R15.H1_H1 ;  /* 0x3000000fff087230 */ /* 0x000fe40000004100 */
[-C--:B------:R-:W-:Y:S01]  /*3820*/  FMUL.FTZ R70, R12, R56.reuse ;  /* 0x000000380c467220 */ /* 0x080fe20000410000 */
[----:B------:R-:W-:Y:S01]  /*3830*/  FMUL.FTZ R13, R9, R56 ;  /* 0x00000038090d7220 */ /* 0x000fe20000410000 */
[----:B------:R-:W-:Y:S01]  /*3840*/  FFMA.FTZ R56, R14, R29, R57 ;  /* 0x0000001d0e387223 */ /* 0x000fe20000010039 */
[----:B------:R-:W-:-:S02]  /*3850*/  HADD2.F32 R31, -RZ, R31.H0_H0 ;  /* 0x2000001fff1f7230 */ /* 0x000fc40000004100 */
[-C--:B------:R-:W-:Y:S01]  /*3860*/  FFMA.FTZ R70, R9, R8.reuse, -R70 ;  /* 0x0000000809467223 */ /* 0x080fe20000010846 */
[----:B------:R-:W-:Y:S01]  /*3870*/  FFMA.FTZ R29, R12, R8, R13 ;  /* 0x000000080c1d7223 */ /* 0x000fe2000001000d */
[--C-:B------:R-:W-:Y:S01]  /*3880*/  HADD2.F32 R8, -RZ, R7.reuse.H0_H0 ;  /* 0x20000007ff087230 */ /* 0x100fe20000004100 */
[----:B------:R-:W-:Y:S01]  /*3890*/  F2FP.SATFINITE.E4M3.F32.PACK_AB_MERGE_C R56, R56, R71, RZ ;  /* 0x000000473838723e */ /* 0x000fe200048070ff */
[----:B------:R-:W-:Y:S01]  /*38a0*/  HADD2.F32 R9, -RZ, R7.H1_H1 ;  /* 0x30000007ff097230 */ /* 0x000fe20000004100 */
[----:B------:R-:W-:Y:S01]  /*38b0*/  F2FP.SATFINITE.E4M3.F32.PACK_AB_MERGE_C R4, R69, R68, R72 ;  /* 0x000000444504723e */ /* 0x000fe20004807048 */
[--C-:B------:R-:W-:Y:S02]  /*38c0*/  HADD2.F32 R7, -RZ, R6.reuse.H0_H0 ;  /* 0x20000006ff077230 */ /* 0x100fe40000004100 */
[-C--:B------:R-:W-:Y:S01]  /*38d0*/  FMUL.FTZ R14, R8, R31.reuse ;  /* 0x0000001f080e7220 */ /* 0x080fe20000410000 */
[----:B------:R-:W-:Y:S02]  /*38e0*/  HADD2.F32 R6, -RZ, R6.H1_H1 ;  /* 0x30000006ff067230 */ /* 0x000fe40000004100 */
[----:B------:R-:W-:Y:S01]  /*38f0*/  FMUL.FTZ R57, R9, R31 ;  /* 0x0000001f09397220 */ /* 0x000fe20000410000 */
[----:B------:R-:W-:-:S02]  /*3900*/  HADD2.F32 R30, -RZ, R30.H0_H0 ;  /* 0x2000001eff1e7230 */ /* 0x000fc40000004100 */
[-C--:B------:R-:W-:Y:S01]  /*3910*/  FFMA.FTZ R14, R9, R28.reuse, R14 ;  /* 0x0000001c090e7223 */ /* 0x080fe2000001000e */
[----:B------:R-:W-:Y:S02]  /*3920*/  HADD2.F32 R15, -RZ, R15.H0_H0 ;  /* 0x2000000fff0f7230 */ /* 0x000fe40000004100 */
[----:B------:R-:W-:Y:S01]  /*3930*/  FFMA.FTZ R57, R8, R28, -R57 ;  /* 0x0000001c08397223 */ /* 0x000fe20000010839 */
[----:B------:R-:W-:Y:S01]  /*3940*/  F2FP.SATFINITE.E4M3.F32.PACK_AB_MERGE_C R29, R29, R70, RZ ;  /* 0x000000461d1d723e */ /* 0x000fe200048070ff */
[-C--:B------:R-:W-:Y:S01]  /*3950*/  FMUL.FTZ R12, R6, R30.reuse ;  /* 0x0000001e060c7220 */ /* 0x080fe20000410000 */
[----:B------:R-:W-:-:S03]  /*3960*/  FMUL.FTZ R13, R7, R30 ;  /* 0x0000001e070d7220 */ /* 0x000fc60000410000 */
[-C--:B------:R-:W-:Y:S01]  /*3970*/  FFMA.FTZ R12, R7, R15.reuse, -R12 ;  /* 0x0000000f070c7223 */ /* 0x080fe2000001080c */
[----:B------:R-:W-:Y:S01]  /*3980*/  FFMA.FTZ R13, R6, R15, R13 ;  /* 0x0000000f060d7223 */ /* 0x000fe2000001000d */
[----:B------:R-:W-:-:S04]  /*3990*/  F2FP.SATFINITE.E4M3.F32.PACK_AB_MERGE_C R7, R14, R57, R56 ;  /* 0x000000390e07723e */ /* 0x000fc80004807038 */
[----:B------:R-:W-:-:S07]  /*39a0*/  F2FP.SATFINITE.E4M3.F32.PACK_AB_MERGE_C R6, R13, R12, R29 ;  /* 0x0000000c0d06723e */ /* 0x000fce000480701d */
.L_x_2330:
[----:B------:R-:W-:Y:S05]  /*39b0*/  BSYNC B1 ;  /* 0x0000000000017941 */ /* 0x000fea0003800000 */
.L_x_2329:
[----:B--2---:R2:W-:Y:S01]  /*39c0*/  ST.E.128 desc[UR40][R10.64], R4 ;  /* 0x000000040a007985 */ /* 0x0045e2000c101d28 */
[----:B------:R-:W-:Y:S05]  /*39d0*/  BRA `(.L_x_2324) ;  /* 0x0000001400347947 */ /* 0x000fea0003800000 */
.L_x_2317:
[----:B------:R-:W0:Y:S01]  /*39e0*/  S2R R8, SR_TID.X ;  /* 0x0000000000087919 */ /* 0x000e220000002100 */
[----:B------:R-:W-:Y:S01]  /*39f0*/  IMAD R65, R2, -0xa0, R33 ;  /* 0xffffff6002417824 */ /* 0x000fe200078e0221 */
[----:B------:R-:W-:Y:S02]  /*3a00*/  CS2R R30, SRZ ;  /* 0x00000000001e7805 */ /* 0x000fe4000001ff00 */
[----:B------:R-:W-:Y:S02]  /*3a10*/  CS2R R28, SRZ ;  /* 0x00000000001c7805 */ /* 0x000fe4000001ff00 */
[----:B------:R-:W-:Y:S01]  /*3a20*/  VIMNMX R65, R65, 0xa0, PT ;  /* 0x000000a041417848 */ /* 0x000fe20003fe0100 */
[----:B0-----:R-:W-:-:S05]  /*3a30*/  VIADD R8, R8, 0xffffff80 ;  /* 0xffffff8008087836 */ /* 0x001fca0000000000 */
[----:B------:R-:W-:-:S04]  /*3a40*/  LEA.HI R8, R8, R8, RZ, 0x1 ;  /* 0x0000000808087211 */ /* 0x000fc800078f08ff */
[----:B------:R-:W-:-:S04]  /*3a50*/  SHF.R.S32.HI R8, RZ, 0x1, R8 ;  /* 0x00000001ff087819 */ /* 0x000fc80000011408 */
[----:B------:R-:W-:-:S04]  /*3a60*/  ISETP.GE.AND P3, PT, R8, R65, PT ;  /* 0x000000410800720c */ /* 0x000fc80003f66270 */
[----:B------:R-:W-:-:S13]  /*3a70*/  ISETP.GE.OR P4, PT, R16, R71, P3 ;  /* 0x000000471000720c */ /* 0x000fda0001f86670 */
[----:B------:R-:W0:Y:S02]  /*3a80*/  @!P4 LDC.64 R8, c[0x0][0x3e8] ;  /* 0x0000fa00ff08cb82 */ /* 0x000e240000000a00 */
[----:B0-----:R-:W-:Y:S02]  /*3a90*/  @!P4 IADD3 R8, P5, P6, R34, R8, R6 ;  /* 0x000000082208c210 */ /* 0x001fe40007ebe006 */
[----:B------:R-:W-:Y:S02]  /*3aa0*/  CS2R R6, SRZ ;  /* 0x0000000000067805 */ /* 0x000fe4000001ff00 */
[----:B------:R-:W-:Y:S02]  /*3ab0*/  @!P4 IADD3.X R9, R51, R9, R10, P5, P6 ;  /* 0x000000093309c210 */ /* 0x000fe40002fec40a */
[----:B------:R-:W0:Y:S02]  /*3ac0*/  @!P4 LDC.64 R10, c[0x0][0x400] ;  /* 0x00010000ff0acb82 */ /* 0x000e240000000a00 */
[----:B0-----:R-:W-:-:S02]  /*3ad0*/  @!P4 IADD3 R10, P5, P6, R40, R10, R4 ;  /* 0x0000000a280ac210 */ /* 0x001fc40007ebe004 */
[----:B------:R-:W-:Y:S02]  /*3ae0*/  CS2R R4, SRZ ;  /* 0x0000000000047805 */ /* 0x000fe4000001ff00 */
[----:B------:R-:W-:-:S04]  /*3af0*/  @!P4 IADD3.X R11, R53, R11, R12, P5, P6 ;  /* 0x0000000b350bc210 */ /* 0x000fc80002fec40c */
[----:B------:R-:W2:Y:S04]  /*3b00*/  @!P4 LDG.E.128 R4, desc[UR40][R8.64] ;  /* 0x000000280804c981 */ /* 0x000ea8000c1e1d00 */
[----:B------:R-:W3:Y:S01]  /*3b10*/  @!P4 LDG.E.128 R28, desc[UR40][R10.64] ;  /* 0x000000280a1cc981 */ /* 0x000ee2000c1e1d00 */
[----:B------:R-:W-:Y:S02]  /*3b20*/  ISETP.NE.AND P4, PT, R157, 0x3, PT ;  /* 0x000000039d00780c */ /* 0x000fe40003f85270 */
[----:B------:R-:W-:Y:S01]  /*3b30*/  ISETP.GE.AND P5, PT, R16, R71, PT ;  /* 0x000000471000720c */ /* 0x000fe20003fa6270 */
[----:B--2---:R-:W-:Y:S02]  /*3b40*/  IMAD.MOV.U32 R72, RZ, RZ, R6 ;  /* 0x000000ffff487224 */ /* 0x004fe400078e0006 */
[----:B------:R-:W-:-:S02]  /*3b50*/  IMAD.MOV.U32 R74, RZ, RZ, R4 ;  /* 0x000000ffff4a7224 */ /* 0x000fc400078e0004 */
[----:B---3--:R-:W-:Y:S01]  /*3b60*/  IMAD.MOV.U32 R73, RZ, RZ, R30 ;  /* 0x000000ffff497224 */ /* 0x008fe200078e001e */
[----:B------:R-:W-:-:S05]  /*3b70*/  MOV R75, R28 ;  /* 0x0000001c004b7202 */ /* 0x000fca0000000f00 */
[----:B------:R-:W-:Y:S05]  /*3b80*/  @!P4 BRA `(.L_x_2331) ;  /* 0x000000000004c947 */ /* 0x000fea0003800000 */
[----:B------:R-:W-:Y:S01]  /*3b90*/  BPT.TRAP 0x1 ;  /* 0x000000040000795c */ /* 0x000fe20000300000 */
.L_x_2331:
[----:B------:R-:W2:Y:S01]  /*3ba0*/  LDL R8, [R1+0x8] ;  /* 0x0000080001087983 */ /* 0x000ea20000100800 */
[----:B------:R-:W-:Y:S01]  /*3bb0*/  IMAD R66, R19, 0x8, R18 ;  /* 0x0000000813427824 */ /* 0x000fe200078e0212 */
[----:B------:R-:W-:Y:S01]  /*3bc0*/  BSSY B1, `(.L_x_2332) ;  /* 0x0000004000017945 */ /* 0x000fe20003800000 */
[----:B--2---:R-:W-:-:S04]  /*3bd0*/  SHF.L.U32 R67, R8, 0x1f, RZ ;  /* 0x0000001f08437819 */ /* 0x004fc800000006ff */
[----:B------:R-:W0:Y:S02]  /*3be0*/  SYNCS.PHASECHK.TRANS64.TRYWAIT P6, [R66+URZ+0x13290], R67 ;  /* 0x01329043420075a7 */ /* 0x000e2400080c017f */
[----:B0-----:R-:W-:Y:S05]  /*3bf0*/  @!P6 BRA `(.L_x_2333) ;  /* 0x000001a80028e947 */ /* 0x001fea0003800000 */
.L_x_2573:
[----:B------:R-:W-:Y:S05]  /*3c00*/  BSYNC B1 ;  /* 0x0000000000017941 */ /* 0x000fea0003800000 */
.L_x_2332:
[----:B------:R-:W-:-:S03]  /*3c10*/  UMOV UR4, 0xffffffff ;  /* 0xffffffff00047882 */ /* 0x000fc60000000000 */
[----:B------:R-:W-:Y:S05]  /*3c20*/  BRA.DIV UR4, `(.L_x_2334) ;  /* 0x000001aa04307947 */ /* 0x000fea000b800000 */
[----:B------:R1:W2:Y:S04]  /*3c30*/  SHFL.IDX PT, R69, R13, RZ, 0x1e1f ;  /* 0x001e1fff0d457589 */ /* 0x0002a800000e0000 */
[----:B------:R1:W3:Y:S02]  /*3c40*/  SHFL.IDX PT, R71, R68, RZ, 0x1e1f ;  /* 0x001e1fff44477589 */ /* 0x0002e400000e0000 */
.L_x_2577:
[----:B-1----:R-:W1:Y:S02]  /*3c50*/  LDC R68, c[0x0][0x2f4] ;  /* 0x0000bd00ff447b82 */ /* 0x002e640000000800 */
[----:B-1----:R-:W-:-:S13]  /*3c60*/  ISETP.GE.OR P3, PT, R16, R68, P3 ;  /* 0x000000441000720c */ /* 0x002fda0001f66670 */
        /* <DEDUP_REMOVED lines=10> */
[----:B------:R-:W-:-:S04]  /*3d10*/  LEA.HI R9, R9, R8, RZ, 0x5 ;  /* 0x0000000809097211 */ /* 0x000fc800078f28ff */
[----:B------:R-:W-:-:S04]  /*3d20*/  SHF.R.S32.HI R9, RZ, 0x5, R9 ;  /* 0x00000005ff097819 */ /* 0x000fc80000011409 */
[----:B------:R-:W-:-:S05]  /*3d30*/  LEA.HI.SX32 R9, R44, R9, 0x1c ;  /* 0x000000092c097211 */ /* 0x000fca00078fe2ff */
[----:B------:R-:W-:Y:S02]  /*3d40*/  IMAD.SHL.U32 R70, R9, 0x10, RZ ;  /* 0x0000001009467824 */ /* 0x000fe400078e00ff */
[----:B------:R-:W-:-:S04]  /*3d50*/  IMAD R9, R19, 0x2800, R58 ;  /* 0x0000280013097824 */ /* 0x000fc800078e023a */
[----:B------:R-:W-:Y:S01]  /*3d60*/  IMAD.IADD R9, R18, 0x1, R9 ;  /* 0x0000000112097824 */ /* 0x000fe200078e0209 */
[----:B----4-:R-:W-:-:S04]  /*3d70*/  LOP3.LUT R8, R12, 0x30, R70, 0xf8, !PT ;  /* 0x000000300c087812 */ /* 0x010fc800078ef846 */
[----:B-----5:R-:W-:-:S05]  /*3d80*/  LOP3.LUT R8, R8, R11, RZ, 0x3c, !PT ;  /* 0x0000000b08087212 */ /* 0x020fca00078e3cff */
[----:B------:R-:W-:-:S04]  /*3d90*/  IMAD.IADD R8, R10, 0x1, R8 ;  /* 0x000000010a087824 */ /* 0x000fc800078e0208 */
[----:B------:R-:W-:-:S04]  /*3da0*/  IMAD R11, R19, 0x2800, R8 ;  /* 0x00002800130b7824 */ /* 0x000fc800078e0208 */
[----:B------:R-:W-:Y:S02]  /*3db0*/  IMAD.IADD R12, R18, 0x1, R11 ;  /* 0x00000001120c7824 */ /* 0x000fe400078e020b */
        /* <DEDUP_REMOVED lines=9> */
[----:B------:R-:W-:-:S02]  /*3e50*/  SHF.R.U32.HI R77, RZ, 0x8, R31 ;  /* 0x00000008ff4d7819 */ /* 0x000fc4000001161f */
[----:B------:R-:W-:Y:S02]  /*3e60*/  LOP3.LUT R76, R31, 0xff0000ff, RZ, 0xc0, !PT ;  /* 0xff0000ff1f4c7812 */ /* 0x000fe400078ec0ff */
[----:B------:R-:W-:Y:S01]  /*3e70*/  SHF.R.U32.HI R82, RZ, 0x10, R31 ;  /* 0x00000010ff527819 */ /* 0x000fe2000001161f */
[----:B------:R-:W-:Y:S01]  /*3e80*/  IMAD.SHL.U32 R31, R78, 0x100, RZ ;  /* 0x000001004e1f7824 */ /* 0x000fe200078e00ff */
[----:B------:R-:W-:Y:S01]  /*3e90*/  LOP3.LUT R30, R29, 0xff0000ff, RZ, 0xc0, !PT ;  /* 0xff0000ff1d1e7812 */ /* 0x000fe200078ec0ff */
[----:B------:R-:W-:Y:S01]  /*3ea0*/  IMAD.SHL.U32 R77, R77, 0x100, RZ ;  /* 0x000001004d4d7824 */ /* 0x000fe200078e00ff */
[----:B------:R-:W-:Y:S01]  /*3eb0*/  SHF.R.U32.HI R80, RZ, 0x10, R29 ;  /* 0x00000010ff507819 */ /* 0x000fe2000001161d */
[----:B--2---:R-:W-:Y:S01]  /*3ec0*/  IMAD.MOV.U32 R29, RZ, RZ, R12 ;  /* 0x000000ffff1d7224 */ /* 0x004fe200078e000c */
[----:B------:R-:W-:Y:S01]  /*3ed0*/  SHF.L.U32 R5, R84, 0x8, RZ ;  /* 0x0000000854057819 */ /* 0x000fe200000006ff */
[----:B------:R-:W-:Y:S01]  /*3ee0*/  IMAD.MOV.U32 R12, RZ, RZ, R10 ;  /* 0x000000ffff0c7224 */ /* 0x000fe200078e000a */
[----:B------:R-:W-:Y:S01]  /*3ef0*/  LOP3.LUT R6, R7, 0xff0000ff, RZ, 0xc0, !PT ;  /* 0xff0000ff07067812 */ /* 0x000fe200078ec0ff */
[----:B------:R-:W-:Y:S01]  /*3f00*/  IMAD.U32 R80, R80, 0x10000, RZ ;  /* 0x0001000050507824 */ /* 0x000fe200078e00ff */
[----:B------:R-:W-:Y:S01]  /*3f10*/  SHF.R.U32.HI R83, RZ, 0x10, R7 ;  /* 0x00000010ff537819 */ /* 0x000fe20000011607 */
[----:B------:R-:W-:Y:S01]  /*3f20*/  IMAD.SHL.U32 R7, R79, 0x100, RZ ;  /* 0x000001004f077824 */ /* 0x000fe200078e00ff */
[----:B------:R-:W-:Y:S01]  /*3f30*/  LOP3.LUT R4, R4, 0xff00, R5, 0xf8, !PT ;  /* 0x0000ff0004047812 */ /* 0x000fe200078ef805 */
[----:B------:R-:W-:Y:S01]  /*3f40*/  IMAD.U32 R5, R81, 0x10000, RZ ;  /* 0x0001000051057824 */ /* 0x000fe200078e00ff */
[----:B------:R-:W-:Y:S01]  /*3f50*/  LOP3.LUT R79, R30, 0xff00, R31, 0xf8, !PT ;  /* 0x0000ff001e4f7812 */ /* 0x000fe200078ef81f */
[----:B------:R-:W-:Y:S01]  /*3f60*/  IMAD.U32 R82, R82, 0x10000, RZ ;  /* 0x0001000052527824 */ /* 0x000fe200078e00ff */
[----:B------:R-:W-:-:S02]  /*3f70*/  F2FP.F16.E4M3.UNPACK_B R78, R75.H1 ;  /* 0x0000004bff4e723e */ /* 0x000fc400030006ff */
[----:B------:R-:W-:Y:S02]  /*3f80*/  F2FP.F16.E4M3.UNPACK_B R31, R29.H1 ;  /* 0x0000001dff1f723e */ /* 0x000fe400030006ff */
[----:B------:R-:W-:Y:S02]  /*3f90*/  F2FP.F16.E4M3.UNPACK_B R30, R28.H1 ;  /* 0x0000001cff1e723e */ /* 0x000fe400030006ff */
[----:B------:R-:W-:Y:S01]  /*3fa0*/  LOP3.LUT R7, R6, 0xff00, R7, 0xf8, !PT ;  /* 0x0000ff0006077812 */ /* 0x000fe200078ef807 */
[----:B------:R-:W-:Y:S01]  /*3fb0*/  HADD2.F32 R10, -RZ, R31.H0_H0 ;  /* 0x2000001fff0a7230 */ /* 0x000fe20000004100 */
[----:B------:R-:W-:Y:S01]  /*3fc0*/  LOP3.LUT R81, R76, 0xff00, R77, 0xf8, !PT ;  /* 0x0000ff004c517812 */ /* 0x000fe200078ef84d */
[----:B------:R-:W-:Y:S01]  /*3fd0*/  HADD2.F32 R8, -RZ, R30.H0_H0 ;  /* 0x2000001eff087230 */ /* 0x000fe20000004100 */
[----:B------:R-:W-:Y:S01]  /*3fe0*/  LOP3.LUT R6, R4, 0xff0000, R5, 0xf8, !PT ;  /* 0x00ff000004067812 */ /* 0x000fe200078ef805 */
[----:B------:R-:W-:Y:S01]  /*3ff0*/  HADD2.F32 R5, -RZ, R78.H0_H0 ;  /* 0x2000004eff057230 */ /* 0x000fe20000004100 */
[----:B------:R-:W-:Y:S01]  /*4000*/  F2FP.F16.E4M3.UNPACK_B R76, R74.H1 ;  /* 0x0000004aff4c723e */ /* 0x000fe200030006ff */
[----:B------:R-:W-:-:S02]  /*4010*/  IMAD.U32 R4, R83, 0x10000, RZ ;  /* 0x0001000053047824 */ /* 0x000fc400078e00ff */
[----:B------:R-:W-:Y:S02]  /*4020*/  HADD2.F32 R30, -RZ, R30.H1_H1 ;  /* 0x3000001eff1e7230 */ /* 0x000fe40000004100 */
[-C--:B------:R-:W-:Y:S01]  /*4030*/  FMUL.FTZ R83, R10, R5.reuse ;  /* 0x000000050a537220 */ /* 0x080fe20000410000 */
[--C-:B------:R-:W-:Y:S02]  /*4040*/  HADD2.F32 R77, -RZ, R76.reuse.H0_H0 ;  /* 0x2000004cff4d7230 */ /* 0x100fe40000004100 */
[C---:B------:R-:W-:Y:S01]  /*4050*/  FMUL.FTZ R85, R8.reuse, R5 ;  /* 0x0000000508557220 */ /* 0x040fe20000410000 */
[----:B------:R-:W-:Y:S01]  /*4060*/  LOP3.LUT R4, R7, 0xff0000, R4, 0xf8, !PT ;  /* 0x00ff000007047812 */ /* 0x000fe200078ef804 */
[----:B------:R-:W-:Y:S01]  /*4070*/  HADD2.F32 R31, -RZ, R31.H1_H1 ;  /* 0x3000001fff1f7230 */ /* 0x000fe20000004100 */
[----:B------:R-:W-:Y:S01]  /*4080*/  LOP3.LUT R7, R79, 0xff0000, R80, 0xf8, !PT ;  /* 0x00ff00004f077812 */ /* 0x000fe200078ef850 */
[-C--:B------:R-:W-:Y:S01]  /*4090*/  FFMA.FTZ R8, R8, R77.reuse, -R83 ;  /* 0x0000004d08087223 */ /* 0x080fe20000010853 */
[----:B------:R-:W-:Y:S01]  /*40a0*/  FFMA.FTZ R10, R10, R77, R85 ;  /* 0x0000004d0a0a7223 */ /* 0x000fe20000010055 */
[----:B------:R-:W-:Y:S01]  /*40b0*/  HADD2.F32 R77, -RZ, R76.H1_H1 ;  /* 0x3000004cff4d7230 */ /* 0x000fe20000004100 */
[----:B------:R-:W-:Y:S01]  /*40c0*/  F2FP.F16.E4M3.UNPACK_B R80, R75 ;  /* 0x0000004bff50723e */ /* 0x000fe200020006ff */
[----:B------:R-:W-:Y:S01]  /*40d0*/  HADD2.F32 R76, -RZ, R78.H1_H1 ;  /* 0x3000004eff4c7230 */ /* 0x000fe20000004100 */
[----:B------:R-:W-:-:S02]  /*40e0*/  F2FP.F16.E4M3.UNPACK_B R78, R74 ;  /* 0x0000004aff4e723e */ /* 0x000fc400020006ff */
[----:B------:R-:W-:Y:S02]  /*40f0*/  F2FP.F16.E4M3.UNPACK_B R75, R29 ;  /* 0x0000001dff4b723e */ /* 0x000fe400020006ff */
[----:B------:R-:W-:Y:S01]  /*4100*/  F2FP.F16.E4M3.UNPACK_B R74, R28 ;  /* 0x0000001cff4a723e */ /* 0x000fe200020006ff */
[-C--:B------:R-:W-:Y:S01]  /*4110*/  FMUL.FTZ R29, R31, R76.reuse ;  /* 0x0000004c1f1d7220 */ /* 0x080fe20000410000 */
[----:B------:R-:W-:Y:S01]  /*4120*/  LOP3.LUT R5, R81, 0xff0000, R82, 0xf8, !PT ;  /* 0x00ff000051057812 */ /* 0x000fe200078ef852 */
[C---:B------:R-:W-:Y:S01]  /*4130*/  FMUL.FTZ R82, R30.reuse, R76 ;  /* 0x0000004c1e527220 */ /* 0x040fe20000410000 */
[----:B------:R-:W-:Y:S02]  /*4140*/  HADD2.F32 R81, -RZ, R80.H0_H0 ;  /* 0x20000050ff517230 */ /* 0x000fe40000004100 */
[-C--:B------:R-:W-:Y:S01]  /*4150*/  FFMA.FTZ R29, R30, R77.reuse, -R29 ;  /* 0x0000004d1e1d7223 */ /* 0x080fe2000001081d */
[----:B------:R-:W-:Y:S02]  /*4160*/  HADD2.F32 R76, -RZ, R75.H0_H0 ;  /* 0x2000004bff4c7230 */ /* 0x000fe40000004100 */
[----:B------:R-:W-:Y:S01]  /*4170*/  FFMA.FTZ R31, R31, R77, R82 ;  /* 0x0000004d1f1f7223 */ /* 0x000fe20000010052 */
[----:B------:R-:W-:-:S02]  /*4180*/  HADD2.F32 R28, -RZ, R74.H0_H0 ;  /* 0x2000004aff1c7230 */ /* 0x000fc40000004100 */
[----:B------:R-:W-:Y:S02]  /*4190*/  HADD2.F32 R79, -RZ, R78.H0_H0 ;  /* 0x2000004eff4f7230 */ /* 0x000fe40000004100 */
[-C--:B------:R-:W-:Y:S01]  /*41a0*/  FMUL.FTZ R83, R76, R81.reuse ;  /* 0x000000514c537220 */ /* 0x080fe20000410000 */
[----:B------:R-:W-:Y:S02]  /*41b0*/  HADD2.F32 R80, -RZ, R80.H1_H1 ;  /* 0x30000050ff507230 */ /* 0x000fe40000004100 */
[C---:B------:R-:W-:Y:S01]  /*41c0*/  FMUL.FTZ R81, R28.reuse, R81 ;  /* 0x000000511c517220 */ /* 0x040fe20000410000 */
[----:B------:R-:W-:Y:S02]  /*41d0*/  HADD2.F32 R77, -RZ, R75.H1_H1 ;  /* 0x3000004bff4d7230 */ /* 0x000fe40000004100 */
[-C--:B------:R-:W-:Y:S01]  /*41e0*/  FFMA.FTZ R28, R28, R79.reuse, -R83 ;  /* 0x0000004f1c1c7223 */ /* 0x080fe20000010853 */
[----:B------:R-:W-:Y:S02]  /*41f0*/  HADD2.F32 R74, -RZ, R74.H1_H1 ;  /* 0x3000004aff4a7230 */ /* 0x000fe40000004100 */
[----:B------:R-:W-:Y:S01]  /*4200*/  FFMA.FTZ R30, R76, R79, R81 ;  /* 0x0000004f4c1e7223 */ /* 0x000fe20000010051 */
[----:B------:R-:W-:-:S02]  /*4210*/  HADD2.F32 R76, -RZ, R78.H1_H1 ;  /* 0x3000004eff4c7230 */ /* 0x000fc40000004100 */
[CC--:B------:R-:W-:Y:S01]  /*4220*/  FMUL.FTZ R75, R77.reuse, R80.reuse ;  /* 0x000000504d4b7220 */ /* 0x0c0fe20000410000 */
[----:B------:R-:W-:Y:S01]  /*4230*/  F2FP.F16.E4M3.UNPACK_B R81, R73.H1 ;  /* 0x00000049ff51723e */ /* 0x000fe200030006ff */
[C---:B------:R-:W-:Y:S01]  /*4240*/  FMUL.FTZ R84, R74.reuse, R80 ;  /* 0x000000504a547220 */ /* 0x040fe20000410000 */
[----:B------:R-:W-:Y:S01]  /*4250*/  F2FP.F16.E4M3.UNPACK_B R78, R14.H1 ;  /* 0x0000000eff4e723e */ /* 0x000fe200030006ff */
[----:B------:R-:W-:Y:S01]  /*4260*/  FFMA.FTZ R75, R74, R76, -R75 ;  /* 0x0000004c4a4b7223 */ /* 0x000fe2000001084b */
[----:B------:R-:W-:Y:S01]  /*4270*/  F2FP.F16.E4M3.UNPACK_B R74, R12.H1 ;  /* 0x0000000cff4a723e */ /* 0x000fe200030006ff */
[--C-:B------:R-:W-:Y:S01]  /*4280*/  HADD2.F32 R82, -RZ, R81.reuse.H0_H0 ;  /* 0x20000051ff527230 */ /* 0x100fe20000004100 */
[----:B------:R-:W-:Y:S01]  /*4290*/  F2FP.F16.E4M3.UNPACK_B R80, R72.H1 ;  /* 0x00000048ff50723e */ /* 0x000fe200030006ff */
[----:B------:R-:W-:Y:S02]  /*42a0*/  HADD2.F32 R79, -RZ, R78.H0_H0 ;  /* 0x2000004eff4f7230 */ /* 0x000fe40000004100 */
[----:B------:R-:W-:Y:S01]  /*42b0*/  FFMA.FTZ R77, R77, R76, R84 ;  /* 0x0000004c4d4d7223 */ /* 0x000fe20000010054 */
[----:B------:R-:W-:Y:S01]  /*42c0*/  HADD2.F32 R85, -RZ, R81.H1_H1 ;  /* 0x30000051ff557230 */ /* 0x000fe20000004100 */
[----:B------:R-:W-:Y:S01]  /*42d0*/  F2FP.F16.E4M3.UNPACK_B R12, R12 ;  /* 0x0000000cff0c723e */ /* 0x000fe200020006ff */
[----:B------:R-:W-:-:S02]  /*42e0*/  HADD2.F32 R76, -RZ, R74.H0_H0 ;  /* 0x2000004aff4c7230 */ /* 0x000fc40000004100 */
[----:B------:R-:W-:Y:S01]  /*42f0*/  FMUL.FTZ R83, R79, R82 ;  /* 0x000000524f537220 */ /* 0x000fe20000410000 */
[----:B------:R-:W-:Y:S01]  /*4300*/  HADD2.F32 R81, -RZ, R80.H0_H0 ;  /* 0x20000050ff517230 */ /* 0x000fe20000004100 */
[----:B------:R-:W-:Y:S01]  /*4310*/  F2FP.SATFINITE.E4M3.F32.PACK_AB_MERGE_C R8, R29, R8, RZ ;  /* 0x000000081d08723e */ /* 0x000fe200048070ff */
[----:B------:R-:W-:Y:S02]  /*4320*/  HADD2.F32 R78, -RZ, R78.H1_H1 ;  /* 0x3000004eff4e7230 */ /* 0x000fe40000004100 */
[C---:B------:R-:W-:Y:S01]  /*4330*/  FMUL.FTZ R84, R76.reuse, R82 ;  /* 0x000000524c547220 */ /* 0x040fe20000410000 */
[----:B------:R-:W-:Y:S02]  /*4340*/  HADD2.F32 R74, -RZ, R74.H1_H1 ;  /* 0x3000004aff4a7230 */ /* 0x000fe40000004100 */
[----:B------:R-:W-:Y:S01]  /*4350*/  FFMA.FTZ R82, R76, R81, -R83 ;  /* 0x000000514c527223 */ /* 0x000fe20000010853 */
[----:B------:R-:W-:Y:S02]  /*4360*/  HADD2.F32 R83, -RZ, R80.H1_H1 ;  /* 0x30000050ff537230 */ /* 0x000fe40000004100 */
[----:B------:R-:W-:Y:S01]  /*4370*/  FMUL.FTZ R87, R78, R85 ;  /* 0x000000554e577220 */ /* 0x000fe20000410000 */
[----:B------:R-:W-:Y:S01]  /*4380*/  F2FP.F16.E4M3.UNPACK_B R76, R73 ;  /* 0x00000049ff4c723e */ /* 0x000fe200020006ff */
[C---:B------:R-:W-:Y:S01]  /*4390*/  FMUL.FTZ R85, R74.reuse, R85 ;  /* 0x000000554a557220 */ /* 0x040fe20000410000 */
[----:B------:R-:W-:Y:S01]  /*43a0*/  F2FP.F16.E4M3.UNPACK_B R73, R14 ;  /* 0x0000000eff49723e */ /* 0x000fe200020006ff */
[----:B------:R-:W-:Y:S01]  /*43b0*/  FFMA.FTZ R87, R74, R83, -R87 ;  /* 0x000000534a577223 */ /* 0x000fe20000010857 */
[----:B------:R-:W-:Y:S01]  /*43c0*/  FFMA.FTZ R84, R79, R81, R84 ;  /* 0x000000514f547223 */ /* 0x000fe20000010054 */
[----:B------:R-:W-:Y:S01]  /*43d0*/  F2FP.F16.E4M3.UNPACK_B R74, R72 ;  /* 0x00000048ff4a723e */ /* 0x000fe200020006ff */
[----:B------:R-:W-:-:S02]  /*43e0*/  HADD2.F32 R81, -RZ, R76.H0_H0 ;  /* 0x2000004cff517230 */ /* 0x000fc40000004100 */
[----:B------:R-:W-:Y:S01]  /*43f0*/  FFMA.FTZ R89, R78, R83, R85 ;  /* 0x000000534e597223 */ /* 0x000fe20000010055 */
[--C-:B------:R-:W-:Y:S01]  /*4400*/  HADD2.F32 R72, -RZ, R73.reuse.H0_H0 ;  /* 0x20000049ff487230 */ /* 0x100fe20000004100 */
[----:B------:R-:W-:Y:S01]  /*4410*/  F2FP.F16.E4M3.UNPACK_B R29, R9 ;  /* 0x00000009ff1d723e */ /* 0x000fe200020006ff */
[----:B------:R-:W-:Y:S01]  /*4420*/  HADD2.F32 R76, -RZ, R76.H1_H1 ;  /* 0x3000004cff4c7230 */ /* 0x000fe20000004100 */
[----:B------:R-:W-:Y:S01]  /*4430*/  F2FP.SATFINITE.E4M3.F32.PACK_AB_MERGE_C R8, R75, R28, R8 ;  /* 0x0000001c4b08723e */ /* 0x000fe20004807008 */
[--C-:B------:R-:W-:Y:S02]  /*4440*/  HADD2.F32 R14, -RZ, R12.reuse.H0_H0 ;  /* 0x2000000cff0e7230 */ /* 0x100fe40000004100 */
[----:B------:R-:W-:Y:S01]  /*4450*/  FMUL.FTZ R83, R72, R81 ;  /* 0x0000005148537220 */ /* 0x000fe20000410000 */
[----:B------:R-:W-:Y:S01]  /*4460*/  HADD2.F32 R73, -RZ, R73.H1_H1 ;  /* 0x30000049ff497230 */ /* 0x000fe20000004100 */
[----:B------:R-:W-:Y:S01]  /*4470*/  F2FP.SATFINITE.E4M3.F32.PACK_AB_MERGE_C R84, R89, R84, RZ ;  /* 0x000000545954723e */ /* 0x000fe200048070ff */
[----:B------:R-:W-:-:S02]  /*4480*/  HADD2.F32 R12, -RZ, R12.H1_H1 ;  /* 0x3000000cff0c7230 */ /* 0x000fc40000004100 */
[----:B------:R-:W-:Y:S01]  /*4490*/  FMUL.FTZ R81, R14, R81 ;  /* 0x000000510e517220 */ /* 0x000fe20000410000 */
[--C-:B------:R-:W-:Y:S02]  /*44a0*/  HADD2.F32 R79, -RZ, R74.reuse.H0_H0 ;  /* 0x2000004aff4f7230 */ /* 0x100fe40000004100 */
[CC--:B------:R-:W-:Y:S01]  /*44b0*/  FMUL.FTZ R85, R73.reuse, R76.reuse ;  /* 0x0000004c49557220 */ /* 0x0c0fe20000410000 */
[----:B------:R-:W-:Y:S02]  /*44c0*/  HADD2.F32 R74, -RZ, R74.H1_H1 ;  /* 0x3000004aff4a7230 */ /* 0x000fe40000004100 */
[----:B------:R-:W-:Y:S01]  /*44d0*/  FMUL.FTZ R76, R12, R76 ;  /* 0x0000004c0c4c7220 */ /* 0x000fe20000410000 */
[----:B------:R-:W-:Y:S02]  /*44e0*/  HADD2.F32 R28, -RZ, R29.H0_H0 ;  /* 0x2000001dff1c7230 */ /* 0x000fe40000004100 */
[-C--:B------:R-:W-:Y:S01]  /*44f0*/  FFMA.FTZ R83, R14, R79.reuse, -R83 ;  /* 0x0000004f0e537223 */ /* 0x080fe20000010853 */
[----:B------:R-:W-:Y:S01]  /*4500*/  FFMA.FTZ R14, R72, R79, R81 ;  /* 0x0000004f480e7223 */ /* 0x000fe20000010051 */
[-C--:B------:R-:W-:Y:S01]  /*4510*/  FFMA.FTZ R78, R12, R74.reuse, -R85 ;  /* 0x0000004a0c4e7223 */ /* 0x080fe20000010855 */
[----:B------:R-:W-:Y:S01]  /*4520*/  FFMA.FTZ R73, R73, R74, R76 ;  /* 0x0000004a49497223 */ /* 0x000fe2000001004c */
[----:B------:R-:W-:-:S02]  /*4530*/  F2FP.SATFINITE.E4M3.F32.PACK_AB_MERGE_C R12, R31, R10, RZ ;  /* 0x0000000a1f0c723e */ /* 0x000fc400048070ff */
[----:B------:R-:W-:Y:S02]  /*4540*/  F2FP.F16.E4M3.UNPACK_B R31, R13 ;  /* 0x0000000dff1f723e */ /* 0x000fe400020006ff */
[----:B------:R-:W-:Y:S02]  /*4550*/  F2FP.F16.E4M3.UNPACK_B R76, R7 ;  /* 0x00000007ff4c723e */ /* 0x000fe400020006ff */
[----:B------:R-:W-:Y:S01]  /*4560*/  F2FP.SATFINITE.E4M3.F32.PACK_AB_MERGE_C R12, R77, R30, R12 ;  /* 0x0000001e4d0c723e */ /* 0x000fe2000480700c */
[--C-:B------:R-:W-:Y:S01]  /*4570*/  HADD2.F32 R72, -RZ, R31.reuse.H0_H0 ;  /* 0x2000001fff487230 */ /* 0x100fe20000004100 */
[----:B------:R-:W-:Y:S01]  /*4580*/  F2FP.F16.E4M3.UNPACK_B R74, R6 ;  /* 0x00000006ff4a723e */ /* 0x000fe200020006ff */
[----:B------:R-:W-:Y:S01]  /*4590*/  HADD2.F32 R77, -RZ, R76.H0_H0 ;  /* 0x2000004cff4d7230 */ /* 0x000fe20000004100 */
[----:B------:R-:W-:Y:S01]  /*45a0*/  F2FP.SATFINITE.E4M3.F32.PACK_AB_MERGE_C R14, R73, R14, R84 ;  /* 0x0000000e490e723e */ /* 0x000fe20004807054 */
[----:B------:R-:W-:Y:S01]  /*45b0*/  HADD2.F32 R73, -RZ, R31.H1_H1 ;  /* 0x3000001fff497230 */ /* 0x000fe20000004100 */
[----:B------:R-:W-:Y:S01]  /*45c0*/  F2FP.F16.E4M3.UNPACK_B R31, R9.H1 ;  /* 0x00000009ff1f723e */ /* 0x000fe200030006ff */
[----:B------:R-:W-:-:S02]  /*45d0*/  HADD2.F32 R75, -RZ, R74.H0_H0 ;  /* 0x2000004aff4b7230 */ /* 0x000fc40000004100 */
[-C--:B------:R-:W-:Y:S01]  /*45e0*/  FMUL.FTZ R79, R72, R77.reuse ;  /* 0x0000004d484f7220 */ /* 0x080fe20000410000 */
[C---:B------:R-:W-:Y:S01]  /*45f0*/  FMUL.FTZ R77, R28.reuse, R77 ;  /* 0x0000004d1c4d7220 */ /* 0x040fe20000410000 */
[----:B------:R-:W-:Y:S01]  /*4600*/  HADD2.F32 R76, -RZ, R76.H1_H1 ;  /* 0x3000004cff4c7230 */ /* 0x000fe20000004100 */
[----:B------:R-:W-:Y:S01]  /*4610*/  F2FP.F16.E4M3.UNPACK_B R13, R13.H1 ;  /* 0x0000000dff0d723e */ /* 0x000fe200030006ff */
[----:B------:R-:W-:Y:S02]  /*4620*/  HADD2.F32 R30, -RZ, R29.H1_H1 ;  /* 0x3000001dff1e7230 */ /* 0x000fe40000004100 */
[-C--:B------:R-:W-:Y:S01]  /*4630*/  FFMA.FTZ R28, R28, R75.reuse, -R79 ;  /* 0x0000004b1c1c7223 */ /* 0x080fe2000001084f */
[----:B------:R-:W-:Y:S01]  /*4640*/  FFMA.FTZ R29, R72, R75, R77 ;  /* 0x0000004b481d7223 */ /* 0x000fe2000001004d */
[----:B------:R-:W-:Y:S02]  /*4650*/  HADD2.F32 R74, -RZ, R74.H1_H1 ;  /* 0x3000004aff4a7230 */ /* 0x000fe40000004100 */
[-C--:B------:R-:W-:Y:S01]  /*4660*/  FMUL.FTZ R75, R73, R76.reuse ;  /* 0x0000004c494b7220 */ /* 0x080fe20000410000 */
[----:B------:R-:W-:Y:S01]  /*4670*/  FMUL.FTZ R76, R30, R76 ;  /* 0x0000004c1e4c7220 */ /* 0x000fe20000410000 */
[----:B------:R-:W-:Y:S01]  /*4680*/  F2FP.SATFINITE.E4M3.F32.PACK_AB_MERGE_C R10, R87, R82, RZ ;  /* 0x00000052570a723e */ /* 0x000fe200048070ff */
[----:B------:R-:W-:-:S02]  /*4690*/  HADD2.F32 R72, -RZ, R13.H0_H0 ;  /* 0x2000000dff487230 */ /* 0x000fc40000004100 */
[-C--:B------:R-:W-:Y:S01]  /*46a0*/  FFMA.FTZ R9, R30, R74.reuse, -R75 ;  /* 0x0000004a1e097223 */ /* 0x080fe2000001084b */
[----:B------:R-:W-:Y:S01]  /*46b0*/  F2FP.F16.E4M3.UNPACK_B R75, R7.H1 ;  /* 0x00000007ff4b723e */ /* 0x000fe200030006ff */
[----:B------:R-:W-:Y:S01]  /*46c0*/  FFMA.FTZ R30, R73, R74, R76 ;  /* 0x0000004a491e7223 */ /* 0x000fe2000001004c */
[----:B------:R-:W-:Y:S01]  /*46d0*/  F2FP.F16.E4M3.UNPACK_B R6, R6.H1 ;  /* 0x00000006ff06723e */ /* 0x000fe200030006ff */
[----:B------:R-:W-:Y:S01]  /*46e0*/  HADD2.F32 R7, -RZ, R31.H0_H0 ;  /* 0x2000001fff077230 */ /* 0x000fe20000004100 */
[----:B------:R-:W-:Y:S01]  /*46f0*/  F2FP.SATFINITE.E4M3.F32.PACK_AB_MERGE_C R10, R78, R83, R10 ;  /* 0x000000534e0a723e */ /* 0x000fe2000480700a */
[----:B------:R-:W-:Y:S01]  /*4700*/  HADD2.F32 R74, -RZ, R75.H0_H0 ;  /* 0x2000004bff4a7230 */ /* 0x000fe20000004100 */
[----:B------:R-:W-:Y:S01]  /*4710*/  F2FP.F16.E4M3.UNPACK_B R81, R5.H1 ;  /* 0x00000005ff51723e */ /* 0x000fe200030006ff */
[----:B------:R-:W-:Y:S01]  /*4720*/  HADD2.F32 R73, -RZ, R13.H1_H1 ;  /* 0x3000000dff497230 */ /* 0x000fe20000004100 */
[----:B------:R-:W-:Y:S01]  /*4730*/  F2FP.F16.E4M3.UNPACK_B R77, R4.H1 ;  /* 0x00000004ff4d723e */ /* 0x000fe200030006ff */
[----:B------:R-:W-:-:S02]  /*4740*/  HADD2.F32 R78, -RZ, R75.H1_H1 ;  /* 0x3000004bff4e7230 */ /* 0x000fc40000004100 */
[CC--:B------:R-:W-:Y:S01]  /*4750*/  FMUL.FTZ R80, R72.reuse, R74.reuse ;  /* 0x0000004a48507220 */ /* 0x0c0fe20000410000 */
[--C-:B------:R-:W-:Y:S02]  /*4760*/  HADD2.F32 R13, -RZ, R6.reuse.H0_H0 ;  /* 0x20000006ff0d7230 */ /* 0x100fe40000004100 */
[----:B------:R-:W-:Y:S01]  /*4770*/  FMUL.FTZ R75, R7, R74 ;  /* 0x0000004a074b7220 */ /* 0x000fe20000410000 */
[----:B------:R-:W-:Y:S02]  /*4780*/  HADD2.F32 R31, -RZ, R31.H1_H1 ;  /* 0x3000001fff1f7230 */ /* 0x000fe40000004100 */
[-C--:B------:R-:W-:Y:S01]  /*4790*/  FMUL.FTZ R74, R73, R78.reuse ;  /* 0x0000004e494a7220 */ /* 0x080fe20000410000 */
[----:B------:R-:W-:Y:S02]  /*47a0*/  HADD2.F32 R76, -RZ, R6.H1_H1 ;  /* 0x30000006ff4c7230 */ /* 0x000fe40000004100 */
[-C--:B------:R-:W-:Y:S01]  /*47b0*/  FFMA.FTZ R6, R7, R13.reuse, -R80 ;  /* 0x0000000d07067223 */ /* 0x080fe20000010850 */
[----:B------:R-:W-:Y:S01]  /*47c0*/  FFMA.FTZ R7, R72, R13, R75 ;  /* 0x0000000d48077223 */ /* 0x000fe2000001004b */
[C---:B------:R-:W-:Y:S01]  /*47d0*/  FMUL.FTZ R72, R31.reuse, R78 ;  /* 0x0000004e1f487220 */ /* 0x040fe20000410000 */
[----:B------:R-:W-:Y:S01]  /*47e0*/  F2FP.F16.E4M3.UNPACK_B R80, R5 ;  /* 0x00000005ff50723e */ /* 0x000fe200020006ff */
[-C--:B------:R-:W-:Y:S01]  /*47f0*/  FFMA.FTZ R13, R31, R76.reuse, -R74 ;  /* 0x0000004c1f0d7223 */ /* 0x080fe2000001084a */
[----:B------:R-:W-:Y:S01]  /*4800*/  F2FP.F16.E4M3.UNPACK_B R31, R11 ;  /* 0x0000000bff1f723e */ /* 0x000fe200020006ff */
[----:B------:R-:W-:Y:S01]  /*4810*/  FFMA.FTZ R72, R73, R76, R72 ;  /* 0x0000004c49487223 */ /* 0x000fe20000010048 */
[-C--:B------:R-:W-:Y:S01]  /*4820*/  F2FP.F16.E4M3.UNPACK_B R74, R15.reuse ;  /* 0x0000000fff4a723e */ /* 0x080fe200020006ff */
[----:B------:R-:W-:Y:S01]  /*4830*/  HADD2.F32 R82, -RZ, R80.H0_H0 ;  /* 0x20000050ff527230 */ /* 0x000fe20000004100 */
[----:B------:R-:W-:Y:S01]  /*4840*/  F2FP.F16.E4M3.UNPACK_B R75, R15.H1 ;  /* 0x0000000fff4b723e */ /* 0x000fe200030006ff */
[----:B------:R-:W-:Y:S01]  /*4850*/  HADD2.F32 R15, -RZ, R31.H0_H0 ;  /* 0x2000001fff0f7230 */ /* 0x000fe20000004100 */
[----:B------:R-:W-:Y:S01]  /*4860*/  F2FP.F16.E4M3.UNPACK_B R11, R11.H1 ;  /* 0x0000000bff0b723e */ /* 0x000fe200030006ff */
[----:B------:R-:W-:Y:S01]  /*4870*/  HADD2.F32 R76, -RZ, R74.H0_H0 ;  /* 0x2000004aff4c7230 */ /* 0x000fe20000004100 */
[----:B------:R-:W-:Y:S01]  /*4880*/  F2FP.F16.E4M3.UNPACK_B R5, R4 ;  /* 0x00000004ff05723e */ /* 0x000fe200020006ff */
[----:B------:R-:W-:-:S02]  /*4890*/  HADD2.F32 R4, -RZ, R75.H0_H0 ;  /* 0x2000004bff047230 */ /* 0x000fc40000004100 */
[-C--:B------:R-:W-:Y:S01]  /*48a0*/  FMUL.FTZ R85, R15, R82.reuse ;  /* 0x000000520f557220 */ /* 0x080fe20000410000 */
[----:B------:R-:W-:Y:S02]  /*48b0*/  HADD2.F32 R83, -RZ, R81.H0_H0 ;  /* 0x20000051ff537230 */ /* 0x000fe40000004100 */
[----:B------:R-:W-:Y:S01]  /*48c0*/  FMUL.FTZ R84, R76, R82 ;  /* 0x000000524c547220 */ /* 0x000fe20000410000 */
[----:B------:R-:W-:Y:S01]  /*48d0*/  HADD2.F32 R73, -RZ, R11.H0_H0 ;  /* 0x2000000bff497230 */ /* 0x000fe20000004100 */
[----:B------:R-:W-:Y:S01]  /*48e0*/  F2FP.SATFINITE.E4M3.F32.PACK_AB_MERGE_C R6, R13, R6, RZ ;  /* 0x000000060d06723e */ /* 0x000fe200048070ff */
[----:B------:R-:W-:Y:S02]  /*48f0*/  HADD2.F32 R78, -RZ, R5.H0_H0 ;  /* 0x20000005ff4e7230 */ /* 0x000fe40000004100 */
[-C--:B------:R-:W-:Y:S01]  /*4900*/  FMUL.FTZ R82, R4, R83.reuse ;  /* 0x0000005304527220 */ /* 0x080fe20000410000 */
[----:B------:R-:W-:Y:S02]  /*4910*/  HADD2.F32 R79, -RZ, R77.H0_H0 ;  /* 0x2000004dff4f7230 */ /* 0x000fe40000004100 */
[----:B------:R-:W-:Y:S01]  /*4920*/  FMUL.FTZ R83, R73, R83 ;  /* 0x0000005349537220 */ /* 0x000fe20000410000 */
[----:B------:R-:W-:-:S02]  /*4930*/  HADD2.F32 R75, -RZ, R75.H1_H1 ;  /* 0x3000004bff4b7230 */ /* 0x000fc40000004100 */
[-C--:B------:R-:W-:Y:S01]  /*4940*/  FFMA.FTZ R85, R76, R78.reuse, R85 ;  /* 0x0000004e4c557223 */ /* 0x080fe20000010055 */
[----:B------:R-:W-:Y:S02]  /*4950*/  HADD2.F32 R76, -RZ, R81.H1_H1 ;  /* 0x30000051ff4c7230 */ /* 0x000fe40000004100 */
[----:B------:R-:W-:Y:S01]  /*4960*/  FFMA.FTZ R83, R4, R79, R83 ;  /* 0x0000004f04537223 */ /* 0x000fe20000010053 */
[----:B------:R-:W-:Y:S02]  /*4970*/  HADD2.F32 R11, -RZ, R11.H1_H1 ;  /* 0x3000000bff0b7230 */ /* 0x000fe40000004100 */
[----:B------:R-:W-:Y:S01]  /*4980*/  FFMA.FTZ R84, R15, R78, -R84 ;  /* 0x0000004e0f547223 */ /* 0x000fe20000010854 */
[----:B------:R-:W-:Y:S02]  /*4990*/  HADD2.F32 R31, -RZ, R31.H1_H1 ;  /* 0x3000001fff1f7230 */ /* 0x000fe40000004100 */
[----:B------:R-:W-:Y:S01]  /*49a0*/  FMUL.FTZ R78, R75, R76 ;  /* 0x0000004c4b4e7220 */ /* 0x000fe20000410000 */
[----:B------:R-:W-:-:S02]  /*49b0*/  HADD2.F32 R74, -RZ, R74.H1_H1 ;  /* 0x3000004aff4a7230 */ /* 0x000fc40000004100 */
[----:B------:R-:W-:Y:S01]  /*49c0*/  FMUL.FTZ R86, R11, R76 ;  /* 0x0000004c0b567220 */ /* 0x000fe20000410000 */
[----:B------:R-:W-:Y:S02]  /*49d0*/  HADD2.F32 R80, -RZ, R80.H1_H1 ;  /* 0x30000050ff507230 */ /* 0x000fe40000004100 */
[----:B------:R-:W-:Y:S01]  /*49e0*/  FFMA.FTZ R82, R73, R79, -R82 ;  /* 0x0000004f49527223 */ /* 0x000fe20000010852 */
[----:B------:R-:W-:Y:S01]  /*49f0*/  HADD2.F32 R4, -RZ, R77.H1_H1 ;  /* 0x3000004dff047230 */ /* 0x000fe20000004100 */
[----:B------:R-:W-:Y:S01]  /*4a00*/  F2FP.SATFINITE.E4M3.F32.PACK_AB_MERGE_C R7, R72, R7, RZ ;  /* 0x000000074807723e */ /* 0x000fe200048070ff */
[----:B------:R-:W-:Y:S02]  /*4a10*/  HADD2.F32 R5, -RZ, R5.H1_H1 ;  /* 0x30000005ff057230 */ /* 0x000fe40000004100 */
[CC--:B------:R-:W-:Y:S01]  /*4a20*/  FMUL.FTZ R76, R74.reuse, R80.reuse ;  /* 0x000000504a4c7220 */ /* 0x0c0fe20000410000 */
[----:B------:R-:W-:Y:S01]  /*4a30*/  FMUL.FTZ R15, R31, R80 ;  /* 0x000000501f0f7220 */ /* 0x000fe20000410000 */
        /* <DEDUP_REMOVED lines=10> */
.L_x_2336:
[----:B------:R-:W-:Y:S05]  /*4ae0*/  BSYNC B1 ;  /* 0x0000000000017941 */ /* 0x000fea0003800000 */
.L_x_2335:
[----:B-1----:R1:W-:Y:S01]  /*4af0*/  ST.E.128 desc[UR40][R56.64], R8 ;  /* 0x0000000838007985 */ /* 0x0023e2000c101d28 */
[----:B------:R-:W-:-:S13]  /*4b00*/  ISETP.GE.AND P3, PT, R70, R68, PT ;  /* 0x000000444600720c */ /* 0x000fda0003f66270 */
[----:B------:R-:W-:Y:S05]  /*4b10*/  @P3 BRA `(.L_x_2324) ;  /* 0x0000000000e43947 */ /* 0x000fea0003800000 */
[----:B------:R-:W-:-:S04]  /*4b20*/  IADD3 R4, P3, R71, R70, RZ ;  /* 0x0000004647047210 */ /* 0x000fc80007f7e0ff */
[----:B------:R-:W-:-:S05]  /*4b30*/  LEA.HI.X.SX32 R5, R70, R69, 0x1, P3 ;  /* 0x0000004546057211 */ /* 0x000fca00018f0eff */
[----:B--2---:R2:W-:Y:S01]  /*4b40*/  ST.E.128 desc[UR40][R4.64], R12 ;  /* 0x0000000c04007985 */ /* 0x0045e2000c101d28 */
[----:B------:R-:W-:Y:S05]  /*4b50*/  BRA `(.L_x_2324) ;  /* 0x0000000000d47947 */ /* 0x000fea0003800000 */
.L_x_2316:
[----:B------:R-:W-:-:S13]  /*4b60*/  ISETP.NE.AND P4, PT, R157, 0x3, PT ;  /* 0x000000039d00780c */ /* 0x000fda0003f85270 */
[----:B------:R-:W-:Y:S05]  /*4b70*/  @!P4 BRA `(.L_x_2337) ;  /* 0x000000000004c947 */ /* 0x000fea0003800000 */
[----:B------:R-:W-:Y:S01]  /*4b80*/  BPT.TRAP 0x1 ;  /* 0x000000040000795c */ /* 0x000fe20000300000 */
.L_x_2337:
[----:B------:R-:W2:Y:S01]  /*4b90*/  LDL R4, [R1+0x8] ;  /* 0x0000080001047983 */ /* 0x000ea20000100800 */
[----:B------:R-:W-:Y:S01]  /*4ba0*/  LEA R66, R19, R18, 0x3 ;  /* 0x0000001213427211 */ /* 0x000fe200078e18ff */
[----:B------:R-:W-:Y:S01]  /*4bb0*/  BSSY B1, `(.L_x_2338) ;  /* 0x0000005000017945 */ /* 0x000fe20003800000 */
[----:B------:R-:W-:Y:S02]  /*4bc0*/  SHF.R.S32.HI R63, RZ, 0x1f, R61 ;  /* 0x0000001fff3f7819 */ /* 0x000fe4000001143d */
[----:B--2---:R-:W-:-:S04]  /*4bd0*/  SHF.L.U32 R67, R4, 0x1f, RZ ;  /* 0x0000001f04437819 */ /* 0x004fc800000006ff */
[----:B------:R-:W0:Y:S02]  /*4be0*/  SYNCS.PHASECHK.TRANS64.TRYWAIT P3, [R66+URZ+0x13290], R67 ;  /* 0x01329043420075a7 */ /* 0x000e24000806017f */
[----:B0-----:R-:W-:Y:S05]  /*4bf0*/  @!P3 BRA `(.L_x_2339) ;  /* 0x000001980084b947 */ /* 0x001fea0003800000 */
.L_x_2578:
[----:B------:R-:W-:Y:S05]  /*4c00*/  BSYNC B1 ;  /* 0x0000000000017941 */ /* 0x000fea0003800000 */
.L_x_2338:
        /* <DEDUP_REMOVED lines=28> */
.L_x_2582:
[----:B------:R-:W-:Y:S05]  /*4dd0*/  @!P3 BRA `(.L_x_2324) ;  /* 0x000000000034b947 */ /* 0x000fea0003800000 */
[----:B------:R-:W4:Y:S01]  /*4de0*/  LDL R6, [R1+0x4] ;  /* 0x0000040001067983 */ /* 0x000f220000100800 */
[----:B------:R-:W-:-:S03]  /*4df0*/  ULDC UR4, c[0x0][0x2f4] ;  /* 0x0000bd0000047ab9 */ /* 0x000fc60000000800 */
[----:B-1----:R-:W5:Y:S01]  /*4e00*/  LDL R4, [R1+0x30] ;  /* 0x0000300001047983 */ /* 0x002f620000100800 */
[----:B------:R-:W-:-:S13]  /*4e10*/  ISETP.GE.AND P3, PT, R16, UR4, PT ;  /* 0x0000000410007c0c */ /* 0x000fda000bf66270 */
[----:B---3--:R-:W-:-:S05]  /*4e20*/  @!P3 IADD3 R10, P5, R16, R14, RZ ;  /* 0x0000000e100ab210 */ /* 0x008fca0007fbe0ff */
[----:B--2---:R-:W-:Y:S01]  /*4e30*/  @!P3 IMAD.X R11, R5, 0x1, R17, P5 ;  /* 0x00000001050bb824 */ /* 0x004fe200028e0611 */
[----:B----4-:R-:W-:-:S13]  /*4e40*/  ISETP.GE.AND P5, PT, R6, UR4, PT ;  /* 0x0000000406007c0c */ /* 0x010fda000bfa6270 */
[----:B------:R-:W-:-:S05]  /*4e50*/  @!P5 IADD3 R8, P6, R6, R14, RZ ;  /* 0x0000000e0608d210 */ /* 0x000fca0007fde0ff */
[----:B-----5:R-:W-:Y:S02]  /*4e60*/  @!P5 IMAD.X R9, R5, 0x1, R4, P6 ;  /* 0x000000010509d824 */ /* 0x020fe400030e0604 */
[----:B------:R-:W1:Y:S04]  /*4e70*/  @!P3 LDS.128 R4, [R62+0xe000] ;  /* 0x00e000003e04b984 */ /* 0x000e680000000c00 */
[----:B-1----:R-:W-:Y:S04]  /*4e80*/  @!P3 ST.E.128 desc[UR40][R10.64], R4 ;  /* 0x000000040a00b985 */ /* 0x002fe8000c101d28 */
[----:B------:R-:W1:Y:S04]  /*4e90*/  @!P5 LDS.128 R4, [R59+0xe000] ;  /* 0x00e000003b04d984 */ /* 0x000e680000000c00 */
[----:B-1----:R4:W-:Y:S02]  /*4ea0*/  @!P5 ST.E.128 desc[UR40][R8.64], R4 ;  /* 0x000000040800d985 */ /* 0x0029e4000c101d28 */
.L_x_2324:
[----:B------:R-:W-:Y:S05]  /*4eb0*/  BSYNC B0 ;  /* 0x0000000000007941 */ /* 0x000fea0003800000 */
.L_x_2315:
        /* <DEDUP_REMOVED lines=16> */
.L_x_2342:
[----:B------:R-:W-:Y:S05]  /*4fc0*/  BSYNC B0 ;  /* 0x0000000000007941 */ /* 0x000fea0003800000 */
.L_x_2341:
[----:B------:R-:W1:Y:S01]  /*4fd0*/  SYNCS.PHASECHK.TRANS64.TRYWAIT P4, [R66+URZ+0x132b0], R67 ;  /* 0x0132b043420075a7 */ /* 0x000e62000808017f */
[----:B------:R-:W-:Y:S04]  /*4fe0*/  BSSY B0, `(.L_x_2343) ;  /* 0x0000002000007945 */ /* 0x000fe80003800000 */
[----:B-1----:R-:W-:Y:S05]  /*4ff0*/  @!P4 BRA `(.L_x_2344) ;  /* 0x0000019400dcc947 */ /* 0x002fea0003800000 */
.L_x_2583:
[----:B------:R-:W-:Y:S05]  /*5000*/  BSYNC B0 ;  /* 0x0000000000007941 */ /* 0x000fea0003800000 */
.L_x_2343:
        /* <DEDUP_REMOVED lines=16> */
[----:B------:R-:W-:Y:S02]  /*5110*/  IADD3 R4, P4, R4, UR6, RZ ;  /* 0x0000000604047c10 */ /* 0x000fe4000ff9e0ff */
[----:B----4-:R-:W-:Y:S02]  /*5120*/  IADD3 R8, R8, -0x80, RZ ;  /* 0xffffff8008087810 */ /* 0x010fe40007ffe0ff */
[----:B------:R-:W-:Y:S01]  /*5130*/  IADD3.X R5, R5, UR7, RZ, P4, !PT ;  /* 0x0000000705057c10 */ /* 0x000fe2000a7fe4ff */
[----:B------:R2:W4:Y:S01]  /*5140*/  SHFL.IDX PT, R9, R4, RZ, 0x1e1f ;  /* 0x001e1fff04097589 */ /* 0x00052200000e0000 */
[----:B------:R-:W-:-:S04]  /*5150*/  LEA.HI R8, R8, R8, RZ, 0x1 ;  /* 0x0000000808087211 */ /* 0x000fc800078f08ff */
[----:B------:R-:W-:Y:S01]  /*5160*/  SHF.R.S32.HI R8, RZ, 0x1, R8 ;  /* 0x00000001ff087819 */ /* 0x000fe20000011408 */
[----:B------:R-:W0:Y:S03]  /*5170*/  SHFL.IDX PT, R5, R5, RZ, 0x1e1f ;  /* 0x001e1fff05057589 */ /* 0x000e2600000e0000 */
[----:B------:R-:W-:-:S13]  /*5180*/  ISETP.GT.AND P4, PT, R65, R8, PT ;  /* 0x000000084100720c */ /* 0x000fda0003f84270 */
[----:B--2---:R-:W-:Y:S05]  /*5190*/  @!P4 BRA `(.L_x_2346) ;  /* 0x000000000034c947 */ /* 0x004fea0003800000 */
[----:B------:R-:W2:Y:S01]  /*51a0*/  LDL R8, [R1+0x4] ;  /* 0x0000040001087983 */ /* 0x000ea20000100800 */
[----:B------:R-:W-:-:S03]  /*51b0*/  ULDC UR4, c[0x0][0x2f4] ;  /* 0x0000bd0000047ab9 */ /* 0x000fc60000000800 */
[----:B------:R-:W5:Y:S01]  /*51c0*/  LDL R12, [R1+0x30] ;  /* 0x00003000010c7983 */ /* 0x000f620000100800 */
[----:B------:R-:W-:-:S13]  /*51d0*/  ISETP.GE.AND P4, PT, R16, UR4, PT ;  /* 0x0000000410007c0c */ /* 0x000fda000bf86270 */
[----:B----4-:R-:W-:-:S05]  /*51e0*/  @!P4 IADD3 R10, P5, R16, R9, RZ ;  /* 0x00000009100ac210 */ /* 0x010fca0007fbe0ff */
[----:B0-----:R-:W-:Y:S01]  /*51f0*/  @!P4 IMAD.X R11, R5, 0x1, R17, P5 ;  /* 0x00000001050bc824 */ /* 0x001fe200028e0611 */
[----:B--2---:R-:W-:-:S13]  /*5200*/  ISETP.GE.AND P5, PT, R8, UR4, PT ;  /* 0x0000000408007c0c */ /* 0x004fda000bfa6270 */
[----:B------:R-:W-:-:S05]  /*5210*/  @!P5 IADD3 R8, P6, R8, R9, RZ ;  /* 0x000000090808d210 */ /* 0x000fca0007fde0ff */
[----:B-----5:R-:W-:Y:S02]  /*5220*/  @!P5 IMAD.X R9, R5, 0x1, R12, P6 ;  /* 0x000000010509d824 */ /* 0x020fe400030e060c */
[----:B------:R-:W0:Y:S04]  /*5230*/  @!P4 LDS.128 R4, [R62+0x6000] ;  /* 0x006000003e04c984 */ /* 0x000e280000000c00 */
[----:B0-----:R-:W-:Y:S04]  /*5240*/  @!P4 ST.E.128 desc[UR40][R10.64], R4 ;  /* 0x000000040a00c985 */ /* 0x001fe8000c101d28 */
[----:B------:R-:W0:Y:S04]  /*5250*/  @!P5 LDS.128 R4, [R59+0x6000] ;  /* 0x006000003b04d984 */ /* 0x000e280000000c00 */
[----:B0-----:R2:W-:Y:S02]  /*5260*/  @!P5 ST.E.128 desc[UR40][R8.64], R4 ;  /* 0x000000040800d985 */ /* 0x0015e4000c101d28 */
.L_x_2346:
[----:B------:R-:W-:Y:S05]  /*5270*/  BSYNC B0 ;  /* 0x0000000000007941 */ /* 0x000fea0003800000 */
.L_x_2345:
[----:B0-2---:R-:W2:Y:S01]  /*5280*/  LDL.LU R5, [R1+0x8] ;  /* 0x0000080001057983 */ /* 0x005ea20000300800 */
[----:B------:R-:W-:Y:S02]  /*5290*/  VIADD R19, R19, 0x1 ;  /* 0x0000000113137836 */ /* 0x000fe40000000000 */
[----:B-1----:R-:W-:Y:S01]  /*52a0*/  @!P3 VIADD R66, R66, 0x132c0 ;  /* 0x000132c04242b836 */ /* 0x002fe20000000000 */
[----:B------:R-:W-:Y:S01]  /*52b0*/  @!PT LDS RZ, [RZ] ;  /* 0x00000000fffff984 */ /* 0x000fe20000000800 */
[----:B------:R-:W-:Y:S01]  /*52c0*/  @!PT LDS RZ, [RZ] ;  /* 0x00000000fffff984 */ /* 0x000fe20000000800 */
[----:B------:R-:W-:Y:S01]  /*52d0*/  @!PT LDS RZ, [RZ] ;  /* 0x00000000fffff984 */ /* 0x000fe20000000800 */
[----:B------:R-:W-:Y:S01]  /*52e0*/  @!PT LDS RZ, [RZ] ;  /* 0x00000000fffff984 */ /* 0x000fe20000000800 */
[----:B------:R0:W-:Y:S06]  /*52f0*/  MEMBAR.ALL.CTA ;  /* 0x0000000000007992 */ /* 0x0001ec0000008000 */
[----:B0-----:R-:W0:Y:S02]  /*5300*/  FENCE.VIEW.ASYNC.S ;  /* 0x00000000000073c6 */ /* 0x001e240000000000 */
[----:B0-----:R1:W-:Y:S01]  /*5310*/  BAR.SYNC.DEFER_BLOCKING R45, 0x80 ;  /* 0x0002002d0000751d */ /* 0x0013e20000010000 */
        /* <DEDUP_REMOVED lines=9> */
.L_x_2310:
[----:B------:R-:W2:Y:S01]  /*53b0*/  LDL R4, [R1+0x44] ;  /* 0x0000440001047983 */ /* 0x000ea20000100800 */
[----:B------:R-:W0:Y:S01]  /*53c0*/  LDC R0, c[0x0][0x448] ;  /* 0x00011200ff007b82 */ /* 0x000e220000000800 */
[----:B------:R-:W-:Y:S01]  /*53d0*/  BSSY B0, `(.L_x_2348) ;  /* 0x0000011000007945 */ /* 0x000fe20003800000 */
[----:B------:R-:W-:Y:S01]  /*53e0*/  IMAD.MOV.U32 R104, RZ, RZ, RZ ;  /* 0x000000ffff687224 */ /* 0x000fe200078e00ff */
[----:B0-----:R-:W-:-:S13]  /*53f0*/  ISETP.NE.AND P0, PT, R0, 0x1, PT ;  /* 0x000000010000780c */ /* 0x001fda0003f05270 */
[----:B------:R-:W0:Y:S08]  /*5400*/  @P0 LDC R0, c[0x0][0x44c] ;  /* 0x00011300ff000b82 */ /* 0x000e300000000800 */
[----:B-1----:R-:W1:Y:S01]  /*5410*/  @P0 LDC R5, c[0x0][0x450] ;  /* 0x00011400ff050b82 */ /* 0x002e620000000800 */
[----:B--2---:R-:W-:-:S04]  /*5420*/  VIADD R3, R4, 0xbf ;  /* 0x000000bf04037836 */ /* 0x004fc80000000000 */
[----:B0-----:R-:W-:-:S05]  /*5430*/  @P0 IMAD.HI.U32 R0, R3, R0, RZ ;  /* 0x0000000003000227 */ /* 0x001fca00078e00ff */
[----:B-1----:R-:W-:-:S05]  /*5440*/  @P0 SHF.R.U32.HI R3, RZ, R5, R0 ;  /* 0x00000005ff030219 */ /* 0x002fca0000011600 */
[----:B------:R-:W-:-:S04]  /*5450*/  IMAD.IADD R3, R32, 0x1, R3 ;  /* 0x0000000120037824 */ /* 0x000fc800078e0203 */
[----:B------:R-:W-:-:S05]  /*5460*/  IMAD.HI R3, R3, 0x66666667, RZ ;  /* 0x6666666703037827 */ /* 0x000fca00078e02ff */
[----:B------:R-:W-:-:S04]  /*5470*/  SHF.R.U32.HI R0, RZ, 0x1f, R3 ;  /* 0x0000001fff007819 */ /* 0x000fc80000011603 */
[----:B------:R-:W-:-:S04]  /*5480*/  LEA.HI.SX32 R0, R3, R0, 0x1a ;  /* 0x0000000003007211 */ /* 0x000fc800078fd2ff */
[----:B------:R-:W-:-:S04]  /*5490*/  VIMNMX R27, R27, R0, PT ;  /* 0x000000001b1b7248 */ /* 0x000fc80003fe0100 */
[----:B------:R-:W-:Y:S01]  /*54a0*/  ISETP.GE.AND P0, PT, R27, 0x1, PT ;  /* 0x000000011b00780c */ /* 0x000fe20003f06270 */
[----:B------:R-:W-:-:S12]  /*54b0*/  @P3 BRA `(.L_x_2349) ;  /* 0x0000000000083947 */ /* 0x000fd80003800000 */
[----:B------:R-:W0:Y:S02]  /*54c0*/  FENCE.VIEW.ASYNC.G ;  /* 0x00000000000073c6 */ /* 0x000e240000000100 */
[----:B0-----:R-:W-:Y:S06]  /*54d0*/  BAR.ARV 0xc, 0x200 ;  /* 0x0308000000007b1d */ /* 0x001fec0000002000 */
.L_x_2349:
[----:B------:R-:W-:Y:S05]  /*54e0*/  BSYNC B0 ;  /* 0x0000000000007941 */ /* 0x000fea0003800000 */
.L_x_2348:
[----:B------:R-:W-:Y:S04]  /*54f0*/  BSSY B0, `(.L_x_2350) ;  /* 0x0000021000007945 */ /* 0x000fe80003800000 */
        /* <DEDUP_REMOVED lines=8> */
[----:B----4-:R-:W-:-:S05]  /*5580*/  IABS R9, R6 ;  /* 0x0000000600097213 */ /* 0x010fca0000000000 */
[----:B------:R-:W-:Y:S02]  /*5590*/  IMAD.MOV R9, RZ, RZ, -R9 ;  /* 0x000000ffff097224 */ /* 0x000fe400078e0a09 */
[----:B0-----:R-:W0:Y:S02]  /*55a0*/  MUFU.RCP R4, R4 ;  /* 0x0000000400047308 */ /* 0x001e240000001000 */
[----:B0-----:R-:W-:Y:S01]  /*55b0*/  VIADD R2, R4, 0xffffffe ;  /* 0x0ffffffe04027836 */ /* 0x001fe20000000000 */
[----:B------:R-:W-:Y:S02]  /*55c0*/  IABS R4, R0 ;  /* 0x0000000000047213 */ /* 0x000fe40000000000 */
[----:B------:R-:W-:-:S03]  /*55d0*/  LOP3.LUT R0, R0, R6, RZ, 0x3c, !PT ;  /* 0x0000000600007212 */ /* 0x000fc600078e3cff */
[----:B------:R0:W1:Y:S01]  /*55e0*/  F2I.FTZ.U32.TRUNC.NTZ R3, R2 ;  /* 0x0000000200037305 */ /* 0x000062000021f000 */
[----:B------:R-:W-:Y:S01]  /*55f0*/  ISETP.GE.AND P2, PT, R0, RZ, PT ;  /* 0x000000ff0000720c */ /* 0x000fe20003f46270 */
[----:B0-----:R-:W-:Y:S01]  /*5600*/  IMAD.MOV.U32 R2, RZ, RZ, RZ ;  /* 0x000000ffff027224 */ /* 0x001fe200078e00ff */
[----:B-1----:R-:W-:-:S05]  /*5610*/  IADD3 R8, RZ, -R3, RZ ;  /* 0x80000003ff087210 */ /* 0x002fca0007ffe0ff */
        /* <DEDUP_REMOVED lines=14> */
.L_x_2351:
[----:B------:R-:W-:Y:S05]  /*5700*/  BSYNC B0 ;  /* 0x0000000000007941 */ /* 0x000fea0003800000 */
.L_x_2350:
        /* <DEDUP_REMOVED lines=18> */
[----:B------:R-:W-:Y:S01]  /*5830*/  CS2R R50, SRZ ;  /* 0x0000000000327805 */ /* 0x000fe2000001ff00 */
[----:B--2---:R-:W-:-:S05]  /*5840*/  IMAD R0, R0, R104, RZ ;  /* 0x0000006800007224 */ /* 0x004fca00078e02ff */
[----:B------:R0:W-:Y:S01]  /*5850*/  STL [R1+0x4c], R0 ;  /* 0x00004c0001007387 */ /* 0x0001e20000100800 */
[----:B------:R-:W-:-:S04]  /*5860*/  VIADDMNMX R104, R0, R104, R27, PT ;  /* 0x0000006800687246 */ /* 0x000fc8000380011b */
[----:B------:R-:W-:-:S13]  /*5870*/  ISETP.GT.AND P1, PT, R104, R0, PT ;  /* 0x000000006800720c */ /* 0x000fda0003f24270 */
[----:B0-----:R-:W-:Y:S05]  /*5880*/  @!P1 BRA `(.L_x_2352) ;  /* 0x000000dc004c9947 */ /* 0x001fea0003800000 */
[----:B------:R-:W0:Y:S01]  /*5890*/  S2R R0, SR_TID.X ;  /* 0x0000000000007919 */ /* 0x000e220000002100 */
[----:B------:R-:W-:Y:S01]  /*58a0*/  VIADD R26, R18, 0xb000 ;  /* 0x0000b000121a7836 */ /* 0x000fe20000000000 */
[----:B------:R-:W-:Y:S04]  /*58b0*/  BSSY B6, `(.L_x_2353) ;  /* 0x000001e000067945 */ /* 0x000fe80003800000 */
[----:B------:R-:W-:Y:S02]  /*58c0*/  LOP3.LUT P0, RZ, R26, 0x9f, RZ, 0xc0, !PT ;  /* 0x0000009f1aff7812 */ /* 0x000fe4000780c0ff */
[----:B0-----:R-:W-:-:S04]  /*58d0*/  IADD3 R2, R0, -0x80, RZ ;  /* 0xffffff8000027810 */ /* 0x001fc80007ffe0ff */
        /* <DEDUP_REMOVED lines=19> */
[----:B------:R-:W-:Y:S01]  /*5a10*/  MOV R8, 0x70 ;  /* 0x0000007000087802 */ /* 0x000fe20000000f00 */
[----:B------:R-:W-:Y:S02]  /*5a20*/  IMAD.U32 R7, RZ, RZ, UR7 ;  /* 0x00000007ff077e24 */ /* 0x000fe4000f8e00ff */
[----:B------:R-:W-:-:S02]  /*5a30*/  IMAD.U32 R10, RZ, RZ, UR4 ;  /* 0x00000004ff0a7e24 */ /* 0x000fc4000f8e00ff */
[----:B------:R-:W-:Y:S02]  /*5a40*/  IMAD.U32 R11, RZ, RZ, UR5 ;  /* 0x00000005ff0b7e24 */ /* 0x000fe4000f8e00ff */
[----:B------:R-:W-:Y:S02]  /*5a50*/  IMAD.MOV.U32 R12, RZ, RZ, 0x1 ;  /* 0x00000001ff0c7424 */ /* 0x000fe400078e00ff */
[----:B0-----:R-:W-:-:S07]  /*5a60*/  IMAD.MOV.U32 R13, RZ, RZ, RZ ;  /* 0x000000ffff0d7224 */ /* 0x001fce00078e00ff */
[----:B------:R-:W-:-:S07]  /*5a70*/  LEPC R20, `(.L_x_2354) ;  /* 0x000000001014794e */ /* 0x000fce0000000000 */
[----:B-1-345:R-:W-:Y:S05]  /*5a80*/  CALL.ABS.NOINC R2 ;  /* 0x0000000002007343 */ /* 0x03afea0003c00000 */
.L_x_2354:
[----:B------:R-:W-:Y:S05]  /*5a90*/  BSYNC B6 ;  /* 0x0000000000067941 */ /* 0x000fea0003800000 */
.L_x_2353:
        /* <DEDUP_REMOVED lines=9> */
[----:B----4-:R-:W0:Y:S08]  /*5b30*/  @P1 LDC.64 R8, c[0x0][0x9b8] ;  /* 0x00026e00ff081b82 */ /* 0x010e300000000a00 */
        /* <DEDUP_REMOVED lines=11> */
[C---:B----4-:R-:W-:Y:S01]  /*5bf0*/  @P1 IMAD.WIDE.U32 R6, R23.reuse, R12, R4 ;  /* 0x0000000c17061225 */ /* 0x050fe200078e0004 */
[----:B------:R-:W-:Y:S01]  /*5c00*/  @P0 LEA R4, P2, R2, UR4, 0x2 ;  /* 0x0000000402040c11 */ /* 0x000fe2000f8410ff */
[----:B------:R-:W-:Y:S02]  /*5c10*/  ULDC UR4, c[0x0][0x3f4] ;  /* 0x0000fd0000047ab9 */ /* 0x000fe40000000800 */
[C---:B------:R-:W-:Y:S01]  /*5c20*/  @P0 IMAD R5, R23.reuse, R11, R3 ;  /* 0x0000000b17050224 */ /* 0x040fe200078e0203 */
        /* <DEDUP_REMOVED lines=23> */
.L_x_2358:
[----:B-1----:R1:W2:Y:S02]  /*5da0*/  SYNCS.PHASECHK.TRANS64.TRYWAIT P0, [R18+URZ+0x13200], R3 ;  /* 0x01320003120075a7 */ /* 0x0022a4000800017f */
[----:B--2---:R-:W-:Y:S05]  /*5db0*/  @!P0 NANOSLEEP.SYNCS 0x989680 ;  /* 0x009896800000895d */ /* 0x004fea0003900000 */
[----:B------:R-:W2:Y:S02]  /*5dc0*/  @!P0 SYNCS.PHASECHK.TRANS64 P0, [R18+URZ+0x13200], R3 ;  /* 0x01320003120085a7 */ /* 0x000ea4000800007f */
[----:B--2---:R-:W-:Y:S05]  /*5dd0*/  @!P0 BRA `(.L_x_2358) ;  /* 0xfffffffc00f08947 */ /* 0x004fea000383ffff */
.L_x_2357:
[----:B------:R-:W-:Y:S05]  /*5de0*/  BSYNC B0 ;  /* 0x0000000000007941 */ /* 0x000fea0003800000 */
.L_x_2356:
[----:B------:R-:W-:Y:S05]  /*5df0*/  BRA `(.L_x_2359) ;  /* 0x0000002c00107947 */ /* 0x000fea0003800000 */
.L_x_2355:
        /* <DEDUP_REMOVED lines=9> */
[----:B------:R-:W-:-:S03]  /*5e90*/  IMAD.WIDE.U32 R30, R24, UR4, RZ ;  /* 0x00000004181e7c25 */ /* 0x000fc6000f8e00ff */
[----:B------:R-:W-:Y:S01]  /*5ea0*/  IADD3 R33, R5, R27, RZ ;  /* 0x0000001b05217210 */ /* 0x000fe20007ffe0ff */
[----:B------:R-:W-:-:S04]  /*5eb0*/  IMAD R3, R24, UR5, R3 ;  /* 0x0000000518037c24 */ /* 0x000fc8000f8e0203 */
        /* <DEDUP_REMOVED lines=18> */
.L_x_2361:
[----:B------:R-:W-:Y:S05]  /*5fe0*/  BSYNC B6 ;  /* 0x0000000000067941 */ /* 0x000fea0003800000 */
.L_x_2360:
[----:B------:R-:W0:Y:S01]  /*5ff0*/  S2R R20, SR_TID.X ;  /* 0x0000000000147919 */ /* 0x000e220000002100 */
[----:B------:R-:W-:Y:S01]  /*6000*/  ULDC.U8 UR4, c[0x0][0x410] ;  /* 0x0001040000047ab9 */ /* 0x000fe20000000000 */
[----:B0-----:R-:W-:Y:S02]  /*6010*/  VIADD R21, R20, 0xffffff80 ;  /* 0xffffff8014157836 */ /* 0x001fe40000000000 */
[----:B------:R-:W2:Y:S01]  /*6020*/  LDL R20, [R1+0x44] ;  /* 0x0000440001147983 */ /* 0x000ea20000100800 */
[----:B------:R-:W-:Y:S01]  /*6030*/  ISETP.NE.AND P0, PT, RZ, UR4, PT ;  /* 0x00000004ff007c0c */ /* 0x000fe2000bf05270 */
[----:B------:R-:W-:Y:S01]  /*6040*/  BSSY B0, `(.L_x_2362) ;  /* 0x0000297000007945 */ /* 0x000fe20003800000 */
[----:B------:R-:W-:-:S04]  /*6050*/  LEA.HI R32, R21, R21, RZ, 0x1 ;  /* 0x0000001515207211 */ /* 0x000fc800078f08ff */
[----:B------:R-:W-:-:S05]  /*6060*/  SHF.R.S32.HI R32, RZ, 0x1, R32 ;  /* 0x00000001ff207819 */ /* 0x000fca0000011420 */
[----:B--2---:R-:W-:Y:S02]  /*6070*/  IMAD.IADD R10, R32, 0x1, R20 ;  /* 0x00000001200a7824 */ /* 0x004fe400078e0214 */
[----:B------:R-:W-:Y:S05]  /*6080*/  @!P0 BRA `(.L_x_2363) ;  /* 0x00000014003c8947 */ /* 0x000fea0003800000 */
[----:B------:R-:W0:Y:S01]  /*6090*/  LDC R24, c[0x0][0x448] ;  /* 0x00011200ff187b82 */ /* 0x000e220000000800 */
[----:B------:R-:W-:Y:S01]  /*60a0*/  IMAD.MOV.U32 R11, RZ, RZ, R10 ;  /* 0x000000ffff0b7224 */ /* 0x000fe200078e000a */
[----:B------:R-:W-:Y:S01]  /*60b0*/  ULDC.64 UR4, c[0x0][0x3f8] ;  /* 0x0000fe0000047ab9 */ /* 0x000fe20000000a00 */
[----:B------:R-:W-:Y:S01]  /*60c0*/  IMAD.MOV.U32 R8, RZ, RZ, R26 ;  /* 0x000000ffff087224 */ /* 0x000fe200078e001a */
[----:B------:R-:W-:Y:S01]  /*60d0*/  ULDC.64 UR6, c[0x0][0x408] ;  /* 0x0001020000067ab9 */ /* 0x000fe20000000a00 */
[----:B------:R-:W-:Y:S01]  /*60e0*/  IMAD.MOV.U32 R9, RZ, RZ, R33 ;  /* 0x000000ffff097224 */ /* 0x000fe200078e0021 */
[----:B------:R-:W-:Y:S01]  /*60f0*/  ULDC.64 UR8, c[0x0][0x400] ;  /* 0x0001000000087ab9 */ /* 0x000fe20000000a00 */
[----:B------:R-:W-:Y:S02]  /*6100*/  IMAD.MOV.U32 R6, RZ, RZ, R30 ;  /* 0x000000ffff067224 */ /* 0x000fe400078e001e */
[----:B------:R-:W-:Y:S01]  /*6110*/  IMAD.MOV.U32 R7, RZ, RZ, R29 ;  /* 0x000000ffff077224 */ /* 0x000fe200078e001d */
[----:B0-----:R-:W-:-:S13]  /*6120*/  ISETP.NE.AND P0, PT, R24, 0x1, PT ;  /* 0x000000011800780c */ /* 0x001fda0003f05270 */
[----:B------:R-:W0:Y:S08]  /*6130*/  @P0 LDC R3, c[0x0][0x44c] ;  /* 0x00011300ff030b82 */ /* 0x000e300000000800 */
[----:B------:R-:W1:Y:S01]  /*6140*/  @P0 LDC R5, c[0x0][0x450] ;  /* 0x00011400ff050b82 */ /* 0x000e620000000800 */
[----:B0-----:R-:W-:-:S05]  /*6150*/  @P0 IMAD.HI.U32 R0, R10, R3, RZ ;  /* 0x000000030a000227 */ /* 0x001fca00078e00ff */
[----:B-1----:R-:W-:-:S04]  /*6160*/  @P0 SHF.R.U32.HI R11, RZ, R5, R0 ;  /* 0x00000005ff0b0219 */ /* 0x002fc80000011600 */
[----:B------:R-:W-:Y:S01]  /*6170*/  SHF.R.S32.HI R0, RZ, 0x1f, R11 ;  /* 0x0000001fff007819 */ /* 0x000fe2000001140b */
[----:B------:R-:W-:-:S04]  /*6180*/  IMAD.WIDE.U32 R8, R11, UR6, R8 ;  /* 0x000000060b087c25 */ /* 0x000fc8000f8e0008 */
[----:B------:R-:W-:Y:S01]  /*6190*/  IMAD R4, R0, UR4, RZ ;  /* 0x0000000400047c24 */ /* 0x000fe2000f8e02ff */
[----:B------:R-:W-:Y:S01]  /*61a0*/  IADD3 R5, P1, R8, UR8, RZ ;  /* 0x0000000808057c10 */ /* 0x000fe2000ff3e0ff */
[----:B------:R-:W-:-:S04]  /*61b0*/  IMAD.WIDE.U32 R6, R11, UR4, R6 ;  /* 0x000000040b067c25 */ /* 0x000fc8000f8e0006 */
[----:B------:R-:W-:Y:S02]  /*61c0*/  IMAD R0, R0, UR6, RZ ;  /* 0x0000000600007c24 */ /* 0x000fe4000f8e02ff */
[C---:B------:R-:W-:Y:S01]  /*61d0*/  IMAD R13, R11.reuse, UR5, R4 ;  /* 0x000000050b0d7c24 */ /* 0x040fe2000f8e0204 */
[----:B------:R-:W-:Y:S01]  /*61e0*/  ULDC.64 UR4, c[0x0][0x3e8] ;  /* 0x0000fa0000047ab9 */ /* 0x000fe20000000a00 */
[----:B------:R-:W-:Y:S01]  /*61f0*/  IMAD R8, R11, UR7, R0 ;  /* 0x000000070b087c24 */ /* 0x000fe2000f8e0200 */
[----:B------:R-:W-:Y:S01]  /*6200*/  IADD3 R3, P0, R6, UR4, RZ ;  /* 0x0000000406037c10 */ /* 0x000fe2000ff1e0ff */
[----:B------:R-:W-:-:S03]  /*6210*/  UMOV UR4, 0xffffffff ;  /* 0xffffffff00047882 */ /* 0x000fc60000000000 */
[----:B------:R-:W-:Y:S02]  /*6220*/  IADD3.X R13, R7, UR5, R13, P0, !PT ;  /* 0x00000005070d7c10 */ /* 0x000fe400087fe40d */
[----:B------:R-:W-:Y:S01]  /*6230*/  IADD3.X R4, R9, UR9, R8, P1, !PT ;  /* 0x0000000909047c10 */ /* 0x000fe20008ffe408 */
[----:B------:R-:W-:Y:S06]  /*6240*/  BRA.DIV UR4, `(.L_x_2364) ;  /* 0x00000186045c7947 */ /* 0x000fec000b800000 */
[----:B------:R0:W1:Y:S04]  /*6250*/  SHFL.IDX PT, R0, R13, RZ, 0x1e1f ;  /* 0x001e1fff0d007589 */ /* 0x00006800000e0000 */
[----:B------:R-:W2:Y:S04]  /*6260*/  SHFL.IDX PT, R3, R3, RZ, 0x1e1f ;  /* 0x001e1fff03037589 */ /* 0x000ea800000e0000 */
[----:B------:R-:W3:Y:S04]  /*6270*/  SHFL.IDX PT, R4, R4, RZ, 0x1e1f ;  /* 0x001e1fff04047589 */ /* 0x000ee800000e0000 */
[----:B------:R0:W4:Y:S02]  /*6280*/  SHFL.IDX PT, R14, R5, RZ, 0x1e1f ;  /* 0x001e1fff050e7589 */ /* 0x00012400000e0000 */
.L_x_2589:
        /* <DEDUP_REMOVED lines=14> */
[----:B------:R-:W2:Y:S01]  /*6370*/  LDL.64 R30, [R1+0x10] ;  /* 0x00001000011e7983 */ /* 0x000ea20000100a00 */
[----:B------:R-:W-:-:S03]  /*6380*/  ULDC UR4, c[0x0][0x3f4] ;  /* 0x0000fd0000047ab9 */ /* 0x000fc60000000800 */
[----:B------:R-:W3:Y:S01]  /*6390*/  LDL R15, [R1+0x38] ;  /* 0x00003800010f7983 */ /* 0x000ee20000100800 */
[----:B------:R-:W-:Y:S02]  /*63a0*/  CS2R R10, SRZ ;  /* 0x00000000000a7805 */ /* 0x000fe4000001ff00 */
[----:B------:R-:W-:Y:S02]  /*63b0*/  CS2R R20, SRZ ;  /* 0x0000000000147805 */ /* 0x000fe4000001ff00 */
[----:B------:R-:W-:Y:S02]  /*63c0*/  CS2R R12, SRZ ;  /* 0x00000000000c7805 */ /* 0x000fe4000001ff00 */
[----:B--2---:R-:W-:Y:S02]  /*63d0*/  ISETP.GE.AND P4, PT, R30, UR4, PT ;  /* 0x000000041e007c0c */ /* 0x004fe4000bf86270 */
[----:B---3--:R-:W-:Y:S02]  /*63e0*/  ISETP.GE.AND P5, PT, R15, UR4, PT ;  /* 0x000000040f007c0c */ /* 0x008fe4000bfa6270 */
[----:B------:R-:W-:-:S09]  /*63f0*/  SHF.R.S32.HI R9, RZ, 0x1f, R15 ;  /* 0x0000001fff097819 */ /* 0x000fd2000001140f */
[CC--:B------:R-:W-:Y:S02]  /*6400*/  @!P4 IADD3 R6, P0, R30.reuse, R3.reuse, RZ ;  /* 0x000000031e06c210 */ /* 0x0c0fe40007f1e0ff */
[C---:B------:R-:W-:Y:S02]  /*6410*/  @!P5 IADD3 R26, P2, R15.reuse, R3, RZ ;  /* 0x000000030f1ad210 */ /* 0x040fe40007f5e0ff */
[----:B------:R-:W-:Y:S02]  /*6420*/  @!P4 SHF.R.S32.HI R3, RZ, 0x1f, R30 ;  /* 0x0000001fff03c819 */ /* 0x000fe4000001141e */
[-C--:B----4-:R-:W-:Y:S02]  /*6430*/  @!P4 IADD3 R30, P1, R30, R14.reuse, RZ ;  /* 0x0000000e1e1ec210 */ /* 0x090fe40007f3e0ff */
[----:B------:R-:W-:Y:S01]  /*6440*/  @!P5 IADD3 R14, P3, R15, R14, RZ ;  /* 0x0000000e0f0ed210 */ /* 0x000fe20007f7e0ff */
[C-C-:B-1----:R-:W-:Y:S01]  /*6450*/  @!P4 IMAD.X R7, R0.reuse, 0x1, R3.reuse, P0 ;  /* 0x000000010007c824 */ /* 0x142fe200000e0603 */
[----:B------:R-:W-:Y:S01]  /*6460*/  @!P5 IADD3.X R27, R0, R9, RZ, P2, !PT ;  /* 0x00000009001bd210 */ /* 0x000fe200017fe4ff */
[----:B------:R-:W-:-:S02]  /*6470*/  @!P4 IMAD.X R31, R4, 0x1, R3, P1 ;  /* 0x00000001041fc824 */ /* 0x000fc400008e0603 */
[----:B------:R-:W-:Y:S01]  /*6480*/  @!P5 IMAD.X R15, R4, 0x1, R9, P3 ;  /* 0x00000001040fd824 */ /* 0x000fe200018e0609 */
[----:B------:R-:W-:Y:S01]  /*6490*/  CS2R R8, SRZ ;  /* 0x0000000000087805 */ /* 0x000fe2000001ff00 */
[----:B------:R0:W5:Y:S04]  /*64a0*/  @!P5 LD.E.64 R10, desc[UR40][R26.64] ;  /* 0x000000281a0ad980 */ /* 0x000168000c101b00 */
[----:B------:R0:W5:Y:S04]  /*64b0*/  @!P4 LD.E.64 R20, desc[UR40][R6.64] ;  /* 0x000000280614c980 */ /* 0x000168000c101b00 */
[----:B------:R0:W5:Y:S04]  /*64c0*/  @!P5 LD.E.64 R8, desc[UR40][R14.64] ;  /* 0x000000280e08d980 */ /* 0x000168000c101b00 */
[----:B------:R0:W5:Y:S02]  /*64d0*/  @!P4 LD.E.64 R12, desc[UR40][R30.64] ;  /* 0x000000281e0cc980 */ /* 0x000164000c101b00 */
.L_x_2366:
[----:B------:R-:W-:Y:S05]  /*64e0*/  BSYNC B1 ;  /* 0x0000000000017941 */ /* 0x000fea0003800000 */
.L_x_2365:
[----:B------:R-:W2:Y:S01]  /*64f0*/  SYNCS.PHASECHK.TRANS64.TRYWAIT P0, [R18+URZ+0x13200], R5 ;  /* 0x01320005120075a7 */ /* 0x000ea2000800017f */
[----:B------:R-:W-:Y:S01]  /*6500*/  IMAD R25, R25, -0xc0, R24 ;  /* 0xffffff4019197824 */ /* 0x000fe200078e0218 */
[----:B------:R-:W-:Y:S04]  /*6510*/  BSSY B1, `(.L_x_2367) ;  /* 0x0000004000017945 */ /* 0x000fe80003800000 */
[----:B------:R-:W-:-:S04]  /*6520*/  VIMNMX R25, R25, 0xc0, PT ;  /* 0x000000c019197848 */ /* 0x000fc80003fe0100 */
[----:B------:R-:W-:Y:S01]  /*6530*/  ISETP.GE.AND P1, PT, R32, R25, PT ;  /* 0x000000192000720c */ /* 0x000fe20003f26270 */
[----:B--2---:R-:W-:-:S12]  /*6540*/  @!P0 BRA `(.L_x_2368) ;  /* 0x0000018400088947 */ /* 0x004fd80003800000 */
.L_x_2590:
[----:B------:R-:W-:Y:S05]  /*6550*/  BSYNC B1 ;  /* 0x0000000000017941 */ /* 0x000fea0003800000 */
.L_x_2367:
[----:B------:R-:W-:Y:S05]  /*6560*/  @P1 BRA `(.L_x_2369) ;  /* 0x0000002400101947 */ /* 0x000fea0003800000 */
[----:B0-----:R-:W2:Y:S01]  /*6570*/  LDL.64 R6, [R1+0x10] ;  /* 0x0000100001067983 */ /* 0x001ea20000100a00 */
[----:B-1----:R-:W2:Y:S03]  /*6580*/  LDC R0, c[0x0][0x3f4] ;  /* 0x0000fd00ff007b82 */ /* 0x002ea60000000800 */
[----:B------:R-:W3:Y:S04]  /*6590*/  LDL R3, [R1+0x38] ;  /* 0x0000380001037983 */ /* 0x000ee80000100800 */
[----:B------:R0:W5:Y:S01]  /*65a0*/  LDL R37, [R1+0x40] ;  /* 0x0000400001257983 */ /* 0x0001620000100800 */
[----:B------:R-:W-:Y:S01]  /*65b0*/  BSSY B1, `(.L_x_2370) ;  /* 0x000007b000017945 */ /* 0x000fe20003800000 */
[----:B--2---:R-:W-:-:S02]  /*65c0*/  ISETP.GE.AND P0, PT, R6, R0, PT ;  /* 0x000000000600720c */ /* 0x004fc40003f06270 */
[----:B---3--:R-:W-:-:S11]  /*65d0*/  ISETP.GE.AND P1, PT, R3, R0, PT ;  /* 0x000000000300720c */ /* 0x008fd60003f26270 */
[----:B0-----:R-:W-:Y:S05]  /*65e0*/  @P0 BRA `(.L_x_2371) ;  /* 0x0000000400dc0947 */ /* 0x001fea0003800000 */
[----:B-----5:R-:W-:Y:S01]  /*65f0*/  IMAD.IADD R0, R18, 0x1, R37 ;  /* 0x0000000112007824 */ /* 0x020fe200078e0225 */
[----:B----4-:R-:W-:Y:S02]  /*6600*/  SHF.R.U32.HI R14, RZ, 0x8, R20 ;  /* 0x00000008ff0e7819 */ /* 0x010fe40000011614 */
[----:B------:R-:W-:Y:S02]  /*6610*/  LOP3.LUT R3, R20, 0xff, RZ, 0xc0, !PT ;  /* 0x000000ff14037812 */ /* 0x000fe400078ec0ff */
[----:B------:R-:W0:Y:S01]  /*6620*/  LDS.128 R4, [R0+0xb000] ;  /* 0x00b0000000047984 */ /* 0x000e220000000c00 */
[----:B------:R-:W-:Y:S02]  /*6630*/  LOP3.LUT R14, R14, 0xff, RZ, 0xc0, !PT ;  /* 0x000000ff0e0e7812 */ /* 0x000fe400078ec0ff */
[----:B------:R-:W-:Y:S02]  /*6640*/  SHF.R.U32.HI R24, RZ, 0x8, R21 ;  /* 0x00000008ff187819 */ /* 0x000fe40000011615 */
[----:B------:R-:W-:-:S02]  /*6650*/  SHF.R.U32.HI R27, RZ, 0x8, R13 ;  /* 0x00000008ff1b7819 */ /* 0x000fc4000001160d */
[----:B------:R-:W-:Y:S02]  /*6660*/  PRMT R3, R14, 0x7604, R3 ;  /* 0x000076040e037816 */ /* 0x000fe40000000003 */
[----:B------:R-:W-:Y:S02]  /*6670*/  LOP3.LUT R15, R21, 0xff, RZ, 0xc0, !PT ;  /* 0x000000ff150f7812 */ /* 0x000fe400078ec0ff */
[----:B------:R-:W-:Y:S02]  /*6680*/  LOP3.LUT R24, R24, 0xff, RZ, 0xc0, !PT ;  /* 0x000000ff18187812 */ /* 0x000fe400078ec0ff */
        /* <DEDUP_REMOVED lines=9> */
[----:B------:R-:W-:Y:S02]  /*6720*/  LOP3.LUT R24, R12, 0xff, RZ, 0xc0, !PT ;  /* 0x000000ff0c187812 */ /* 0x000fe400078ec0ff */
        /* <DEDUP_REMOVED lines=78> */
[--C-:B------:R-:W-:Y:S02]  /*6c10*/  HADD2.F32 R3, -RZ, R7.reuse.H1_H1 ;  /* 0x30000007ff037230 */ /* 0x100fe40000004100 */
[C---:B------:R-:W-:Y:S01]  /*6c20*/  FMUL.FTZ R25, R4.reuse, R13 ;  /* 0x0000000d04197220 */ /* 0x040fe20000410000 */
[----:B------:R-:W-:Y:S02]  /*6c30*/  HADD2.F32 R20, -RZ, R20.H0_H0 ;  /* 0x20000014ff147230 */ /* 0x000fe40000004100 */
        /* <DEDUP_REMOVED lines=18> */
.L_x_2371:
[----:B------:R-:W-:Y:S05]  /*6d60*/  BSYNC B1 ;  /* 0x0000000000017941 */ /* 0x000fea0003800000 */
.L_x_2370:
[----:B------:R-:W-:Y:S05]  /*6d70*/  @P1 BRA `(.L_x_2369) ;  /* 0x0000001c000c1947 */ /* 0x000fea0003800000 */
[----:B0-----:R-:W2:Y:S01]  /*6d80*/  LDL R0, [R1+0x8c] ;  /* 0x00008c0001007983 */ /* 0x001ea20000100800 */
[----:B-----5:R-:W-:Y:S01]  /*6d90*/  IMAD.IADD R3, R18, 0x1, R37 ;  /* 0x0000000112037824 */ /* 0x020fe200078e0225 */
[----:B------:R-:W-:Y:S02]  /*6da0*/  SHF.R.U32.HI R13, RZ, 0x8, R11 ;  /* 0x00000008ff0d7819 */ /* 0x000fe4000001160b */
[----:B------:R-:W-:Y:S02]  /*6db0*/  SHF.R.U32.HI R24, RZ, 0x8, R9 ;  /* 0x00000008ff187819 */ /* 0x000fe40000011609 */
[----:B------:R-:W-:Y:S02]  /*6dc0*/  SHF.R.U32.HI R15, RZ, 0x8, R8 ;  /* 0x00000008ff0f7819 */ /* 0x000fe40000011608 */
[----:B----4-:R-:W-:Y:S02]  /*6dd0*/  LOP3.LUT R14, R11, 0xff, RZ, 0xc0, !PT ;  /* 0x000000ff0b0e7812 */ /* 0x010fe400078ec0ff */
        /* <DEDUP_REMOVED lines=23> */
[--C-:B------:R-:W-:Y:S02]  /*6f50*/  HADD2.F32 R24, -RZ, R20.reuse.H1_H1 ;  /* 0x30000014ff187230 */ /* 0x100fe40000004100 */
[----:B------:R-:W-:Y:S01]  /*6f60*/  HADD2.F32 R20, -RZ, R20.H0_H0 ;  /* 0x20000014ff147230 */ /* 0x000fe20000004100 */
[----:B--2---:R-:W-:Y:S01]  /*6f70*/  LOP3.LUT P0, RZ, R0, 0x2, RZ, 0xc0, !PT ;  /* 0x0000000200ff7812 */ /* 0x004fe2000780c0ff */
[----:B------:R-:W-:-:S12]  /*6f80*/  VIADD R0, R3, 0x20 ;  /* 0x0000002003007836 */ /* 0x000fd80000000000 */
[----:B------:R-:W-:Y:S02]  /*6f90*/  @P0 IADD3 R0, R3, -0x20, RZ ;  /* 0xffffffe003000810 */ /* 0x000fe40007ffe0ff */
[----:B------:R-:W-:-:S03]  /*6fa0*/  SHF.R.U32.HI R3, RZ, 0x8, R10 ;  /* 0x00000008ff037819 */ /* 0x000fc6000001160a */
        /* <DEDUP_REMOVED lines=17> */
[-C--:B------:R-:W-:Y:S02]  /*70c0*/  F2FP.F16.E4M3.UNPACK_B R7, R5.reuse ;  /* 0x00000005ff07723e */ /* 0x080fe400020006ff */
        /* <DEDUP_REMOVED lines=75> */
.L_x_2363:
[----:B------:R-:W0:Y:S01]  /*7580*/  LDC R9, c[0x0][0x448] ;  /* 0x00011200ff097b82 */ /* 0x000e220000000800 */
        /* <DEDUP_REMOVED lines=11> */
[----:B-1----:R-:W-:Y:S01]  /*7640*/  @P0 SHF.R.U32.HI R3, RZ, R5, R0 ;  /* 0x00000005ff030219 */ /* 0x002fe20000011600 */
[----:B------:R-:W-:-:S03]  /*7650*/  IMAD.MOV.U32 R5, RZ, RZ, R29 ;  /* 0x000000ffff057224 */ /* 0x000fc600078e001d */
[----:B------:R-:W-:Y:S01]  /*7660*/  SHF.R.S32.HI R0, RZ, 0x1f, R3 ;  /* 0x0000001fff007819 */ /* 0x000fe20000011403 */
[----:B------:R-:W-:-:S04]  /*7670*/  IMAD.WIDE.U32 R4, R3, UR4, R4 ;  /* 0x0000000403047c25 */ /* 0x000fc8000f8e0004 */
[----:B------:R-:W-:Y:S02]  /*7680*/  IMAD R8, R0, UR4, RZ ;  /* 0x0000000400087c24 */ /* 0x000fe4000f8e02ff */
[----:B------:R-:W-:-:S04]  /*7690*/  IMAD.WIDE.U32 R6, R3, UR6, R6 ;  /* 0x0000000603067c25 */ /* 0x000fc8000f8e0006 */
[C---:B------:R-:W-:Y:S01]  /*76a0*/  IMAD R13, R3.reuse, UR5, R8 ;  /* 0x00000005030d7c24 */ /* 0x040fe2000f8e0208 */
[----:B------:R-:W-:Y:S01]  /*76b0*/  ULDC.64 UR4, c[0x0][0x3e8] ;  /* 0x0000fa0000047ab9 */ /* 0x000fe20000000a00 */
[----:B------:R-:W-:Y:S01]  /*76c0*/  IMAD R8, R0, UR6, RZ ;  /* 0x0000000600087c24 */ /* 0x000fe2000f8e02ff */
[----:B------:R-:W-:Y:S01]  /*76d0*/  IADD3 R21, P0, R4, UR4, RZ ;  /* 0x0000000404157c10 */ /* 0x000fe2000ff1e0ff */
[----:B------:R-:W-:Y:S01]  /*76e0*/  UMOV UR4, 0xffffffff ;  /* 0xffffffff00047882 */ /* 0x000fe20000000000 */
[----:B------:R-:W-:Y:S01]  /*76f0*/  IADD3 R0, P1, R6, UR8, RZ ;  /* 0x0000000806007c10 */ /* 0x000fe2000ff3e0ff */
[----:B------:R-:W-:Y:S01]  /*7700*/  IMAD R27, R3, UR7, R8 ;  /* 0x00000007031b7c24 */ /* 0x000fe2000f8e0208 */
[----:B------:R-:W-:-:S04]  /*7710*/  IADD3.X R13, R5, UR5, R13, P0, !PT ;  /* 0x00000005050d7c10 */ /* 0x000fc800087fe40d */
[----:B------:R-:W-:Y:S01]  /*7720*/  IADD3.X R27, R7, UR9, R27, P1, !PT ;  /* 0x00000009071b7c10 */ /* 0x000fe20008ffe41b */
[----:B------:R-:W-:Y:S06]  /*7730*/  BRA.DIV UR4, `(.L_x_2372) ;  /* 0x0000017204a07947 */ /* 0x000fec000b800000 */
[----:B------:R0:W1:Y:S04]  /*7740*/  SHFL.IDX PT, R3, R13, RZ, 0x1e1f ;  /* 0x001e1fff0d037589 */ /* 0x00006800000e0000 */
[----:B------:R-:W2:Y:S04]  /*7750*/  SHFL.IDX PT, R21, R21, RZ, 0x1e1f ;  /* 0x001e1fff15157589 */ /* 0x000ea800000e0000 */
[----:B------:R-:W3:Y:S04]  /*7760*/  SHFL.IDX PT, R27, R27, RZ, 0x1e1f ;  /* 0x001e1fff1b1b7589 */ /* 0x000ee800000e0000 */
[----:B------:R0:W4:Y:S02]  /*7770*/  SHFL.IDX PT, R14, R0, RZ, 0x1e1f ;  /* 0x001e1fff000e7589 */ /* 0x00012400000e0000 */
.L_x_2596:
[----:B0-----:R-:W5:Y:S01]  /*7780*/  LDL R0, [R1+0x28] ;  /* 0x0000280001007983 */ /* 0x001f620000100800 */
[----:B------:R-:W0:Y:S03]  /*7790*/  LDC R31, c[0x0][0x3f4] ;  /* 0x0000fd00ff1f7b82 */ /* 0x000e260000000800 */
[----:B------:R-:W2:Y:S01]  /*77a0*/  LDL R5, [R1+0x70] ;  /* 0x0000700001057983 */ /* 0x000ea20000100800 */
[----:B------:R-:W-:Y:S01]  /*77b0*/  BSSY B1, `(.L_x_2373) ;  /* 0x0000016000017945 */ /* 0x000fe20003800000 */
[----:B------:R-:W-:Y:S01]  /*77c0*/  CS2R R6, SRZ ;  /* 0x0000000000067805 */ /* 0x000fe2000001ff00 */
[----:B-----5:R-:W-:Y:S01]  /*77d0*/  IMAD R0, R0, R9, RZ ;  /* 0x0000000900007224 */ /* 0x020fe200078e02ff */
[----:B------:R-:W-:Y:S02]  /*77e0*/  CS2R R8, SRZ ;  /* 0x0000000000087805 */ /* 0x000fe4000001ff00 */
[----:B--2---:R-:W-:-:S02]  /*77f0*/  LEA.HI R4, R5, R5, RZ, 0x1 ;  /* 0x0000000505047211 */ /* 0x004fc400078f08ff */
[----:B------:R-:W-:Y:S02]  /*7800*/  ISETP.GE.AND P0, PT, R10, R0, PT ;  /* 0x000000000a00720c */ /* 0x000fe40003f06270 */
[----:B------:R-:W-:Y:S02]  /*7810*/  CS2R R10, SRZ ;  /* 0x00000000000a7805 */ /* 0x000fe4000001ff00 */
[----:B------:R-:W-:-:S05]  /*7820*/  LOP3.LUT R4, R4, 0xfffffffe, RZ, 0xc0, !PT ;  /* 0xfffffffe04047812 */ /* 0x000fca00078ec0ff */
[----:B------:R-:W-:Y:S01]  /*7830*/  IMAD.IADD R29, R5, 0x1, -R4 ;  /* 0x00000001051d7824 */ /* 0x000fe200078e0a04 */
[----:B------:R-:W-:-:S04]  /*7840*/  CS2R R4, SRZ ;  /* 0x0000000000047805 */ /* 0x000fc8000001ff00 */
        /* <DEDUP_REMOVED lines=12> */
.L_x_2374:
[----:B------:R-:W-:Y:S05]  /*7910*/  BSYNC B1 ;  /* 0x0000000000017941 */ /* 0x000fea0003800000 */
.L_x_2373:
[----:B-1----:R-:W1:Y:S01]  /*7920*/  S2R R3, SR_TID.X ;  /* 0x0000000000037919 */ /* 0x002e620000002100 */
[----:B------:R-:W2:Y:S01]  /*7930*/  SYNCS.PHASECHK.TRANS64.TRYWAIT P1, [R18+URZ+0x13200], R29 ;  /* 0x0132001d120075a7 */ /* 0x000ea2000802017f */
[----:B------:R-:W-:Y:S01]  /*7940*/  IMAD R25, R25, -0xc0, R0 ;  /* 0xffffff4019197824 */ /* 0x000fe200078e0200 */
[----:B------:R-:W-:Y:S01]  /*7950*/  ISETP.GE.AND P0, PT, R16, R31, PT ;  /* 0x0000001f1000720c */ /* 0x000fe20003f06270 */
[----:B------:R-:W-:Y:S03]  /*7960*/  BSSY B1, `(.L_x_2375) ;  /* 0x0000007000017945 */ /* 0x000fe60003800000 */
[----:B------:R-:W-:Y:S02]  /*7970*/  VIMNMX R25, R25, 0xc0, PT ;  /* 0x000000c019197848 */ /* 0x000fe40003fe0100 */
[----:B-1----:R-:W-:-:S04]  /*7980*/  IADD3 R3, R3, -0x80, RZ ;  /* 0xffffff8003037810 */ /* 0x002fc80007ffe0ff */
[----:B------:R-:W-:-:S04]  /*7990*/  LEA.HI R3, R3, R3, RZ, 0x1 ;  /* 0x0000000303037211 */ /* 0x000fc800078f08ff */
[----:B------:R-:W-:-:S04]  /*79a0*/  SHF.R.S32.HI R3, RZ, 0x1, R3 ;  /* 0x00000001ff037819 */ /* 0x000fc80000011403 */
[----:B------:R-:W-:Y:S01]  /*79b0*/  ISETP.GE.OR P0, PT, R3, R25, P0 ;  /* 0x000000190300720c */ /* 0x000fe20000706670 */
[----:B--2---:R-:W-:-:S12]  /*79c0*/  @!P1 BRA `(.L_x_2376) ;  /* 0x0000017000689947 */ /* 0x004fd80003800000 */
.L_x_2597:
[----:B------:R-:W-:Y:S05]  /*79d0*/  BSYNC B1 ;  /* 0x0000000000017941 */ /* 0x000fea0003800000 */
.L_x_2375:
[----:B------:R-:W-:Y:S05]  /*79e0*/  @P0 BRA `(.L_x_2369) ;  /* 0x0000000c00f00947 */ /* 0x000fea0003800000 */
[----:B------:R-:W2:Y:S04]  /*79f0*/  LDL R39, [R1+0x50] ;  /* 0x0000500001277983 */ /* 0x000ea80000100800 */
[----:B------:R-:W2:Y:S04]  /*7a00*/  LDL R37, [R1+0x54] ;  /* 0x0000540001257983 */ /* 0x000ea80000100800 */
[----:B------:R-:W2:Y:S04]  /*7a10*/  LDL R35, [R1+0x58] ;  /* 0x0000580001237983 */ /* 0x000ea80000100800 */
[----:B------:R-:W2:Y:S01]  /*7a20*/  LDL R52, [R1+0x9c] ;  /* 0x00009c0001347983 */ /* 0x000ea20000100800 */
        /* <DEDUP_REMOVED lines=12> */
[----:B------:R-:W-:Y:S02]  /*7af0*/  SHF.R.U32.HI R21, RZ, 0x8, R4 ;  /* 0x00000008ff157819 */ /* 0x000fe40000011604 */
[----:B------:R-:W-:-:S02]  /*7b00*/  PRMT R32, R3, 0x7604, R12 ;  /* 0x0000760403207816 */ /* 0x000fc4000000000c */
[----:B------:R-:W-:Y:S02]  /*7b10*/  LOP3.LUT R24, R4, 0xff, RZ, 0xc0, !PT ;  /* 0x000000ff04187812 */ /* 0x000fe400078ec0ff */
[----:B------:R-:W-:Y:S02]  /*7b20*/  LOP3.LUT R21, R21, 0xff, RZ, 0xc0, !PT ;  /* 0x000000ff15157812 */ /* 0x000fe400078ec0ff */
[----:B------:R-:W-:Y:S02]  /*7b30*/  SHF.R.U32.HI R3, RZ, 0x8, R6 ;  /* 0x00000008ff037819 */ /* 0x000fe40000011606 */
[----:B----4-:R-:W-:Y:S02]  /*7b40*/  SHF.R.U32.HI R14, RZ, 0x8, R11 ;  /* 0x00000008ff0e7819 */ /* 0x010fe4000001160b */
[----:B------:R-:W-:Y:S02]  /*7b50*/  PRMT R33, R21, 0x7604, R24 ;  /* 0x0000760415217816 */ /* 0x000fe40000000018 */
[----:B---3--:R-:W-:-:S02]  /*7b60*/  SHF.R.U32.HI R27, RZ, 0x8, R7 ;  /* 0x00000008ff1b7819 */ /* 0x008fc40000011607 */
[----:B------:R-:W-:Y:S02]  /*7b70*/  LOP3.LUT R25, R3, 0xff, RZ, 0xc0, !PT ;  /* 0x000000ff03197812 */ /* 0x000fe400078ec0ff */
[----:B------:R-:W-:Y:S02]  /*7b80*/  SHF.R.U32.HI R21, RZ, 0x8, R5 ;  /* 0x00000008ff157819 */ /* 0x000fe40000011605 */
[----:B------:R-:W-:Y:S02]  /*7b90*/  LOP3.LUT R15, R11, 0xff, RZ, 0xc0, !PT ;  /* 0x000000ff0b0f7812 */ /* 0x000fe400078ec0ff */
[----:B------:R-:W-:Y:S02]  /*7ba0*/  LOP3.LUT R14, R14, 0xff, RZ, 0xc0, !PT ;  /* 0x000000ff0e0e7812 */ /* 0x000fe400078ec0ff */
[----:B------:R-:W-:Y:S02]  /*7bb0*/  LOP3.LUT R24, R5, 0xff, RZ, 0xc0, !PT ;  /* 0x000000ff05187812 */ /* 0x000fe400078ec0ff */
[----:B------:R-:W-:-:S02]  /*7bc0*/  LOP3.LUT R26, R6, 0xff, RZ, 0xc0, !PT ;  /* 0x000000ff061a7812 */ /* 0x000fc400078ec0ff */
[----:B------:R-:W-:Y:S02]  /*7bd0*/  LOP3.LUT R27, R27, 0xff, RZ, 0xc0, !PT ;  /* 0x000000ff1b1b7812 */ /* 0x000fe400078ec0ff */
[----:B------:R-:W-:Y:S02]  /*7be0*/  LOP3.LUT R36, R7, 0xff, RZ, 0xc0, !PT ;  /* 0x000000ff07247812 */ /* 0x000fe400078ec0ff */
[----:B------:R-:W-:Y:S02]  /*7bf0*/  LOP3.LUT R21, R21, 0xff, RZ, 0xc0, !PT ;  /* 0x000000ff15157812 */ /* 0x000fe400078ec0ff */
[----:B------:R-:W-:Y:S02]  /*7c00*/  PRMT R34, R14, 0x7604, R15 ;  /* 0x000076040e227816 */ /* 0x000fe4000000000f */
[----:B------:R-:W-:Y:S02]  /*7c10*/  PRMT R41, R27, 0x7604, R36 ;  /* 0x000076041b297816 */ /* 0x000fe40000000024 */
[----:B-1----:R-:W-:-:S02]  /*7c20*/  SHF.R.U32.HI R29, RZ, 0x10, R10 ;  /* 0x00000010ff1d7819 */ /* 0x002fc4000001160a */
[----:B------:R-:W-:Y:S02]  /*7c30*/  SHF.R.U32.HI R31, RZ, 0x10, R11 ;  /* 0x00000010ff1f7819 */ /* 0x000fe4000001160b */
[----:B------:R-:W-:Y:S02]  /*7c40*/  LOP3.LUT R29, R29, 0xff, RZ, 0xc0, !PT ;  /* 0x000000ff1d1d7812 */ /* 0x000fe400078ec0ff */
[----:B------:R-:W-:Y:S02]  /*7c50*/  LOP3.LUT R31, R31, 0xff, RZ, 0xc0, !PT ;  /* 0x000000ff1f1f7812 */ /* 0x000fe400078ec0ff */
[----:B------:R-:W-:Y:S02]  /*7c60*/  PRMT R29, R29, 0x7054, R32 ;  /* 0x000070541d1d7816 */ /* 0x000fe40000000020 */
[----:B------:R-:W-:Y:S02]  /*7c70*/  SHF.R.U32.HI R32, RZ, 0x10, R6 ;  /* 0x00000010ff207819 */ /* 0x000fe40000011606 */
[----:B------:R-:W-:-:S02]  /*7c80*/  PRMT R31, R31, 0x7054, R34 ;  /* 0x000070541f1f7816 */ /* 0x000fc40000000022 */
[----:B------:R-:W-:Y:S02]  /*7c90*/  SHF.R.U32.HI R34, RZ, 0x10, R7 ;  /* 0x00000010ff227819 */ /* 0x000fe40000011607 */
[----:B------:R-:W-:Y:S02]  /*7ca0*/  LOP3.LUT R32, R32, 0xff, RZ, 0xc0, !PT ;  /* 0x000000ff20207812 */ /* 0x000fe400078ec0ff */
[----:B------:R-:W-:-:S04]  /*7cb0*/  LOP3.LUT R34, R34, 0xff, RZ, 0xc0, !PT ;  /* 0x000000ff22227812 */ /* 0x000fc800078ec0ff */
[----:B------:R-:W-:Y:S02]  /*7cc0*/  PRMT R41, R34, 0x7054, R41 ;  /* 0x0000705422297816 */ /* 0x000fe40000000029 */
[----:B------:R-:W-:Y:S02]  /*7cd0*/  LOP3.LUT R34, R31, 0xff000000, R11, 0xf8, !PT ;  /* 0xff0000001f227812 */ /* 0x000fe400078ef80b */
[----:B------:R-:W-:Y:S02]  /*7ce0*/  LOP3.LUT R41, R41, 0xff000000, R7, 0xf8, !PT ;  /* 0xff00000029297812 */ /* 0x000fe400078ef807 */
[----:B--2---:R-:W-:Y:S02]  /*7cf0*/  LOP3.LUT R0, R39, 0x30, R0, 0xf8, !PT ;  /* 0x0000003027007812 */ /* 0x004fe400078ef800 */
[----:B------:R-:W-:Y:S02]  /*7d00*/  PRMT R39, R25, 0x7604, R26 ;  /* 0x0000760419277816 */ /* 0x000fe4000000001a */
[----:B------:R-:W-:-:S02]  /*7d10*/  LOP3.LUT R3, R0, R37, RZ, 0x3c, !PT ;  /* 0x0000002500037212 */ /* 0x000fc400078e3cff */
        /* <DEDUP_REMOVED lines=11> */
[----:B------:R-:W-:Y:S02]  /*7dd0*/  SHF.R.U32.HI R20, RZ, 0x10, R4 ;  /* 0x00000010ff147819 */ /* 0x000fe40000011604 */
[----:B------:R-:W-:Y:S02]  /*7de0*/  LOP3.LUT R30, R30, 0xff, RZ, 0xc0, !PT ;  /* 0x000000ff1e1e7812 */ /* 0x000fe400078ec0ff */
[----:B------:R-:W-:-:S02]  /*7df0*/  LOP3.LUT R20, R20, 0xff, RZ, 0xc0, !PT ;  /* 0x000000ff14147812 */ /* 0x000fc400078ec0ff */
[----:B------:R-:W-:Y:S02]  /*7e00*/  PRMT R37, R30, 0x7054, R37 ;  /* 0x000070541e257816 */ /* 0x000fe40000000025 */
[----:B------:R-:W-:Y:S02]  /*7e10*/  PRMT R35, R20, 0x7054, R33 ;  /* 0x0000705414237816 */ /* 0x000fe40000000021 */
[----:B------:R-:W-:Y:S02]  /*7e20*/  PRMT R39, R32, 0x7054, R39 ;  /* 0x0000705420277816 */ /* 0x000fe40000000027 */
[----:B------:R-:W-:Y:S02]  /*7e30*/  LOP3.LUT R37, R37, 0xff000000, R5, 0xf8, !PT ;  /* 0xff00000025257812 */ /* 0x000fe400078ef805 */
[----:B------:R-:W-:Y:S02]  /*7e40*/  LOP3.LUT R8, R3, 0xff000000, R8, 0xf8, !PT ;  /* 0xff00000003087812 */ /* 0x000fe400078ef808 */
[----:B------:R-:W-:-:S02]  /*7e50*/  LOP3.LUT R33, R21, 0xff000000, R9, 0xf8, !PT ;  /* 0xff00000015217812 */ /* 0x000fc400078ef809 */
[----:B------:R-:W-:Y:S02]  /*7e60*/  LOP3.LUT R3, R29, 0xff000000, R10, 0xf8, !PT ;  /* 0xff0000001d037812 */ /* 0x000fe400078ef80a */
[----:B------:R-:W-:Y:S02]  /*7e70*/  LOP3.LUT R20, R35, 0xff000000, R4, 0xf8, !PT ;  /* 0xff00000023147812 */ /* 0x000fe400078ef804 */
[----:B------:R-:W-:Y:S02]  /*7e80*/  LOP3.LUT R4, R39, 0xff000000, R6, 0xf8, !PT ;  /* 0xff00000027047812 */ /* 0x000fe400078ef806 */
[-C--:B------:R-:W-:Y:S02]  /*7e90*/  F2FP.F16.E4M3.UNPACK_B R39, R37.reuse ;  /* 0x00000025ff27723e */ /* 0x080fe400020006ff */
[----:B------:R-:W-:Y:S02]  /*7ea0*/  F2FP.F16.E4M3.UNPACK_B R37, R37.H1 ;  /* 0x00000025ff25723e */ /* 0x000fe400030006ff */
[-C--:B0-----:R-:W-:Y:S01]  /*7eb0*/  F2FP.F16.E4M3.UNPACK_B R10, R13.reuse ;  /* 0x0000000dff0a723e */ /* 0x081fe200020006ff */
[--C-:B------:R-:W-:Y:S01]  /*7ec0*/  HADD2.F32 R40, -RZ, R39.reuse.H0_H0 ;  /* 0x20000027ff287230 */ /* 0x100fe20000004100 */
[----:B------:R-:W-:Y:S01]  /*7ed0*/  F2FP.F16.E4M3.UNPACK_B R30, R13.H1 ;  /* 0x0000000dff1e723e */ /* 0x000fe200030006ff */
[----:B------:R-:W-:Y:S01]  /*7ee0*/  HADD2.F32 R39, -RZ, R39.H1_H1 ;  /* 0x30000027ff277230 */ /* 0x000fe20000004100 */
[-C--:B------:R-:W-:Y:S01]  /*7ef0*/  F2FP.F16.E4M3.UNPACK_B R13, R12.reuse ;  /* 0x0000000cff0d723e */ /* 0x080fe200020006ff */
[--C-:B------:R-:W-:Y:S01]  /*7f00*/  HADD2.F32 R9, -RZ, R10.reuse.H0_H0 ;  /* 0x2000000aff097230 */ /* 0x100fe20000004100 */
[----:B------:R-:W-:Y:S01]  /*7f10*/  F2FP.F16.E4M3.UNPACK_B R29, R12.H1 ;  /* 0x0000000cff1d723e */ /* 0x000fe200030006ff */
[----:B------:R-:W-:Y:S01]  /*7f20*/  HADD2.F32 R10, -RZ, R10.H1_H1 ;  /* 0x3000000aff0a7230 */ /* 0x000fe20000004100 */
[----:B-1----:R-:W-:-:S02]  /*7f30*/  F2FP.F16.E4M3.UNPACK_B R11, R25 ;  /* 0x00000019ff0b723e */ /* 0x002fc400020006ff */
[----:B------:R-:W-:Y:S02]  /*7f40*/  F2FP.F16.E4M3.UNPACK_B R12, R33 ;  /* 0x00000021ff0c723e */ /* 0x000fe400020006ff */
[-C--:B------:R-:W-:Y:S01]  /*7f50*/  F2FP.F16.E4M3.UNPACK_B R31, R15.reuse ;  /* 0x0000000fff1f723e */ /* 0x080fe200020006ff */
[--C-:B------:R-:W-:Y:S01]  /*7f60*/  HADD2.F32 R6, -RZ, R11.reuse.H0_H0 ;  /* 0x2000000bff067230 */ /* 0x100fe20000004100 */
[----:B------:R-:W-:Y:S01]  /*7f70*/  F2FP.F16.E4M3.UNPACK_B R36, R15.H1 ;  /* 0x0000000fff24723e */ /* 0x000fe200030006ff */
[----:B------:R-:W-:Y:S01]  /*7f80*/  HADD2.F32 R15, -RZ, R12.H0_H0 ;  /* 0x2000000cff0f7230 */ /* 0x000fe20000004100 */
[-C--:B------:R-:W-:Y:S01]  /*7f90*/  F2FP.F16.E4M3.UNPACK_B R21, R24.reuse ;  /* 0x00000018ff15723e */ /* 0x080fe200020006ff */
[----:B------:R-:W-:Y:S01]  /*7fa0*/  HADD2.F32 R11, -RZ, R11.H1_H1 ;  /* 0x3000000bff0b7230 */ /* 0x000fe20000004100 */
[----:B------:R-:W-:Y:S01]  /*7fb0*/  F2FP.F16.E4M3.UNPACK_B R35, R24.H1 ;  /* 0x00000018ff23723e */ /* 0x000fe200030006ff */
[----:B------:R-:W-:Y:S01]  /*7fc0*/  FMUL.FTZ R24, R6, R40 ;  /* 0x0000002806187220 */ /* 0x000fe20000410000 */
[----:B------:R-:W-:-:S02]  /*7fd0*/  F2FP.F16.E4M3.UNPACK_B R32, R27 ;  /* 0x0000001bff20723e */ /* 0x000fc400020006ff */
[----:B------:R-:W-:Y:S01]  /*7fe0*/  F2FP.F16.E4M3.UNPACK_B R38, R27.H1 ;  /* 0x0000001bff26723e */ /* 0x000fe200030006ff */
[----:B------:R-:W-:Y:S01]  /*7ff0*/  FMUL.FTZ R27, R6, R15 ;  /* 0x0000000f061b7220 */ /* 0x000fe20000410000 */
[----:B------:R-:W-:Y:S01]  /*8000*/  F2FP.F16.E4M3.UNPACK_B R25, R25.H1 ;  /* 0x00000019ff19723e */ /* 0x000fe200030006ff */
[C---:B------:R-:W-:Y:S01]  /*8010*/  FFMA.FTZ R6, R9.reuse, R15, -R24 ;  /* 0x0000000f09067223 */ /* 0x040fe20000010818 */
[----:B------:R-:W-:Y:S01]  /*8020*/  F2FP.F16.E4M3.UNPACK_B R33, R33.H1 ;  /* 0x00000021ff21723e */ /* 0x000fe200030006ff */
[----:B------:R-:W-:Y:S01]  /*8030*/  FFMA.FTZ R9, R9, R40, R27 ;  /* 0x0000002809097223 */ /* 0x000fe2000001001b */
[----:B------:R-:W-:Y:S02]  /*8040*/  HADD2.F32 R24, -RZ, R12.H1_H1 ;  /* 0x3000000cff187230 */ /* 0x000fe40000004100 */
[----:B------:R-:W-:Y:S01]  /*8050*/  FMUL.FTZ R43, R11, R39 ;  /* 0x000000270b2b7220 */ /* 0x000fe20000410000 */
[----:B------:R-:W-:Y:S01]  /*8060*/  HADD2.F32 R40, -RZ, R37.H0_H0 ;  /* 0x20000025ff287230 */ /* 0x000fe20000004100 */
[----:B------:R-:W-:Y:S01]  /*8070*/  F2FP.F16.E4M3.UNPACK_B R7, R26 ;  /* 0x0000001aff07723e */ /* 0x000fe200020006ff */
[----:B------:R-:W-:-:S02]  /*8080*/  HADD2.F32 R12, -RZ, R25.H0_H0 ;  /* 0x20000019ff0c7230 */ /* 0x000fc40000004100 */
[-C--:B------:R-:W-:Y:S01]  /*8090*/  FMUL.FTZ R42, R11, R24.reuse ;  /* 0x000000180b2a7220 */ /* 0x080fe20000410000 */
[----:B------:R-:W-:Y:S02]  /*80a0*/  HADD2.F32 R27, -RZ, R33.H0_H0 ;  /* 0x20000021ff1b7230 */ /* 0x000fe40000004100 */
[----:B------:R-:W-:Y:S01]  /*80b0*/  FFMA.FTZ R11, R10, R24, -R43 ;  /* 0x000000180a0b7223 */ /* 0x000fe2000001082b */
[----:B------:R-:W-:Y:S02]  /*80c0*/  HADD2.F32 R15, -RZ, R30.H0_H0 ;  /* 0x2000001eff0f7230 */ /* 0x000fe40000004100 */
[----:B------:R-:W-:Y:S01]  /*80d0*/  FMUL.FTZ R44, R12, R40 ;  /* 0x000000280c2c7220 */ /* 0x000fe20000410000 */
[----:B------:R-:W-:Y:S01]  /*80e0*/  FFMA.FTZ R10, R10, R39, R42 ;  /* 0x000000270a0a7223 */ /* 0x000fe2000001002a */
[----:B------:R-:W-:Y:S01]  /*80f0*/  FMUL.FTZ R45, R12, R27 ;  /* 0x0000001b0c2d7220 */ /* 0x000fe20000410000 */
[----:B------:R-:W-:Y:S01]  /*8100*/  F2FP.F16.E4M3.UNPACK_B R42, R41 ;  /* 0x00000029ff2a723e */ /* 0x000fe200020006ff */
[----:B------:R-:W-:Y:S01]  /*8110*/  FFMA.FTZ R12, R15, R27, -R44 ;  /* 0x0000001b0f0c7223 */ /* 0x000fe2000001082c */
[----:B------:R-:W-:-:S02]  /*8120*/  HADD2.F32 R27, -RZ, R32.H0_H0 ;  /* 0x20000020ff1b7230 */ /* 0x000fc40000004100 */
[----:B------:R-:W-:Y:S01]  /*8130*/  FFMA.FTZ R15, R15, R40, R45 ;  /* 0x000000280f0f7223 */ /* 0x000fe2000001002d */
[----:B------:R-:W-:Y:S01]  /*8140*/  HADD2.F32 R40, -RZ, R37.H1_H1 ;  /* 0x30000025ff287230 */ /* 0x000fe20000004100 */
[----:B------:R-:W-:Y:S01]  /*8150*/  F2FP.F16.E4M3.UNPACK_B R37, R34 ;  /* 0x00000022ff25723e */ /* 0x000fe200020006ff */
[----:B------:R-:W-:Y:S01]  /*8160*/  HADD2.F32 R43, -RZ, R42.H0_H0 ;  /* 0x2000002aff2b7230 */ /* 0x000fe20000004100 */
[----:B------:R-:W-:Y:S01]  /*8170*/  F2FP.F16.E4M3.UNPACK_B R41, R41.H1 ;  /* 0x00000029ff29723e */ /* 0x000fe200030006ff */
[----:B------:R-:W-:Y:S01]  /*8180*/  HADD2.F32 R24, -RZ, R31.H0_H0 ;  /* 0x2000001fff187230 */ /* 0x000fe20000004100 */
[----:B------:R-:W-:Y:S01]  /*8190*/  F2FP.F16.E4M3.UNPACK_B R26, R26.H1 ;  /* 0x0000001aff1a723e */ /* 0x000fe200030006ff */
[----:B------:R-:W-:Y:S02]  /*81a0*/  HADD2.F32 R39, -RZ, R37.H0_H0 ;  /* 0x20000025ff277230 */ /* 0x000fe40000004100 */
[----:B------:R-:W-:Y:S01]  /*81b0*/  FMUL.FTZ R49, R27, R43 ;  /* 0x0000002b1b317220 */ /* 0x000fe20000410000 */
[----:B------:R-:W-:Y:S01]  /*81c0*/  HADD2.F32 R25, -RZ, R25.H1_H1 ;  /* 0x30000019ff197230 */ /* 0x000fe20000004100 */
[----:B------:R-:W-:Y:S01]  /*81d0*/  F2FP.F16.E4M3.UNPACK_B R5, R14 ;  /* 0x0000000eff05723e */ /* 0x000fe200020006ff */
[----:B------:R-:W-:-:S02]  /*81e0*/  HADD2.F32 R33, -RZ, R33.H1_H1 ;  /* 0x30000021ff217230 */ /* 0x000fc40000004100 */
[-C--:B------:R-:W-:Y:S01]  /*81f0*/  FMUL.FTZ R44, R27, R39.reuse ;  /* 0x000000271b2c7220 */ /* 0x080fe20000410000 */
[----:B------:R-:W-:Y:S02]  /*8200*/  HADD2.F32 R30, -RZ, R30.H1_H1 ;  /* 0x3000001eff1e7230 */ /* 0x000fe40000004100 */
[----:B------:R-:W-:Y:S01]  /*8210*/  FFMA.FTZ R27, R24, R39, -R49 ;  /* 0x00000027181b7223 */ /* 0x000fe20000010831 */
[C---:B------:R-:W-:Y:S01]  /*8220*/  FMUL.FTZ R45, R25.reuse, R40 ;  /* 0x00000028192d7220 */ /* 0x040fe20000410000 */
[----:B------:R-:W-:Y:S02]  /*8230*/  HADD2.F32 R39, -RZ, R37.H1_H1 ;  /* 0x30000025ff277230 */ /* 0x000fe40000004100 */
[-C--:B------:R-:W-:Y:S01]  /*8240*/  FMUL.FTZ R47, R25, R33.reuse ;  /* 0x00000021192f7220 */ /* 0x080fe20000410000 */
[----:B------:R-:W-:Y:S01]  /*8250*/  F2FP.F16.E4M3.UNPACK_B R37, R34.H1 ;  /* 0x00000022ff25723e */ /* 0x000fe200030006ff */
[----:B------:R-:W-:Y:S01]  /*8260*/  FFMA.FTZ R25, R30, R33, -R45 ;  /* 0x000000211e197223 */ /* 0x000fe2000001082d */
[----:B------:R-:W-:Y:S01]  /*8270*/  FFMA.FTZ R24, R24, R43, R44 ;  /* 0x0000002b18187223 */ /* 0x000fe2000001002c */
[----:B------:R-:W-:Y:S01]  /*8280*/  FFMA.FTZ R30, R30, R40, R47 ;  /* 0x000000281e1e7223 */ /* 0x000fe2000001002f */
[----:B------:R-:W-:Y:S01]  /*8290*/  HADD2.F32 R43, -RZ, R41.H0_H0 ;  /* 0x20000029ff2b7230 */ /* 0x000fe20000004100 */
[----:B------:R-:W-:Y:S01]  /*82a0*/  F2FP.F16.E4M3.UNPACK_B R14, R14.H1 ;  /* 0x0000000eff0e723e */ /* 0x000fe200030006ff */
[----:B------:R-:W-:-:S02]  /*82b0*/  HADD2.F32 R33, -RZ, R38.H0_H0 ;  /* 0x20000026ff217230 */ /* 0x000fc40000004100 */
[----:B------:R-:W-:Y:S01]  /*82c0*/  HADD2.F32 R40, -RZ, R37.H0_H0 ;  /* 0x20000025ff287230 */ /* 0x000fe20000004100 */
[----:B------:R-:W-:Y:S01]  /*82d0*/  F2FP.SATFINITE.E4M3.F32.PACK_AB_MERGE_C R15, R30, R15, RZ ;  /* 0x0000000f1e0f723e */ /* 0x000fe200048070ff */
[----:B------:R-:W-:Y:S02]  /*82e0*/  HADD2.F32 R42, -RZ, R42.H1_H1 ;  /* 0x3000002aff2a7230 */ /* 0x000fe40000004100 */
[C---:B------:R-:W-:Y:S01]  /*82f0*/  FMUL.FTZ R47, R33.reuse, R43 ;  /* 0x0000002b212f7220 */ /* 0x040fe20000410000 */
[----:B------:R-:W-:Y:S02]  /*8300*/  HADD2.F32 R32, -RZ, R32.H1_H1 ;  /* 0x30000020ff207230 */ /* 0x000fe40000004100 */
[----:B------:R-:W-:Y:S01]  /*8310*/  FMUL.FTZ R46, R33, R40 ;  /* 0x00000028212e7220 */ /* 0x000fe20000410000 */
[----:B------:R-:W-:Y:S01]  /*8320*/  HADD2.F32 R34, -RZ, R36.H0_H0 ;  /* 0x20000024ff227230 */ /* 0x000fe20000004100 */
[----:B------:R-:W-:Y:S01]  /*8330*/  F2FP.SATFINITE.E4M3.F32.PACK_AB_MERGE_C R9, R10, R9, R15 ;  /* 0x000000090a09723e */ /* 0x000fe2000480700f */
[----:B------:R-:W-:-:S02]  /*8340*/  HADD2.F32 R31, -RZ, R31.H1_H1 ;  /* 0x3000001fff1f7230 */ /* 0x000fc40000004100 */
[C---:B------:R-:W-:Y:S01]  /*8350*/  FMUL.FTZ R44, R32.reuse, R42 ;  /* 0x0000002a202c7220 */ /* 0x040fe20000410000 */
[----:B------:R-:W-:Y:S01]  /*8360*/  FMUL.FTZ R45, R32, R39 ;  /* 0x00000027202d7220 */ /* 0x000fe20000410000 */
[C---:B------:R-:W-:Y:S01]  /*8370*/  FFMA.FTZ R33, R34.reuse, R40, -R47 ;  /* 0x0000002822217223 */ /* 0x040fe2000001082f */
[----:B------:R-:W-:Y:S01]  /*8380*/  FFMA.FTZ R34, R34, R43, R46 ;  /* 0x0000002b22227223 */ /* 0x000fe2000001002e */
[C---:B------:R-:W-:Y:S01]  /*8390*/  FFMA.FTZ R32, R31.reuse, R39, -R44 ;  /* 0x000000271f207223 */ /* 0x040fe2000001082c */
[----:B------:R-:W-:Y:S01]  /*83a0*/  F2FP.F16.E4M3.UNPACK_B R43, R20.H1 ;  /* 0x00000014ff2b723e */ /* 0x000fe200030006ff */
[----:B------:R-:W-:Y:S01]  /*83b0*/  FFMA.FTZ R31, R31, R42, R45 ;  /* 0x0000002a1f1f7223 */ /* 0x000fe2000001002d */
[----:B------:R-:W-:Y:S01]  /*83c0*/  F2FP.F16.E4M3.UNPACK_B R40, R8.H1 ;  /* 0x00000008ff28723e */ /* 0x000fe200030006ff */
[----:B------:R-:W-:Y:S02]  /*83d0*/  HADD2.F32 R45, -RZ, R41.H1_H1 ;  /* 0x30000029ff2d7230 */ /* 0x000fe40000004100 */
[----:B------:R-:W-:-:S02]  /*83e0*/  HADD2.F32 R38, -RZ, R38.H1_H1 ;  /* 0x30000026ff267230 */ /* 0x000fc40000004100 */
[----:B------:R-:W-:Y:S02]  /*83f0*/  HADD2.F32 R42, -RZ, R37.H1_H1 ;  /* 0x30000025ff2a7230 */ /* 0x000fe40000004100 */
[----:B------:R-:W-:Y:S02]  /*8400*/  HADD2.F32 R37, -RZ, R36.H1_H1 ;  /* 0x30000024ff257230 */ /* 0x000fe40000004100 */
[C---:B------:R-:W-:Y:S01]  /*8410*/  FMUL.FTZ R46, R38.reuse, R45 ;  /* 0x0000002d262e7220 */ /* 0x040fe20000410000 */
[----:B------:R-:W-:Y:S02]  /*8420*/  HADD2.F32 R44, -RZ, R43.H0_H0 ;  /* 0x2000002bff2c7230 */ /* 0x000fe40000004100 */
[----:B------:R-:W-:Y:S01]  /*8430*/  FMUL.FTZ R48, R38, R42 ;  /* 0x0000002a26307220 */ /* 0x000fe20000410000 */
[----:B------:R-:W-:Y:S02]  /*8440*/  HADD2.F32 R36, -RZ, R35.H0_H0 ;  /* 0x20000023ff247230 */ /* 0x000fe40000004100 */
[----:B------:R-:W-:-:S02]  /*8450*/  HADD2.F32 R41, -RZ, R40.H0_H0 ;  /* 0x20000028ff297230 */ /* 0x000fc40000004100 */
[----:B------:R-:W-:Y:S02]  /*8460*/  HADD2.F32 R39, -RZ, R29.H0_H0 ;  /* 0x2000001dff277230 */ /* 0x000fe40000004100 */
[C---:B------:R-:W-:Y:S01]  /*8470*/  FMUL.FTZ R38, R36.reuse, R44 ;  /* 0x0000002c24267220 */ /* 0x040fe20000410000 */
[----:B------:R-:W-:Y:S02]  /*8480*/  HADD2.F32 R35, -RZ, R35.H1_H1 ;  /* 0x30000023ff237230 */ /* 0x000fe40000004100 */
[-C--:B------:R-:W-:Y:S01]  /*8490*/  FMUL.FTZ R47, R36, R41.reuse ;  /* 0x00000029242f7220 */ /* 0x080fe20000410000 */
[----:B------:R-:W-:Y:S01]  /*84a0*/  FFMA.FTZ R36, R37, R42, -R46 ;  /* 0x0000002a25247223 */ /* 0x000fe2000001082e */
[----:B------:R-:W-:Y:S02]  /*84b0*/  HADD2.F32 R42, -RZ, R43.H1_H1 ;  /* 0x3000002bff2a7230 */ /* 0x000fe40000004100 */
[----:B------:R-:W-:Y:S01]  /*84c0*/  FFMA.FTZ R38, R39, R41, -R38 ;  /* 0x0000002927267223 */ /* 0x000fe20000010826 */
[----:B------:R-:W-:-:S02]  /*84d0*/  HADD2.F32 R40, -RZ, R40.H1_H1 ;  /* 0x30000028ff287230 */ /* 0x000fc40000004100 */
[----:B------:R-:W-:Y:S01]  /*84e0*/  FFMA.FTZ R47, R39, R44, R47 ;  /* 0x0000002c272f7223 */ /* 0x000fe2000001002f */
[----:B------:R-:W-:Y:S01]  /*84f0*/  F2FP.F16.E4M3.UNPACK_B R41, R20 ;  /* 0x00000014ff29723e */ /* 0x000fe200020006ff */
[----:B------:R-:W-:Y:S01]  /*8500*/  HADD2.F32 R29, -RZ, R29.H1_H1 ;  /* 0x3000001dff1d7230 */ /* 0x000fe20000004100 */
[----:B------:R-:W-:Y:S01]  /*8510*/  F2FP.F16.E4M3.UNPACK_B R39, R8 ;  /* 0x00000008ff27723e */ /* 0x000fe200020006ff */
[C---:B------:R-:W-:Y:S01]  /*8520*/  FMUL.FTZ R8, R35.reuse, R42 ;  /* 0x0000002a23087220 */ /* 0x040fe20000410000 */
[-C--:B------:R-:W-:Y:S01]  /*8530*/  FMUL.FTZ R43, R35, R40.reuse ;  /* 0x00000028232b7220 */ /* 0x080fe20000410000 */
[----:B------:R-:W-:Y:S01]  /*8540*/  FFMA.FTZ R37, R37, R45, R48 ;  /* 0x0000002d25257223 */ /* 0x000fe20000010030 */
[----:B------:R-:W-:Y:S02]  /*8550*/  HADD2.F32 R35, -RZ, R41.H0_H0 ;  /* 0x20000029ff237230 */ /* 0x000fe40000004100 */
[----:B------:R-:W-:Y:S01]  /*8560*/  FFMA.FTZ R45, R29, R40, -R8 ;  /* 0x000000281d2d7223 */ /* 0x000fe20000010808 */
[----:B------:R-:W-:-:S02]  /*8570*/  HADD2.F32 R20, -RZ, R21.H0_H0 ;  /* 0x20000015ff147230 */ /* 0x000fc40000004100 */
[----:B------:R-:W-:Y:S01]  /*8580*/  FFMA.FTZ R44, R29, R42, R43 ;  /* 0x0000002a1d2c7223 */ /* 0x000fe2000001002b */
[----:B------:R-:W-:Y:S01]  /*8590*/  HADD2.F32 R29, -RZ, R39.H0_H0 ;  /* 0x20000027ff1d7230 */ /* 0x000fe20000004100 */
[----:B------:R-:W-:Y:S01]  /*85a0*/  F2FP.SATFINITE.E4M3.F32.PACK_AB_MERGE_C R34, R37, R34, RZ ;  /* 0x000000222522723e */ /* 0x000fe200048070ff */
[----:B------:R-:W-:Y:S02]  /*85b0*/  HADD2.F32 R8, -RZ, R13.H0_H0 ;  /* 0x2000000dff087230 */ /* 0x000fe40000004100 */
[C---:B------:R-:W-:Y:S01]  /*85c0*/  FMUL.FTZ R43, R20.reuse, R35 ;  /* 0x00000023142b7220 */ /* 0x040fe20000410000 */
[----:B------:R-:W-:Y:S02]  /*85d0*/  HADD2.F32 R40, -RZ, R41.H1_H1 ;  /* 0x30000029ff287230 */ /* 0x000fe40000004100 */
[-C--:B------:R-:W-:Y:S01]  /*85e0*/  FMUL.FTZ R41, R20, R29.reuse ;  /* 0x0000001d14297220 */ /* 0x080fe20000410000 */
[----:B------:R-:W-:Y:S02]  /*85f0*/  HADD2.F32 R21, -RZ, R21.H1_H1 ;  /* 0x30000015ff157230 */ /* 0x000fe40000004100 */
[----:B------:R-:W-:Y:S01]  /*8600*/  FFMA.FTZ R43, R8, R29, -R43 ;  /* 0x0000001d082b7223 */ /* 0x000fe2000001082b */
[----:B------:R-:W-:Y:S01]  /*8610*/  HADD2.F32 R20, -RZ, R39.H1_H1 ;  /* 0x30000027ff147230 */ /* 0x000fe20000004100 */
[----:B------:R-:W-:Y:S01]  /*8620*/  F2FP.F16.E4M3.UNPACK_B R29, R4.H1 ;  /* 0x00000004ff1d723e */ /* 0x000fe200030006ff */
[----:B------:R-:W-:-:S02]  /*8630*/  HADD2.F32 R13, -RZ, R13.H1_H1 ;  /* 0x3000000dff0d7230 */ /* 0x000fc40000004100 */
[C---:B------:R-:W-:Y:S01]  /*8640*/  FMUL.FTZ R42, R21.reuse, R40 ;  /* 0x00000028152a7220 */ /* 0x040fe20000410000 */
[----:B------:R-:W-:Y:S01]  /*8650*/  FFMA.FTZ R41, R8, R35, R41 ;  /* 0x0000002308297223 */ /* 0x000fe20000010029 */
[-C--:B------:R-:W-:Y:S01]  /*8660*/  F2FP.F16.E4M3.UNPACK_B R8, R3.reuse.H1 ;  /* 0x00000003ff08723e */ /* 0x080fe200030006ff */
[-C--:B------:R-:W-:Y:S01]  /*8670*/  FMUL.FTZ R21, R21, R20.reuse ;  /* 0x0000001415157220 */ /* 0x080fe20000410000 */
[C---:B------:R-:W-:Y:S01]  /*8680*/  FFMA.FTZ R42, R13.reuse, R20, -R42 ;  /* 0x000000140d2a7223 */ /* 0x040fe2000001082a */
[----:B------:R-:W-:Y:S01]  /*8690*/  HADD2.F32 R35, -RZ, R29.H0_H0 ;  /* 0x2000001dff237230 */ /* 0x000fe20000004100 */
[----:B------:R-:W-:Y:S01]  /*86a0*/  F2FP.F16.E4M3.UNPACK_B R3, R3 ;  /* 0x00000003ff03723e */ /* 0x000fe200020006ff */
[----:B------:R-:W-:Y:S02]  /*86b0*/  HADD2.F32 R20, -RZ, R26.H0_H0 ;  /* 0x2000001aff147230 */ /* 0x000fe40000004100 */
[----:B------:R-:W-:Y:S01]  /*86c0*/  FFMA.FTZ R40, R13, R40, R21 ;  /* 0x000000280d287223 */ /* 0x000fe20000010015 */
[----:B------:R-:W-:-:S02]  /*86d0*/  HADD2.F32 R13, -RZ, R8.H0_H0 ;  /* 0x20000008ff0d7230 */ /* 0x000fc40000004100 */
[----:B------:R-:W-:Y:S02]  /*86e0*/  HADD2.F32 R21, -RZ, R8.H1_H1 ;  /* 0x30000008ff157230 */ /* 0x000fe40000004100 */
[C---:B------:R-:W-:Y:S01]  /*86f0*/  FMUL.FTZ R39, R20.reuse, R35 ;  /* 0x0000002314277220 */ /* 0x040fe20000410000 */
[----:B------:R-:W-:Y:S02]  /*8700*/  HADD2.F32 R8, -RZ, R14.H0_H0 ;  /* 0x2000000eff087230 */ /* 0x000fe40000004100 */
[-C--:B------:R-:W-:Y:S01]  /*8710*/  FMUL.FTZ R49, R20, R13.reuse ;  /* 0x0000000d14317220 */ /* 0x080fe20000410000 */
[----:B------:R-:W-:Y:S02]  /*8720*/  HADD2.F32 R29, -RZ, R29.H1_H1 ;  /* 0x3000001dff1d7230 */ /* 0x000fe40000004100 */
[----:B------:R-:W-:Y:S02]  /*8730*/  HADD2.F32 R26, -RZ, R26.H1_H1 ;  /* 0x3000001aff1a7230 */ /* 0x000fe40000004100 */
[C---:B------:R-:W-:Y:S01]  /*8740*/  FFMA.FTZ R39, R8.reuse, R13, -R39 ;  /* 0x0000000d08277223 */ /* 0x040fe20000010827 */
[----:B------:R-:W-:Y:S01]  /*8750*/  HADD2.F32 R14, -RZ, R14.H1_H1 ;  /* 0x3000000eff0e7230 */ /* 0x000fe20000004100 */
[----:B------:R-:W-:Y:S01]  /*8760*/  F2FP.F16.E4M3.UNPACK_B R13, R4 ;  /* 0x00000004ff0d723e */ /* 0x000fe200020006ff */
[----:B------:R-:W-:Y:S01]  /*8770*/  FFMA.FTZ R49, R8, R35, R49 ;  /* 0x0000002308317223 */ /* 0x000fe20000010031 */
[C---:B------:R-:W-:Y:S01]  /*8780*/  FMUL.FTZ R51, R26.reuse, R29 ;  /* 0x0000001d1a337220 */ /* 0x040fe20000410000 */
[----:B------:R-:W-:Y:S01]  /*8790*/  FMUL.FTZ R26, R26, R21 ;  /* 0x000000151a1a7220 */ /* 0x000fe20000410000 */
[----:B------:R-:W-:-:S02]  /*87a0*/  HADD2.F32 R8, -RZ, R3.H0_H0 ;  /* 0x20000003ff087230 */ /* 0x000fc40000004100 */
[----:B------:R-:W-:Y:S02]  /*87b0*/  HADD2.F32 R20, -RZ, R13.H0_H0 ;  /* 0x2000000dff147230 */ /* 0x000fe40000004100 */
[C---:B------:R-:W-:Y:S01]  /*87c0*/  FFMA.FTZ R50, R14.reuse, R29, R26 ;  /* 0x0000001d0e327223 */ /* 0x040fe2000001001a */
[----:B------:R-:W-:Y:S02]  /*87d0*/  HADD2.F32 R4, -RZ, R7.H0_H0 ;  /* 0x20000007ff047230 */ /* 0x000fe40000004100 */
[----:B------:R-:W-:Y:S01]  /*87e0*/  FFMA.FTZ R48, R14, R21, -R51 ;  /* 0x000000150e307223 */ /* 0x000fe20000010833 */
[----:B------:R-:W-:Y:S02]  /*87f0*/  HADD2.F32 R26, -RZ, R13.H1_H1 ;  /* 0x3000000dff1a7230 */ /* 0x000fe40000004100 */
[----:B------:R-:W-:Y:S02]  /*8800*/  HADD2.F32 R7, -RZ, R7.H1_H1 ;  /* 0x30000007ff077230 */ /* 0x000fe40000004100 */
[----:B------:R-:W-:Y:S01]  /*8810*/  FMUL.FTZ R46, R4, R20 ;  /* 0x00000014042e7220 */ /* 0x000fe20000410000 */
[----:B------:R-:W-:-:S02]  /*8820*/  HADD2.F32 R14, -RZ, R3.H1_H1 ;  /* 0x30000003ff0e7230 */ /* 0x000fc40000004100 */
[----:B------:R-:W-:Y:S01]  /*8830*/  FMUL.FTZ R13, R4, R8 ;  /* 0x00000008040d7220 */ /* 0x000fe20000410000 */
[--C-:B------:R-:W-:Y:S02]  /*8840*/  HADD2.F32 R3, -RZ, R5.reuse.H0_H0 ;  /* 0x20000005ff037230 */ /* 0x100fe40000004100 */
[C---:B------:R-:W-:Y:S01]  /*8850*/  FMUL.FTZ R4, R7.reuse, R26 ;  /* 0x0000001a07047220 */ /* 0x040fe20000410000 */
[----:B------:R-:W-:Y:S02]  /*8860*/  HADD2.F32 R5, -RZ, R5.H1_H1 ;  /* 0x30000005ff057230 */ /* 0x000fe40000004100 */
[----:B------:R-:W-:Y:S01]  /*8870*/  FMUL.FTZ R7, R7, R14 ;  /* 0x0000000e07077220 */ /* 0x000fe20000410000 */
[----:B------:R-:W-:Y:S01]  /*8880*/  F2FP.SATFINITE.E4M3.F32.PACK_AB_MERGE_C R39, R48, R39, RZ ;  /* 0x000000273027723e */ /* 0x000fe200048070ff */
        /* <DEDUP_REMOVED lines=8> */
[----:B------:R-:W-:Y:S02]  /*8910*/  F2FP.SATFINITE.E4M3.F32.PACK_AB_MERGE_C R49, R50, R49, RZ ;  /* 0x000000313231723e */ /* 0x000fe400048070ff */
[----:B------:R-:W-:Y:S02]  /*8920*/  F2FP.SATFINITE.E4M3.F32.PACK_AB_MERGE_C R5, R11, R6, R5 ;  /* 0x000000060b05723e */ /* 0x000fe40004807005 */
[----:B------:R-:W-:-:S02]  /*8930*/  F2FP.SATFINITE.E4M3.F32.PACK_AB_MERGE_C R7, R32, R27, R7 ;  /* 0x0000001b2007723e */ /* 0x000fc40004807007 */
[----:B------:R-:W-:Y:S02]  /*8940*/  F2FP.SATFINITE.E4M3.F32.PACK_AB_MERGE_C R4, R42, R43, R4 ;  /* 0x0000002b2a04723e */ /* 0x000fe40004807004 */
[----:B------:R-:W-:Y:S02]  /*8950*/  F2FP.SATFINITE.E4M3.F32.PACK_AB_MERGE_C R6, R3, R46, R39 ;  /* 0x0000002e0306723e */ /* 0x000fe40004807027 */
[----:B------:R-:W-:Y:S02]  /*8960*/  F2FP.SATFINITE.E4M3.F32.PACK_AB_MERGE_C R11, R31, R24, R34 ;  /* 0x000000181f0b723e */ /* 0x000fe40004807022 */
[----:B------:R-:W-:Y:S01]  /*8970*/  F2FP.SATFINITE.E4M3.F32.PACK_AB_MERGE_C R8, R40, R41, R8 ;  /* 0x000000292808723e */ /* 0x000fe20004807008 */
[----:B------:R2:W-:Y:S01]  /*8980*/  STS.128 [R52+0xb000], R4 ;  /* 0x00b0000434007388 */ /* 0x0005e20000000c00 */
[----:B------:R-:W-:-:S05]  /*8990*/  F2FP.SATFINITE.E4M3.F32.PACK_AB_MERGE_C R10, R26, R13, R49 ;  /* 0x0000000d1a0a723e */ /* 0x000fca0004807031 */
[----:B------:R2:W-:Y:S02]  /*89a0*/  STS.128 [R0+0xb000], R8 ;  /* 0x00b0000800007388 */ /* 0x0005e40000000c00 */
.L_x_2369:
[----:B------:R-:W-:Y:S05]  /*89b0*/  BSYNC B0 ;  /* 0x0000000000007941 */ /* 0x000fea0003800000 */
.L_x_2362:
        /* <DEDUP_REMOVED lines=8> */
.L_x_2359:
[----:B------:R-:W-:-:S13]  /*8a40*/  ISETP.NE.AND P0, PT, R157, 0x3, PT ;  /* 0x000000039d00780c */ /* 0x000fda0003f05270 */
[----:B------:R-:W-:Y:S05]  /*8a50*/  @!P0 BRA `(.L_x_2377) ;  /* 0x0000000000048947 */ /* 0x000fea0003800000 */
[----:B------:R-:W-:Y:S01]  /*8a60*/  BPT.TRAP 0x1 ;  /* 0x000000040000795c */ /* 0x000fe20000300000 */
.L_x_2377:
[----:B0----5:R-:W-:Y:S01]  /*8a70*/  IMAD R12, R22, 0x8, R18 ;  /* 0x00000008160c7824 */ /* 0x021fe200078e0212 */
[----:B-1----:R-:W-:-:S04]  /*8a80*/  SHF.L.U32 R3, R156, 0x1f, RZ ;  /* 0x0000001f9c037819 */ /* 0x002fc800000006ff */
[----:B------:R0:W1:Y:S01]  /*8a90*/  SYNCS.PHASECHK.TRANS64.TRYWAIT P1, [R12+URZ+0x13230], R3 ;  /* 0x013230030c0075a7 */ /* 0x000062000802017f */
[----:B------:R-:W-:Y:S05]  /*8aa0*/  @!P0 BRA `(.L_x_2378) ;  /* 0x0000000000048947 */ /* 0x000fea0003800000 */
[----:B------:R-:W-:Y:S01]  /*8ab0*/  BPT.TRAP 0x1 ;  /* 0x000000040000795c */ /* 0x000fe20000300000 */
.L_x_2378:
[----:B--2---:R-:W-:-:S05]  /*8ac0*/  VIADD R0, R18, 0xe000 ;  /* 0x0000e00012007836 */ /* 0x004fca0000000000 */
        /* <DEDUP_REMOVED lines=8> */
.L_x_2379:
[----:B--2---:R-:W-:Y:S01]  /*8b50*/  VIADD R4, R10, 0x80 ;  /* 0x000000800a047836 */ /* 0x004fe20000000000 */
[----:B------:R-:W-:Y:S05]  /*8b60*/  WARPSYNC.ALL ;  /* 0x0000000000007948 */ /* 0x000fea0003800000 */
[----:B------:R-:W-:Y:S01]  /*8b70*/  IMAD.MOV.U32 R11, RZ, RZ, -0x7fffffe0 ;  /* 0x80000020ff0b7424 */ /* 0x000fe200078e00ff */
[----:B------:R-:W-:Y:S01]  /*8b80*/  R2UR UR10, R4 ;  /* 0x00000000040a72ca */ /* 0x000fe200000e0000 */
[----:B------:R-:W-:Y:S01]  /*8b90*/  IMAD.MOV.U32 R5, RZ, RZ, -0x7fffffe0 ;  /* 0x80000020ff057424 */ /* 0x000fe200078e00ff */
[----:B------:R-:W-:Y:S01]  /*8ba0*/  LOP3.LUT R4, R28, 0x10000, RZ, 0xfc, !PT ;  /* 0x000100001c047812 */ /* 0x000fe200078efcff */
[----:B------:R-:W-:Y:S01]  /*8bb0*/  WARPGROUP.ARRIVE ;  /* 0x00000000000079c5 */ /* 0x000fe20000000000 */
[C---:B------:R-:W-:Y:S01]  /*8bc0*/  R2UR UR6, R10.reuse ;  /* 0x000000000a0672ca */ /* 0x040fe200000e0000 */
[----:B------:R-:W-:Y:S01]  /*8bd0*/  VIADD R6, R10, 0x100 ;  /* 0x000001000a067836 */ /* 0x000fe20000000000 */
[----:B------:R-:W-:Y:S01]  /*8be0*/  R2UR UR7, R11 ;  /* 0x000000000b0772ca */ /* 0x000fe200000e0000 */
[----:B------:R-:W-:Y:S01]  /*8bf0*/  IMAD.MOV.U32 R7, RZ, RZ, -0x7fffffe0 ;  /* 0x80000020ff077424 */ /* 0x000fe200078e00ff */
[----:B------:R-:W-:Y:S01]  /*8c00*/  R2UR UR4, R4 ;  /* 0x00000000040472ca */ /* 0x000fe200000e0000 */
[----:B------:R-:W-:Y:S01]  /*8c10*/  VIADD R8, R10, 0x180 ;  /* 0x000001800a087836 */ /* 0x000fe20000000000 */
[C---:B------:R-:W-:Y:S01]  /*8c20*/  R2UR UR5, R5.reuse ;  /* 0x00000000050572ca */ /* 0x040fe200000e0000 */
[----:B------:R-:W-:Y:S01]  /*8c30*/  IMAD.MOV.U32 R9, RZ, RZ, -0x7fffffe0 ;  /* 0x80000020ff097424 */ /* 0x000fe200078e00ff */
[C---:B------:R-:W-:Y:S01]  /*8c40*/  R2UR UR11, R5.reuse ;  /* 0x00000000050b72ca */ /* 0x040fe200000e0000 */
[----:B------:R-:W-:Y:S01]  /*8c50*/  IMAD.MOV.U32 R15, RZ, RZ, -0x7fffffe0 ;  /* 0x80000020ff0f7424 */ /* 0x000fe200078e00ff */
[----:B------:R-:W-:Y:S01]  /*8c60*/  R2UR UR8, R4 ;  /* 0x00000000040872ca */ /* 0x000fe200000e0000 */
[----:B------:R-:W-:Y:S01]  /*8c70*/  IMAD.MOV.U32 R11, RZ, RZ, -0x7fffffe0 ;  /* 0x80000020ff0b7424 */ /* 0x000fe200078e00ff */
[----:B------:R-:W-:-:S02]  /*8c80*/  R2UR UR9, R5 ;  /* 0x00000000050972ca */ /* 0x000fc400000e0000 */
[----:B------:R-:W-:Y:S01]  /*8c90*/  R2UR UR14, R6 ;  /* 0x00000000060e72ca */ /* 0x000fe200000e0000 */
[----:B------:R-:W-:Y:S01]  /*8ca0*/  VIADD R6, R10, 0x2 ;  /* 0x000000020a067836 */ /* 0x000fe20000000000 */
[----:B------:R-:W-:Y:S01]  /*8cb0*/  R2UR UR15, R7 ;  /* 0x00000000070f72ca */ /* 0x000fe200000e0000 */
[----:B------:R-:W-:Y:S01]  /*8cc0*/  IMAD.MOV.U32 R7, RZ, RZ, -0x7fffffe0 ;  /* 0x80000020ff077424 */ /* 0x000fe200078e00ff */
[----:B------:R-:W-:Y:S01]  /*8cd0*/  R2UR UR12, R4 ;  /* 0x00000000040c72ca */ /* 0x000fe200000e0000 */
[----:B------:R-:W-:Y:S01]  /*8ce0*/  QGMMA.64x32x32.F32.E4M3.E4M3 R88, gdesc[UR4], RZ, !UPT, gsb0 ;  /* 0x00600000045879f3 */ /* 0x000fe2000c0008ff */
[----:B------:R-:W-:Y:S02]  /*8cf0*/  R2UR UR13, R5 ;  /* 0x00000000050d72ca */ /* 0x000fe400000e0000 */
[----:B------:R-:W-:Y:S01]  /*8d00*/  R2UR UR18, R8 ;  /* 0x00000000081272ca */ /* 0x000fe200000e0000 */
[----:B------:R-:W-:Y:S01]  /*8d10*/  VIADD R8, R10, 0x82 ;  /* 0x000000820a087836 */ /* 0x000fe20000000000 */
[----:B------:R-:W-:Y:S01]  /*8d20*/  R2UR UR19, R9 ;  /* 0x00000000091372ca */ /* 0x000fe200000e0000 */
[----:B------:R-:W-:Y:S01]  /*8d30*/  IMAD.MOV.U32 R9, RZ, RZ, -0x7fffffe0 ;  /* 0x80000020ff097424 */ /* 0x000fe200078e00ff */
[----:B------:R-:W-:-:S02]  /*8d40*/  R2UR UR16, R4 ;  /* 0x00000000041072ca */ /* 0x000fc400000e0000 */
[----:B------:R-:W-:Y:S02]  /*8d50*/  R2UR UR17, R5 ;  /* 0x00000000051172ca */ /* 0x000fe400000e0000 */
[----:B----4-:R-:W-:Y:S02]  /*8d60*/  IADD3 R14, R10, 0x200, RZ ;  /* 0x000002000a0e7810 */ /* 0x010fe40007ffe0ff */
[----:B------:R-:W-:Y:S02]  /*8d70*/  R2UR UR23, R15 ;  /* 0x000000000f1772ca */ /* 0x000fe400000e0000 */
[----:B------:R-:W-:Y:S02]  /*8d80*/  R2UR UR22, R14 ;  /* 0x000000000e1672ca */ /* 0x000fe400000e0000 */
[----:B------:R-:W-:Y:S02]  /*8d90*/  R2UR UR20, R4 ;  /* 0x00000000041472ca */ /* 0x000fe400000e0000 */
[----:B------:R-:W-:-:S02]  /*8da0*/  R2UR UR21, R5 ;  /* 0x00000000051572ca */ /* 0x000fc400000e0000 */
[----:B------:R-:W-:Y:S01]  /*8db0*/  R2UR UR6, R6 ;  /* 0x00000000060672ca */ /* 0x000fe200000e0000 */
[----:B------:R-:W-:Y:S01]  /*8dc0*/  VIADD R6, R10, 0x102 ;  /* 0x000001020a067836 */ /* 0x000fe20000000000 */
[----:B------:R-:W-:Y:S01]  /*8dd0*/  R2UR UR7, R7 ;  /* 0x00000000070772ca */ /* 0x000fe200000e0000 */
[----:B------:R-:W-:Y:S01]  /*8de0*/  IMAD.MOV.U32 R7, RZ, RZ, -0x7fffffe0 ;  /* 0x80000020ff077424 */ /* 0x000fe200078e00ff */
[----:B------:R-:W-:Y:S02]  /*8df0*/  WARPGROUP.DEPBAR.LE gsb0, 0x0 ;  /* 0x00008000000079c5 */ /* 0x000fe40000010000 */
[----:B------:R-:W-:-:S06]  /*8e00*/  WARPGROUP.ARRIVE ;  /* 0x00000000000079c5 */ /* 0x000fcc0000000000 */
[----:B------:R-:W-:Y:S01]  /*8e10*/  QGMMA.64x32x32.F32.E4M3.E4M3 R72, gdesc[UR8], RZ, !UPT, gsb0 ;  /* 0x00600000084879f3 */ /* 0x000fe2000c0008ff */
[----:B------:R-:W-:Y:S02]  /*8e20*/  R2UR UR10, R8 ;  /* 0x00000000080a72ca */ /* 0x000fe400000e0000 */
[----:B------:R-:W-:Y:S01]  /*8e30*/  R2UR UR11, R9 ;  /* 0x00000000090b72ca */ /* 0x000fe200000e0000 */
[----:B------:R-:W-:Y:S01]  /*8e40*/  IMAD.MOV.U32 R9, RZ, RZ, -0x7fffffe0 ;  /* 0x80000020ff097424 */ /* 0x000fe200078e00ff */
[C---:B------:R-:W-:Y:S01]  /*8e50*/  IADD3 R8, R10.reuse, 0x182, RZ ;  /* 0x000001820a087810 */ /* 0x040fe20007ffe0ff */
        /* <DEDUP_REMOVED lines=46> */
.L_x_2381:
[----:B------:R-:W2:Y:S01]  /*9140*/  LDL.LU R106, [R1+0x34] ;  /* 0x00003400016a7983 */ /* 0x000ea20000300800 */
[----:B------:R-:W3:Y:S01]  /*9150*/  LDC R107, c[0x0][0x448] ;  /* 0x00011200ff6b7b82 */ /* 0x000ee20000000800 */
[C---:B------:R-:W-:Y:S01]  /*9160*/  FMUL.FTZ R10, R2.reuse, R91 ;  /* 0x0000005b020a7220 */ /* 0x040fe20000410000 */
[C---:B------:R-:W-:Y:S01]  /*9170*/  FMUL.FTZ R8, R2.reuse, R89 ;  /* 0x0000005902087220 */ /* 0x040fe20000410000 */
[----:B------:R-:W4:Y:S01]  /*9180*/  LDL R105, [R1+0x5c] ;  /* 0x00005c0001697983 */ /* 0x000f220000100800 */
[C---:B------:R-:W-:Y:S01]  /*9190*/  FMUL.FTZ R15, R2.reuse, R95 ;  /* 0x0000005f020f7220 */ /* 0x040fe20000410000 */
[C---:B------:R-:W-:Y:S01]  /*91a0*/  FMUL.FTZ R20, R2.reuse, R97 ;  /* 0x0000006102147220 */ /* 0x040fe20000410000 */
[C---:B------:R-:W-:Y:S01]  /*91b0*/  FMUL.FTZ R11, R2.reuse, R93 ;  /* 0x0000005d020b7220 */ /* 0x040fe20000410000 */
[----:B------:R-:W4:Y:S01]  /*91c0*/  LDL R108, [R1+0x44] ;  /* 0x00004400016c7983 */ /* 0x000f220000100800 */
[C---:B------:R-:W-:Y:S01]  /*91d0*/  FMUL.FTZ R91, R2.reuse, R102 ;  /* 0x00000066025b7220 */ /* 0x040fe20000410000 */
[C---:B------:R-:W-:Y:S01]  /*91e0*/  FMUL.FTZ R89, R2.reuse, R99 ;  /* 0x0000006302597220 */ /* 0x040fe20000410000 */
[C---:B------:R-:W-:Y:S01]  /*91f0*/  FMUL.FTZ R93, R2.reuse, R74 ;  /* 0x0000004a025d7220 */ /* 0x040fe20000410000 */
[----:B------:R-:W5:Y:S01]  /*9200*/  LDL R102, [R1+0x2c] ;  /* 0x00002c0001667983 */ /* 0x000f620000100800 */
[C---:B------:R-:W-:Y:S01]  /*9210*/  FMUL.FTZ R74, R2.reuse, R76 ;  /* 0x0000004c024a7220 */ /* 0x040fe20000410000 */
[C---:B------:R-:W-:Y:S01]  /*9220*/  FMUL.FTZ R76, R2.reuse, R77 ;  /* 0x0000004d024c7220 */ /* 0x040fe20000410000 */
[C---:B------:R-:W-:Y:S01]  /*9230*/  FMUL.FTZ R77, R2.reuse, R80 ;  /* 0x00000050024d7220 */ /* 0x040fe20000410000 */
[----:B------:R-:W5:Y:S01]  /*9240*/  LDL R99, [R1+0x48] ;  /* 0x0000480001637983 */ /* 0x000f620000100800 */
        /* <DEDUP_REMOVED lines=8> */
[----:B---3--:R-:W-:Y:S01]  /*92d0*/  ISETP.NE.AND P4, PT, R107, 0x1, PT ;  /* 0x000000016b00780c */ /* 0x008fe20003f85270 */
[C---:B------:R-:W-:Y:S01]  /*92e0*/  FMUL.FTZ R60, R2.reuse, R61 ;  /* 0x0000003d023c7220 */ /* 0x040fe20000410000 */
[C---:B------:R-:W-:Y:S01]  /*92f0*/  FMUL.FTZ R13, R2.reuse, R94 ;  /* 0x0000005e020d7220 */ /* 0x040fe20000410000 */
[C---:B------:R-:W-:Y:S01]  /*9300*/  FMUL.FTZ R21, R2.reuse, R98 ;  /* 0x0000006202157220 */ /* 0x040fe20000410000 */
[C---:B------:R-:W-:Y:S01]  /*9310*/  FMUL.FTZ R0, R2.reuse, R90 ;  /* 0x0000005a02007220 */ /* 0x040fe20000410000 */
[----:B------:R-:W-:Y:S01]  /*9320*/  MUFU.TANH R10, R10 ;  /* 0x0000000a000a7308 */ /* 0x000fe20000002400 */
[C---:B------:R-:W-:Y:S01]  /*9330*/  FMUL.FTZ R14, R2.reuse, R96 ;  /* 0x00000060020e7220 */ /* 0x040fe20000410000 */
[C---:B------:R-:W-:Y:S01]  /*9340*/  FMUL.FTZ R9, R2.reuse, R92 ;  /* 0x0000005c02097220 */ /* 0x040fe20000410000 */
[C---:B01----:R-:W-:Y:S01]  /*9350*/  FMUL.FTZ R3, R2.reuse, R88 ;  /* 0x0000005802037220 */ /* 0x043fe20000410000 */
[C---:B------:R-:W-:Y:S01]  /*9360*/  FMUL.FTZ R75, R2.reuse, R75 ;  /* 0x0000004b024b7220 */ /* 0x040fe20000410000 */
[C---:B------:R-:W-:Y:S01]  /*9370*/  FMUL.FTZ R78, R2.reuse, R78 ;  /* 0x0000004e024e7220 */ /* 0x040fe20000410000 */
[C---:B------:R-:W-:Y:S01]  /*9380*/  FMUL.FTZ R79, R2.reuse, R79 ;  /* 0x0000004f024f7220 */ /* 0x040fe20000410000 */
[C---:B------:R-:W-:Y:S01]  /*9390*/  FMUL.FTZ R83, R2.reuse, R83 ;  /* 0x0000005302537220 */ /* 0x040fe20000410000 */
[----:B------:R-:W0:Y:S01]  /*93a0*/  @P4 LDC R95, c[0x0][0x44c] ;  /* 0x00011300ff5f4b82 */ /* 0x000e220000000800 */
[----:B------:R-:W-:Y:S01]  /*93b0*/  MUFU.TANH R15, R15 ;  /* 0x0000000f000f7308 */ /* 0x000fe20000002400 */
[C---:B------:R-:W-:Y:S01]  /*93c0*/  FMUL.FTZ R58, R2.reuse, R58 ;  /* 0x0000003a023a7220 */ /* 0x040fe20000410000 */
[C---:B------:R-:W-:Y:S01]  /*93d0*/  FMUL.FTZ R62, R2.reuse, R62 ;  /* 0x0000003e023e7220 */ /* 0x040fe20000410000 */
[C---:B------:R-:W-:Y:S01]  /*93e0*/  FMUL.FTZ R67, R2.reuse, R67 ;  /* 0x0000004302437220 */ /* 0x040fe20000410000 */
[C---:B------:R-:W-:Y:S01]  /*93f0*/  FMUL.FTZ R50, R2.reuse, R50 ;  /* 0x0000003202327220 */ /* 0x040fe20000410000 */
[C---:B------:R-:W-:Y:S01]  /*9400*/  FMUL.FTZ R113, R2.reuse, R27 ;  /* 0x0000001b02717220 */ /* 0x040fe20000410000 */
[C---:B------:R-:W-:Y:S01]  /*9410*/  FMUL.FTZ R54, R2.reuse, R54 ;  /* 0x0000003602367220 */ /* 0x040fe20000410000 */
[----:B------:R-:W1:Y:S01]  /*9420*/  @P4 LDC R97, c[0x0][0x450] ;  /* 0x00011400ff614b82 */ /* 0x000e620000000800 */
[C---:B------:R-:W-:Y:S01]  /*9430*/  FMUL.FTZ R121, R2.reuse, R31 ;  /* 0x0000001f02797220 */ /* 0x040fe20000410000 */
[C---:B------:R-:W-:Y:S01]  /*9440*/  FMUL.FTZ R115, R2.reuse, R26 ;  /* 0x0000001a02737220 */ /* 0x040fe20000410000 */
[C---:B------:R-:W-:Y:S01]  /*9450*/  FMUL.FTZ R119, R2.reuse, R30 ;  /* 0x0000001e02777220 */ /* 0x040fe20000410000 */
[C---:B------:R-:W-:Y:S01]  /*9460*/  FMUL.FTZ R117, R2.reuse, R35 ;  /* 0x0000002302757220 */ /* 0x040fe20000410000 */
[C---:B------:R-:W-:Y:S01]  /*9470*/  FMUL.FTZ R123, R2.reuse, R39 ;  /* 0x00000027027b7220 */ /* 0x040fe20000410000 */
[----:B------:R-:W-:Y:S01]  /*9480*/  ULDC UR4, c[0x0][0x988] ;  /* 0x0002620000047ab9 */ /* 0x000fe20000000800 */
        /* <DEDUP_REMOVED lines=12> */
[----:B------:R-:W-:Y:S01]  /*9550*/  IADD3 R12, R12, 0x13240, RZ ;  /* 0x000132400c0c7810 */ /* 0x000fe20007ffe0ff */
[----:B------:R-:W-:Y:S01]  /*9560*/  ULDC UR36, c[0x0][0x988] ;  /* 0x0002620000247ab9 */ /* 0x000fe20000000800 */
[----:B------:R-:W-:Y:S01]  /*9570*/  ULDC UR37, c[0x0][0x988] ;  /* 0x0002620000257ab9 */ /* 0x000fe20000000800 */
[----:B--2---:R-:W-:Y:S01]  /*9580*/  LOP3.LUT R106, R106, 0xfffffffd, RZ, 0xc0, !PT ;  /* 0xfffffffd6a6a7812 */ /* 0x004fe200078ec0ff */
[C---:B------:R-:W-:Y:S01]  /*9590*/  FMUL.FTZ R61, R2.reuse, R64 ;  /* 0x00000040023d7220 */ /* 0x040fe20000410000 */
[----:B------:R-:W-:Y:S01]  /*95a0*/  FMUL.FTZ R94, R2, R63 ;  /* 0x0000003f025e7220 */ /* 0x000fe20000410000 */
[----:B------:R-:W2:Y:S01]  /*95b0*/  MUFU.TANH R0, R0 ;  /* 0x0000000000007308 */ /* 0x000ea20000002400 */
[----:B------:R-:W-:Y:S01]  /*95c0*/  @P4 LOP3.LUT R106, R106, 0x2, RZ, 0xfc, !PT ;  /* 0x000000026a6a4812 */ /* 0x000fe200078efcff */
[C---:B------:R-:W-:Y:S01]  /*95d0*/  FMUL.FTZ R92, R2.reuse, R103 ;  /* 0x00000067025c7220 */ /* 0x040fe20000410000 */
[C---:B------:R-:W-:Y:S01]  /*95e0*/  FMUL.FTZ R88, R2.reuse, R100 ;  /* 0x0000006402587220 */ /* 0x040fe20000410000 */
[----:B------:R-:W-:-:S02]  /*95f0*/  FMUL.FTZ R90, R2, R101 ;  /* 0x00000065025a7220 */ /* 0x000fc40000410000 */
[----:B------:R3:W-:Y:S01]  /*9600*/  STL [R1+0x34], R106 ;  /* 0x0000346a01007387 */ /* 0x0007e20000100800 */
[----:B----4-:R-:W-:Y:S02]  /*9610*/  IMAD.IADD R64, R105, 0x1, R108 ;  /* 0x0000000169407824 */ /* 0x010fe400078e026c */
[C---:B------:R-:W-:Y:S01]  /*9620*/  FMUL.FTZ R63, R2.reuse, R65 ;  /* 0x00000041023f7220 */ /* 0x040fe20000410000 */
[----:B------:R-:W4:Y:S08]  /*9630*/  MUFU.TANH R13, R13 ;  /* 0x0000000d000d7308 */ /* 0x000f300000002400 */
[----:B------:R-:W4:Y:S01]  /*9640*/  MUFU.TANH R21, R21 ;  /* 0x0000001500157308 */ /* 0x000f220000002400 */
[----:B---3--:R-:W3:Y:S01]  /*9650*/  LDL R106, [R1+0x28] ;  /* 0x00002800016a7983 */ /* 0x008ee20000100800 */
[----:B------:R-:W-:Y:S01]  /*9660*/  FMUL.FTZ R65, R2, R66 ;  /* 0x0000004202417220 */ /* 0x000fe20000410000 */
[----:B0-----:R-:W-:-:S05]  /*9670*/  @P4 IMAD.HI.U32 R66, R64, R95, RZ ;  /* 0x0000005f40424227 */ /* 0x001fca00078e00ff */
[----:B------:R-:W0:Y:S01]  /*9680*/  MUFU.TANH R89, R89 ;  /* 0x0000005900597308 */ /* 0x000e220000002400 */
[----:B-1----:R-:W-:-:S07]  /*9690*/  @P4 SHF.R.U32.HI R64, RZ, R97, R66 ;  /* 0x00000061ff404219 */ /* 0x002fce0000011642 */
[----:B------:R-:W1:Y:S01]  /*96a0*/  MUFU.TANH R91, R91 ;  /* 0x0000005b005b7308 */ /* 0x000e620000002400 */
[----:B------:R-:W2:Y:S01]  /*96b0*/  SHFL.IDX PT, R98, R64, 0x1, 0x1c1f ;  /* 0x003c1f0040627f89 */ /* 0x000ea200000e0000 */
[C---:B------:R-:W-:Y:S01]  /*96c0*/  FMUL.FTZ R66, R2.reuse, R68 ;  /* 0x0000004402427220 */ /* 0x040fe20000410000 */
[----:B------:R-:W-:Y:S01]  /*96d0*/  FMUL.FTZ R68, R2, R69 ;  /* 0x0000004502447220 */ /* 0x000fe20000410000 */
[----:B------:R-:W-:Y:S02]  /*96e0*/  IMAD R69, R104, -0xa0, RZ ;  /* 0xffffff6068457824 */ /* 0x000fe400078e02ff */
[----:B------:R-:W-:Y:S01]  /*96f0*/  FMUL.FTZ R95, R2, R70 ;  /* 0x00000046025f7220 */ /* 0x000fe20000410000 */
[----:B-----5:R-:W-:Y:S01]  /*9700*/  IMAD R70, R104, -0xa0, R102 ;  /* 0xffffff6068467824 */ /* 0x020fe200078e0266 */
[----:B------:R-:W5:Y:S01]  /*9710*/  MUFU.TANH R93, R93 ;  /* 0x0000005d005d7308 */ /* 0x000f620000002400 */
[----:B------:R-:W-:-:S07]  /*9720*/  IADD3 R96, -R99, 0xa1, R69 ;  /* 0x000000a163607810 */ /* 0x000fce0007ffe145 */
[----:B------:R-:W-:Y:S01]  /*9730*/  MUFU.TANH R75, R75 ;  /* 0x0000004b004b7308 */ /* 0x000fe20000002400 */
[----:B------:R-:W-:Y:S01]  /*9740*/  IADD3 R69, -R99, 0xa0, R70 ;  /* 0x000000a063457810 */ /* 0x000fe20007ffe146 */
[----:B------:R-:W-:-:S06]  /*9750*/  FMUL.FTZ R97, R2, R71 ;  /* 0x0000004702617220 */ /* 0x000fcc0000410000 */
        /* <DEDUP_REMOVED lines=15> */
[C---:B------:R-:W-:Y:S01]  /*9850*/  FMUL.FTZ R30, R2.reuse, R45 ;  /* 0x0000002d021e7220 */ /* 0x040fe20000410000 */
[----:B------:R-:W5:Y:S06]  /*9860*/  LDL R110, [R1+0x20] ;  /* 0x00002000016e7983 */ /* 0x000f6c0000100800 */
        /* <DEDUP_REMOVED lines=14> */
[----:B------:R-:W-:-:S07]  /*9950*/  FMUL.FTZ R26, R2, R44 ;  /* 0x0000002c021a7220 */ /* 0x000fce0000410000 */
[----:B------:R-:W-:Y:S08]  /*9960*/  MUFU.TANH R88, R88 ;  /* 0x0000005800587308 */ /* 0x000ff00000002400 */
[----:B------:R-:W-:Y:S08]  /*9970*/  MUFU.TANH R90, R90 ;  /* 0x0000005a005a7308 */ /* 0x000ff00000002400 */
[----:B------:R-:W-:Y:S08]  /*9980*/  MUFU.TANH R72, R72 ;  /* 0x0000004800487308 */ /* 0x000ff00000002400 */
[----:B------:R-:W-:Y:S01]  /*9990*/  MUFU.TANH R73, R73 ;  /* 0x0000004900497308 */ /* 0x000fe20000002400 */
[----:B---3--:R-:W-:-:S07]  /*99a0*/  IADD3 R70, -R106, R96, R102 ;  /* 0x000000606a467210 */ /* 0x008fce0007ffe166 */
[----:B------:R-:W-:Y:S01]  /*99b0*/  MUFU.TANH R74, R74 ;  /* 0x0000004a004a7308 */ /* 0x000fe20000002400 */
[----:B--2---:R-:W-:-:S04]  /*99c0*/  VIADDMNMX R96, R98, R70, R69, PT ;  /* 0x0000004662607246 */ /* 0x004fc80003800145 */
[C---:B------:R-:W-:Y:S02]  /*99d0*/  ISETP.GT.AND P1, PT, R96.reuse, RZ, PT ;  /* 0x000000ff6000720c */ /* 0x040fe40003f24270 */
[C---:B------:R-:W-:Y:S01]  /*99e0*/  ISETP.GT.AND P2, PT, R96.reuse, 0x1, PT ;  /* 0x000000016000780c */ /* 0x040fe20003f44270 */
[----:B------:R-:W-:Y:S01]  /*99f0*/  MUFU.TANH R76, R76 ;  /* 0x0000004c004c7308 */ /* 0x000fe20000002400 */
[----:B------:R-:W-:Y:S02]  /*9a00*/  ISETP.GT.AND P3, PT, R96, 0x8, PT ;  /* 0x000000086000780c */ /* 0x000fe40003f64270 */
[----:B------:R-:W-:Y:S02]  /*9a10*/  FSEL R71, R0, -INF , P1 ;  /* 0xff80000000477808 */ /* 0x000fe40000800000 */
[----:B------:R-:W-:Y:S01]  /*9a20*/  FSEL R98, R10, -INF , P2 ;  /* 0xff8000000a627808 */ /* 0x000fe20001000000 */
[----:B------:R-:W-:Y:S01]  /*9a30*/  FMUL.FTZ R10, R2, R41 ;  /* 0x00000029020a7220 */ /* 0x000fe20000410000 */
[----:B------:R-:W-:Y:S01]  /*9a40*/  ISETP.GT.AND P1, PT, R96, 0x9, PT ;  /* 0x000000096000780c */ /* 0x000fe20003f24270 */
[----:B------:R-:W-:Y:S01]  /*9a50*/  MUFU.TANH R77, R77 ;  /* 0x0000004d004d7308 */ /* 0x000fe20000002400 */
[----:B----4-:R-:W-:-:S02]  /*9a60*/  FSEL R41, R13, -INF , P3 ;  /* 0xff8000000d297808 */ /* 0x010fc40001800000 */
[----:B------:R-:W-:Y:S02]  /*9a70*/  FMNMX.FTZ R0, R71, R98, !PT ;  /* 0x0000006247007209 */ /* 0x000fe40007810000 */
[C---:B------:R-:W-:Y:S02]  /*9a80*/  ISETP.GT.AND P2, PT, R96.reuse, 0x10, PT ;  /* 0x000000106000780c */ /* 0x040fe40003f44270 */
[----:B------:R-:W-:Y:S01]  /*9a90*/  FSEL R15, R15, -INF , P1 ;  /* 0xff8000000f0f7808 */ /* 0x000fe20000800000 */
[----:B------:R-:W-:Y:S01]  /*9aa0*/  MUFU.TANH R80, R80 ;  /* 0x0000005000507308 */ /* 0x000fe20000002400 */
[----:B------:R-:W-:Y:S02]  /*9ab0*/  FMNMX.FTZ R100, R41, R0, !PT ;  /* 0x0000000029647209 */ /* 0x000fe40007810000 */
[----:B------:R-:W-:Y:S02]  /*9ac0*/  ISETP.GT.AND P1, PT, R96, 0x11, PT ;  /* 0x000000116000780c */ /* 0x000fe40003f24270 */
[----:B------:R-:W-:-:S02]  /*9ad0*/  FSEL R21, R21, -INF , P2 ;  /* 0xff80000015157808 */ /* 0x000fc40001000000 */
[----:B------:R-:W-:Y:S01]  /*9ae0*/  FMNMX.FTZ R100, R15, R100, !PT ;  /* 0x000000640f647209 */ /* 0x000fe20007810000 */
[----:B------:R-:W-:Y:S01]  /*9af0*/  MUFU.TANH R82, R82 ;  /* 0x0000005200527308 */ /* 0x000fe20000002400 */
[C---:B------:R-:W-:Y:S02]  /*9b00*/  ISETP.GT.AND P2, PT, R96.reuse, 0x18, PT ;  /* 0x000000186000780c */ /* 0x040fe40003f44270 */
[----:B0-----:R-:W-:Y:S02]  /*9b10*/  FSEL R89, R89, -INF , P1 ;  /* 0xff80000059597808 */ /* 0x001fe40000800000 */
[----:B------:R-:W-:Y:S02]  /*9b20*/  FMNMX.FTZ R100, R21, R100, !PT ;  /* 0x0000006415647209 */ /* 0x000fe40007810000 */
[----:B------:R-:W-:Y:S01]  /*9b30*/  ISETP.GT.AND P1, PT, R96, 0x19, PT ;  /* 0x000000196000780c */ /* 0x000fe20003f24270 */
[----:B------:R-:W-:Y:S01]  /*9b40*/  MUFU.TANH R84, R84 ;  /* 0x0000005400547308 */ /* 0x000fe20000002400 */
[----:B-1----:R-:W-:-:S02]  /*9b50*/  FSEL R91, R91, -INF , P2 ;  /* 0xff8000005b5b7808 */ /* 0x002fc40001000000 */
[----:B------:R-:W-:Y:S02]  /*9b60*/  FMNMX.FTZ R100, R89, R100, !PT ;  /* 0x0000006459647209 */ /* 0x000fe40007810000 */
[----:B------:R-:W-:-:S03]  /*9b70*/  ISETP.GT.AND P2, PT, R96, 0x20, PT ;  /* 0x000000206000780c */ /* 0x000fc60003f44270 */
[----:B------:R0:W-:Y:S01]  /*9b80*/  MUFU.TANH R13, R10 ;  /* 0x0000000a000d7308 */ /* 0x0001e20000002400 */
[----:B------:R-:W-:Y:S02]  /*9b90*/  FMNMX.FTZ R100, R91, R100, !PT ;  /* 0x000000645b647209 */ /* 0x000fe40007810000 */
[----:B-----5:R-:W-:-:S05]  /*9ba0*/  FSEL R93, R93, -INF , P2 ;  /* 0xff8000005d5d7808 */ /* 0x020fca0001000000 */
[----:B------:R-:W-:Y:S01]  /*9bb0*/  MUFU.TANH R56, R56 ;  /* 0x0000003800387308 */ /* 0x000fe20000002400 */
[----:B0-----:R-:W-:Y:S01]  /*9bc0*/  FMUL.FTZ R10, R2, R43 ;  /* 0x0000002b020a7220 */ /* 0x001fe20000410000 */
[----:B------:R-:W-:Y:S02]  /*9bd0*/  FSEL R43, R92, -INF , P1 ;  /* 0xff8000005c2b7808 */ /* 0x000fe40000800000 */
[----:B------:R-:W-:Y:S02]  /*9be0*/  ISETP.GT.AND P1, PT, R96, 0x21, PT ;  /* 0x000000216000780c */ /* 0x000fe40003f24270 */
[----:B------:R-:W-:Y:S01]  /*9bf0*/  FMNMX.FTZ R100, R43, R100, !PT ;  /* 0x000000642b647209 */ /* 0x000fe20007810000 */
[----:B------:R-:W-:Y:S01]  /*9c00*/  FMUL.FTZ R0, R2, R42 ;  /* 0x0000002a02007220 */ /* 0x000fe20000410000 */
[----:B------:R-:W-:Y:S01]  /*9c10*/  ISETP.GT.AND P2, PT, R96, 0x28, PT ;  /* 0x000000286000780c */ /* 0x000fe20003f44270 */
[----:B------:R-:W-:Y:S01]  /*9c20*/  MUFU.TANH R57, R57 ;  /* 0x0000003900397308 */ /* 0x000fe20000002400 */
[----:B------:R-:W-:-:S02]  /*9c30*/  FSEL R75, R75, -INF , P1 ;  /* 0xff8000004b4b7808 */ /* 0x000fc40000800000 */
[----:B------:R-:W-:Y:S01]  /*9c40*/  FMNMX.FTZ R100, R93, R100, !PT ;  /* 0x000000645d647209 */ /* 0x000fe20007810000 */
[C---:B------:R-:W-:Y:S01]  /*9c50*/  FMUL.FTZ R42, R2.reuse, R46 ;  /* 0x0000002e022a7220 */ /* 0x040fe20000410000 */
[----:B------:R-:W-:Y:S01]  /*9c60*/  FMUL.FTZ R46, R2, R47 ;  /* 0x0000002f022e7220 */ /* 0x000fe20000410000 */
[----:B------:R-:W-:Y:S02]  /*9c70*/  ISETP.GT.AND P1, PT, R96, 0x29, PT ;  /* 0x000000296000780c */ /* 0x000fe40003f24270 */
[----:B------:R-:W-:Y:S01]  /*9c80*/  FSEL R47, R78, -INF , P2 ;  /* 0xff8000004e2f7808 */ /* 0x000fe20001000000 */
[----:B------:R-:W-:Y:S01]  /*9c90*/  MUFU.TANH R59, R59 ;  /* 0x0000003b003b7308 */ /* 0x000fe20000002400 */
[----:B------:R-:W-:Y:S02]  /*9ca0*/  FMNMX.FTZ R100, R75, R100, !PT ;  /* 0x000000644b647209 */ /* 0x000fe40007810000 */
[----:B------:R-:W-:Y:S02]  /*9cb0*/  ISETP.GT.AND P2, PT, R96, 0x30, PT ;  /* 0x000000306000780c */ /* 0x000fe40003f44270 */
[----:B------:R-:W-:-:S02]  /*9cc0*/  FSEL R79, R79, -INF , P1 ;  /* 0xff8000004f4f7808 */ /* 0x000fc40000800000 */
[----:B------:R-:W-:Y:S02]  /*9cd0*/  FMNMX.FTZ R100, R47, R100, !PT ;  /* 0x000000642f647209 */ /* 0x000fe40007810000 */
[C---:B------:R-:W-:Y:S02]  /*9ce0*/  ISETP.GT.AND P1, PT, R96.reuse, 0x31, PT ;  /* 0x000000316000780c */ /* 0x040fe40003f24270 */
[----:B------:R-:W-:Y:S02]  /*9cf0*/  FSEL R81, R81, -INF , P2 ;  /* 0xff80000051517808 */ /* 0x000fe40001000000 */
[----:B------:R-:W-:Y:S02]  /*9d00*/  FMNMX.FTZ R100, R79, R100, !PT ;  /* 0x000000644f647209 */ /* 0x000fe40007810000 */
[----:B------:R-:W-:Y:S02]  /*9d10*/  ISETP.GT.AND P2, PT, R96, 0x38, PT ;  /* 0x000000386000780c */ /* 0x000fe40003f44270 */
[----:B------:R-:W-:-:S02]  /*9d20*/  FSEL R83, R83, -INF , P1 ;  /* 0xff80000053537808 */ /* 0x000fc40000800000 */
[----:B------:R-:W-:Y:S02]  /*9d30*/  FMNMX.FTZ R100, R81, R100, !PT ;  /* 0x0000006451647209 */ /* 0x000fe40007810000 */
[----:B------:R-:W-:Y:S02]  /*9d40*/  ISETP.GT.AND P1, PT, R96, 0x39, PT ;  /* 0x000000396000780c */ /* 0x000fe40003f24270 */
[----:B------:R-:W-:Y:S02]  /*9d50*/  FSEL R85, R85, -INF , P2 ;  /* 0xff80000055557808 */ /* 0x000fe40001000000 */
[----:B------:R-:W-:Y:S01]  /*9d60*/  FMNMX.FTZ R100, R83, R100, !PT ;  /* 0x0000006453647209 */ /* 0x000fe20007810000 */
[----:B------:R-:W-:Y:S01]  /*9d70*/  FMUL.FTZ R78, R2, R51 ;  /* 0x00000033024e7220 */ /* 0x000fe20000410000 */
[----:B------:R-:W-:Y:S02]  /*9d80*/  ISETP.GT.AND P2, PT, R96, 0x40, PT ;  /* 0x000000406000780c */ /* 0x000fe40003f44270 */
[----:B------:R-:W-:-:S02]  /*9d90*/  FSEL R51, R86, -INF , P1 ;  /* 0xff80000056337808 */ /* 0x000fc40000800000 */
[----:B------:R-:W-:Y:S02]  /*9da0*/  FMNMX.FTZ R100, R85, R100, !PT ;  /* 0x0000006455647209 */ /* 0x000fe40007810000 */
[----:B------:R-:W-:Y:S02]  /*9db0*/  ISETP.GT.AND P1, PT, R96, 0x41, PT ;  /* 0x000000416000780c */ /* 0x000fe40003f24270 */
[----:B------:R-:W-:Y:S02]  /*9dc0*/  FSEL R99, R58, -INF , P2 ;  /* 0xff8000003a637808 */ /* 0x000fe40001000000 */
[----:B------:R-:W-:Y:S02]  /*9dd0*/  FMNMX.FTZ R100, R51, R100, !PT ;  /* 0x0000006433647209 */ /* 0x000fe40007810000 */
[----:B------:R-:W-:Y:S02]  /*9de0*/  ISETP.GT.AND P2, PT, R96, 0x48, PT ;  /* 0x000000486000780c */ /* 0x000fe40003f44270 */
[----:B------:R-:W-:-:S02]  /*9df0*/  FSEL R87, R87, -INF , P1 ;  /* 0xff80000057577808 */ /* 0x000fc40000800000 */
[----:B------:R-:W-:Y:S01]  /*9e00*/  FMNMX.FTZ R100, R99, R100, !PT ;  /* 0x0000006463647209 */ /* 0x000fe20007810000 */
[----:B------:R-:W-:Y:S01]  /*9e10*/  FMUL.FTZ R58, R2, R55 ;  /* 0x00000037023a7220 */ /* 0x000fe20000410000 */
[----:B------:R-:W-:Y:S02]  /*9e20*/  ISETP.GT.AND P1, PT, R96, 0x49, PT ;  /* 0x000000496000780c */ /* 0x000fe40003f24270 */
[----:B------:R-:W-:Y:S02]  /*9e30*/  FSEL R55, R62, -INF , P2 ;  /* 0xff8000003e377808 */ /* 0x000fe40001000000 */
[----:B------:R-:W-:Y:S02]  /*9e40*/  FMNMX.FTZ R100, R87, R100, !PT ;  /* 0x0000006457647209 */ /* 0x000fe40007810000 */
[----:B------:R-:W-:Y:S02]  /*9e50*/  ISETP.GT.AND P2, PT, R96, 0x50, PT ;  /* 0x000000506000780c */ /* 0x000fe40003f44270 */
[----:B------:R-:W-:-:S02]  /*9e60*/  FSEL R101, R94, -INF , P1 ;  /* 0xff8000005e657808 */ /* 0x000fc40000800000 */
[----:B------:R-:W-:Y:S01]  /*9e70*/  FMNMX.FTZ R100, R55, R100, !PT ;  /* 0x0000006437647209 */ /* 0x000fe20007810000 */
[----:B------:R-:W0:Y:S01]  /*9e80*/  MUFU.TANH R0, R0 ;  /* 0x0000000000007308 */ /* 0x000e220000002400 */
[C---:B------:R-:W-:Y:S02]  /*9e90*/  ISETP.GT.AND P1, PT, R96.reuse, 0x51, PT ;  /* 0x000000516000780c */ /* 0x040fe40003f24270 */
[----:B------:R-:W-:Y:S02]  /*9ea0*/  FSEL R65, R65, -INF , P2 ;  /* 0xff80000041417808 */ /* 0x000fe40001000000 */
[----:B------:R-:W-:Y:S02]  /*9eb0*/  FMNMX.FTZ R100, R101, R100, !PT ;  /* 0x0000006465647209 */ /* 0x000fe40007810000 */
[----:B------:R-:W-:Y:S01]  /*9ec0*/  ISETP.GT.AND P2, PT, R96, 0x58, PT ;  /* 0x000000586000780c */ /* 0x000fe20003f44270 */
[----:B------:R-:W1:Y:S01]  /*9ed0*/  MUFU.TANH R10, R10 ;  /* 0x0000000a000a7308 */ /* 0x000e620000002400 */
[----:B------:R-:W-:-:S02]  /*9ee0*/  FSEL R67, R67, -INF , P1 ;  /* 0xff80000043437808 */ /* 0x000fc40000800000 */
[----:B------:R-:W-:Y:S02]  /*9ef0*/  FMNMX.FTZ R100, R65, R100, !PT ;  /* 0x0000006441647209 */ /* 0x000fe40007810000 */
[C---:B------:R-:W-:Y:S02]  /*9f00*/  ISETP.GT.AND P1, PT, R96.reuse, 0x59, PT ;  /* 0x000000596000780c */ /* 0x040fe40003f24270 */
[----:B------:R-:W-:Y:S01]  /*9f10*/  FSEL R95, R95, -INF , P2 ;  /* 0xff8000005f5f7808 */ /* 0x000fe20001000000 */
[----:B------:R-:W2:Y:S01]  /*9f20*/  MUFU.TANH R42, R42 ;  /* 0x0000002a002a7308 */ /* 0x000ea20000002400 */
        /* <DEDUP_REMOVED lines=13> */
[----:B--2---:R-:W-:Y:S02]  /*a000*/  FSEL R31, R42, -INF , P2 ;  /* 0xff8000002a1f7808 */ /* 0x004fe40001000000 */
[----:B------:R-:W-:Y:S01]  /*a010*/  FMNMX.FTZ R100, R103, R100, !PT ;  /* 0x0000006467647209 */ /* 0x000fe20007810000 */
[----:B------:R-:W1:Y:S01]  /*a020*/  MUFU.TANH R58, R58 ;  /* 0x0000003a003a7308 */ /* 0x000e620000002400 */
[----:B------:R-:W-:Y:S02]  /*a030*/  ISETP.GT.AND P2, PT, R96, 0x70, PT ;  /* 0x000000706000780c */ /* 0x000fe40003f44270 */
[----:B---3--:R-:W-:-:S02]  /*a040*/  FSEL R105, R46, -INF , P1 ;  /* 0xff8000002e697808 */ /* 0x008fc40000800000 */
[----:B------:R-:W-:Y:S02]  /*a050*/  FMNMX.FTZ R100, R31, R100, !PT ;  /* 0x000000641f647209 */ /* 0x000fe40007810000 */
[----:B------:R-:W-:Y:S02]  /*a060*/  ISETP.GT.AND P1, PT, R96, 0x71, PT ;  /* 0x000000716000780c */ /* 0x000fe40003f24270 */
[----:B------:R-:W-:Y:S02]  /*a070*/  FSEL R107, R50, -INF , P2 ;  /* 0xff800000326b7808 */ /* 0x000fe40001000000 */
[----:B------:R-:W-:Y:S02]  /*a080*/  FMNMX.FTZ R100, R105, R100, !PT ;  /* 0x0000006469647209 */ /* 0x000fe40007810000 */
[----:B------:R-:W-:Y:S02]  /*a090*/  ISETP.GT.AND P2, PT, R96, 0x78, PT ;  /* 0x000000786000780c */ /* 0x000fe40003f44270 */
[----:B0-----:R-:W-:-:S02]  /*a0a0*/  FSEL R109, R78, -INF , P1 ;  /* 0xff8000004e6d7808 */ /* 0x001fc40000800000 */
[----:B------:R-:W-:Y:S01]  /*a0b0*/  FMNMX.FTZ R100, R107, R100, !PT ;  /* 0x000000646b647209 */ /* 0x000fe20007810000 */
[----:B------:R-:W-:Y:S01]  /*a0c0*/  FMUL.FTZ R0, R2, R34 ;  /* 0x0000002202007220 */ /* 0x000fe20000410000 */
[----:B------:R-:W-:Y:S02]  /*a0d0*/  ISETP.GT.AND P1, PT, R96, 0x79, PT ;  /* 0x000000796000780c */ /* 0x000fe40003f24270 */
[----:B------:R-:W-:Y:S02]  /*a0e0*/  FSEL R35, R54, -INF , P2 ;  /* 0xff80000036237808 */ /* 0x000fe40001000000 */
[----:B------:R-:W-:Y:S02]  /*a0f0*/  FMNMX.FTZ R100, R109, R100, !PT ;  /* 0x000000646d647209 */ /* 0x000fe40007810000 */
[----:B------:R-:W-:Y:S02]  /*a100*/  ISETP.GT.AND P2, PT, R96, 0x80, PT ;  /* 0x000000806000780c */ /* 0x000fe40003f44270 */
[----:B-1----:R-:W-:-:S02]  /*a110*/  FSEL R111, R58, -INF , P1 ;  /* 0xff8000003a6f7808 */ /* 0x002fc40000800000 */
[----:B------:R-:W-:Y:S01]  /*a120*/  FMNMX.FTZ R100, R35, R100, !PT ;  /* 0x0000006423647209 */ /* 0x000fe20007810000 */
[----:B------:R-:W0:Y:S01]  /*a130*/  MUFU.TANH R0, R0 ;  /* 0x0000000000007308 */ /* 0x000e220000002400 */
[----:B------:R-:W-:Y:S01]  /*a140*/  ISETP.GT.AND P1, PT, R96, 0x81, PT ;  /* 0x000000816000780c */ /* 0x000fe20003f24270 */
[----:B------:R-:W-:Y:S01]  /*a150*/  FMUL.FTZ R10, R2, R38 ;  /* 0x00000026020a7220 */ /* 0x000fe20000410000 */
[----:B------:R-:W-:Y:S02]  /*a160*/  FSEL R115, R115, -INF , P2 ;  /* 0xff80000073737808 */ /* 0x000fe40001000000 */
[----:B------:R-:W-:Y:S02]  /*a170*/  FMNMX.FTZ R100, R111, R100, !PT ;  /* 0x000000646f647209 */ /* 0x000fe40007810000 */
[----:B------:R-:W-:Y:S02]  /*a180*/  ISETP.GT.AND P2, PT, R96, 0x88, PT ;  /* 0x000000886000780c */ /* 0x000fe40003f44270 */
[----:B------:R-:W-:-:S02]  /*a190*/  FSEL R113, R113, -INF , P1 ;  /* 0xff80000071717808 */ /* 0x000fc40000800000 */
[----:B------:R-:W-:Y:S01]  /*a1a0*/  FMNMX.FTZ R100, R115, R100, !PT ;  /* 0x0000006473647209 */ /* 0x000fe20007810000 */
[----:B------:R-:W1:Y:S01]  /*a1b0*/  MUFU.TANH R10, R10 ;  /* 0x0000000a000a7308 */ /* 0x000e620000002400 */
[C---:B------:R-:W-:Y:S02]  /*a1c0*/  ISETP.GT.AND P1, PT, R96.reuse, 0x89, PT ;  /* 0x000000896000780c */ /* 0x040fe40003f24270 */
[----:B------:R-:W-:Y:S02]  /*a1d0*/  FSEL R119, R119, -INF , P2 ;  /* 0xff80000077777808 */ /* 0x000fe40001000000 */
[----:B------:R-:W-:Y:S02]  /*a1e0*/  FMNMX.FTZ R100, R113, R100, !PT ;  /* 0x0000006471647209 */ /* 0x000fe40007810000 */
[----:B------:R-:W-:Y:S02]  /*a1f0*/  ISETP.GT.AND P2, PT, R96, 0x90, PT ;  /* 0x000000906000780c */ /* 0x000fe40003f44270 */
[----:B------:R-:W-:-:S02]  /*a200*/  FSEL R121, R121, -INF , P1 ;  /* 0xff80000079797808 */ /* 0x000fc40000800000 */
[----:B------:R-:W-:Y:S02]  /*a210*/  FMNMX.FTZ R100, R119, R100, !PT ;  /* 0x0000006477647209 */ /* 0x000fe40007810000 */
[----:B------:R-:W-:Y:S02]  /*a220*/  ISETP.GT.AND P1, PT, R96, 0x91, PT ;  /* 0x000000916000780c */ /* 0x000fe40003f24270 */
[----:B0-----:R-:W-:Y:S02]  /*a230*/  FSEL R39, R0, -INF , P2 ;  /* 0xff80000000277808 */ /* 0x001fe40001000000 */
[----:B------:R-:W-:Y:S02]  /*a240*/  FMNMX.FTZ R100, R121, R100, !PT ;  /* 0x0000006479647209 */ /* 0x000fe40007810000 */
[----:B------:R-:W-:Y:S02]  /*a250*/  ISETP.GT.AND P2, PT, R96, 0x98, PT ;  /* 0x000000986000780c */ /* 0x000fe40003f44270 */
[----:B------:R-:W-:-:S02]  /*a260*/  FSEL R117, R117, -INF , P1 ;  /* 0xff80000075757808 */ /* 0x000fc40000800000 */
[----:B------:R-:W-:Y:S02]  /*a270*/  FMNMX.FTZ R100, R39, R100, !PT ;  /* 0x0000006427647209 */ /* 0x000fe40007810000 */
[----:B------:R-:W-:Y:S02]  /*a280*/  ISETP.GT.AND P1, PT, R96, 0x99, PT ;  /* 0x000000996000780c */ /* 0x000fe40003f24270 */
[----:B-1----:R-:W-:Y:S02]  /*a290*/  FSEL R45, R10, -INF , P2 ;  /* 0xff8000000a2d7808 */ /* 0x002fe40001000000 */
[----:B------:R-:W-:Y:S02]  /*a2a0*/  FMNMX.FTZ R100, R117, R100, !PT ;  /* 0x0000006475647209 */ /* 0x000fe40007810000 */
[----:B------:R-:W-:Y:S02]  /*a2b0*/  FSEL R123, R123, -INF , P1 ;  /* 0xff8000007b7b7808 */ /* 0x000fe40000800000 */
[----:B------:R-:W-:-:S04]  /*a2c0*/  FMNMX.FTZ R100, R45, R100, !PT ;  /* 0x000000642d647209 */ /* 0x000fc80007810000 */
[----:B------:R-:W-:-:S05]  /*a2d0*/  FMNMX.FTZ R100, R123, R100, !PT ;  /* 0x000000647b647209 */ /* 0x000fca0007810000 */
[----:B------:R-:W0:Y:S04]  /*a2e0*/  SHFL.BFLY PT, R125, R100, 0x2, 0x1f ;  /* 0x0c401f00647d7f89 */ /* 0x000e2800000e0000 */
[----:B------:R-:W1:Y:S01]  /*a2f0*/  SHFL.IDX PT, R64, R64, RZ, 0x1c1f ;  /* 0x001c1fff40407589 */ /* 0x000e6200000e0000 */
[----:B0-----:R-:W-:-:S05]  /*a300*/  FMNMX.FTZ R125, R100, R125, !PT ;  /* 0x0000007d647d7209 */ /* 0x001fca0007810000 */
[----:B------:R-:W0:Y:S01]  /*a310*/  SHFL.BFLY PT, R0, R125, 0x1, 0x1f ;  /* 0x0c201f007d007f89 */ /* 0x000e2200000e0000 */
[----:B------:R-:W-:Y:S02]  /*a320*/  IMAD.U32 R10, RZ, RZ, UR4 ;  /* 0x00000004ff0a7e24 */ /* 0x000fe4000f8e00ff */
[----:B------:R-:W-:Y:S01]  /*a330*/  FMUL.FTZ R46, R2, R36 ;  /* 0x00000024022e7220 */ /* 0x000fe20000410000 */
[----:B-1----:R-:W-:-:S04]  /*a340*/  VIADDMNMX R69, R64, R70, R69, PT ;  /* 0x0000004640457246 */ /* 0x002fc80003800145 */
[----:B------:R-:W-:Y:S02]  /*a350*/  ISETP.GT.AND P2, PT, R69, 0x1, PT ;  /* 0x000000014500780c */ /* 0x000fe40003f44270 */
[----:B0-----:R-:W-:-:S04]  /*a360*/  FMNMX.FTZ R0, R125, R0, !PT ;  /* 0x000000007d007209 */ /* 0x001fc80007810000 */
[C---:B------:R-:W-:Y:S01]  /*a370*/  FSETP.NEU.FTZ.AND P1, PT, R0.reuse, -INF , PT ;  /* 0xff8000000000780b */ /* 0x040fe20003f3d000 */
[----:B------:R-:W-:-:S05]  /*a380*/  FFMA.FTZ R36, R0, R10, -8 ;  /* 0xc100000000247423 */ /* 0x000fca000001000a */
[----:B------:R-:W-:Y:S02]  /*a390*/  FSEL R36, R36, RZ, P1 ;  /* 0x000000ff24247208 */ /* 0x000fe40000800000 */
[----:B------:R-:W-:-:S03]  /*a3a0*/  ISETP.GT.AND P1, PT, R69, RZ, PT ;  /* 0x000000ff4500720c */ /* 0x000fc60003f24270 */
[-CC-:B------:R-:W-:Y:S01]  /*a3b0*/  FFMA.FTZ R50, R15, R10.reuse, -R36.reuse ;  /* 0x0000000a0f327223 */ /* 0x180fe20000010824 */
[----:B------:R-:W-:-:S01]  /*a3c0*/  FFMA.FTZ R15, R21, R10, -R36 ;  /* 0x0000000a150f7223 */ /* 0x000fc20000010824 */
[----:B------:R-:W-:Y:S02]  /*a3d0*/  ISETP.GT.AND P3, PT, R69, 0x8, PT ;  /* 0x000000084500780c */ /* 0x000fe40003f64270 */
[----:B------:R-:W-:Y:S02]  /*a3e0*/  FSEL R21, R3, -INF , P1 ;  /* 0xff80000003157808 */ /* 0x000fe40000800000 */
[----:B------:R-:W-:Y:S02]  /*a3f0*/  FSEL R8, R8, -INF , P2 ;  /* 0xff80000008087808 */ /* 0x000fe40001000000 */
        /* <DEDUP_REMOVED lines=9> */
[----:B------:R-:W-:Y:S01]  /*a490*/  FMNMX.FTZ R54, R11, R54, !PT ;  /* 0x000000360b367209 */ /* 0x000fe20007810000 */
[C---:B------:R-:W-:Y:S01]  /*a4a0*/  FMUL.FTZ R34, R2.reuse, R48 ;  /* 0x0000003002227220 */ /* 0x040fe20000410000 */
[--C-:B------:R-:W-:Y:S01]  /*a4b0*/  FFMA.FTZ R48, R71, R10, -R36.reuse ;  /* 0x0000000a47307223 */ /* 0x100fe20000010824 */
[----:B------:R-:W-:Y:S01]  /*a4c0*/  ISETP.GT.AND P2, PT, R69, 0x18, PT ;  /* 0x000000184500780c */ /* 0x000fe20003f44270 */
[----:B------:R-:W-:Y:S01]  /*a4d0*/  FMUL.FTZ R42, R2, R52 ;  /* 0x00000034022a7220 */ /* 0x000fe20000410000 */
[----:B------:R-:W-:Y:S02]  /*a4e0*/  FSEL R71, R20, -INF , P1 ;  /* 0xff80000014477808 */ /* 0x000fe40000800000 */
[----:B------:R-:W-:Y:S01]  /*a4f0*/  FMNMX.FTZ R54, R53, R54, !PT ;  /* 0x0000003635367209 */ /* 0x000fe20007810000 */
[----:B------:R-:W-:-:S01]  /*a500*/  FFMA.FTZ R52, R89, R10, -R36 ;  /* 0x0000000a59347223 */ /* 0x000fc20000010824 */
[-CC-:B------:R-:W-:Y:S01]  /*a510*/  FFMA.FTZ R91, R91, R10.reuse, -R36.reuse ;  /* 0x0000000a5b5b7223 */ /* 0x180fe20000010824 */
[----:B------:R-:W-:-:S01]  /*a520*/  FFMA.FTZ R89, R43, R10, -R36 ;  /* 0x0000000a2b597223 */ /* 0x000fc20000010824 */
[----:B------:R-:W-:-:S02]  /*a530*/  ISETP.GT.AND P1, PT, R69, 0x19, PT ;  /* 0x000000194500780c */ /* 0x000fc40003f24270 */
[----:B------:R-:W-:Y:S02]  /*a540*/  FSEL R43, R88, -INF , P2 ;  /* 0xff800000582b7808 */ /* 0x000fe40001000000 */
[----:B------:R-:W-:Y:S01]  /*a550*/  FMNMX.FTZ R54, R71, R54, !PT ;  /* 0x0000003647367209 */ /* 0x000fe20007810000 */
[----:B------:R0:W-:Y:S01]  /*a560*/  MUFU.EX2 R14, R91 ;  /* 0x0000005b000e7308 */ /* 0x0001e20000000800 */
[----:B------:R-:W-:Y:S02]  /*a570*/  ISETP.GT.AND P2, PT, R69, 0x20, PT ;  /* 0x000000204500780c */ /* 0x000fe40003f44270 */
[----:B------:R-:W-:Y:S01]  /*a580*/  FMNMX.FTZ R54, R43, R54, !PT ;  /* 0x000000362b367209 */ /* 0x000fe20007810000 */
[----:B------:R-:W-:-:S01]  /*a590*/  FFMA.FTZ R20, R93, R10, -R36 ;  /* 0x0000000a5d147223 */ /* 0x000fc20000010824 */
[----:B------:R-:W-:Y:S02]  /*a5a0*/  FSEL R93, R72, -INF , P2 ;  /* 0xff800000485d7808 */ /* 0x000fe40001000000 */
[----:B0-----:R-:W-:-:S02]  /*a5b0*/  FSEL R91, R90, -INF , P1 ;  /* 0xff8000005a5b7808 */ /* 0x001fc40000800000 */
[----:B------:R-:W-:Y:S02]  /*a5c0*/  ISETP.GT.AND P1, PT, R69, 0x21, PT ;  /* 0x000000214500780c */ /* 0x000fe40003f24270 */
[----:B------:R-:W-:Y:S02]  /*a5d0*/  FMNMX.FTZ R54, R91, R54, !PT ;  /* 0x000000365b367209 */ /* 0x000fe40007810000 */
[----:B------:R-:W-:Y:S02]  /*a5e0*/  ISETP.GT.AND P2, PT, R69, 0x28, PT ;  /* 0x000000284500780c */ /* 0x000fe40003f44270 */
[----:B------:R-:W-:Y:S02]  /*a5f0*/  FSEL R73, R73, -INF , P1 ;  /* 0xff80000049497808 */ /* 0x000fe40000800000 */
[----:B------:R-:W-:Y:S02]  /*a600*/  FMNMX.FTZ R54, R93, R54, !PT ;  /* 0x000000365d367209 */ /* 0x000fe40007810000 */
[----:B------:R-:W-:-:S02]  /*a610*/  ISETP.GT.AND P1, PT, R69, 0x29, PT ;  /* 0x000000294500780c */ /* 0x000fc40003f24270 */
[----:B------:R-:W-:Y:S02]  /*a620*/  FSEL R125, R74, -INF , P2 ;  /* 0xff8000004a7d7808 */ /* 0x000fe40001000000 */
        /* <DEDUP_REMOVED lines=9> */
[----:B------:R-:W-:Y:S01]  /*a6c0*/  FMNMX.FTZ R58, R77, R54, !PT ;  /* 0x000000364d3a7209 */ /* 0x000fe20007810000 */
[----:B------:R-:W-:-:S01]  /*a6d0*/  FFMA.FTZ R3, R79, R10, -R36 ;  /* 0x0000000a4f037223 */ /* 0x000fc20000010824 */
[----:B------:R-:W-:-:S02]  /*a6e0*/  ISETP.GT.AND P1, PT, R69, 0x39, PT ;  /* 0x000000394500780c */ /* 0x000fc40003f24270 */
[----:B------:R-:W-:Y:S02]  /*a6f0*/  FSEL R79, R82, -INF , P2 ;  /* 0xff800000524f7808 */ /* 0x000fe40001000000 */
[----:B------:R-:W-:Y:S01]  /*a700*/  FMNMX.FTZ R58, R129, R58, !PT ;  /* 0x0000003a813a7209 */ /* 0x000fe20007810000 */
[----:B------:R-:W0:Y:S01]  /*a710*/  MUFU.TANH R60, R60 ;  /* 0x0000003c003c7308 */ /* 0x000e220000002400 */
[----:B------:R-:W-:Y:S02]  /*a720*/  ISETP.GT.AND P2, PT, R69, 0x40, PT ;  /* 0x000000404500780c */ /* 0x000fe40003f44270 */
[----:B------:R-:W-:Y:S02]  /*a730*/  FSEL R131, R84, -INF , P1 ;  /* 0xff80000054837808 */ /* 0x000fe40000800000 */
[----:B------:R-:W-:Y:S01]  /*a740*/  FMNMX.FTZ R58, R79, R58, !PT ;  /* 0x0000003a4f3a7209 */ /* 0x000fe20007810000 */
[----:B------:R-:W-:Y:S01]  /*a750*/  FFMA.FTZ R62, R81, R10, -R36 ;  /* 0x0000000a513e7223 */ /* 0x000fe20000010824 */
[----:B------:R-:W-:Y:S01]  /*a760*/  ISETP.GT.AND P1, PT, R69, 0x41, PT ;  /* 0x000000414500780c */ /* 0x000fe20003f24270 */
[----:B------:R-:W1:Y:S01]  /*a770*/  MUFU.TANH R61, R61 ;  /* 0x0000003d003d7308 */ /* 0x000e620000002400 */
[----:B------:R-:W-:-:S02]  /*a780*/  FSEL R81, R56, -INF , P2 ;  /* 0xff80000038517808 */ /* 0x000fc40001000000 */
[----:B------:R-:W-:Y:S02]  /*a790*/  FMNMX.FTZ R58, R131, R58, !PT ;  /* 0x0000003a833a7209 */ /* 0x000fe40007810000 */
[----:B------:R-:W-:Y:S02]  /*a7a0*/  ISETP.GT.AND P2, PT, R69, 0x48, PT ;  /* 0x000000484500780c */ /* 0x000fe40003f44270 */
[----:B------:R-:W-:Y:S01]  /*a7b0*/  FSEL R57, R57, -INF , P1 ;  /* 0xff80000039397808 */ /* 0x000fe20000800000 */
[----:B------:R-:W2:Y:S01]  /*a7c0*/  MUFU.TANH R63, R63 ;  /* 0x0000003f003f7308 */ /* 0x000ea20000002400 */
[----:B------:R-:W-:Y:S02]  /*a7d0*/  FMNMX.FTZ R58, R81, R58, !PT ;  /* 0x0000003a513a7209 */ /* 0x000fe40007810000 */
[----:B------:R-:W-:Y:S02]  /*a7e0*/  ISETP.GT.AND P1, PT, R69, 0x49, PT ;  /* 0x000000494500780c */ /* 0x000fe40003f24270 */
[----:B------:R-:W-:-:S02]  /*a7f0*/  FSEL R59, R59, -INF , P2 ;  /* 0xff8000003b3b7808 */ /* 0x000fc40001000000 */
[----:B------:R-:W-:Y:S01]  /*a800*/  FMNMX.FTZ R58, R57, R58, !PT ;  /* 0x0000003a393a7209 */ /* 0x000fe20007810000 */
[----:B------:R-:W3:Y:S01]  /*a810*/  MUFU.TANH R66, R66 ;  /* 0x0000004200427308 */ /* 0x000ee20000002400 */
[----:B0-----:R-:W-:Y:S02]  /*a820*/  FSEL R133, R60, -INF , P1 ;  /* 0xff8000003c857808 */ /* 0x001fe40000800000 */
[----:B------:R-:W-:Y:S02]  /*a830*/  ISETP.GT.AND P2, PT, R69, 0x50, PT ;  /* 0x000000504500780c */ /* 0x000fe40003f44270 */
[----:B------:R-:W-:-:S03]  /*a840*/  FMNMX.FTZ R60, R59, R58, !PT ;  /* 0x0000003a3b3c7209 */ /* 0x000fc60007810000 */
[----:B------:R-:W0:Y:S01]  /*a850*/  MUFU.TANH R68, R68 ;  /* 0x0000004400447308 */ /* 0x000e220000002400 */
[----:B------:R-:W-:Y:S02]  /*a860*/  ISETP.GT.AND P1, PT, R69, 0x51, PT ;  /* 0x000000514500780c */ /* 0x000fe40003f24270 */
[----:B-1----:R-:W-:Y:S02]  /*a870*/  FSEL R61, R61, -INF , P2 ;  /* 0xff8000003d3d7808 */ /* 0x002fe40001000000 */
[----:B------:R-:W-:-:S03]  /*a880*/  FMNMX.FTZ R60, R133, R60, !PT ;  /* 0x0000003c853c7209 */ /* 0x000fc60007810000 */
[----:B------:R-:W1:Y:S01]  /*a890*/  MUFU.TANH R40, R40 ;  /* 0x0000002800287308 */ /* 0x000e620000002400 */
[----:B------:R-:W-:Y:S02]  /*a8a0*/  ISETP.GT.AND P2, PT, R69, 0x58, PT ;  /* 0x000000584500780c */ /* 0x000fe40003f44270 */
[----:B--2---:R-:W-:Y:S02]  /*a8b0*/  FSEL R63, R63, -INF , P1 ;  /* 0xff8000003f3f7808 */ /* 0x004fe40000800000 */
[----:B------:R-:W-:-:S03]  /*a8c0*/  FMNMX.FTZ R60, R61, R60, !PT ;  /* 0x0000003c3d3c7209 */ /* 0x000fc60007810000 */
[----:B------:R2:W-:Y:S01]  /*a8d0*/  MUFU.EX2 R54, R3 ;  /* 0x0000000300367308 */ /* 0x0005e20000000800 */
[----:B------:R-:W-:Y:S02]  /*a8e0*/  ISETP.GT.AND P1, PT, R69, 0x59, PT ;  /* 0x000000594500780c */ /* 0x000fe40003f24270 */
[----:B------:R-:W-:-:S05]  /*a8f0*/  FMNMX.FTZ R60, R63, R60, !PT ;  /* 0x0000003c3f3c7209 */ /* 0x000fca0007810000 */
[----:B------:R-:W4:Y:S01]  /*a900*/  MUFU.TANH R26, R26 ;  /* 0x0000001a001a7308 */ /* 0x000f220000002400 */
[----:B--2---:R-:W-:-:S01]  /*a910*/  FFMA.FTZ R3, R85, R10, -R36 ;  /* 0x0000000a55037223 */ /* 0x004fc20000010824 */
[----:B------:R-:W-:Y:S01]  /*a920*/  FFMA.FTZ R85, R51, R10, -R36 ;  /* 0x0000000a33557223 */ /* 0x000fe20000010824 */
[----:B---3--:R-:W-:Y:S01]  /*a930*/  FSEL R51, R66, -INF , P2 ;  /* 0xff80000042337808 */ /* 0x008fe20001000000 */
[----:B------:R-:W-:Y:S01]  /*a940*/  FMUL.FTZ R38, R2, R49 ;  /* 0x0000003102267220 */ /* 0x000fe20000410000 */
[----:B------:R-:W-:Y:S02]  /*a950*/  ISETP.GT.AND P2, PT, R69, 0x60, PT ;  /* 0x000000604500780c */ /* 0x000fe40003f44270 */
[----:B0-----:R-:W-:Y:S01]  /*a960*/  FSEL R135, R68, -INF , P1 ;  /* 0xff80000044877808 */ /* 0x001fe20000800000 */
[----:B------:R-:W0:Y:S01]  /*a970*/  MUFU.TANH R30, R30 ;  /* 0x0000001e001e7308 */ /* 0x000e220000002400 */
[----:B------:R-:W-:Y:S02]  /*a980*/  FMNMX.FTZ R60, R51, R60, !PT ;  /* 0x0000003c333c7209 */ /* 0x000fe40007810000 */
[----:B------:R-:W-:-:S02]  /*a990*/  ISETP.GT.AND P1, PT, R69, 0x61, PT ;  /* 0x000000614500780c */ /* 0x000fc40003f24270 */
[----:B------:R-:W-:-:S03]  /*a9a0*/  FMNMX.FTZ R60, R135, R60, !PT ;  /* 0x0000003c873c7209 */ /* 0x000fc60007810000 */
[----:B------:R2:W-:Y:S01]  /*a9b0*/  MUFU.EX2 R58, R3 ;  /* 0x00000003003a7308 */ /* 0x0005e20000000800 */
[----:B------:R-:W-:-:S07]  /*a9c0*/  FSEL R13, R13, -INF , P1 ;  /* 0xff8000000d0d7808 */ /* 0x000fce0000800000 */
[----:B------:R-:W3:Y:S01]  /*a9d0*/  MUFU.TANH R34, R34 ;  /* 0x0000002200227308 */ /* 0x000ee20000002400 */
[----:B--2---:R-:W-:-:S01]  /*a9e0*/  FFMA.FTZ R3, R99, R10, -R36 ;  /* 0x0000000a63037223 */ /* 0x004fc20000010824 */
[----:B-1----:R-:W-:Y:S02]  /*a9f0*/  FSEL R99, R40, -INF , P2 ;  /* 0xff80000028637808 */ /* 0x002fe40001000000 */
[----:B------:R-:W-:Y:S02]  /*aa00*/  ISETP.GT.AND P2, PT, R69, 0x68, PT ;  /* 0x000000684500780c */ /* 0x000fe40003f44270 */
[----:B------:R-:W-:Y:S02]  /*aa10*/  FMNMX.FTZ R60, R99, R60, !PT ;  /* 0x0000003c633c7209 */ /* 0x000fe40007810000 */
[----:B------:R-:W1:Y:S01]  /*aa20*/  MUFU.TANH R38, R38 ;  /* 0x0000002600267308 */ /* 0x000e620000002400 */
[----:B------:R-:W-:-:S01]  /*aa30*/  FFMA.FTZ R137, R87, R10, -R36 ;  /* 0x0000000a57897223 */ /* 0x000fc20000010824 */
[----:B------:R-:W-:-:S02]  /*aa40*/  ISETP.GT.AND P1, PT, R69, 0x69, PT ;  /* 0x000000694500780c */ /* 0x000fc40003f24270 */
[----:B----4-:R-:W-:Y:S02]  /*aa50*/  FSEL R87, R26, -INF , P2 ;  /* 0xff8000001a577808 */ /* 0x010fe40001000000 */
[----:B------:R-:W-:Y:S02]  /*aa60*/  FMNMX.FTZ R60, R13, R60, !PT ;  /* 0x0000003c0d3c7209 */ /* 0x000fe40007810000 */
[----:B------:R-:W2:Y:S01]  /*aa70*/  MUFU.TANH R42, R42 ;  /* 0x0000002a002a7308 */ /* 0x000ea20000002400 */
[----:B------:R-:W-:Y:S02]  /*aa80*/  ISETP.GT.AND P2, PT, R69, 0x70, PT ;  /* 0x000000704500780c */ /* 0x000fe40003f44270 */
[----:B0-----:R-:W-:Y:S02]  /*aa90*/  FSEL R139, R30, -INF , P1 ;  /* 0xff8000001e8b7808 */ /* 0x001fe40000800000 */
[----:B------:R-:W-:-:S03]  /*aaa0*/  FMNMX.FTZ R60, R87, R60, !PT ;  /* 0x0000003c573c7209 */ /* 0x000fc60007810000 */
[----:B------:R-:W0:Y:S01]  /*aab0*/  MUFU.TANH R44, R44 ;  /* 0x0000002c002c7308 */ /* 0x000e220000002400 */
[----:B------:R-:W-:-:S01]  /*aac0*/  FFMA.FTZ R26, R55, R10, -R36 ;  /* 0x0000000a371a7223 */ /* 0x000fc20000010824 */
[----:B------:R-:W-:Y:S02]  /*aad0*/  ISETP.GT.AND P1, PT, R69, 0x71, PT ;  /* 0x000000714500780c */ /* 0x000fe40003f24270 */
[----:B---3--:R-:W-:Y:S02]  /*aae0*/  FSEL R55, R34, -INF , P2 ;  /* 0xff80000022377808 */ /* 0x008fe40001000000 */
[----:B------:R-:W-:Y:S02]  /*aaf0*/  FMNMX.FTZ R60, R139, R60, !PT ;  /* 0x0000003c8b3c7209 */ /* 0x000fe40007810000 */
[----:B------:R-:W-:Y:S01]  /*ab00*/  MUFU.TANH R24, R24 ;  /* 0x0000001800187308 */ /* 0x000fe20000002400 */
[----:B------:R-:W-:Y:S02]  /*ab10*/  ISETP.GT.AND P2, PT, R69, 0x78, PT ;  /* 0x000000784500780c */ /* 0x000fe40003f44270 */
[----:B-1----:R-:W-:-:S02]  /*ab20*/  FSEL R141, R38, -INF , P1 ;  /* 0xff800000268d7808 */ /* 0x002fc40000800000 */
[----:B------:R-:W-:-:S03]  /*ab30*/  FMNMX.FTZ R60, R55, R60, !PT ;  /* 0x0000003c373c7209 */ /* 0x000fc60007810000 */
[----:B------:R-:W1:Y:S01]  /*ab40*/  MUFU.TANH R25, R25 ;  /* 0x0000001900197308 */ /* 0x000e620000002400 */
[----:B------:R-:W-:-:S01]  /*ab50*/  FFMA.FTZ R143, R101, R10, -R36 ;  /* 0x0000000a658f7223 */ /* 0x000fc20000010824 */
[----:B------:R-:W-:Y:S02]  /*ab60*/  ISETP.GT.AND P1, PT, R69, 0x79, PT ;  /* 0x000000794500780c */ /* 0x000fe40003f24270 */
[----:B--2---:R-:W-:Y:S02]  /*ab70*/  FSEL R101, R42, -INF , P2 ;  /* 0xff8000002a657808 */ /* 0x004fe40001000000 */
[----:B------:R-:W-:Y:S02]  /*ab80*/  FMNMX.FTZ R60, R141, R60, !PT ;  /* 0x0000003c8d3c7209 */ /* 0x000fe40007810000 */
[----:B------:R-:W2:Y:S01]  /*ab90*/  MUFU.TANH R28, R28 ;  /* 0x0000001c001c7308 */ /* 0x000ea20000002400 */
[----:B------:R-:W-:Y:S02]  /*aba0*/  ISETP.GT.AND P2, PT, R69, 0x80, PT ;  /* 0x000000804500780c */ /* 0x000fe40003f44270 */
[----:B0-----:R-:W-:-:S02]  /*abb0*/  FSEL R145, R44, -INF , P1 ;  /* 0xff8000002c917808 */ /* 0x001fc40000800000 */
[----:B------:R-:W-:-:S03]  /*abc0*/  FMNMX.FTZ R60, R101, R60, !PT ;  /* 0x0000003c653c7209 */ /* 0x000fc60007810000 */
[----:B------:R-:W0:Y:S01]  /*abd0*/  MUFU.TANH R29, R29 ;  /* 0x0000001d001d7308 */ /* 0x000e220000002400 */
[----:B------:R-:W-:Y:S02]  /*abe0*/  ISETP.GT.AND P1, PT, R69, 0x81, PT ;  /* 0x000000814500780c */ /* 0x000fe40003f24270 */
[----:B------:R-:W-:-:S05]  /*abf0*/  FMNMX.FTZ R60, R145, R60, !PT ;  /* 0x0000003c913c7209 */ /* 0x000fca0007810000 */
[----:B------:R3:W-:Y:S01]  /*ac00*/  MUFU.EX2 R40, R3 ;  /* 0x0000000300287308 */ /* 0x0007e20000000800 */
[----:B-1----:R-:W-:-:S07]  /*ac10*/  FSEL R25, R25, -INF , P1 ;  /* 0xff80000019197808 */ /* 0x002fce0000800000 */
[----:B------:R-:W1:Y:S01]  /*ac20*/  MUFU.TANH R32, R32 ;  /* 0x0000002000207308 */ /* 0x000e620000002400 */
[----:B---3--:R-:W-:-:S01]  /*ac30*/  FFMA.FTZ R3, R65, R10, -R36 ;  /* 0x0000000a41037223 */ /* 0x008fc20000010824 */
[----:B------:R-:W-:Y:S02]  /*ac40*/  FSEL R65, R24, -INF , P2 ;  /* 0xff80000018417808 */ /* 0x000fe40001000000 */
[----:B------:R-:W-:Y:S02]  /*ac50*/  ISETP.GT.AND P2, PT, R69, 0x88, PT ;  /* 0x000000884500780c */ /* 0x000fe40003f44270 */
[----:B------:R-:W-:Y:S02]  /*ac60*/  FMNMX.FTZ R60, R65, R60, !PT ;  /* 0x0000003c413c7209 */ /* 0x000fe40007810000 */
[----:B------:R-:W3:Y:S01]  /*ac70*/  MUFU.TANH R33, R33 ;  /* 0x0000002100217308 */ /* 0x000ee20000002400 */
[----:B------:R-:W-:-:S01]  /*ac80*/  FFMA.FTZ R147, R67, R10, -R36 ;  /* 0x0000000a43937223 */ /* 0x000fc20000010824 */
[----:B------:R-:W-:-:S02]  /*ac90*/  ISETP.GT.AND P1, PT, R69, 0x89, PT ;  /* 0x000000894500780c */ /* 0x000fc40003f24270 */
[----:B--2---:R-:W-:Y:S02]  /*aca0*/  FSEL R67, R28, -INF , P2 ;  /* 0xff8000001c437808 */ /* 0x004fe40001000000 */
        /* <DEDUP_REMOVED lines=8> */
[----:B-1----:R-:W-:Y:S02]  /*ad30*/  FSEL R95, R32, -INF , P2 ;  /* 0xff800000205f7808 */ /* 0x002fe40001000000 */
[----:B------:R-:W-:Y:S02]  /*ad40*/  FMNMX.FTZ R60, R29, R60, !PT ;  /* 0x0000003c1d3c7209 */ /* 0x000fe40007810000 */
[----:B------:R-:W-:Y:S02]  /*ad50*/  ISETP.GT.AND P2, PT, R69, 0x98, PT ;  /* 0x000000984500780c */ /* 0x000fe40003f44270 */
[----:B---3--:R-:W-:-:S02]  /*ad60*/  FSEL R33, R33, -INF , P1 ;  /* 0xff80000021217808 */ /* 0x008fc40000800000 */
[----:B------:R-:W-:Y:S02]  /*ad70*/  FMNMX.FTZ R60, R95, R60, !PT ;  /* 0x0000003c5f3c7209 */ /* 0x000fe40007810000 */
[----:B------:R-:W-:Y:S02]  /*ad80*/  ISETP.GT.AND P1, PT, R69, 0x99, PT ;  /* 0x000000994500780c */ /* 0x000fe40003f24270 */
[----:B--2---:R-:W-:Y:S02]  /*ad90*/  FSEL R69, R46, -INF , P2 ;  /* 0xff8000002e457808 */ /* 0x004fe40001000000 */
[----:B------:R-:W-:Y:S02]  /*ada0*/  FMNMX.FTZ R60, R33, R60, !PT ;  /* 0x0000003c213c7209 */ /* 0x000fe40007810000 */
[----:B0-----:R-:W-:Y:S02]  /*adb0*/  FSEL R37, R37, -INF , P1 ;  /* 0xff80000025257808 */ /* 0x001fe40000800000 */
[----:B------:R-:W-:Y:S01]  /*adc0*/  FMNMX.FTZ R60, R69, R60, !PT ;  /* 0x0000003c453c7209 */ /* 0x000fe20007810000 */
[----:B------:R0:W-:Y:S03]  /*add0*/  MUFU.EX2 R24, R3 ;  /* 0x0000000300187308 */ /* 0x0001e60000000800 */
[----:B0-----:R-:W-:-:S05]  /*ade0*/  FMNMX.FTZ R3, R37, R60, !PT ;  /* 0x0000003c25037209 */ /* 0x001fca0007810000 */
[----:B------:R-:W0:Y:S02]  /*adf0*/  SHFL.BFLY PT, R46, R3, 0x2, 0x1f ;  /* 0x0c401f00032e7f89 */ /* 0x000e2400000e0000 */
[----:B0-----:R-:W-:-:S05]  /*ae00*/  FMNMX.FTZ R46, R3, R46, !PT ;  /* 0x0000002e032e7209 */ /* 0x001fca0007810000 */
[----:B------:R-:W0:Y:S01]  /*ae10*/  SHFL.BFLY PT, R3, R46, 0x1, 0x1f ;  /* 0x0c201f002e037f89 */ /* 0x000e2200000e0000 */
[----:B------:R-:W-:-:S01]  /*ae20*/  FFMA.FTZ R49, R98, R10, -R36 ;  /* 0x0000000a62317223 */ /* 0x000fc20000010824 */
[----:B------:R-:W-:Y:S01]  /*ae30*/  FFMA.FTZ R41, R41, R10, -R36 ;  /* 0x0000000a29297223 */ /* 0x000fe20000010824 */
[----:B------:R-:W-:Y:S01]  /*ae40*/  MUFU.EX2 R48, R48 ;  /* 0x0000003000307308 */ /* 0x000fe20000000800 */
[----:B0-----:R-:W-:-:S04]  /*ae50*/  FMNMX.FTZ R3, R46, R3, !PT ;  /* 0x000000032e037209 */ /* 0x001fc80007810000 */
[C---:B------:R-:W-:Y:S01]  /*ae60*/  FSETP.NEU.FTZ.AND P1, PT, R3.reuse, -INF , PT ;  /* 0xff8000000300780b */ /* 0x040fe20003f3d000 */
[----:B------:R-:W-:-:S05]  /*ae70*/  FFMA.FTZ R60, R3, R10, -8 ;  /* 0xc1000000033c7423 */ /* 0x000fca000001000a */
[----:B------:R-:W-:-:S05]  /*ae80*/  FSEL R60, R60, RZ, P1 ;  /* 0x000000ff3c3c7208 */ /* 0x000fca0000800000 */
[-CC-:B------:R-:W-:Y:S01]  /*ae90*/  FFMA.FTZ R21, R21, R10.reuse, -R60.reuse ;  /* 0x0000000a15157223 */ /* 0x180fe2000001083c */
[----:B------:R-:W-:-:S01]  /*aea0*/  FFMA.FTZ R8, R8, R10, -R60 ;  /* 0x0000000a08087223 */ /* 0x000fc2000001083c */
[-CC-:B------:R-:W-:Y:S01]  /*aeb0*/  FFMA.FTZ R9, R9, R10.reuse, -R60.reuse ;  /* 0x0000000a09097223 */ /* 0x180fe2000001083c */
[----:B------:R-:W0:Y:S08]  /*aec0*/  MUFU.EX2 R49, R49 ;  /* 0x0000003100317308 */ /* 0x000e300000000800 */
[----:B------:R-:W-:Y:S08]  /*aed0*/  MUFU.EX2 R21, R21 ;  /* 0x0000001500157308 */ /* 0x000ff00000000800 */
[----:B------:R-:W1:Y:S08]  /*aee0*/  MUFU.EX2 R8, R8 ;  /* 0x0000000800087308 */ /* 0x000e700000000800 */
[----:B------:R2:W-:Y:S01]  /*aef0*/  MUFU.EX2 R56, R62 ;  /* 0x0000003e00387308 */ /* 0x0005e20000000800 */
[----:B------:R-:W-:-:S07]  /*af00*/  FFMA.FTZ R64, R71, R10, -R60 ;  /* 0x0000000a47407223 */ /* 0x000fce000001083c */
[----:B------:R-:W-:Y:S01]  /*af10*/  MUFU.EX2 R41, R41 ;  /* 0x0000002900297308 */ /* 0x000fe20000000800 */
[----:B--2---:R-:W-:-:S01]  /*af20*/  FFMA.FTZ R62, R11, R10, -R60 ;  /* 0x0000000a0b3e7223 */ /* 0x004fc2000001083c */
[----:B------:R-:W-:-:S06]  /*af30*/  FFMA.FTZ R11, R53, R10, -R60 ;  /* 0x0000000a350b7223 */ /* 0x000fcc000001083c */
[----:B------:R-:W2:Y:S01]  /*af40*/  MUFU.EX2 R9, R9 ;  /* 0x0000000900097308 */ /* 0x000ea20000000800 */
[----:B------:R-:W-:-:S07]  /*af50*/  FFMA.FTZ R43, R43, R10, -R60 ;  /* 0x0000000a2b2b7223 */ /* 0x000fce000001083c */
[----:B------:R-:W3:Y:S01]  /*af60*/  MUFU.EX2 R50, R50 ;  /* 0x0000003200327308 */ /* 0x000ee20000000800 */
[----:B------:R-:W-:-:S07]  /*af70*/  FFMA.FTZ R80, R63, R10, -R60 ;  /* 0x0000000a3f507223 */ /* 0x000fce000001083c */
[----:B------:R-:W4:Y:S01]  /*af80*/  MUFU.EX2 R62, R62 ;  /* 0x0000003e003e7308 */ /* 0x000f220000000800 */
[----:B------:R-:W-:Y:S01]  /*af90*/  PRMT R63, R110, 0x654, R12 ;  /* 0x000006546e3f7816 */ /* 0x000fe2000000000c */
[----:B0-----:R-:W-:-:S06]  /*afa0*/  FADD.FTZ R88, R48, R49 ;  /* 0x0000003130587221 */ /* 0x001fcc0000010000 */
[----:B------:R-:W0:Y:S01]  /*afb0*/  MUFU.EX2 R15, R15 ;  /* 0x0000000f000f7308 */ /* 0x000e220000000800 */
[----:B-1----:R-:W-:-:S01]  /*afc0*/  FADD.FTZ R86, R21, R8 ;  /* 0x0000000815567221 */ /* 0x002fc20000010000 */
[-CC-:B------:R-:W-:Y:S01]  /*afd0*/  FFMA.FTZ R66, R91, R10.reuse, -R60.reuse ;  /* 0x0000000a5b427223 */ /* 0x180fe2000001083c */
[----:B------:R-:W-:-:S01]  /*afe0*/  FFMA.FTZ R74, R79, R10, -R60 ;  /* 0x0000000a4f4a7223 */ /* 0x000fc2000001083c */
[----:B------:R1:W-:Y:S04]  /*aff0*/  SYNCS.ARRIVE.TRANS64.RED.A1T0 RZ, [R63+URZ], RZ ;  /* 0x000000ff3fff79a7 */ /* 0x0003e8000810043f */
[----:B------:R-:W5:Y:S01]  /*b000*/  MUFU.EX2 R11, R11 ;  /* 0x0000000b000b7308 */ /* 0x000f620000000800 */
[----:B------:R-:W-:-:S01]  /*b010*/  FFMA.FTZ R79, R55, R10, -R60 ;  /* 0x0000000a374f7223 */ /* 0x000fc2000001083c */
[----:B--2---:R-:W-:-:S06]  /*b020*/  FADD.FTZ R55, R9, R86 ;  /* 0x0000005609377221 */ /* 0x004fcc0000010000 */
[----:B------:R-:W2:Y:S01]  /*b030*/  MUFU.EX2 R52, R52 ;  /* 0x0000003400347308 */ /* 0x000ea20000000800 */
[----:B-1----:R-:W-:-:S01]  /*b040*/  FADD.FTZ R63, R41, R88 ;  /* 0x00000058293f7221 */ /* 0x002fc20000010000 */
[----:B------:R-:W-:-:S06]  /*b050*/  FFMA.FTZ R53, R93, R10, -R60 ;  /* 0x0000000a5d357223 */ /* 0x000fcc000001083c */
[----:B------:R-:W1:Y:S01]  /*b060*/  MUFU.EX2 R64, R64 ;  /* 0x0000004000407308 */ /* 0x000e620000000800 */
[----:B---3--:R-:W-:-:S01]  /*b070*/  FADD.FTZ R88, R50, R63 ;  /* 0x0000003f32587221 */ /* 0x008fc20000010000 */
[----:B------:R-:W-:Y:S01]  /*b080*/  FFMA.FTZ R75, R75, R10, -R36 ;  /* 0x0000000a4b4b7223 */ /* 0x000fe20000010824 */
[----:B----4-:R-:W-:-:S05]  /*b090*/  FADD.FTZ R86, R62, R55 ;  /* 0x000000373e567221 */ /* 0x010fca0000010000 */
[----:B------:R-:W3:Y:S01]  /*b0a0*/  MUFU.EX2 R43, R43 ;  /* 0x0000002b002b7308 */ /* 0x000ee20000000800 */
[----:B------:R-:W-:-:S01]  /*b0b0*/  FFMA.FTZ R68, R73, R10, -R60 ;  /* 0x0000000a49447223 */ /* 0x000fc2000001083c */
[----:B------:R-:W-:Y:S01]  /*b0c0*/  FFMA.FTZ R76, R81, R10, -R60 ;  /* 0x0000000a514c7223 */ /* 0x000fe2000001083c */
[----:B0-----:R-:W-:-:S05]  /*b0d0*/  FADD.FTZ R63, R15, R88 ;  /* 0x000000580f3f7221 */ /* 0x001fca0000010000 */
[----:B------:R-:W0:Y:S01]  /*b0e0*/  MUFU.EX2 R89, R89 ;  /* 0x0000005900597308 */ /* 0x000e220000000800 */
[----:B------:R-:W-:-:S01]  /*b0f0*/  FFMA.FTZ R47, R47, R10, -R36 ;  /* 0x0000000a2f2f7223 */ /* 0x000fc20000010824 */
[----:B-----5:R-:W-:-:S06]  /*b100*/  FADD.FTZ R81, R11, R86 ;  /* 0x000000560b517221 */ /* 0x020fcc0000010000 */
[----:B------:R-:W4:Y:S01]  /*b110*/  MUFU.EX2 R66, R66 ;  /* 0x0000004200427308 */ /* 0x000f220000000800 */
[----:B------:R-:W-:-:S01]  /*b120*/  FFMA.FTZ R70, R125, R10, -R60 ;  /* 0x0000000a7d467223 */ /* 0x000fc2000001083c */
[----:B--2---:R-:W-:-:S06]  /*b130*/  FADD.FTZ R91, R52, R63 ;  /* 0x0000003f345b7221 */ /* 0x004fcc0000010000 */
[----:B------:R-:W2:Y:S01]  /*b140*/  MUFU.EX2 R20, R20 ;  /* 0x0000001400147308 */ /* 0x000ea20000000800 */
[----:B-1----:R-:W-:-:S01]  /*b150*/  FADD.FTZ R86, R64, R81 ;  /* 0x0000005140567221 */ /* 0x002fc20000010000 */
[----:B------:R-:W-:-:S06]  /*b160*/  FFMA.FTZ R73, R127, R10, -R60 ;  /* 0x0000000a7f497223 */ /* 0x000fcc000001083c */
[----:B------:R-:W1:Y:S01]  /*b170*/  MUFU.EX2 R53, R53 ;  /* 0x0000003500357308 */ /* 0x000e620000000800 */
[----:B------:R-:W-:-:S01]  /*b180*/  FFMA.FTZ R63, R25, R10, -R60 ;  /* 0x0000000a193f7223 */ /* 0x000fc2000001083c */
[----:B------:R-:W-:-:S06]  /*b190*/  FADD.FTZ R88, R14, R91 ;  /* 0x0000005b0e587221 */ /* 0x000fcc0000010000 */
[----:B------:R-:W5:Y:S01]  /*b1a0*/  MUFU.EX2 R75, R75 ;  /* 0x0000004b004b7308 */ /* 0x000f620000000800 */
[----:B---3--:R-:W-:-:S01]  /*b1b0*/  FADD.FTZ R25, R43, R86 ;  /* 0x000000562b197221 */ /* 0x008fc20000010000 */
[----:B------:R-:W-:-:S06]  /*b1c0*/  FFMA.FTZ R71, R77, R10, -R60 ;  /* 0x0000000a4d477223 */ /* 0x000fcc000001083c */
[----:B------:R-:W3:Y:S01]  /*b1d0*/  MUFU.EX2 R68, R68 ;  /* 0x0000004400447308 */ /* 0x000ee20000000800 */
[----:B0-----:R-:W-:-:S01]  /*b1e0*/  FADD.FTZ R81, R89, R88 ;  /* 0x0000005859517221 */ /* 0x001fc20000010000 */
[----:B------:R-:W-:-:S06]  /*b1f0*/  FFMA.FTZ R83, R83, R10, -R36 ;  /* 0x0000000a53537223 */ /* 0x000fcc0000010824 */
[----:B------:R-:W-:Y:S01]  /*b200*/  MUFU.EX2 R47, R47 ;  /* 0x0000002f002f7308 */ /* 0x000fe20000000800 */
[----:B----4-:R-:W-:-:S01]  /*b210*/  FADD.FTZ R86, R66, R25 ;  /* 0x0000001942567221 */ /* 0x010fc20000010000 */
[----:B------:R-:W-:-:S06]  /*b220*/  FFMA.FTZ R72, R129, R10, -R60 ;  /* 0x0000000a81487223 */ /* 0x000fcc000001083c */
[----:B------:R-:W0:Y:S01]  /*b230*/  MUFU.EX2 R70, R70 ;  /* 0x0000004600467308 */ /* 0x000e220000000800 */
[----:B--2---:R-:W-:-:S01]  /*b240*/  FADD.FTZ R88, R20, R81 ;  /* 0x0000005114587221 */ /* 0x004fc20000010000 */
[----:B-1----:R-:W-:-:S06]  /*b250*/  FADD.FTZ R81, R53, R86 ;  /* 0x0000005635517221 */ /* 0x002fcc0000010000 */
[----:B------:R-:W1:Y:S01]  /*b260*/  MUFU.EX2 R73, R73 ;  /* 0x0000004900497308 */ /* 0x000e620000000800 */
[----:B------:R-:W-:-:S01]  /*b270*/  FFMA.FTZ R87, R87, R10, -R60 ;  /* 0x0000000a57577223 */ /* 0x000fc2000001083c */
[----:B-----5:R-:W-:Y:S01]  /*b280*/  FADD.FTZ R88, R75, R88 ;  /* 0x000000584b587221 */ /* 0x020fe20000010000 */
[----:B------:R-:W-:-:S05]  /*b290*/  FFMA.FTZ R77, R131, R10, -R60 ;  /* 0x0000000a834d7223 */ /* 0x000fca000001083c */
[----:B------:R-:W2:Y:S01]  /*b2a0*/  MUFU.EX2 R71, R71 ;  /* 0x0000004700477308 */ /* 0x000ea20000000800 */
[----:B---3--:R-:W-:-:S01]  /*b2b0*/  FADD.FTZ R81, R68, R81 ;  /* 0x0000005144517221 */ /* 0x008fc20000010000 */
[----:B------:R-:W-:-:S06]  /*b2c0*/  F2FP.SATFINITE.E4M3.F32.PACK_AB_MERGE_C R153, R50, R41, RZ ;  /* 0x000000293299723e */ /* 0x000fcc00048070ff */
[----:B------:R-:W3:Y:S01]  /*b2d0*/  MUFU.EX2 R83, R83 ;  /* 0x0000005300537308 */ /* 0x000ee20000000800 */
[----:B0-----:R-:W-:-:S07]  /*b2e0*/  FADD.FTZ R50, R70, R81 ;  /* 0x0000005146327221 */ /* 0x001fce0000010000 */
[----:B------:R-:W0:Y:S01]  /*b2f0*/  MUFU.EX2 R72, R72 ;  /* 0x0000004800487308 */ /* 0x000e220000000800 */
[----:B-1----:R-:W-:-:S07]  /*b300*/  FADD.FTZ R50, R73, R50 ;  /* 0x0000003249327221 */ /* 0x002fce0000010000 */
[----:B------:R1:W-:Y:S01]  /*b310*/  MUFU.EX2 R55, R87 ;  /* 0x0000005700377308 */ /* 0x0003e20000000800 */
[----:B------:R-:W-:-:S07]  /*b320*/  FFMA.FTZ R57, R57, R10, -R60 ;  /* 0x0000000a39397223 */ /* 0x000fce000001083c */
[----:B------:R-:W4:Y:S01]  /*b330*/  MUFU.EX2 R74, R74 ;  /* 0x0000004a004a7308 */ /* 0x000f220000000800 */
[----:B-1----:R-:W-:-:S01]  /*b340*/  FADD.FTZ R87, R47, R88 ;  /* 0x000000582f577221 */ /* 0x002fc20000010000 */
[----:B------:R-:W-:-:S03]  /*b350*/  F2FP.SATFINITE.E4M3.F32.PACK_AB_MERGE_C R155, R89, R14, RZ ;  /* 0x0000000e599b723e */ /* 0x000fc600048070ff */
[----:B------:R-:W-:-:S03]  /*b360*/  FADD.FTZ R87, R54, R87 ;  /* 0x0000005736577221 */ /* 0x000fc60000010000 */
[----:B------:R-:W1:Y:S01]  /*b370*/  MUFU.EX2 R85, R85 ;  /* 0x0000005500557308 */ /* 0x000e620000000800 */
[----:B------:R-:W-:Y:S01]  /*b380*/  F2FP.SATFINITE.E4M3.F32.PACK_AB_MERGE_C R152, R62, R9, RZ ;  /* 0x000000093e98723e */ /* 0x000fe200048070ff */
[----:B------:R-:W-:-:S06]  /*b390*/  FADD.FTZ R14, R56, R87 ;  /* 0x00000057380e7221 */ /* 0x000fcc0000010000 */
[----:B------:R-:W5:Y:S01]  /*b3a0*/  MUFU.EX2 R77, R77 ;  /* 0x0000004d004d7308 */ /* 0x000f620000000800 */
[----:B--2---:R-:W-:-:S01]  /*b3b0*/  FADD.FTZ R9, R71, R50 ;  /* 0x0000003247097221 */ /* 0x004fc20000010000 */
[----:B------:R-:W-:Y:S01]  /*b3c0*/  FFMA.FTZ R59, R59, R10, -R60 ;  /* 0x0000000a3b3b7223 */ /* 0x000fe2000001083c */
[----:B---3--:R-:W-:-:S05]  /*b3d0*/  FADD.FTZ R41, R83, R14 ;  /* 0x0000000e53297221 */ /* 0x008fca0000010000 */
[----:B------:R-:W2:Y:S01]  /*b3e0*/  MUFU.EX2 R76, R76 ;  /* 0x0000004c004c7308 */ /* 0x000ea20000000800 */
[----:B------:R-:W-:-:S01]  /*b3f0*/  FFMA.FTZ R78, R133, R10, -R60 ;  /* 0x0000000a854e7223 */ /* 0x000fc2000001083c */
[----:B0-----:R-:W-:Y:S01]  /*b400*/  FADD.FTZ R9, R72, R9 ;  /* 0x0000000948097221 */ /* 0x001fe20000010000 */
[----:B------:R-:W-:-:S05]  /*b410*/  FADD.FTZ R50, R58, R41 ;  /* 0x000000293a327221 */ /* 0x000fca0000010000 */
[----:B------:R-:W0:Y:S01]  /*b420*/  MUFU.EX2 R137, R137 ;  /* 0x0000008900897308 */ /* 0x000e220000000800 */
[----:B------:R-:W-:Y:S01]  /*b430*/  F2FP.SATFINITE.E4M3.F32.PACK_AB_MERGE_C R153, R49, R48, R153 ;  /* 0x000000303199723e */ /* 0x000fe20004807099 */
[----:B----4-:R-:W-:-:S06]  /*b440*/  FADD.FTZ R48, R74, R9 ;  /* 0x000000094a307221 */ /* 0x010fcc0000010000 */
[----:B------:R-:W3:Y:S01]  /*b450*/  MUFU.EX2 R57, R57 ;  /* 0x0000003900397308 */ /* 0x000ee20000000800 */
[----:B------:R-:W-:-:S01]  /*b460*/  FFMA.FTZ R61, R61, R10, -R60 ;  /* 0x0000000a3d3d7223 */ /* 0x000fc2000001083c */
[C---:B-1----:R-:W-:Y:S01]  /*b470*/  F2FP.SATFINITE.E4M3.F32.PACK_AB_MERGE_C R151, R85.reuse, R58, RZ ;  /* 0x0000003a5597723e */ /* 0x042fe200048070ff */
[----:B------:R-:W-:-:S05]  /*b480*/  FADD.FTZ R85, R85, R50 ;  /* 0x0000003255557221 */ /* 0x000fca0000010000 */
[----:B------:R-:W1:Y:S01]  /*b490*/  MUFU.EX2 R26, R26 ;  /* 0x0000001a001a7308 */ /* 0x000e620000000800 */
[C---:B-----5:R-:W-:Y:S01]  /*b4a0*/  F2FP.SATFINITE.E4M3.F32.PACK_AB_MERGE_C R150, R77.reuse, R74, RZ ;  /* 0x0000004a4d96723e */ /* 0x060fe200048070ff */
[----:B------:R-:W-:-:S06]  /*b4b0*/  FADD.FTZ R77, R77, R48 ;  /* 0x000000304d4d7221 */ /* 0x000fcc0000010000 */
[----:B------:R-:W4:Y:S01]  /*b4c0*/  MUFU.EX2 R59, R59 ;  /* 0x0000003b003b7308 */ /* 0x000f220000000800 */
[----:B------:R-:W-:-:S07]  /*b4d0*/  FADD.FTZ R50, R40, R85 ;  /* 0x0000005528327221 */ /* 0x000fce0000010000 */
[----:B------:R-:W-:Y:S01]  /*b4e0*/  MUFU.EX2 R143, R143 ;  /* 0x0000008f008f7308 */ /* 0x000fe20000000800 */
[----:B--2---:R-:W-:-:S07]  /*b4f0*/  FADD.FTZ R48, R76, R77 ;  /* 0x0000004d4c307221 */ /* 0x004fce0000010000 */
[----:B------:R-:W2:Y:S01]  /*b500*/  MUFU.EX2 R78, R78 ;  /* 0x0000004e004e7308 */ /* 0x000ea20000000800 */
[----:B------:R-:W-:-:S01]  /*b510*/  FFMA.FTZ R51, R51, R10, -R60 ;  /* 0x0000000a33337223 */ /* 0x000fc2000001083c */
[----:B0-----:R-:W-:Y:S01]  /*b520*/  FADD.FTZ R9, R137, R50 ;  /* 0x0000003289097221 */ /* 0x001fe20000010000 */
[----:B------:R-:W-:-:S05]  /*b530*/  FFMA.FTZ R97, R97, R10, -R36 ;  /* 0x0000000a61617223 */ /* 0x000fca0000010824 */
[----:B------:R-:W0:Y:S01]  /*b540*/  MUFU.EX2 R61, R61 ;  /* 0x0000003d003d7308 */ /* 0x000e220000000800 */
[----:B---3--:R-:W-:-:S01]  /*b550*/  FADD.FTZ R48, R57, R48 ;  /* 0x0000003039307221 */ /* 0x008fc20000010000 */
[-CC-:B------:R-:W-:Y:S01]  /*b560*/  FFMA.FTZ R82, R135, R10.reuse, -R60.reuse ;  /* 0x0000000a87527223 */ /* 0x180fe2000001083c */
[----:B------:R-:W-:-:S05]  /*b570*/  FFMA.FTZ R145, R145, R10, -R60 ;  /* 0x0000000a91917223 */ /* 0x000fca000001083c */
[----:B------:R-:W3:Y:S01]  /*b580*/  MUFU.EX2 R147, R147 ;  /* 0x0000009300937308 */ /* 0x000ee20000000800 */
[----:B-1----:R-:W-:-:S01]  /*b590*/  FADD.FTZ R50, R26, R9 ;  /* 0x000000091a327221 */ /* 0x002fc20000010000 */
[----:B------:R-:W-:Y:S01]  /*b5a0*/  FFMA.FTZ R27, R27, R10, -R36 ;  /* 0x0000000a1b1b7223 */ /* 0x000fe20000010824 */
[----:B----4-:R-:W-:-:S05]  /*b5b0*/  FADD.FTZ R9, R59, R48 ;  /* 0x000000303b097221 */ /* 0x010fca0000010000 */
[----:B------:R-:W1:Y:S01]  /*b5c0*/  MUFU.EX2 R80, R80 ;  /* 0x0000005000507308 */ /* 0x000e620000000800 */
[----:B------:R-:W-:-:S01]  /*b5d0*/  FFMA.FTZ R99, R99, R10, -R60 ;  /* 0x0000000a63637223 */ /* 0x000fc2000001083c */
[----:B--2---:R-:W-:-:S06]  /*b5e0*/  F2FP.SATFINITE.E4M3.F32.PACK_AB_MERGE_C R144, R78, R59, RZ ;  /* 0x0000003b4e90723e */ /* 0x004fcc00048070ff */
[----:B------:R-:W2:Y:S01]  /*b5f0*/  MUFU.EX2 R28, R28 ;  /* 0x0000001c001c7308 */ /* 0x000ea20000000800 */
[----:B------:R-:W-:-:S01]  /*b600*/  FFMA.FTZ R30, R103, R10, -R36 ;  /* 0x0000000a671e7223 */ /* 0x000fc20000010824 */
[----:B------:R-:W-:-:S06]  /*b610*/  FADD.FTZ R78, R78, R9 ;  /* 0x000000094e4e7221 */ /* 0x000fcc0000010000 */
[----:B------:R-:W4:Y:S01]  /*b620*/  MUFU.EX2 R51, R51 ;  /* 0x0000003300337308 */ /* 0x000f220000000800 */
[----:B------:R-:W-:-:S01]  /*b630*/  FFMA.FTZ R13, R13, R10, -R60 ;  /* 0x0000000a0d0d7223 */ /* 0x000fc2000001083c */
[----:B------:R-:W-:-:S06]  /*b640*/  F2FP.SATFINITE.E4M3.F32.PACK_AB_MERGE_C R154, R66, R43, RZ ;  /* 0x0000002b429a723e */ /* 0x000fcc00048070ff */
[----:B------:R5:W-:Y:S01]  /*b650*/  MUFU.EX2 R14, R145 ;  /* 0x00000091000e7308 */ /* 0x000be20000000800 */
[----:B------:R-:W-:-:S01]  /*b660*/  FFMA.FTZ R31, R31, R10, -R36 ;  /* 0x0000000a1f1f7223 */ /* 0x000fc20000010824 */
[----:B0-----:R-:W-:-:S06]  /*b670*/  FADD.FTZ R9, R61, R78 ;  /* 0x0000004e3d097221 */ /* 0x001fcc0000010000 */
[----:B------:R-:W0:Y:S01]  /*b680*/  MUFU.EX2 R97, R97 ;  /* 0x0000006100617308 */ /* 0x000e220000000800 */
[C---:B-----5:R-:W-:Y:S01]  /*b690*/  F2FP.SATFINITE.E4M3.F32.PACK_AB_MERGE_C R145, R143.reuse, R26, RZ ;  /* 0x0000001a8f91723e */ /* 0x060fe200048070ff */
[----:B------:R-:W-:-:S06]  /*b6a0*/  FADD.FTZ R143, R143, R50 ;  /* 0x000000328f8f7221 */ /* 0x000fcc0000010000 */
[----:B------:R-:W5:Y:S01]  /*b6b0*/  MUFU.EX2 R82, R82 ;  /* 0x0000005200527308 */ /* 0x000f620000000800 */
[----:B------:R-:W-:-:S01]  /*b6c0*/  FADD.FTZ R26, R24, R143 ;  /* 0x0000008f181a7221 */ /* 0x000fc20000010000 */
[----:B------:R-:W-:Y:S01]  /*b6d0*/  F2FP.SATFINITE.E4M3.F32.PACK_AB_MERGE_C R154, R64, R11, R154 ;  /* 0x0000000b409a723e */ /* 0x000fe2000480709a */
[----:B------:R-:W-:-:S05]  /*b6e0*/  FFMA.FTZ R84, R139, R10, -R60 ;  /* 0x0000000a8b547223 */ /* 0x000fca000001083c */
[----:B------:R-:W5:Y:S01]  /*b6f0*/  MUFU.EX2 R27, R27 ;  /* 0x0000001b001b7308 */ /* 0x000f620000000800 */
[----:B---3--:R-:W-:-:S01]  /*b700*/  FADD.FTZ R11, R147, R26 ;  /* 0x0000001a930b7221 */ /* 0x008fc20000010000 */
[----:B------:R-:W-:Y:S01]  /*b710*/  FFMA.FTZ R32, R105, R10, -R36 ;  /* 0x0000000a69207223 */ /* 0x000fe20000010824 */
[----:B-1----:R-:W-:-:S05]  /*b720*/  FADD.FTZ R26, R80, R9 ;  /* 0x00000009501a7221 */ /* 0x002fca0000010000 */
[----:B------:R-:W1:Y:S01]  /*b730*/  MUFU.EX2 R12, R99 ;  /* 0x00000063000c7308 */ /* 0x000e620000000800 */
[----:B--2---:R-:W-:-:S01]  /*b740*/  FADD.FTZ R48, R28, R11 ;  /* 0x0000000b1c307221 */ /* 0x004fc20000010000 */
[----:B------:R-:W-:-:S06]  /*b750*/  FFMA.FTZ R34, R107, R10, -R36 ;  /* 0x0000000a6b227223 */ /* 0x000fcc0000010824 */
[----:B------:R-:W2:Y:S01]  /*b760*/  MUFU.EX2 R30, R30 ;  /* 0x0000001e001e7308 */ /* 0x000ea20000000800 */
[----:B----4-:R-:W-:-:S07]  /*b770*/  FADD.FTZ R9, R51, R26 ;  /* 0x0000001a33097221 */ /* 0x010fce0000010000 */
[----:B------:R-:W3:Y:S01]  /*b780*/  MUFU.EX2 R13, R13 ;  /* 0x0000000d000d7308 */ /* 0x000ee20000000800 */
[----:B0-----:R-:W-:-:S01]  /*b790*/  FADD.FTZ R48, R97, R48 ;  /* 0x0000003061307221 */ /* 0x001fc20000010000 */
[----:B------:R-:W-:-:S06]  /*b7a0*/  FFMA.FTZ R103, R109, R10, -R36 ;  /* 0x0000000a6d677223 */ /* 0x000fcc0000010824 */
[----:B------:R-:W0:Y:S01]  /*b7b0*/  MUFU.EX2 R31, R31 ;  /* 0x0000001f001f7308 */ /* 0x000e220000000800 */
[----:B-----5:R-:W-:-:S01]  /*b7c0*/  FADD.FTZ R9, R82, R9 ;  /* 0x0000000952097221 */ /* 0x020fc20000010000 */
[----:B------:R-:W-:-:S06]  /*b7d0*/  F2FP.SATFINITE.E4M3.F32.PACK_AB_MERGE_C R28, R97, R28, RZ ;  /* 0x0000001c611c723e */ /* 0x000fcc00048070ff */
[----:B------:R-:W4:Y:S01]  /*b7e0*/  MUFU.EX2 R84, R84 ;  /* 0x0000005400547308 */ /* 0x000f220000000800 */
[----:B------:R-:W-:-:S01]  /*b7f0*/  FFMA.FTZ R141, R141, R10, -R60 ;  /* 0x0000000a8d8d7223 */ /* 0x000fc2000001083c */
[----:B------:R-:W-:-:S06]  /*b800*/  FADD.FTZ R11, R27, R48 ;  /* 0x000000301b0b7221 */ /* 0x000fcc0000010000 */
[----:B------:R-:W5:Y:S01]  /*b810*/  MUFU.EX2 R32, R32 ;  /* 0x0000002000207308 */ /* 0x000f620000000800 */
[----:B------:R-:W-:-:S01]  /*b820*/  FFMA.FTZ R101, R101, R10, -R60 ;  /* 0x0000000a65657223 */ /* 0x000fc2000001083c */
[----:B-1----:R-:W-:Y:S01]  /*b830*/  FADD.FTZ R26, R12, R9 ;  /* 0x000000090c1a7221 */ /* 0x002fe20000010000 */
[----:B------:R-:W-:-:S01]  /*b840*/  FFMA.FTZ R65, R65, R10, -R60 ;  /* 0x0000000a41417223 */ /* 0x000fc2000001083c */
[----:B------:R-:W-:-:S04]  /*b850*/  FFMA.FTZ R67, R67, R10, -R60 ;  /* 0x0000000a43437223 */ /* 0x000fc8000001083c */
[----:B------:R-:W1:Y:S01]  /*b860*/  MUFU.EX2 R34, R34 ;  /* 0x0000002200227308 */ /* 0x000e620000000800 */
[----:B------:R-:W-:-:S01]  /*b870*/  FFMA.FTZ R29, R29, R10, -R60 ;  /* 0x0000000a1d1d7223 */ /* 0x000fc2000001083c */
[-CC-:B------:R-:W-:Y:S01]  /*b880*/  FFMA.FTZ R95, R95, R10.reuse, -R60.reuse ;  /* 0x0000000a5f5f7223 */ /* 0x180fe2000001083c */
[----:B------:R-:W-:-:S01]  /*b890*/  FFMA.FTZ R33, R33, R10, -R60 ;  /* 0x0000000a21217223 */ /* 0x000fc2000001083c */
[-CC-:B------:R-:W-:Y:S01]  /*b8a0*/  FFMA.FTZ R69, R69, R10.reuse, -R60.reuse ;  /* 0x0000000a45457223 */ /* 0x180fe2000001083c */
[----:B------:R-:W-:-:S03]  /*b8b0*/  FFMA.FTZ R37, R37, R10, -R60 ;  /* 0x0000000a25257223 */ /* 0x000fc6000001083c */
[----:B------:R-:W1:Y:S01]  /*b8c0*/  MUFU.EX2 R25, R79 ;  /* 0x0000004f00197308 */ /* 0x000e620000000800 */
[----:B------:R-:W-:Y:S01]  /*b8d0*/  F2FP.SATFINITE.E4M3.F32.PACK_AB_MERGE_C R147, R147, R24, R28 ;  /* 0x000000189393723e */ /* 0x000fe2000480701c */
[-CC-:B------:R-:W-:Y:S01]  /*b8e0*/  FFMA.FTZ R35, R35, R10.reuse, -R36.reuse ;  /* 0x0000000a23237223 */ /* 0x180fe20000010824 */
[----:B------:R-:W-:-:S01]  /*b8f0*/  FFMA.FTZ R38, R111, R10, -R36 ;  /* 0x0000000a6f267223 */ /* 0x000fc20000010824 */
[----:B--2---:R-:W-:Y:S01]  /*b900*/  FADD.FTZ R28, R30, R11 ;  /* 0x0000000b1e1c7221 */ /* 0x004fe20000010000 */
[----:B---3--:R-:W-:-:S03]  /*b910*/  FADD.FTZ R26, R13, R26 ;  /* 0x0000001a0d1a7221 */ /* 0x008fc60000010000 */
[----:B------:R-:W2:Y:S01]  /*b920*/  MUFU.EX2 R103, R103 ;  /* 0x0000006700677308 */ /* 0x000ea20000000800 */
[----:B0-----:R-:W-:-:S01]  /*b930*/  FADD.FTZ R11, R31, R28 ;  /* 0x0000001c1f0b7221 */ /* 0x001fc20000010000 */
[----:B------:R-:W-:Y:S01]  /*b940*/  FADD.FTZ R9, R55, R26 ;  /* 0x0000001a37097221 */ /* 0x000fe20000010000 */
[----:B----4-:R-:W-:Y:S01]  /*b950*/  F2FP.SATFINITE.E4M3.F32.PACK_AB_MERGE_C R140, R84, R55, RZ ;  /* 0x00000037548c723e */ /* 0x010fe200048070ff */
[----:B------:R-:W-:-:S04]  /*b960*/  FFMA.FTZ R42, R115, R10, -R36 ;  /* 0x0000000a732a7223 */ /* 0x000fc80000010824 */
[----:B------:R-:W0:Y:S01]  /*b970*/  MUFU.EX2 R60, R141 ;  /* 0x0000008d003c7308 */ /* 0x000e220000000800 */
[----:B-----5:R-:W-:-:S01]  /*b980*/  FADD.FTZ R11, R32, R11 ;  /* 0x0000000b200b7221 */ /* 0x020fc20000010000 */
[----:B------:R-:W-:-:S06]  /*b990*/  FADD.FTZ R84, R84, R9 ;  /* 0x0000000954547221 */ /* 0x000fcc0000010000 */
[----:B------:R-:W3:Y:S01]  /*b9a0*/  MUFU.EX2 R101, R101 ;  /* 0x0000006500657308 */ /* 0x000ee20000000800 */
[----:B------:R-:W-:Y:S01]  /*b9b0*/  F2FP.SATFINITE.E4M3.F32.PACK_AB_MERGE_C R140, R13, R12, R140 ;  /* 0x0000000c0d8c723e */ /* 0x000fe2000480708c */
[----:B-1----:R-:W-:-:S06]  /*b9c0*/  FADD.FTZ R12, R34, R11 ;  /* 0x0000000b220c7221 */ /* 0x002fcc0000010000 */
[----:B------:R-:W-:Y:S01]  /*b9d0*/  MUFU.EX2 R35, R35 ;  /* 0x0000002300237308 */ /* 0x000fe20000000800 */
[----:B------:R-:W-:-:S07]  /*b9e0*/  FFMA.FTZ R105, R113, R10, -R36 ;  /* 0x0000000a71697223 */ /* 0x000fce0000010824 */
[----:B------:R-:W1:Y:S01]  /*b9f0*/  MUFU.EX2 R38, R38 ;  /* 0x0000002600267308 */ /* 0x000e620000000800 */
[----:B------:R-:W-:Y:S01]  /*ba00*/  F2FP.SATFINITE.E4M3.F32.PACK_AB_MERGE_C R149, R54, R47, RZ ;  /* 0x0000002f3695723e */ /* 0x000fe200048070ff */
[----:B------:R-:W-:Y:S01]  /*ba10*/  FADD.FTZ R9, R25, R84 ;  /* 0x0000005419097221 */ /* 0x000fe20000010000 */
[----:B------:R-:W-:Y:S01]  /*ba20*/  F2FP.SATFINITE.E4M3.F32.PACK_AB_MERGE_C R152, R8, R21, R152 ;  /* 0x000000150898723e */ /* 0x000fe20004807098 */
[----:B--2---:R-:W-:-:S04]  /*ba30*/  FADD.FTZ R26, R103, R12 ;  /* 0x0000000c671a7221 */ /* 0x004fc80000010000 */
[----:B------:R-:W2:Y:S01]  /*ba40*/  MUFU.EX2 R65, R65 ;  /* 0x0000004100417308 */ /* 0x000ea20000000800 */
[----:B------:R-:W-:-:S01]  /*ba50*/  FFMA.FTZ R44, R119, R10, -R36 ;  /* 0x0000000a772c7223 */ /* 0x000fc20000010824 */
[----:B------:R-:W-:Y:S01]  /*ba60*/  F2FP.SATFINITE.E4M3.F32.PACK_AB_MERGE_C R149, R75, R20, R149 ;  /* 0x000000144b95723e */ /* 0x000fe20004807095 */
[----:B0-----:R-:W-:-:S01]  /*ba70*/  FADD.FTZ R12, R60, R9 ;  /* 0x000000093c0c7221 */ /* 0x001fc20000010000 */
[-CC-:B------:R-:W-:Y:S01]  /*ba80*/  FFMA.FTZ R107, R121, R10.reuse, -R36.reuse ;  /* 0x0000000a796b7223 */ /* 0x180fe20000010824 */
[----:B------:R-:W-:-:S01]  /*ba90*/  FFMA.FTZ R39, R39, R10, -R36 ;  /* 0x0000000a27277223 */ /* 0x000fc20000010824 */
[-CC-:B------:R-:W-:Y:S01]  /*baa0*/  FFMA.FTZ R46, R117, R10.reuse, -R36.reuse ;  /* 0x0000000a752e7223 */ /* 0x180fe20000010824 */
[----:B------:R-:W-:-:S01]  /*bab0*/  FFMA.FTZ R45, R45, R10, -R36 ;  /* 0x0000000a2d2d7223 */ /* 0x000fc20000010824 */
[----:B------:R-:W0:Y:S01]  /*bac0*/  MUFU.EX2 R42, R42 ;  /* 0x0000002a002a7308 */ /* 0x000e220000000800 */
[----:B---3--:R-:W-:Y:S01]  /*bad0*/  F2FP.SATFINITE.E4M3.F32.PACK_AB_MERGE_C R142, R14, R101, RZ ;  /* 0x000000650e8e723e */ /* 0x008fe200048070ff */
[----:B------:R-:W-:Y:S01]  /*bae0*/  FADD.FTZ R101, R101, R12 ;  /* 0x0000000c65657221 */ /* 0x000fe20000010000 */
[----:B------:R-:W-:Y:S01]  /*baf0*/  F2FP.SATFINITE.E4M3.F32.PACK_AB_MERGE_C R155, R52, R15, R155 ;  /* 0x0000000f349b723e */ /* 0x000fe2000480709b */
[----:B------:R-:W3:Y:S04]  /*bb00*/  @P4 LDC R28, c[0x0][0x450] ;  /* 0x00011400ff1c4b82 */ /* 0x000ee80000000800 */
[----:B------:R-:W4:Y:S01]  /*bb10*/  MUFU.EX2 R8, R63 ;  /* 0x0000003f00087308 */ /* 0x000f220000000800 */
[----:B-1----:R-:W-:Y:S01]  /*bb20*/  F2FP.SATFINITE.E4M3.F32.PACK_AB_MERGE_C R143, R38, R35, RZ ;  /* 0x00000023268f723e */ /* 0x002fe200048070ff */
[----:B------:R-:W-:-:S06]  /*bb30*/  FADD.FTZ R35, R35, R26 ;  /* 0x0000001a23237221 */ /* 0x000fcc0000010000 */
[----:B------:R-:W-:Y:S01]  /*bb40*/  MUFU.EX2 R67, R67 ;  /* 0x0000004300437308 */ /* 0x000fe20000000800 */
[----:B------:R-:W-:-:S07]  /*bb50*/  FADD.FTZ R14, R14, R101 ;  /* 0x000000650e0e7221 */ /* 0x000fce0000010000 */
[----:B------:R-:W1:Y:S08]  /*bb60*/  MUFU.EX2 R20, R29 ;  /* 0x0000001d00147308 */ /* 0x000e700000000800 */
[----:B------:R-:W5:Y:S01]  /*bb70*/  MUFU.EX2 R105, R105 ;  /* 0x0000006900697308 */ /* 0x000f620000000800 */
[----:B------:R-:W-:-:S01]  /*bb80*/  FFMA.FTZ R36, R123, R10, -R36 ;  /* 0x0000000a7b247223 */ /* 0x000fc20000010824 */
[----:B------:R-:W-:-:S06]  /*bb90*/  FADD.FTZ R35, R38, R35 ;  /* 0x0000002326237221 */ /* 0x000fcc0000010000 */
[----:B------:R-:W3:Y:S01]  /*bba0*/  MUFU.EX2 R44, R44 ;  /* 0x0000002c002c7308 */ /* 0x000ee20000000800 */
[----:B--2---:R-:W-:-:S01]  /*bbb0*/  FADD.FTZ R9, R65, R14 ;  /* 0x0000000e41097221 */ /* 0x004fc20000010000 */
[----:B0-----:R-:W-:-:S06]  /*bbc0*/  FADD.FTZ R26, R42, R35 ;  /* 0x000000232a1a7221 */ /* 0x001fcc0000010000 */
[----:B------:R-:W0:Y:S01]  /*bbd0*/  MUFU.EX2 R107, R107 ;  /* 0x0000006b006b7308 */ /* 0x000e220000000800 */
[----:B----4-:R-:W-:-:S07]  /*bbe0*/  FADD.FTZ R14, R8, R9 ;  /* 0x00000009080e7221 */ /* 0x010fce0000010000 */
[----:B------:R-:W2:Y:S01]  /*bbf0*/  MUFU.EX2 R95, R95 ;  /* 0x0000005f005f7308 */ /* 0x000ea20000000800 */
[----:B-1----:R-:W-:Y:S01]  /*bc00*/  F2FP.SATFINITE.E4M3.F32.PACK_AB_MERGE_C R136, R20, R67, RZ ;  /* 0x000000431488723e */ /* 0x002fe200048070ff */
[----:B-----5:R-:W-:-:S06]  /*bc10*/  FADD.FTZ R11, R105, R26 ;  /* 0x0000001a690b7221 */ /* 0x020fcc0000010000 */
[----:B------:R-:W1:Y:S01]  /*bc20*/  MUFU.EX2 R39, R39 ;  /* 0x0000002700277308 */ /* 0x000e620000000800 */
[----:B------:R-:W-:-:S07]  /*bc30*/  FADD.FTZ R67, R67, R14 ;  /* 0x0000000e43437221 */ /* 0x000fce0000010000 */
[----:B------:R-:W4:Y:S01]  /*bc40*/  MUFU.EX2 R24, R33 ;  /* 0x0000002100187308 */ /* 0x000f220000000800 */
[----:B------:R-:W-:Y:S01]  /*bc50*/  F2FP.SATFINITE.E4M3.F32.PACK_AB_MERGE_C R136, R8, R65, R136 ;  /* 0x000000410888723e */ /* 0x000fe20004807088 */
[----:B------:R-:W5:Y:S06]  /*bc60*/  @P4 LDC R15, c[0x0][0x44c] ;  /* 0x00011300ff0f4b82 */ /* 0x000f6c0000000800 */
[----:B------:R-:W-:Y:S01]  /*bc70*/  MUFU.EX2 R45, R45 ;  /* 0x0000002d002d7308 */ /* 0x000fe20000000800 */
[----:B---3--:R-:W-:-:S07]  /*bc80*/  FADD.FTZ R8, R44, R11 ;  /* 0x0000000b2c087221 */ /* 0x008fce0000010000 */
[----:B------:R-:W3:Y:S01]  /*bc90*/  MUFU.EX2 R36, R36 ;  /* 0x0000002400247308 */ /* 0x000ee20000000800 */
[----:B------:R-:W-:-:S01]  /*bca0*/  FADD.FTZ R20, R20, R67 ;  /* 0x0000004314147221 */ /* 0x000fc20000010000 */
[----:B0-----:R-:W-:-:S06]  /*bcb0*/  FADD.FTZ R8, R107, R8 ;  /* 0x000000086b087221 */ /* 0x001fcc0000010000 */
[----:B------:R-:W0:Y:S01]  /*bcc0*/  MUFU.EX2 R46, R46 ;  /* 0x0000002e002e7308 */ /* 0x000e220000000800 */
[----:B--2---:R-:W-:-:S01]  /*bcd0*/  FADD.FTZ R9, R95, R20 ;  /* 0x000000145f097221 */ /* 0x004fc20000010000 */
[----:B-1----:R-:W-:-:S03]  /*bce0*/  FADD.FTZ R11, R39, R8 ;  /* 0x00000008270b7221 */ /* 0x002fc60000010000 */
[----:B----4-:R-:W-:Y:S01]  /*bcf0*/  FADD.FTZ R8, R24, R9 ;  /* 0x0000000918087221 */ /* 0x010fe20000010000 */
[----:B---3--:R-:W-:-:S04]  /*bd00*/  F2FP.SATFINITE.E4M3.F32.PACK_AB_MERGE_C R9, R36, R45, RZ ;  /* 0x0000002d2409723e */ /* 0x008fc800048070ff */
[----:B0-----:R-:W-:Y:S02]  /*bd10*/  F2FP.SATFINITE.E4M3.F32.PACK_AB_MERGE_C R139, R46, R39, R9 ;  /* 0x000000272e8b723e */ /* 0x001fe40004807009 */
[----:B------:R-:W2:Y:S01]  /*bd20*/  LDL R9, [R1+0x4c] ;  /* 0x00004c0001097983 */ /* 0x000ea20000100800 */
[----:B------:R-:W-:Y:S01]  /*bd30*/  MUFU.EX2 R69, R69 ;  /* 0x0000004500457308 */ /* 0x000fe20000000800 */
[----:B-----5:R-:W-:-:S07]  /*bd40*/  @P4 IMAD.HI.U32 R15, R108, R15, RZ ;  /* 0x0000000f6c0f4227 */ /* 0x020fce00078e00ff */
[----:B------:R-:W0:Y:S01]  /*bd50*/  MUFU.EX2 R12, R37 ;  /* 0x00000025000c7308 */ /* 0x000e220000000800 */
[----:B------:R-:W-:Y:S01]  /*bd60*/  IMAD.MOV.U32 R13, RZ, RZ, R108 ;  /* 0x000000ffff0d7224 */ /* 0x000fe200078e006c */
[----:B------:R-:W-:-:S04]  /*bd70*/  @P4 SHF.R.U32.HI R13, RZ, R28, R15 ;  /* 0x0000001cff0d4219 */ /* 0x000fc8000001160f */
[----:B------:R-:W-:-:S05]  /*bd80*/  IADD3 R14, R13, R102, -R106 ;  /* 0x000000660d0e7210 */ /* 0x000fca0007ffe86a */
[----:B------:R-:W-:Y:S01]  /*bd90*/  IMAD.HI R15, R14, 0x66666667, RZ ;  /* 0x666666670e0f7827 */ /* 0x000fe200078e02ff */
[----:B0-----:R-:W-:-:S03]  /*bda0*/  F2FP.SATFINITE.E4M3.F32.PACK_AB_MERGE_C R13, R12, R69, RZ ;  /* 0x000000450c0d723e */ /* 0x001fc600048070ff */
[----:B------:R-:W-:Y:S01]  /*bdb0*/  FADD.FTZ R69, R69, R8 ;  /* 0x0000000845457221 */ /* 0x000fe20000010000 */
[----:B------:R-:W-:Y:S01]  /*bdc0*/  SHF.R.U32.HI R8, RZ, 0x1f, R15 ;  /* 0x0000001fff087819 */ /* 0x000fe2000001160f */
[----:B------:R-:W-:-:S02]  /*bdd0*/  FADD.FTZ R14, R46, R11 ;  /* 0x0000000b2e0e7221 */ /* 0x000fc40000010000 */
[----:B------:R-:W-:Y:S01]  /*bde0*/  FADD.FTZ R11, R12, R69 ;  /* 0x000000450c0b7221 */ /* 0x000fe20000010000 */
[----:B------:R-:W-:Y:S01]  /*bdf0*/  LEA.HI.SX32 R15, R15, R8, 0x1a ;  /* 0x000000080f0f7211 */ /* 0x000fe200078fd2ff */
[----:B------:R-:W-:-:S03]  /*be00*/  VIADD R8, R104, 0xfffffffe ;  /* 0xfffffffe68087836 */ /* 0x000fc60000000000 */
[----:B------:R0:W-:Y:S04]  /*be10*/  STL [R1], R11 ;  /* 0x0000000b01007387 */ /* 0x0001e80000100800 */
[----:B------:R0:W-:Y:S04]  /*be20*/  STL [R1+0x1c], RZ ;  /* 0x00001cff01007387 */ /* 0x0001e80000100800 */
[----:B------:R0:W-:Y:S01]  /*be30*/  STL [R1+0x18], RZ ;  /* 0x000018ff01007387 */ /* 0x0001e20000100800 */
[----:B------:R-:W-:Y:S01]  /*be40*/  F2FP.SATFINITE.E4M3.F32.PACK_AB_MERGE_C R145, R137, R40, R145 ;  /* 0x000000288991723e */ /* 0x000fe20004807091 */
[----:B------:R-:W-:Y:S01]  /*be50*/  FADD.FTZ R21, R45, R14 ;  /* 0x0000000e2d157221 */ /* 0x000fe20000010000 */
[----:B------:R-:W-:-:S02]  /*be60*/  F2FP.SATFINITE.E4M3.F32.PACK_AB_MERGE_C R148, R73, R70, RZ ;  /* 0x000000464994723e */ /* 0x000fc400048070ff */
[----:B------:R-:W-:Y:S02]  /*be70*/  F2FP.SATFINITE.E4M3.F32.PACK_AB_MERGE_C R141, R32, R31, RZ ;  /* 0x0000001f208d723e */ /* 0x000fe400048070ff */
[----:B------:R-:W-:Y:S01]  /*be80*/  F2FP.SATFINITE.E4M3.F32.PACK_AB_MERGE_C R137, R107, R44, RZ ;  /* 0x0000002c6b89723e */ /* 0x000fe200048070ff */
[----:B------:R-:W-:Y:S01]  /*be90*/  BSSY B0, `(.L_x_2382) ;  /* 0x00003e3000007945 */ /* 0x000fe20003800000 */
[----:B------:R-:W-:Y:S01]  /*bea0*/  F2FP.SATFINITE.E4M3.F32.PACK_AB_MERGE_C R146, R82, R51, RZ ;  /* 0x000000335292723e */ /* 0x000fe200048070ff */
[----:B------:R-:W-:Y:S01]  /*beb0*/  FADD.FTZ R21, R36, R21 ;  /* 0x0000001524157221 */ /* 0x000fe20000010000 */
[----:B------:R-:W-:Y:S02]  /*bec0*/  F2FP.SATFINITE.E4M3.F32.PACK_AB_MERGE_C R148, R68, R53, R148 ;  /* 0x000000354494723e */ /* 0x000fe40004807094 */
[----:B------:R-:W-:Y:S02]  /*bed0*/  CS2R R28, SRZ ;  /* 0x00000000001c7805 */ /* 0x000fe4000001ff00 */
[----:B------:R-:W-:-:S02]  /*bee0*/  F2FP.SATFINITE.E4M3.F32.PACK_AB_MERGE_C R141, R30, R27, R141 ;  /* 0x0000001b1e8d723e */ /* 0x000fc4000480708d */
[----:B------:R-:W-:Y:S02]  /*bef0*/  CS2R R26, SRZ ;  /* 0x00000000001a7805 */ /* 0x000fe4000001ff00 */
[----:B------:R-:W-:Y:S02]  /*bf00*/  F2FP.SATFINITE.E4M3.F32.PACK_AB_MERGE_C R143, R103, R34, R143 ;  /* 0x00000022678f723e */ /* 0x000fe4000480708f */
[----:B------:R-:W-:Y:S02]  /*bf10*/  CS2R R30, SRZ ;  /* 0x00000000001e7805 */ /* 0x000fe4000001ff00 */
        /* <DEDUP_REMOVED lines=14> */
[----:B------:R-:W-:-:S02]  /*c000*/  CS2R R46, SRZ ;  /* 0x00000000002e7805 */ /* 0x000fc4000001ff00 */
[----:B------:R-:W-:Y:S02]  /*c010*/  CS2R R48, SRZ ;  /* 0x0000000000307805 */ /* 0x000fe4000001ff00 */
[----:B------:R-:W-:Y:S02]  /*c020*/  CS2R R50, SRZ ;  /* 0x0000000000327805 */ /* 0x000fe4000001ff00 */
[----:B------:R-:W-:Y:S02]  /*c030*/  CS2R R52, SRZ ;  /* 0x0000000000347805 */ /* 0x000fe4000001ff00 */
[----:B------:R-:W-:Y:S02]  /*c040*/  CS2R R54, SRZ ;  /* 0x0000000000367805 */ /* 0x000fe4000001ff00 */
[----:B--2---:R-:W-:-:S05]  /*c050*/  VIMNMX R9, R9, R15, !PT ;  /* 0x0000000f09097248 */ /* 0x004fca0007fe0100 */
[----:B------:R0:W-:Y:S01]  /*c060*/  STL [R1+0x24], R9 ;  /* 0x0000240901007387 */ /* 0x0001e20000100800 */
[----:B------:R-:W-:-:S13]  /*c070*/  ISETP.GE.AND P1, PT, R8, R9, PT ;  /* 0x000000090800720c */ /* 0x000fda0003f26270 */
[----:B0-----:R-:W-:Y:S05]  /*c080*/  @!P1 BRA `(.L_x_2383) ;  /* 0x0000003c000c9947 */ /* 0x001fea0003800000 */
        /* <DEDUP_REMOVED lines=17> */
.L_x_2397:
[----:B------:R-:W-:-:S05]  /*c1a0*/  VIADD R15, R22, 0x1 ;  /* 0x00000001160f7836 */ /* 0x000fca0000000000 */
[----:B------:R-:W-:-:S04]  /*c1b0*/  ISETP.NE.AND P1, PT, R15, 0x2, PT ;  /* 0x000000020f00780c */ /* 0x000fc80003f25270 */
[----:B------:R-:W-:Y:S02]  /*c1c0*/  SEL R9, RZ, 0x1, P1 ;  /* 0x00000001ff097807 */ /* 0x000fe40000800000 */
[----:B------:R-:W-:Y:S02]  /*c1d0*/  SEL R15, R15, RZ, P1 ;  /* 0x000000ff0f0f7207 */ /* 0x000fe40000800000 */
[----:B------:R-:W-:Y:S01]  /*c1e0*/  LOP3.LUT R14, R156, R9, RZ, 0x3c, !PT ;  /* 0x000000099c0e7212 */ /* 0x000fe200078e3cff */
[----:B------:R-:W-:Y:S06]  /*c1f0*/  @!P0 BRA `(.L_x_2385) ;  /* 0x0000000000048947 */ /* 0x000fec0003800000 */
[----:B------:R-:W-:Y:S01]  /*c200*/  BPT.TRAP 0x1 ;  /* 0x000000040000795c */ /* 0x000fe20000300000 */
.L_x_2385:
[----:B------:R-:W-:Y:S01]  /*c210*/  IMAD R9, R15, 0x8, R18 ;  /* 0x000000080f097824 */ /* 0x000fe200078e0212 */
[----:B------:R-:W-:-:S04]  /*c220*/  SHF.L.U32 R10, R14, 0x1f, RZ ;  /* 0x0000001f0e0a7819 */ /* 0x000fc800000006ff */
[----:B------:R0:W1:Y:S01]  /*c230*/  SYNCS.PHASECHK.TRANS64.TRYWAIT P1, [R9+URZ+0x13230], R10 ;  /* 0x0132300a090075a7 */ /* 0x000062000802017f */
[----:B------:R-:W-:Y:S05]  /*c240*/  @!P0 BRA `(.L_x_2386) ;  /* 0x0000000000048947 */ /* 0x000fea0003800000 */
[----:B------:R-:W-:Y:S01]  /*c250*/  BPT.TRAP 0x1 ;  /* 0x000000040000795c */ /* 0x000fe20000300000 */
.L_x_2386:
[----:B------:R-:W2:Y:S01]  /*c260*/  LDL R11, [R1+0x3c] ;  /* 0x00003c00010b7983 */ /* 0x000ea20000100800 */
[----:B------:R-:W-:Y:S01]  /*c270*/  BSSY B2, `(.L_x_2387) ;  /* 0x0000007000027945 */ /* 0x000fe20003800000 */
[----:B--2---:R-:W-:-:S04]  /*c280*/  IMAD R20, R15, 0x280, R11 ;  /* 0x000002800f147824 */ /* 0x004fc800078e020b */
[C---:B------:R-:W-:Y:S02]  /*c290*/  VIADD R13, R20.reuse, 0x80 ;  /* 0x00000080140d7836 */ /* 0x040fe40000000000 */
[----:B------:R-:W-:Y:S01]  /*c2a0*/  VIADD R56, R20, 0x100 ;  /* 0x0000010014387836 */ /* 0x000fe20000000000 */
[----:B-1----:R-:W-:Y:S06]  /*c2b0*/  @P1 BRA `(.L_x_2388) ;  /* 0x0000000000081947 */ /* 0x002fec0003800000 */
[----:B------:R-:W1:Y:S02]  /*c2c0*/  SYNCS.PHASECHK.TRANS64.TRYWAIT P1, [R9+URZ+0x13230], R10 ;  /* 0x0132300a090075a7 */ /* 0x000e64000802017f */
[----:B-1----:R-:W-:Y:S05]  /*c2d0*/  @!P1 BRA `(.L_x_2389) ;  /* 0x00000128004c9947 */ /* 0x002fea0003800000 */
.L_x_2388:
[----:B------:R-:W-:Y:S05]  /*c2e0*/  BSYNC B2 ;  /* 0x0000000000027941 */ /* 0x000fea0003800000 */
.L_x_2387:
[----:B01----:R-:W-:Y:S01]  /*c2f0*/  IMAD.MOV.U32 R10, RZ, RZ, R20 ;  /* 0x000000ffff0a7224 */ /* 0x003fe200078e0014 */
[----:B------:R-:W-:Y:S01]  /*c300*/  R2UR UR4, R4 ;  /* 0x00000000040472ca */ /* 0x000fe200000e0000 */
[----:B------:R-:W-:Y:S01]  /*c310*/  IMAD.MOV.U32 R11, RZ, RZ, -0x7fffffe0 ;  /* 0x80000020ff0b7424 */ /* 0x000fe200078e00ff */
[----:B------:R-:W-:Y:S01]  /*c320*/  R2UR UR5, R5 ;  /* 0x00000000050572ca */ /* 0x000fe200000e0000 */
[----:B------:R-:W-:Y:S01]  /*c330*/  WARPGROUP.ARRIVE ;  /* 0x00000000000079c5 */ /* 0x000fe20000000000 */
[----:B------:R-:W-:Y:S01]  /*c340*/  R2UR UR6, R10 ;  /* 0x000000000a0672ca */ /* 0x000fe200000e0000 */
[----:B------:R-:W-:Y:S01]  /*c350*/  IMAD.MOV.U32 R10, RZ, RZ, R13 ;  /* 0x000000ffff0a7224 */ /* 0x000fe200078e000d */
[C---:B------:R-:W-:Y:S01]  /*c360*/  R2UR UR7, R11.reuse ;  /* 0x000000000b0772ca */ /* 0x040fe200000e0000 */
[----:B------:R-:W-:Y:S01]  /*c370*/  IMAD.MOV.U32 R13, RZ, RZ, -0x7fffffe0 ;  /* 0x80000020ff0d7424 */ /* 0x000fe200078e00ff */
[----:B------:R-:W-:Y:S01]  /*c380*/  R2UR UR11, R11 ;  /* 0x000000000b0b72ca */ /* 0x000fe200000e0000 */
[----:B------:R-:W-:Y:S01]  /*c390*/  IMAD.MOV.U32 R57, RZ, RZ, -0x7fffffe0 ;  /* 0x80000020ff397424 */ /* 0x000fe200078e00ff */
[----:B------:R-:W-:Y:S01]  /*c3a0*/  R2UR UR10, R10 ;  /* 0x000000000a0a72ca */ /* 0x000fe200000e0000 */
[----:B------:R-:W-:Y:S01]  /*c3b0*/  IMAD.MOV.U32 R10, RZ, RZ, R56 ;  /* 0x000000ffff0a7224 */ /* 0x000fe200078e0038 */
[----:B------:R-:W-:Y:S01]  /*c3c0*/  R2UR UR8, R4 ;  /* 0x00000000040872ca */ /* 0x000fe200000e0000 */
[----:B------:R-:W-:Y:S01]  /*c3d0*/  VIADD R56, R20, 0x102 ;  /* 0x0000010214387836 */ /* 0x000fe20000000000 */
[----:B------:R-:W-:-:S02]  /*c3e0*/  R2UR UR9, R5 ;  /* 0x00000000050972ca */ /* 0x000fc400000e0000 */
[----:B------:R-:W-:Y:S01]  /*c3f0*/  R2UR UR14, R10 ;  /* 0x000000000a0e72ca */ /* 0x000fe200000e0000 */
[----:B------:R-:W-:Y:S01]  /*c400*/  VIADD R10, R20, 0x200 ;  /* 0x00000200140a7836 */ /* 0x000fe20000000000 */
[----:B------:R-:W-:Y:S01]  /*c410*/  R2UR UR15, R11 ;  /* 0x000000000b0f72ca */ /* 0x000fe200000e0000 */
[----:B------:R-:W-:Y:S01]  /*c420*/  QGMMA.64x32x32.F32.E4M3.E4M3 R120, gdesc[UR4], RZ, !UPT, gsb0 ;  /* 0x00600000047879f3 */ /* 0x000fe2000c0008ff */
[----:B------:R-:W-:Y:S02]  /*c430*/  R2UR UR12, R4 ;  /* 0x00000000040c72ca */ /* 0x000fe400000e0000 */
[----:B------:R-:W-:Y:S02]  /*c440*/  R2UR UR13, R5 ;  /* 0x00000000050d72ca */ /* 0x000fe400000e0000 */
[----:B------:R-:W-:Y:S02]  /*c450*/  IADD3 R12, R20, 0x180, RZ ;  /* 0x00000180140c7810 */ /* 0x000fe40007ffe0ff */
[----:B------:R-:W-:-:S02]  /*c460*/  R2UR UR19, R13 ;  /* 0x000000000d1372ca */ /* 0x000fc400000e0000 */
[----:B------:R-:W-:Y:S01]  /*c470*/  R2UR UR18, R12 ;  /* 0x000000000c1272ca */ /* 0x000fe200000e0000 */
[----:B------:R-:W-:Y:S01]  /*c480*/  VIADD R12, R20, 0x2 ;  /* 0x00000002140c7836 */ /* 0x000fe20000000000 */
[----:B------:R-:W-:Y:S02]  /*c490*/  R2UR UR16, R4 ;  /* 0x00000000041072ca */ /* 0x000fe400000e0000 */
[----:B------:R-:W-:Y:S02]  /*c4a0*/  R2UR UR17, R5 ;  /* 0x00000000051172ca */ /* 0x000fe400000e0000 */
[----:B------:R-:W-:Y:S01]  /*c4b0*/  R2UR UR22, R10 ;  /* 0x000000000a1672ca */ /* 0x000fe200000e0000 */
[----:B------:R-:W-:Y:S01]  /*c4c0*/  VIADD R10, R20, 0x82 ;  /* 0x00000082140a7836 */ /* 0x000fe20000000000 */
[----:B------:R-:W-:Y:S02]  /*c4d0*/  R2UR UR23, R11 ;  /* 0x000000000b1772ca */ /* 0x000fe400000e0000 */
[----:B------:R-:W-:-:S02]  /*c4e0*/  R2UR UR20, R4 ;  /* 0x00000000041472ca */ /* 0x000fc400000e0000 */
[----:B------:R-:W-:Y:S02]  /*c4f0*/  R2UR UR21, R5 ;  /* 0x00000000051572ca */ /* 0x000fe400000e0000 */
[----:B------:R-:W-:Y:S02]  /*c500*/  R2UR UR26, R12 ;  /* 0x000000000c1a72ca */ /* 0x000fe400000e0000 */
        /* <DEDUP_REMOVED lines=9> */
[----:B------:R-:W-:Y:S02]  /*c5a0*/  R2UR UR5, R7 ;  /* 0x00000000070572ca */ /* 0x000fe400000e0000 */
[----:B------:R-:W-:Y:S02]  /*c5b0*/  IADD3 R12, R20, 0x202, RZ ;  /* 0x00000202140c7810 */ /* 0x000fe40007ffe0ff */
[----:B------:R-:W-:Y:S02]  /*c5c0*/  R2UR UR31, R13 ;  /* 0x000000000d1f72ca */ /* 0x000fe400000e0000 */
[----:B------:R-:W-:Y:S02]  /*c5d0*/  R2UR UR30, R12 ;  /* 0x000000000c1e72ca */ /* 0x000fe400000e0000 */
        /* <DEDUP_REMOVED lines=40> */
.L_x_2390:
[----:B------:R-:W-:Y:S01]  /*c860*/  SHF.L.U32 R10, R156, 0x1f, RZ ;  /* 0x0000001f9c0a7819 */ /* 0x000fe200000006ff */
[----:B------:R-:W-:-:S04]  /*c870*/  IMAD R20, R22, 0x8, R18 ;  /* 0x0000000816147824 */ /* 0x000fc800078e0212 */
[----:B------:R0:W1:Y:S01]  /*c880*/  SYNCS.PHASECHK.TRANS64.TRYWAIT P1, [R20+URZ+0x13250], R10 ;  /* 0x0132500a140075a7 */ /* 0x000062000802017f */
[----:B------:R-:W-:Y:S05]  /*c890*/  @!P0 BRA `(.L_x_2391) ;  /* 0x0000000000048947 */ /* 0x000fea0003800000 */
[----:B------:R-:W-:Y:S01]  /*c8a0*/  BPT.TRAP 0x1 ;  /* 0x000000040000795c */ /* 0x000fe20000300000 */
.L_x_2391:
[----:B------:R-:W-:Y:S04]  /*c8b0*/  BSSY B2, `(.L_x_2392) ;  /* 0x0000004000027945 */ /* 0x000fe80003800000 */
[----:B-1----:R-:W-:Y:S05]  /*c8c0*/  @P1 BRA `(.L_x_2393) ;  /* 0x0000000000081947 */ /* 0x002fea0003800000 */
[----:B------:R-:W1:Y:S02]  /*c8d0*/  SYNCS.PHASECHK.TRANS64.TRYWAIT P1, [R20+URZ+0x13250], R10 ;  /* 0x0132500a140075a7 */ /* 0x000e64000802017f */
[----:B-1----:R-:W-:Y:S05]  /*c8e0*/  @!P1 BRA `(.L_x_2394) ;  /* 0x0000012000dc9947 */ /* 0x002fea0003800000 */
.L_x_2393:
[----:B------:R-:W-:Y:S05]  /*c8f0*/  BSYNC B2 ;  /* 0x0000000000027941 */ /* 0x000fea0003800000 */
.L_x_2392:
        /* <DEDUP_REMOVED lines=13> */
[----:B------:R-:W-:Y:S02]  /*c9d0*/  R2UR UR6, R12 ;  /* 0x000000000c0672ca */ /* 0x000fe400000e0000 */
[----:B------:R-:W-:Y:S01]  /*c9e0*/  R2UR UR7, R13 ;  /* 0x000000000d0772ca */ /* 0x000fe200000e0000 */
[----:B------:R-:W-:Y:S01]  /*c9f0*/  IMAD.MOV.U32 R13, RZ, RZ, -0x3ffffff0 ;  /* 0xc0000010ff0d7424 */ /* 0x000fe200078e00ff */
[----:B------:R-:W-:Y:S01]  /*ca00*/  IADD3 R12, R10, 0x100, RZ ;  /* 0x000001000a0c7810 */ /* 0x000fe20007ffe0ff */
        /* <DEDUP_REMOVED lines=24> */
.L_x_2395:
[----:B------:R-:W2:Y:S01]  /*cb90*/  LDL R136, [R1+0x20] ;  /* 0x0000200001887983 */ /* 0x000ea20000100800 */
[----:B------:R-:W0:Y:S03]  /*cba0*/  LDC R10, c[0x0][0x448] ;  /* 0x00011200ff0a7b82 */ /* 0x000e260000000800 */
[----:B------:R-:W3:Y:S04]  /*cbb0*/  LDL R13, [R1+0x44] ;  /* 0x00004400010d7983 */ /* 0x000ee80000100800 */
[----:B------:R-:W3:Y:S04]  /*cbc0*/  LDL R12, [R1+0x5c] ;  /* 0x00005c00010c7983 */ /* 0x000ee80000100800 */
[----:B------:R-:W4:Y:S04]  /*cbd0*/  LDL R139, [R1+0x48] ;  /* 0x00004800018b7983 */ /* 0x000f280000100800 */
[----:B------:R-:W5:Y:S04]  /*cbe0*/  LDL R138, [R1+0x2c] ;  /* 0x00002c00018a7983 */ /* 0x000f680000100800 */
[----:B------:R-:W5:Y:S01]  /*cbf0*/  LDL R137, [R1+0x28] ;  /* 0x0000280001897983 */ /* 0x000f620000100800 */
[----:B0-----:R-:W-:Y:S01]  /*cc00*/  ISETP.NE.AND P1, PT, R10, 0x1, PT ;  /* 0x000000010a00780c */ /* 0x001fe20003f25270 */
[----:B------:R-:W-:-:S12]  /*cc10*/  VIADD R9, R9, 0x13240 ;  /* 0x0001324009097836 */ /* 0x000fd80000000000 */
[----:B------:R-:W0:Y:S08]  /*cc20*/  @P1 LDC R11, c[0x0][0x44c] ;  /* 0x00011300ff0b1b82 */ /* 0x000e300000000800 */
[----:B------:R-:W1:Y:S01]  /*cc30*/  @P1 LDC R10, c[0x0][0x450] ;  /* 0x00011400ff0a1b82 */ /* 0x000e620000000800 */
[C---:B------:R-:W-:Y:S01]  /*cc40*/  FMUL.FTZ R22, R2.reuse, R124 ;  /* 0x0000007c02167220 */ /* 0x040fe20000410000 */
[----:B------:R-:W-:-:S05]  /*cc50*/  FMUL.FTZ R69, R2, R69 ;  /* 0x0000004502457220 */ /* 0x000fca0000410000 */
[----:B------:R-:W-:Y:S01]  /*cc60*/  MUFU.TANH R22, R22 ;  /* 0x0000001600167308 */ /* 0x000fe20000002400 */
[C---:B------:R-:W-:Y:S01]  /*cc70*/  FMUL.FTZ R124, R2.reuse, R129 ;  /* 0x00000081027c7220 */ /* 0x040fe20000410000 */
[----:B------:R-:W-:-:S06]  /*cc80*/  FMUL.FTZ R104, R2, R104 ;  /* 0x0000006802687220 */ /* 0x000fcc0000410000 */
[----:B------:R-:W-:Y:S01]  /*cc90*/  MUFU.TANH R124, R124 ;  /* 0x0000007c007c7308 */ /* 0x000fe20000002400 */
[C---:B------:R-:W-:Y:S01]  /*cca0*/  FMUL.FTZ R105, R2.reuse, R105 ;  /* 0x0000006902697220 */ /* 0x040fe20000410000 */
[----:B------:R-:W-:-:S06]  /*ccb0*/  FMUL.FTZ R108, R2, R108 ;  /* 0x0000006c026c7220 */ /* 0x000fcc0000410000 */
[----:B------:R-:W-:Y:S01]  /*ccc0*/  MUFU.TANH R104, R104 ;  /* 0x0000006800687308 */ /* 0x000fe20000002400 */
[C---:B------:R-:W-:Y:S01]  /*ccd0*/  FMUL.FTZ R109, R2.reuse, R109 ;  /* 0x0000006d026d7220 */ /* 0x040fe20000410000 */
[----:B------:R-:W-:-:S06]  /*cce0*/  FMUL.FTZ R112, R2, R112 ;  /* 0x0000007002707220 */ /* 0x000fcc0000410000 */
[----:B------:R-:W-:Y:S01]  /*ccf0*/  MUFU.TANH R105, R105 ;  /* 0x0000006900697308 */ /* 0x000fe20000002400 */
[----:B------:R-:W-:-:S07]  /*cd00*/  FMUL.FTZ R113, R2, R113 ;  /* 0x0000007102717220 */ /* 0x000fce0000410000 */
        /* <DEDUP_REMOVED lines=23> */
[----:B--2---:R-:W-:-:S04]  /*ce80*/  PRMT R9, R136, 0x654, R9 ;  /* 0x0000065488097816 */ /* 0x004fc80000000009 */
[----:B------:R3:W-:Y:S02]  /*ce90*/  SYNCS.ARRIVE.TRANS64.RED.A1T0 RZ, [R9+URZ], RZ ;  /* 0x000000ff09ff79a7 */ /* 0x0007e4000810043f */
[----:B---3--:R-:W-:-:S04]  /*cea0*/  IMAD.IADD R9, R12, 0x1, R13 ;  /* 0x000000010c097824 */ /* 0x008fc800078e020d */
[----:B0-----:R-:W-:-:S05]  /*ceb0*/  @P1 IMAD.HI.U32 R11, R9, R11, RZ ;  /* 0x0000000b090b1227 */ /* 0x001fca00078e00ff */
[----:B-1----:R-:W-:Y:S01]  /*cec0*/  @P1 SHF.R.U32.HI R9, RZ, R10, R11 ;  /* 0x0000000aff091219 */ /* 0x002fe2000001160b */
[C---:B------:R-:W-:Y:S01]  /*ced0*/  FMUL.FTZ R11, R2.reuse, R121 ;  /* 0x00000079020b7220 */ /* 0x040fe20000410000 */
[C---:B------:R-:W-:Y:S01]  /*cee0*/  FMUL.FTZ R121, R2.reuse, R126 ;  /* 0x0000007e02797220 */ /* 0x040fe20000410000 */
[C---:B------:R-:W-:Y:S02]  /*cef0*/  FMUL.FTZ R126, R2.reuse, R131 ;  /* 0x00000083027e7220 */ /* 0x040fe40000410000 */
[----:B------:R-:W0:Y:S01]  /*cf00*/  SHFL.IDX PT, R131, R9, RZ, 0x1c1f ;  /* 0x001c1fff09837589 */ /* 0x000e2200000e0000 */
[C---:B------:R-:W-:Y:S01]  /*cf10*/  FMUL.FTZ R12, R2.reuse, R122 ;  /* 0x0000007a020c7220 */ /* 0x040fe20000410000 */
[C---:B------:R-:W-:Y:S02]  /*cf20*/  FMUL.FTZ R122, R2.reuse, R127 ;  /* 0x0000007f027a7220 */ /* 0x040fe40000410000 */
[----:B------:R-:W1:Y:S01]  /*cf30*/  SHFL.IDX PT, R9, R9, 0x1, 0x1c1f ;  /* 0x003c1f0009097f89 */ /* 0x000e6200000e0000 */
[C---:B------:R-:W-:Y:S01]  /*cf40*/  FMUL.FTZ R127, R2.reuse, R132 ;  /* 0x00000084027f7220 */ /* 0x040fe20000410000 */
[----:B------:R-:W-:Y:S01]  /*cf50*/  FMUL.FTZ R10, R2, R120 ;  /* 0x00000078020a7220 */ /* 0x000fe20000410000 */
[----:B------:R-:W-:-:S05]  /*cf60*/  IMAD R132, R8, -0xa0, RZ ;  /* 0xffffff6008847824 */ /* 0x000fca00078e02ff */
[----:B----4-:R-:W-:Y:S01]  /*cf70*/  IADD3 R132, -R139, 0x1, R132 ;  /* 0x000000018b847810 */ /* 0x010fe20007ffe184 */
[----:B------:R-:W-:Y:S03]  /*cf80*/  MUFU.TANH R10, R10 ;  /* 0x0000000a000a7308 */ /* 0x000fe60000002400 */
[----:B-----5:R-:W-:Y:S01]  /*cf90*/  IADD3 R132, -R137, R132, R138 ;  /* 0x0000008489847210 */ /* 0x020fe20007ffe18a */
[----:B------:R-:W-:-:S04]  /*cfa0*/  FMUL.FTZ R120, R2, R125 ;  /* 0x0000007d02787220 */ /* 0x000fc80000410000 */
[----:B------:R-:W2:Y:S01]  /*cfb0*/  MUFU.TANH R11, R11 ;  /* 0x0000000b000b7308 */ /* 0x000ea20000002400 */
[----:B------:R-:W-:Y:S01]  /*cfc0*/  FMUL.FTZ R13, R2, R123 ;  /* 0x0000007b020d7220 */ /* 0x000fe20000410000 */
[----:B0-----:R-:W-:Y:S02]  /*cfd0*/  IMAD.IADD R131, R132, 0x1, R131 ;  /* 0x0000000184837824 */ /* 0x001fe400078e0283 */
[----:B------:R-:W-:-:S04]  /*cfe0*/  FMUL.FTZ R123, R2, R128 ;  /* 0x00000080027b7220 */ /* 0x000fc80000410000 */
[----:B------:R-:W0:Y:S01]  /*cff0*/  MUFU.TANH R120, R120 ;  /* 0x0000007800787308 */ /* 0x000e220000002400 */
[C---:B------:R-:W-:Y:S02]  /*d000*/  ISETP.GT.AND P1, PT, R131.reuse, RZ, PT ;  /* 0x000000ff8300720c */ /* 0x040fe40003f24270 */
[----:B-1----:R-:W-:Y:S01]  /*d010*/  IADD3 R9, R132, R9, RZ ;  /* 0x0000000984097210 */ /* 0x002fe20007ffe0ff */
[----:B------:R-:W-:Y:S01]  /*d020*/  FMUL.FTZ R132, R2, R59 ;  /* 0x0000003b02847220 */ /* 0x000fe20000410000 */
[----:B------:R-:W-:-:S03]  /*d030*/  ISETP.GT.AND P2, PT, R131, 0x1, PT ;  /* 0x000000018300780c */ /* 0x000fc60003f44270 */
[----:B------:R-:W1:Y:S01]  /*d040*/  MUFU.TANH R123, R123 ;  /* 0x0000007b007b7308 */ /* 0x000e620000002400 */
[----:B------:R-:W-:Y:S01]  /*d050*/  ISETP.GT.AND P3, PT, R131, 0x8, PT ;  /* 0x000000088300780c */ /* 0x000fe20003f64270 */
[----:B------:R-:W-:Y:S01]  /*d060*/  FMUL.FTZ R128, R2, R133 ;  /* 0x0000008502807220 */ /* 0x000fe20000410000 */
[----:B--2---:R-:W-:-:S05]  /*d070*/  FSEL R11, R11, -INF , P2 ;  /* 0xff8000000b0b7808 */ /* 0x004fca0001000000 */
[----:B------:R2:W-:Y:S01]  /*d080*/  MUFU.TANH R59, R69 ;  /* 0x00000045003b7308 */ /* 0x0005e20000002400 */
[----:B------:R-:W-:Y:S02]  /*d090*/  ISETP.GT.AND P4, PT, R131, 0x9, PT ;  /* 0x000000098300780c */ /* 0x000fe40003f84270 */
[----:B--2---:R-:W-:-:S05]  /*d0a0*/  FSEL R69, R10, -INF , P1 ;  /* 0xff8000000a457808 */ /* 0x004fca0000800000 */
[----:B------:R-:W2:Y:S01]  /*d0b0*/  MUFU.TANH R127, R127 ;  /* 0x0000007f007f7308 */ /* 0x000ea20000002400 */
[----:B------:R-:W-:Y:S02]  /*d0c0*/  FMNMX.FTZ R10, R69, R3, !PT ;  /* 0x00000003450a7209 */ /* 0x000fe40007810000 */
[----:B------:R-:W-:Y:S02]  /*d0d0*/  FSEL R22, R22, -INF , P3 ;  /* 0xff80000016167808 */ /* 0x000fe40001800000 */
[----:B------:R-:W-:-:S03]  /*d0e0*/  FMNMX.FTZ R10, R11, R10, !PT ;  /* 0x0000000a0b0a7209 */ /* 0x000fc60007810000 */
[----:B------:R-:W3:Y:S01]  /*d0f0*/  MUFU.TANH R128, R128 ;  /* 0x0000008000807308 */ /* 0x000ee20000002400 */
[C---:B------:R-:W-:Y:S02]  /*d100*/  ISETP.GT.AND P5, PT, R131.reuse, 0x10, PT ;  /* 0x000000108300780c */ /* 0x040fe40003fa4270 */
[----:B0-----:R-:W-:Y:S02]  /*d110*/  FSEL R120, R120, -INF , P4 ;  /* 0xff80000078787808 */ /* 0x001fe40002000000 */
[----:B------:R-:W-:Y:S02]  /*d120*/  FMNMX.FTZ R10, R22, R10, !PT ;  /* 0x0000000a160a7209 */ /* 0x000fe40007810000 */
[----:B------:R-:W-:Y:S02]  /*d130*/  ISETP.GT.AND P1, PT, R131, 0x11, PT ;  /* 0x000000118300780c */ /* 0x000fe40003f24270 */
[----:B-1----:R-:W-:Y:S02]  /*d140*/  FSEL R123, R123, -INF , P5 ;  /* 0xff8000007b7b7808 */ /* 0x002fe40002800000 */
[----:B------:R-:W-:-:S02]  /*d150*/  FMNMX.FTZ R10, R120, R10, !PT ;  /* 0x0000000a780a7209 */ /* 0x000fc40007810000 */
[----:B------:R-:W-:Y:S02]  /*d160*/  ISETP.GT.AND P2, PT, R131, 0x18, PT ;  /* 0x000000188300780c */ /* 0x000fe40003f44270 */
[----:B------:R-:W-:Y:S02]  /*d170*/  FSEL R124, R124, -INF , P1 ;  /* 0xff8000007c7c7808 */ /* 0x000fe40000800000 */
[----:B------:R-:W-:Y:S02]  /*d180*/  FMNMX.FTZ R10, R123, R10, !PT ;  /* 0x0000000a7b0a7209 */ /* 0x000fe40007810000 */
[----:B------:R-:W-:Y:S02]  /*d190*/  ISETP.GT.AND P3, PT, R131, 0x19, PT ;  /* 0x000000198300780c */ /* 0x000fe40003f64270 */
[----:B--2---:R-:W-:Y:S02]  /*d1a0*/  FSEL R127, R127, -INF , P2 ;  /* 0xff8000007f7f7808 */ /* 0x004fe40001000000 */
[----:B------:R-:W-:-:S02]  /*d1b0*/  FMNMX.FTZ R10, R124, R10, !PT ;  /* 0x0000000a7c0a7209 */ /* 0x000fc40007810000 */
[----:B------:R-:W-:Y:S02]  /*d1c0*/  ISETP.GT.AND P4, PT, R131, 0x20, PT ;  /* 0x000000208300780c */ /* 0x000fe40003f84270 */
[----:B---3--:R-:W-:Y:S02]  /*d1d0*/  FSEL R128, R128, -INF , P3 ;  /* 0xff80000080807808 */ /* 0x008fe40001800000 */
[----:B------:R-:W-:Y:S02]  /*d1e0*/  FMNMX.FTZ R10, R127, R10, !PT ;  /* 0x0000000a7f0a7209 */ /* 0x000fe40007810000 */
[----:B------:R-:W-:Y:S02]  /*d1f0*/  ISETP.GT.AND P5, PT, R131, 0x21, PT ;  /* 0x000000218300780c */ /* 0x000fe40003fa4270 */
[----:B------:R-:W-:Y:S02]  /*d200*/  FSEL R104, R104, -INF , P4 ;  /* 0xff80000068687808 */ /* 0x000fe40002000000 */
[----:B------:R-:W-:-:S02]  /*d210*/  FMNMX.FTZ R10, R128, R10, !PT ;  /* 0x0000000a800a7209 */ /* 0x000fc40007810000 */
[----:B------:R-:W-:Y:S02]  /*d220*/  ISETP.GT.AND P1, PT, R131, 0x28, PT ;  /* 0x000000288300780c */ /* 0x000fe40003f24270 */
[----:B------:R-:W-:Y:S02]  /*d230*/  FSEL R105, R105, -INF , P5 ;  /* 0xff80000069697808 */ /* 0x000fe40002800000 */
        /* <DEDUP_REMOVED lines=24> */
[----:B------:R-:W-:Y:S01]  /*d3c0*/  FMNMX.FTZ R10, R88, R10, !PT ;  /* 0x0000000a580a7209 */ /* 0x000fe20007810000 */
[----:B------:R-:W0:Y:S01]  /*d3d0*/  MUFU.TANH R100, R100 ;  /* 0x0000006400647308 */ /* 0x000e220000002400 */
[----:B------:R-:W-:Y:S02]  /*d3e0*/  ISETP.GT.AND P5, PT, R131, 0x49, PT ;  /* 0x000000498300780c */ /* 0x000fe40003fa4270 */
[----:B------:R-:W-:Y:S02]  /*d3f0*/  FSEL R92, R92, -INF , P4 ;  /* 0xff8000005c5c7808 */ /* 0x000fe40002000000 */
[----:B------:R-:W-:Y:S01]  /*d400*/  FMNMX.FTZ R10, R89, R10, !PT ;  /* 0x0000000a590a7209 */ /* 0x000fe20007810000 */
[----:B------:R-:W-:Y:S01]  /*d410*/  FMUL.FTZ R73, R2, R73 ;  /* 0x0000004902497220 */ /* 0x000fe20000410000 */
[----:B------:R-:W-:Y:S01]  /*d420*/  ISETP.GT.AND P1, PT, R131, 0x50, PT ;  /* 0x000000508300780c */ /* 0x000fe20003f24270 */
[----:B------:R-:W1:Y:S01]  /*d430*/  MUFU.TANH R101, R101 ;  /* 0x0000006500657308 */ /* 0x000e620000002400 */
[----:B------:R-:W-:-:S02]  /*d440*/  FSEL R93, R93, -INF , P5 ;  /* 0xff8000005d5d7808 */ /* 0x000fc40002800000 */
[----:B------:R-:W-:Y:S01]  /*d450*/  FMNMX.FTZ R10, R92, R10, !PT ;  /* 0x0000000a5c0a7209 */ /* 0x000fe20007810000 */
[----:B------:R-:W-:Y:S01]  /*d460*/  FMUL.FTZ R76, R2, R76 ;  /* 0x0000004c024c7220 */ /* 0x000fe20000410000 */
[----:B------:R-:W-:Y:S02]  /*d470*/  ISETP.GT.AND P2, PT, R131, 0x51, PT ;  /* 0x000000518300780c */ /* 0x000fe40003f44270 */
[----:B------:R-:W-:Y:S01]  /*d480*/  FSEL R96, R96, -INF , P1 ;  /* 0xff80000060607808 */ /* 0x000fe20000800000 */
[----:B------:R-:W2:Y:S01]  /*d490*/  MUFU.TANH R72, R72 ;  /* 0x0000004800487308 */ /* 0x000ea20000002400 */
[----:B------:R-:W-:Y:S01]  /*d4a0*/  FMNMX.FTZ R10, R93, R10, !PT ;  /* 0x0000000a5d0a7209 */ /* 0x000fe20007810000 */
[----:B------:R-:W-:Y:S01]  /*d4b0*/  FMUL.FTZ R77, R2, R77 ;  /* 0x0000004d024d7220 */ /* 0x000fe20000410000 */
[----:B------:R-:W-:Y:S02]  /*d4c0*/  ISETP.GT.AND P3, PT, R131, 0x58, PT ;  /* 0x000000588300780c */ /* 0x000fe40003f64270 */
[----:B------:R-:W-:-:S02]  /*d4d0*/  FSEL R97, R97, -INF , P2 ;  /* 0xff80000061617808 */ /* 0x000fc40001000000 */
[----:B------:R-:W-:Y:S01]  /*d4e0*/  FMNMX.FTZ R10, R96, R10, !PT ;  /* 0x0000000a600a7209 */ /* 0x000fe20007810000 */
[----:B------:R-:W3:Y:S01]  /*d4f0*/  MUFU.TANH R73, R73 ;  /* 0x0000004900497308 */ /* 0x000ee20000002400 */
[----:B------:R-:W-:Y:S01]  /*d500*/  ISETP.GT.AND P4, PT, R131, 0x59, PT ;  /* 0x000000598300780c */ /* 0x000fe20003f84270 */
[----:B------:R-:W-:Y:S01]  /*d510*/  FMUL.FTZ R80, R2, R80 ;  /* 0x0000005002507220 */ /* 0x000fe20000410000 */
[----:B0-----:R-:W-:Y:S02]  /*d520*/  FSEL R100, R100, -INF , P3 ;  /* 0xff80000064647808 */ /* 0x001fe40001800000 */
[----:B------:R-:W-:-:S03]  /*d530*/  FMNMX.FTZ R10, R97, R10, !PT ;  /* 0x0000000a610a7209 */ /* 0x000fc60007810000 */
[----:B------:R-:W0:Y:S01]  /*d540*/  MUFU.TANH R76, R76 ;  /* 0x0000004c004c7308 */ /* 0x000e220000002400 */
[----:B------:R-:W-:Y:S01]  /*d550*/  ISETP.GT.AND P5, PT, R131, 0x60, PT ;  /* 0x000000608300780c */ /* 0x000fe20003fa4270 */
[----:B------:R-:W-:Y:S01]  /*d560*/  FMUL.FTZ R81, R2, R81 ;  /* 0x0000005102517220 */ /* 0x000fe20000410000 */
[----:B-1----:R-:W-:Y:S02]  /*d570*/  FSEL R101, R101, -INF , P4 ;  /* 0xff80000065657808 */ /* 0x002fe40002000000 */
[----:B------:R-:W-:-:S03]  /*d580*/  FMNMX.FTZ R10, R100, R10, !PT ;  /* 0x0000000a640a7209 */ /* 0x000fc60007810000 */
[----:B------:R-:W1:Y:S01]  /*d590*/  MUFU.TANH R77, R77 ;  /* 0x0000004d004d7308 */ /* 0x000e620000002400 */
[----:B------:R-:W-:Y:S01]  /*d5a0*/  ISETP.GT.AND P1, PT, R131, 0x61, PT ;  /* 0x000000618300780c */ /* 0x000fe20003f24270 */
[----:B------:R-:W-:Y:S01]  /*d5b0*/  FMUL.FTZ R84, R2, R84 ;  /* 0x0000005402547220 */ /* 0x000fe20000410000 */
[----:B--2---:R-:W-:Y:S02]  /*d5c0*/  FSEL R72, R72, -INF , P5 ;  /* 0xff80000048487808 */ /* 0x004fe40002800000 */
[----:B------:R-:W-:-:S03]  /*d5d0*/  FMNMX.FTZ R10, R101, R10, !PT ;  /* 0x0000000a650a7209 */ /* 0x000fc60007810000 */
[----:B------:R-:W2:Y:S01]  /*d5e0*/  MUFU.TANH R80, R80 ;  /* 0x0000005000507308 */ /* 0x000ea20000002400 */
[----:B------:R-:W-:Y:S01]  /*d5f0*/  ISETP.GT.AND P2, PT, R131, 0x68, PT ;  /* 0x000000688300780c */ /* 0x000fe20003f44270 */
[----:B------:R-:W-:Y:S01]  /*d600*/  FMUL.FTZ R85, R2, R85 ;  /* 0x0000005502557220 */ /* 0x000fe20000410000 */
[----:B---3--:R-:W-:Y:S02]  /*d610*/  FSEL R73, R73, -INF , P1 ;  /* 0xff80000049497808 */ /* 0x008fe40000800000 */
[----:B------:R-:W-:-:S03]  /*d620*/  FMNMX.FTZ R10, R72, R10, !PT ;  /* 0x0000000a480a7209 */ /* 0x000fc60007810000 */
        /* <DEDUP_REMOVED lines=36> */
[----:B------:R-:W-:Y:S02]  /*d870*/  ISETP.GT.AND P5, PT, R131, 0x88, PT ;  /* 0x000000888300780c */ /* 0x000fe40003fa4270 */
[----:B---3--:R-:W-:Y:S02]  /*d880*/  FSEL R57, R57, -INF , P4 ;  /* 0xff80000039397808 */ /* 0x008fe40002000000 */
[----:B------:R-:W-:-:S03]  /*d890*/  FMNMX.FTZ R10, R56, R10, !PT ;  /* 0x0000000a380a7209 */ /* 0x000fc60007810000 */
[----:B------:R-:W3:Y:S01]  /*d8a0*/  MUFU.TANH R65, R65 ;  /* 0x0000004100417308 */ /* 0x000ee20000002400 */
[----:B------:R-:W-:Y:S02]  /*d8b0*/  ISETP.GT.AND P1, PT, R131, 0x89, PT ;  /* 0x000000898300780c */ /* 0x000fe40003f24270 */
[----:B0-----:R-:W-:Y:S02]  /*d8c0*/  FSEL R60, R60, -INF , P5 ;  /* 0xff8000003c3c7808 */ /* 0x001fe40002800000 */
[----:B------:R-:W-:-:S03]  /*d8d0*/  FMNMX.FTZ R10, R57, R10, !PT ;  /* 0x0000000a390a7209 */ /* 0x000fc60007810000 */
[----:B------:R-:W0:Y:S01]  /*d8e0*/  MUFU.TANH R68, R68 ;  /* 0x0000004400447308 */ /* 0x000e220000002400 */
[----:B------:R-:W-:Y:S02]  /*d8f0*/  ISETP.GT.AND P2, PT, R131, 0x90, PT ;  /* 0x000000908300780c */ /* 0x000fe40003f44270 */
[----:B-1----:R-:W-:Y:S02]  /*d900*/  FSEL R61, R61, -INF , P1 ;  /* 0xff8000003d3d7808 */ /* 0x002fe40000800000 */
[----:B------:R-:W-:Y:S02]  /*d910*/  FMNMX.FTZ R10, R60, R10, !PT ;  /* 0x0000000a3c0a7209 */ /* 0x000fe40007810000 */
[----:B------:R-:W-:Y:S02]  /*d920*/  ISETP.GT.AND P3, PT, R131, 0x91, PT ;  /* 0x000000918300780c */ /* 0x000fe40003f64270 */
[----:B--2---:R-:W-:Y:S02]  /*d930*/  FSEL R64, R64, -INF , P2 ;  /* 0xff80000040407808 */ /* 0x004fe40001000000 */
[----:B------:R-:W-:Y:S01]  /*d940*/  FMNMX.FTZ R10, R61, R10, !PT ;  /* 0x0000000a3d0a7209 */ /* 0x000fe20007810000 */
[----:B------:R-:W1:Y:S01]  /*d950*/  MUFU.TANH R12, R12 ;  /* 0x0000000c000c7308 */ /* 0x000e620000002400 */
[----:B------:R-:W-:-:S02]  /*d960*/  ISETP.GT.AND P4, PT, R131, 0x98, PT ;  /* 0x000000988300780c */ /* 0x000fc40003f84270 */
[----:B---3--:R-:W-:Y:S02]  /*d970*/  FSEL R65, R65, -INF , P3 ;  /* 0xff80000041417808 */ /* 0x008fe40001800000 */
[----:B------:R-:W-:Y:S02]  /*d980*/  FMNMX.FTZ R10, R64, R10, !PT ;  /* 0x0000000a400a7209 */ /* 0x000fe40007810000 */
[----:B------:R-:W-:Y:S02]  /*d990*/  ISETP.GT.AND P5, PT, R131, 0x99, PT ;  /* 0x000000998300780c */ /* 0x000fe40003fa4270 */
[----:B0-----:R-:W-:Y:S02]  /*d9a0*/  FSEL R68, R68, -INF , P4 ;  /* 0xff80000044447808 */ /* 0x001fe40002000000 */
[----:B------:R-:W-:Y:S02]  /*d9b0*/  FMNMX.FTZ R10, R65, R10, !PT ;  /* 0x0000000a410a7209 */ /* 0x000fe40007810000 */
[----:B------:R-:W-:-:S02]  /*d9c0*/  FSEL R59, R59, -INF , P5 ;  /* 0xff8000003b3b7808 */ /* 0x000fc40002800000 */
[----:B------:R-:W-:Y:S02]  /*d9d0*/  FMNMX.FTZ R10, R68, R10, !PT ;  /* 0x0000000a440a7209 */ /* 0x000fe40007810000 */
[----:B------:R-:W-:Y:S02]  /*d9e0*/  ISETP.GT.AND P1, PT, R9, RZ, PT ;  /* 0x000000ff0900720c */ /* 0x000fe40003f24270 */
[----:B------:R-:W-:Y:S02]  /*d9f0*/  FMNMX.FTZ R10, R59, R10, !PT ;  /* 0x0000000a3b0a7209 */ /* 0x000fe40007810000 */
[----:B-1----:R-:W-:-:S03]  /*da00*/  FSEL R131, R12, -INF , P1 ;  /* 0xff8000000c837808 */ /* 0x002fc60000800000 */
[----:B------:R-:W0:Y:S01]  /*da10*/  SHFL.BFLY PT, R12, R10, 0x2, 0x1f ;  /* 0x0c401f000a0c7f89 */ /* 0x000e2200000e0000 */
        /* <DEDUP_REMOVED lines=9> */
[----:B------:R-:W-:Y:S01]  /*dab0*/  FMUL.FTZ R115, R2, R115 ;  /* 0x0000007302737220 */ /* 0x000fe20000410000 */
[----:B------:R-:W2:Y:S02]  /*dac0*/  LDL.LU R134, [R1] ;  /* 0x0000000001867983 */ /* 0x000ea40000300800 */
[----:B------:R-:W3:Y:S01]  /*dad0*/  MUFU.TANH R121, R121 ;  /* 0x0000007900797308 */ /* 0x000ee20000002400 */
[----:B0-----:R-:W-:-:S07]  /*dae0*/  FMNMX.FTZ R12, R10, R12, !PT ;  /* 0x0000000c0a0c7209 */ /* 0x001fce0007810000 */
[----:B------:R-:W0:Y:S01]  /*daf0*/  MUFU.TANH R122, R122 ;  /* 0x0000007a007a7308 */ /* 0x000e220000002400 */
[----:B------:R-:W4:Y:S07]  /*db00*/  SHFL.BFLY PT, R10, R12, 0x1, 0x1f ;  /* 0x0c201f000c0a7f89 */ /* 0x000f2e00000e0000 */
[----:B------:R-:W5:Y:S01]  /*db10*/  MUFU.TANH R125, R125 ;  /* 0x0000007d007d7308 */ /* 0x000f620000002400 */
[C---:B------:R-:W-:Y:S01]  /*db20*/  FMUL.FTZ R118, R2.reuse, R118 ;  /* 0x0000007602767220 */ /* 0x040fe20000410000 */
[C---:B------:R-:W-:Y:S01]  /*db30*/  FMUL.FTZ R119, R2.reuse, R119 ;  /* 0x0000007702777220 */ /* 0x040fe20000410000 */
[C---:B------:R-:W-:Y:S01]  /*db40*/  FMUL.FTZ R90, R2.reuse, R90 ;  /* 0x0000005a025a7220 */ /* 0x040fe20000410000 */
[----:B------:R-:W-:-:S04]  /*db50*/  FMUL.FTZ R91, R2, R91 ;  /* 0x0000005b025b7220 */ /* 0x000fc80000410000 */
[----:B------:R-:W4:Y:S01]  /*db60*/  MUFU.TANH R126, R126 ;  /* 0x0000007e007e7308 */ /* 0x000f220000002400 */
[----:B------:R-:W-:-:S07]  /*db70*/  FMUL.FTZ R94, R2, R94 ;  /* 0x0000005e025e7220 */ /* 0x000fce0000410000 */
[----:B------:R-:W4:Y:S08]  /*db80*/  MUFU.TANH R129, R129 ;  /* 0x0000008100817308 */ /* 0x000f300000002400 */
[----:B------:R-:W4:Y:S08]  /*db90*/  MUFU.TANH R130, R130 ;  /* 0x0000008200827308 */ /* 0x000f300000002400 */
[----:B------:R-:W4:Y:S01]  /*dba0*/  MUFU.TANH R106, R106 ;  /* 0x0000006a006a7308 */ /* 0x000f220000002400 */
[C---:B------:R-:W-:Y:S01]  /*dbb0*/  ISETP.GT.AND P2, PT, R9.reuse, 0x1, PT ;  /* 0x000000010900780c */ /* 0x040fe20003f44270 */
[C---:B------:R-:W-:Y:S01]  /*dbc0*/  FMUL.FTZ R95, R2.reuse, R95 ;  /* 0x0000005f025f7220 */ /* 0x040fe20000410000 */
[C---:B------:R-:W-:Y:S01]  /*dbd0*/  ISETP.GT.AND P3, PT, R9.reuse, 0x8, PT ;  /* 0x000000080900780c */ /* 0x040fe20003f64270 */
[----:B------:R-:W-:Y:S01]  /*dbe0*/  FMUL.FTZ R98, R2, R98 ;  /* 0x0000006202627220 */ /* 0x000fe20000410000 */
[----:B------:R-:W-:-:S03]  /*dbf0*/  ISETP.GT.AND P4, PT, R9, 0x9, PT ;  /* 0x000000090900780c */ /* 0x000fc60003f84270 */
[----:B------:R-:W4:Y:S01]  /*dc00*/  MUFU.TANH R107, R107 ;  /* 0x0000006b006b7308 */ /* 0x000f220000002400 */
[C---:B------:R-:W-:Y:S01]  /*dc10*/  FMUL.FTZ R99, R2.reuse, R99 ;  /* 0x0000006302637220 */ /* 0x040fe20000410000 */
[C---:B------:R-:W-:Y:S01]  /*dc20*/  FMUL.FTZ R102, R2.reuse, R102 ;  /* 0x0000006602667220 */ /* 0x040fe20000410000 */
[----:B------:R-:W-:-:S05]  /*dc30*/  FMUL.FTZ R103, R2, R103 ;  /* 0x0000006702677220 */ /* 0x000fca0000410000 */
[----:B------:R-:W4:Y:S01]  /*dc40*/  MUFU.TANH R110, R110 ;  /* 0x0000006e006e7308 */ /* 0x000f220000002400 */
[----:B-1----:R-:W-:-:S07]  /*dc50*/  FSEL R13, R13, -INF , P2 ;  /* 0xff8000000d0d7808 */ /* 0x002fce0001000000 */
[----:B------:R-:W1:Y:S01]  /*dc60*/  MUFU.TANH R111, R111 ;  /* 0x0000006f006f7308 */ /* 0x000e620000002400 */
[----:B---3--:R-:W-:-:S07]  /*dc70*/  FSEL R121, R121, -INF , P3 ;  /* 0xff80000079797808 */ /* 0x008fce0001800000 */
[----:B------:R-:W3:Y:S01]  /*dc80*/  MUFU.TANH R114, R114 ;  /* 0x0000007200727308 */ /* 0x000ee20000002400 */
[----:B0-----:R-:W-:-:S07]  /*dc90*/  FSEL R122, R122, -INF , P4 ;  /* 0xff8000007a7a7808 */ /* 0x001fce0002000000 */
[----:B------:R-:W0:Y:S01]  /*dca0*/  MUFU.TANH R115, R115 ;  /* 0x0000007300737308 */ /* 0x000e220000002400 */
[C---:B------:R-:W-:Y:S01]  /*dcb0*/  ISETP.GT.AND P5, PT, R9.reuse, 0x10, PT ;  /* 0x000000100900780c */ /* 0x040fe20003fa4270 */
[C---:B------:R-:W-:Y:S01]  /*dcc0*/  FMUL.FTZ R74, R2.reuse, R74 ;  /* 0x0000004a024a7220 */ /* 0x040fe20000410000 */
[C---:B------:R-:W-:Y:S01]  /*dcd0*/  ISETP.GT.AND P1, PT, R9.reuse, 0x11, PT ;  /* 0x000000110900780c */ /* 0x040fe20003f24270 */
[----:B------:R-:W-:Y:S01]  /*dce0*/  FMUL.FTZ R75, R2, R75 ;  /* 0x0000004b024b7220 */ /* 0x000fe20000410000 */
[----:B------:R-:W-:-:S03]  /*dcf0*/  ISETP.GT.AND P2, PT, R9, 0x18, PT ;  /* 0x000000180900780c */ /* 0x000fc60003f44270 */
[----:B------:R-:W0:Y:S01]  /*dd00*/  MUFU.TANH R118, R118 ;  /* 0x0000007600767308 */ /* 0x000e220000002400 */
[C---:B------:R-:W-:Y:S01]  /*dd10*/  ISETP.GT.AND P3, PT, R9.reuse, 0x19, PT ;  /* 0x000000190900780c */ /* 0x040fe20003f64270 */
[C---:B------:R-:W-:Y:S01]  /*dd20*/  FMUL.FTZ R78, R2.reuse, R78 ;  /* 0x0000004e024e7220 */ /* 0x040fe20000410000 */
[----:B------:R-:W-:Y:S01]  /*dd30*/  ISETP.GT.AND P4, PT, R9, 0x20, PT ;  /* 0x000000200900780c */ /* 0x000fe20003f84270 */
[----:B------:R-:W-:-:S04]  /*dd40*/  FMUL.FTZ R79, R2, R79 ;  /* 0x0000004f024f7220 */ /* 0x000fc80000410000 */
[----:B------:R-:W0:Y:S01]  /*dd50*/  MUFU.TANH R119, R119 ;  /* 0x0000007700777308 */ /* 0x000e220000002400 */
[----:B------:R-:W-:-:S07]  /*dd60*/  FMUL.FTZ R82, R2, R82 ;  /* 0x0000005202527220 */ /* 0x000fce0000410000 */
[----:B------:R-:W0:Y:S01]  /*dd70*/  MUFU.TANH R90, R90 ;  /* 0x0000005a005a7308 */ /* 0x000e220000002400 */
[----:B-----5:R-:W-:-:S07]  /*dd80*/  FSEL R125, R125, -INF , P5 ;  /* 0xff8000007d7d7808 */ /* 0x020fce0002800000 */
[----:B------:R-:W5:Y:S01]  /*dd90*/  MUFU.TANH R91, R91 ;  /* 0x0000005b005b7308 */ /* 0x000f620000002400 */
[----:B----4-:R-:W-:-:S07]  /*dda0*/  FSEL R126, R126, -INF , P1 ;  /* 0xff8000007e7e7808 */ /* 0x010fce0000800000 */
[----:B------:R-:W4:Y:S01]  /*ddb0*/  MUFU.TANH R94, R94 ;  /* 0x0000005e005e7308 */ /* 0x000f220000002400 */
[----:B------:R-:W-:Y:S02]  /*ddc0*/  FSEL R129, R129, -INF , P2 ;  /* 0xff80000081817808 */ /* 0x000fe40001000000 */
[----:B------:R-:W-:Y:S02]  /*ddd0*/  FSEL R130, R130, -INF , P3 ;  /* 0xff80000082827808 */ /* 0x000fe40001800000 */
[----:B------:R-:W-:-:S03]  /*dde0*/  FSEL R106, R106, -INF , P4 ;  /* 0xff8000006a6a7808 */ /* 0x000fc60002000000 */
[----:B------:R-:W4:Y:S01]  /*ddf0*/  MUFU.TANH R95, R95 ;  /* 0x0000005f005f7308 */ /* 0x000f220000002400 */
[C---:B------:R-:W-:Y:S01]  /*de00*/  ISETP.GT.AND P5, PT, R9.reuse, 0x21, PT ;  /* 0x000000210900780c */ /* 0x040fe20003fa4270 */
[C---:B------:R-:W-:Y:S01]  /*de10*/  FMUL.FTZ R83, R2.reuse, R83 ;  /* 0x0000005302537220 */ /* 0x040fe20000410000 */
[C---:B------:R-:W-:Y:S01]  /*de20*/  ISETP.GT.AND P1, PT, R9.reuse, 0x28, PT ;  /* 0x000000280900780c */ /* 0x040fe20003f24270 */
[----:B------:R-:W-:Y:S01]  /*de30*/  FMUL.FTZ R86, R2, R86 ;  /* 0x0000005602567220 */ /* 0x000fe20000410000 */
[----:B------:R-:W-:-:S03]  /*de40*/  ISETP.GT.AND P2, PT, R9, 0x29, PT ;  /* 0x000000290900780c */ /* 0x000fc60003f44270 */
[----:B------:R-:W4:Y:S01]  /*de50*/  MUFU.TANH R98, R98 ;  /* 0x0000006200627308 */ /* 0x000f220000002400 */
[C---:B------:R-:W-:Y:S01]  /*de60*/  ISETP.GT.AND P3, PT, R9.reuse, 0x30, PT ;  /* 0x000000300900780c */ /* 0x040fe20003f64270 */
[C---:B------:R-:W-:Y:S01]  /*de70*/  FMUL.FTZ R87, R2.reuse, R87 ;  /* 0x0000005702577220 */ /* 0x040fe20000410000 */
[----:B------:R-:W-:Y:S01]  /*de80*/  ISETP.GT.AND P4, PT, R9, 0x31, PT ;  /* 0x000000310900780c */ /* 0x000fe20003f84270 */
[----:B------:R-:W-:-:S04]  /*de90*/  FMUL.FTZ R58, R2, R58 ;  /* 0x0000003a023a7220 */ /* 0x000fc80000410000 */
[----:B------:R-:W4:Y:S01]  /*dea0*/  MUFU.TANH R99, R99 ;  /* 0x0000006300637308 */ /* 0x000f220000002400 */
[----:B------:R-:W-:-:S07]  /*deb0*/  FMNMX.FTZ R12, R12, R10, !PT ;  /* 0x0000000a0c0c7209 */ /* 0x000fce0007810000 */
[----:B------:R-:W4:Y:S01]  /*dec0*/  MUFU.TANH R102, R102 ;  /* 0x0000006600667308 */ /* 0x000f220000002400 */
[----:B------:R-:W-:-:S07]  /*ded0*/  FSEL R107, R107, -INF , P5 ;  /* 0xff8000006b6b7808 */ /* 0x000fce0002800000 */
[----:B------:R-:W4:Y:S01]  /*dee0*/  MUFU.TANH R103, R103 ;  /* 0x0000006700677308 */ /* 0x000f220000002400 */
[----:B------:R-:W-:Y:S02]  /*def0*/  FSEL R110, R110, -INF , P1 ;  /* 0xff8000006e6e7808 */ /* 0x000fe40000800000 */
[----:B-1----:R-:W-:Y:S02]  /*df00*/  FSEL R111, R111, -INF , P2 ;  /* 0xff8000006f6f7808 */ /* 0x002fe40001000000 */
[----:B---3--:R-:W-:-:S03]  /*df10*/  FSEL R114, R114, -INF , P3 ;  /* 0xff80000072727808 */ /* 0x008fc60001800000 */
[----:B------:R-:W1:Y:S01]  /*df20*/  MUFU.TANH R74, R74 ;  /* 0x0000004a004a7308 */ /* 0x000e620000002400 */
[----:B0-----:R-:W-:Y:S02]  /*df30*/  FSEL R115, R115, -INF , P4 ;  /* 0xff80000073737808 */ /* 0x001fe40002000000 */
[C---:B------:R-:W-:Y:S02]  /*df40*/  ISETP.GT.AND P5, PT, R9.reuse, 0x38, PT ;  /* 0x000000380900780c */ /* 0x040fe40003fa4270 */
[----:B------:R-:W-:-:S03]  /*df50*/  ISETP.GT.AND P1, PT, R9, 0x39, PT ;  /* 0x000000390900780c */ /* 0x000fc60003f24270 */
[----:B------:R-:W0:Y:S01]  /*df60*/  MUFU.TANH R75, R75 ;  /* 0x0000004b004b7308 */ /* 0x000e220000002400 */
[C---:B------:R-:W-:Y:S02]  /*df70*/  ISETP.GT.AND P2, PT, R9.reuse, 0x40, PT ;  /* 0x000000400900780c */ /* 0x040fe40003f44270 */
[C---:B------:R-:W-:Y:S02]  /*df80*/  ISETP.GT.AND P3, PT, R9.reuse, 0x41, PT ;  /* 0x000000410900780c */ /* 0x040fe40003f64270 */
[----:B------:R-:W-:-:S03]  /*df90*/  ISETP.GT.AND P4, PT, R9, 0x48, PT ;  /* 0x000000480900780c */ /* 0x000fc60003f84270 */
[----:B------:R-:W3:Y:S01]  /*dfa0*/  MUFU.TANH R78, R78 ;  /* 0x0000004e004e7308 */ /* 0x000ee20000002400 */
[----:B------:R-:W-:-:S07]  /*dfb0*/  FSETP.NEU.FTZ.AND P6, PT, R12, -INF , PT ;  /* 0xff8000000c00780b */ /* 0x000fce0003fdd000 */
[----:B------:R-:W3:Y:S01]  /*dfc0*/  MUFU.TANH R79, R79 ;  /* 0x0000004f004f7308 */ /* 0x000ee20000002400 */
[----:B------:R-:W-:-:S07]  /*dfd0*/  FSEL R118, R118, -INF , P5 ;  /* 0xff80000076767808 */ /* 0x000fce0002800000 */
[----:B------:R-:W3:Y:S01]  /*dfe0*/  MUFU.TANH R82, R82 ;  /* 0x0000005200527308 */ /* 0x000ee20000002400 */
[----:B------:R-:W-:Y:S02]  /*dff0*/  FSEL R119, R119, -INF , P1 ;  /* 0xff80000077777808 */ /* 0x000fe40000800000 */
[----:B------:R-:W-:Y:S02]  /*e000*/  FSEL R90, R90, -INF , P2 ;  /* 0xff8000005a5a7808 */ /* 0x000fe40001000000 */
[----:B-----5:R-:W-:-:S03]  /*e010*/  FSEL R91, R91, -INF , P3 ;  /* 0xff8000005b5b7808 */ /* 0x020fc60001800000 */
[----:B------:R-:W5:Y:S01]  /*e020*/  MUFU.TANH R83, R83 ;  /* 0x0000005300537308 */ /* 0x000f620000002400 */
[----:B----4-:R-:W-:Y:S02]  /*e030*/  FSEL R94, R94, -INF , P4 ;  /* 0xff8000005e5e7808 */ /* 0x010fe40002000000 */
[----:B------:R-:W-:Y:S02]  /*e040*/  FSEL R10, R12, RZ, P6 ;  /* 0x000000ff0c0a7208 */ /* 0x000fe40003000000 */
[----:B------:R-:W-:-:S03]  /*e050*/  ISETP.GT.AND P5, PT, R9, 0x49, PT ;  /* 0x000000490900780c */ /* 0x000fc60003fa4270 */
[----:B------:R-:W4:Y:S01]  /*e060*/  MUFU.TANH R86, R86 ;  /* 0x0000005600567308 */ /* 0x000f220000002400 */
[C---:B------:R-:W-:Y:S02]  /*e070*/  ISETP.GT.AND P1, PT, R9.reuse, 0x50, PT ;  /* 0x000000500900780c */ /* 0x040fe40003f24270 */
[C---:B------:R-:W-:Y:S02]  /*e080*/  ISETP.GT.AND P2, PT, R9.reuse, 0x51, PT ;  /* 0x000000510900780c */ /* 0x040fe40003f44270 */
[----:B------:R-:W-:-:S03]  /*e090*/  ISETP.GT.AND P3, PT, R9, 0x58, PT ;  /* 0x000000580900780c */ /* 0x000fc60003f64270 */
[----:B------:R-:W4:Y:S01]  /*e0a0*/  MUFU.TANH R87, R87 ;  /* 0x0000005700577308 */ /* 0x000f220000002400 */
[----:B------:R-:W-:-:S07]  /*e0b0*/  ISETP.GT.AND P4, PT, R9, 0x59, PT ;  /* 0x000000590900780c */ /* 0x000fce0003f84270 */
[----:B------:R-:W4:Y:S01]  /*e0c0*/  MUFU.TANH R58, R58 ;  /* 0x0000003a003a7308 */ /* 0x000f220000002400 */
[----:B------:R-:W-:-:S07]  /*e0d0*/  FSEL R95, R95, -INF , P5 ;  /* 0xff8000005f5f7808 */ /* 0x000fce0002800000 */
[----:B------:R-:W4:Y:S01]  /*e0e0*/  MUFU.TANH R132, R132 ;  /* 0x0000008400847308 */ /* 0x000f220000002400 */
[----:B------:R-:W-:Y:S01]  /*e0f0*/  FSEL R98, R98, -INF , P1 ;  /* 0xff80000062627808 */ /* 0x000fe20000800000 */
[----:B------:R-:W-:-:S01]  /*e100*/  FADD.FTZ R3, -R10, R3 ;  /* 0x000000030a037221 */ /* 0x000fc20000010100 */
[----:B------:R-:W-:Y:S01]  /*e110*/  FSEL R99, R99, -INF , P2 ;  /* 0xff80000063637808 */ /* 0x000fe20001000000 */
[----:B------:R-:W-:Y:S01]  /*e120*/  IMAD.U32 R10, RZ, RZ, UR37 ;  /* 0x00000025ff0a7e24 */ /* 0x000fe2000f8e00ff */
[----:B------:R-:W-:Y:S02]  /*e130*/  FSEL R102, R102, -INF , P3 ;  /* 0xff80000066667808 */ /* 0x000fe40001800000 */
[----:B------:R-:W-:Y:S02]  /*e140*/  FSEL R103, R103, -INF , P4 ;  /* 0xff80000067677808 */ /* 0x000fe40002000000 */
[C---:B------:R-:W-:Y:S02]  /*e150*/  ISETP.GT.AND P5, PT, R9.reuse, 0x60, PT ;  /* 0x000000600900780c */ /* 0x040fe40003fa4270 */
[----:B------:R-:W-:-:S02]  /*e160*/  ISETP.GT.AND P1, PT, R9, 0x61, PT ;  /* 0x000000610900780c */ /* 0x000fc40003f24270 */
[C---:B------:R-:W-:Y:S02]  /*e170*/  ISETP.GT.AND P2, PT, R9.reuse, 0x68, PT ;  /* 0x000000680900780c */ /* 0x040fe40003f44270 */
[C---:B------:R-:W-:Y:S02]  /*e180*/  ISETP.GT.AND P3, PT, R9.reuse, 0x69, PT ;  /* 0x000000690900780c */ /* 0x040fe40003f64270 */
[----:B------:R-:W-:Y:S01]  /*e190*/  ISETP.GT.AND P4, PT, R9, 0x70, PT ;  /* 0x000000700900780c */ /* 0x000fe20003f84270 */
[----:B------:R-:W-:-:S01]  /*e1a0*/  FFMA.FTZ R133, R12, R10, -8 ;  /* 0xc10000000c857423 */ /* 0x000fc2000001000a */
[----:B-1----:R-:W-:Y:S02]  /*e1b0*/  FSEL R74, R74, -INF , P5 ;  /* 0xff8000004a4a7808 */ /* 0x002fe40002800000 */
[----:B0-----:R-:W-:Y:S02]  /*e1c0*/  FSEL R75, R75, -INF , P1 ;  /* 0xff8000004b4b7808 */ /* 0x001fe40000800000 */
[----:B---3--:R-:W-:-:S02]  /*e1d0*/  FSEL R78, R78, -INF , P2 ;  /* 0xff8000004e4e7808 */ /* 0x008fc40001000000 */
[----:B------:R-:W-:Y:S02]  /*e1e0*/  FSEL R79, R79, -INF , P3 ;  /* 0xff8000004f4f7808 */ /* 0x000fe40001800000 */
[----:B------:R-:W-:Y:S02]  /*e1f0*/  FSEL R82, R82, -INF , P4 ;  /* 0xff80000052527808 */ /* 0x000fe40002000000 */
[C---:B------:R-:W-:Y:S02]  /*e200*/  ISETP.GT.AND P5, PT, R9.reuse, 0x71, PT ;  /* 0x000000710900780c */ /* 0x040fe40003fa4270 */
[C---:B------:R-:W-:Y:S02]  /*e210*/  ISETP.GT.AND P1, PT, R9.reuse, 0x78, PT ;  /* 0x000000780900780c */ /* 0x040fe40003f24270 */
[C---:B------:R-:W-:Y:S02]  /*e220*/  ISETP.GT.AND P2, PT, R9.reuse, 0x79, PT ;  /* 0x000000790900780c */ /* 0x040fe40003f44270 */
[----:B------:R-:W-:-:S02]  /*e230*/  ISETP.GT.AND P3, PT, R9, 0x80, PT ;  /* 0x000000800900780c */ /* 0x000fc40003f64270 */
[----:B------:R-:W-:Y:S02]  /*e240*/  ISETP.GT.AND P4, PT, R9, 0x81, PT ;  /* 0x000000810900780c */ /* 0x000fe40003f84270 */
[----:B-----5:R-:W-:Y:S02]  /*e250*/  FSEL R83, R83, -INF , P5 ;  /* 0xff80000053537808 */ /* 0x020fe40002800000 */
[----:B----4-:R-:W-:Y:S02]  /*e260*/  FSEL R86, R86, -INF , P1 ;  /* 0xff80000056567808 */ /* 0x010fe40000800000 */
[----:B------:R-:W-:Y:S02]  /*e270*/  FSEL R87, R87, -INF , P2 ;  /* 0xff80000057577808 */ /* 0x000fe40001000000 */
[----:B------:R-:W-:Y:S02]  /*e280*/  FSEL R58, R58, -INF , P3 ;  /* 0xff8000003a3a7808 */ /* 0x000fe40001800000 */
[----:B------:R-:W-:-:S02]  /*e290*/  FSEL R132, R132, -INF , P4 ;  /* 0xff80000084847808 */ /* 0x000fc40002000000 */
[----:B------:R-:W-:Y:S02]  /*e2a0*/  FSEL R133, R133, RZ, P6 ;  /* 0x000000ff85857208 */ /* 0x000fe40003000000 */
[C---:B------:R-:W-:Y:S02]  /*e2b0*/  ISETP.GT.AND P1, PT, R9.reuse, 0x89, PT ;  /* 0x000000890900780c */ /* 0x040fe40003f24270 */
[C---:B------:R-:W-:Y:S02]  /*e2c0*/  ISETP.GT.AND P2, PT, R9.reuse, 0x90, PT ;  /* 0x000000900900780c */ /* 0x040fe40003f44270 */
[C---:B------:R-:W-:Y:S02]  /*e2d0*/  ISETP.GT.AND P3, PT, R9.reuse, 0x91, PT ;  /* 0x000000910900780c */ /* 0x040fe40003f64270 */
[C---:B------:R-:W-:Y:S02]  /*e2e0*/  ISETP.GT.AND P4, PT, R9.reuse, 0x98, PT ;  /* 0x000000980900780c */ /* 0x040fe40003f84270 */
[----:B------:R-:W-:-:S02]  /*e2f0*/  ISETP.GT.AND P5, PT, R9, 0x99, PT ;  /* 0x000000990900780c */ /* 0x000fc40003fa4270 */
[----:B------:R-:W-:Y:S02]  /*e300*/  ISETP.GT.AND P6, PT, R9, 0x88, PT ;  /* 0x000000880900780c */ /* 0x000fe40003fc4270 */
[----:B------:R-:W-:-:S04]  /*e310*/  FMNMX.FTZ R9, R131, R0, !PT ;  /* 0x0000000083097209 */ /* 0x000fc80007810000 */
        /* <DEDUP_REMOVED lines=22> */
[----:B------:R-:W-:Y:S01]  /*e480*/  FMNMX.FTZ R9, R103, R9, !PT ;  /* 0x0000000967097209 */ /* 0x000fe20007810000 */
[----:B------:R-:W-:-:S03]  /*e490*/  FFMA.FTZ R69, R69, R10, -R133 ;  /* 0x0000000a45457223 */ /* 0x000fc60000010885 */
[----:B------:R-:W-:Y:S01]  /*e4a0*/  FMNMX.FTZ R9, R74, R9, !PT ;  /* 0x000000094a097209 */ /* 0x000fe20007810000 */
        /* <DEDUP_REMOVED lines=39> */
[----:B------:R-:W-:-:S04]  /*e720*/  FMNMX.FTZ R133, R75, R9, !PT ;  /* 0x000000094b857209 */ /* 0x000fc80007810000 */
[----:B------:R-:W-:Y:S01]  /*e730*/  FMNMX.FTZ R133, R78, R133, !PT ;  /* 0x000000854e857209 */ /* 0x000fe20007810000 */
[----:B------:R-:W-:-:S03]  /*e740*/  FMUL.FTZ R62, R2, R62 ;  /* 0x0000003e023e7220 */ /* 0x000fc60000410000 */
[----:B------:R-:W-:Y:S01]  /*e750*/  FMNMX.FTZ R133, R79, R133, !PT ;  /* 0x000000854f857209 */ /* 0x000fe20007810000 */
[----:B------:R-:W-:-:S03]  /*e760*/  FMUL.FTZ R63, R2, R63 ;  /* 0x0000003f023f7220 */ /* 0x000fc60000410000 */
[----:B------:R-:W-:Y:S01]  /*e770*/  FMNMX.FTZ R133, R82, R133, !PT ;  /* 0x0000008552857209 */ /* 0x000fe20007810000 */
[----:B------:R-:W0:Y:S03]  /*e780*/  MUFU.TANH R62, R62 ;  /* 0x0000003e003e7308 */ /* 0x000e260000002400 */
[----:B------:R-:W-:-:S05]  /*e790*/  FMNMX.FTZ R133, R83, R133, !PT ;  /* 0x0000008553857209 */ /* 0x000fca0007810000 */
[----:B------:R1:W3:Y:S01]  /*e7a0*/  MUFU.TANH R9, R63 ;  /* 0x0000003f00097308 */ /* 0x0002e20000002400 */
[----:B------:R-:W-:Y:S01]  /*e7b0*/  FMNMX.FTZ R133, R86, R133, !PT ;  /* 0x0000008556857209 */ /* 0x000fe20007810000 */
[C---:B-1----:R-:W-:Y:S01]  /*e7c0*/  FMUL.FTZ R63, R2.reuse, R66 ;  /* 0x00000042023f7220 */ /* 0x042fe20000410000 */
[C---:B------:R-:W-:Y:S02]  /*e7d0*/  FMUL.FTZ R66, R2.reuse, R67 ;  /* 0x0000004302427220 */ /* 0x040fe40000410000 */
[----:B------:R-:W-:Y:S01]  /*e7e0*/  FMNMX.FTZ R133, R87, R133, !PT ;  /* 0x0000008557857209 */ /* 0x000fe20007810000 */
[----:B------:R-:W-:Y:S02]  /*e7f0*/  FMUL.FTZ R67, R2, R70 ;  /* 0x0000004602437220 */ /* 0x000fe40000410000 */
[----:B------:R-:W1:Y:S01]  /*e800*/  MUFU.TANH R63, R63 ;  /* 0x0000003f003f7308 */ /* 0x000e620000002400 */
[----:B------:R-:W-:Y:S01]  /*e810*/  FMNMX.FTZ R133, R58, R133, !PT ;  /* 0x000000853a857209 */ /* 0x000fe20007810000 */
[----:B------:R-:W-:Y:S01]  /*e820*/  FMUL.FTZ R70, R2, R71 ;  /* 0x0000004702467220 */ /* 0x000fe20000410000 */
[----:B0-----:R-:W-:-:S05]  /*e830*/  FSEL R62, R62, -INF , P6 ;  /* 0xff8000003e3e7808 */ /* 0x001fca0003000000 */
[----:B------:R-:W0:Y:S01]  /*e840*/  MUFU.TANH R66, R66 ;  /* 0x0000004200427308 */ /* 0x000e220000002400 */
[----:B------:R-:W-:Y:S02]  /*e850*/  FMNMX.FTZ R133, R132, R133, !PT ;  /* 0x0000008584857209 */ /* 0x000fe40007810000 */
[----:B---3--:R-:W-:-:S05]  /*e860*/  FSEL R71, R9, -INF , P1 ;  /* 0xff80000009477808 */ /* 0x008fca0000800000 */
[----:B------:R-:W3:Y:S01]  /*e870*/  MUFU.TANH R67, R67 ;  /* 0x0000004300437308 */ /* 0x000ee20000002400 */
[----:B------:R-:W-:Y:S02]  /*e880*/  FMNMX.FTZ R133, R62, R133, !PT ;  /* 0x000000853e857209 */ /* 0x000fe40007810000 */
[----:B-1----:R-:W-:-:S05]  /*e890*/  FSEL R63, R63, -INF , P2 ;  /* 0xff8000003f3f7808 */ /* 0x002fca0001000000 */
[----:B------:R-:W1:Y:S01]  /*e8a0*/  MUFU.TANH R70, R70 ;  /* 0x0000004600467308 */ /* 0x000e620000002400 */
[----:B------:R-:W-:Y:S02]  /*e8b0*/  FMNMX.FTZ R133, R71, R133, !PT ;  /* 0x0000008547857209 */ /* 0x000fe40007810000 */
[----:B0-----:R-:W-:Y:S02]  /*e8c0*/  FSEL R66, R66, -INF , P3 ;  /* 0xff80000042427808 */ /* 0x001fe40001800000 */
[----:B------:R-:W-:Y:S02]  /*e8d0*/  FMNMX.FTZ R133, R63, R133, !PT ;  /* 0x000000853f857209 */ /* 0x000fe40007810000 */
[----:B---3--:R-:W-:Y:S02]  /*e8e0*/  FSEL R67, R67, -INF , P4 ;  /* 0xff80000043437808 */ /* 0x008fe40002000000 */
[----:B------:R-:W-:-:S04]  /*e8f0*/  FMNMX.FTZ R133, R66, R133, !PT ;  /* 0x0000008542857209 */ /* 0x000fc80007810000 */
[----:B------:R-:W-:Y:S02]  /*e900*/  FMNMX.FTZ R9, R67, R133, !PT ;  /* 0x0000008543097209 */ /* 0x000fe40007810000 */
[----:B-1----:R-:W-:-:S04]  /*e910*/  FSEL R70, R70, -INF , P5 ;  /* 0xff80000046467808 */ /* 0x002fc80002800000 */
[----:B------:R-:W-:-:S05]  /*e920*/  FMNMX.FTZ R9, R70, R9, !PT ;  /* 0x0000000946097209 */ /* 0x000fca0007810000 */
[----:B------:R-:W0:Y:S02]  /*e930*/  SHFL.BFLY PT, R133, R9, 0x2, 0x1f ;  /* 0x0c401f0009857f89 */ /* 0x000e2400000e0000 */
[----:B0-----:R-:W-:-:S05]  /*e940*/  FMNMX.FTZ R9, R9, R133, !PT ;  /* 0x0000008509097209 */ /* 0x001fca0007810000 */
[----:B------:R-:W0:Y:S01]  /*e950*/  SHFL.BFLY PT, R133, R9, 0x1, 0x1f ;  /* 0x0c201f0009857f89 */ /* 0x000e2200000e0000 */
[----:B------:R-:W-:Y:S01]  /*e960*/  FMUL.FTZ R3, R3, R10 ;  /* 0x0000000a03037220 */ /* 0x000fe20000410000 */
[----:B0-----:R-:W-:-:S04]  /*e970*/  FMNMX.FTZ R9, R9, R133, !PT ;  /* 0x0000008509097209 */ /* 0x001fc80007810000 */
[----:B------:R-:W-:-:S04]  /*e980*/  FSETP.NEU.FTZ.AND P1, PT, R9, -INF , PT ;  /* 0xff8000000900780b */ /* 0x000fc80003f3d000 */
[----:B------:R-:W-:-:S05]  /*e990*/  FSEL R133, R9, RZ, P1 ;  /* 0x000000ff09857208 */ /* 0x000fca0000800000 */
[----:B------:R-:W-:Y:S01]  /*e9a0*/  FADD.FTZ R0, -R133, R0 ;  /* 0x0000000085007221 */ /* 0x000fe20000010100 */
[----:B------:R-:W-:-:S05]  /*e9b0*/  FFMA.FTZ R133, R9, R10, -8 ;  /* 0xc100000009857423 */ /* 0x000fca000001000a */
[----:B------:R-:W-:Y:S01]  /*e9c0*/  FSEL R133, R133, RZ, P1 ;  /* 0x000000ff85857208 */ /* 0x000fe20000800000 */
[-C--:B------:R-:W-:Y:S01]  /*e9d0*/  FMUL.FTZ R0, R0, R10.reuse ;  /* 0x0000000a00007220 */ /* 0x080fe20000410000 */
[----:B------:R-:W-:Y:S03]  /*e9e0*/  MUFU.EX2 R69, R69 ;  /* 0x0000004500457308 */ /* 0x000fe60000000800 */
[----:B------:R-:W-:-:S01]  /*e9f0*/  FFMA.FTZ R131, R131, R10, -R133 ;  /* 0x0000000a83837223 */ /* 0x000fc20000010885 */
[----:B------:R-:W-:-:S04]  /*ea00*/  FFMA.FTZ R13, R13, R10, -R133 ;  /* 0x0000000a0d0d7223 */ /* 0x000fc80000010885 */
[----:B------:R-:W2:Y:S08]  /*ea10*/  MUFU.EX2 R3, R3 ;  /* 0x0000000300037308 */ /* 0x000eb00000000800 */
[----:B------:R-:W-:Y:S08]  /*ea20*/  MUFU.EX2 R131, R131 ;  /* 0x0000008300837308 */ /* 0x000ff00000000800 */
[----:B------:R-:W0:Y:S08]  /*ea30*/  MUFU.EX2 R0, R0 ;  /* 0x0000000000007308 */ /* 0x000e300000000800 */
[----:B------:R-:W1:Y:S08]  /*ea40*/  MUFU.EX2 R11, R11 ;  /* 0x0000000b000b7308 */ /* 0x000e700000000800 */
[----:B------:R-:W3:Y:S08]  /*ea50*/  MUFU.EX2 R13, R13 ;  /* 0x0000000d000d7308 */ /* 0x000ef00000000800 */
[----:B------:R-:W4:Y:S01]  /*ea60*/  MUFU.EX2 R22, R22 ;  /* 0x0000001600167308 */ /* 0x000f220000000800 */
[----:B------:R-:W-:-:S01]  /*ea70*/  FFMA.FTZ R121, R121, R10, -R133 ;  /* 0x0000000a79797223 */ /* 0x000fc20000010885 */
[-CC-:B------:R-:W-:Y:S01]  /*ea80*/  FFMA.FTZ R122, R122, R10.reuse, -R133.reuse ;  /* 0x0000000a7a7a7223 */ /* 0x180fe20000010885 */
[----:B------:R-:W-:-:S01]  /*ea90*/  FFMA.FTZ R125, R125, R10, -R133 ;  /* 0x0000000a7d7d7223 */ /* 0x000fc20000010885 */
[----:B------:R-:W-:-:S04]  /*eaa0*/  FFMA.FTZ R126, R126, R10, -R133 ;  /* 0x0000000a7e7e7223 */ /* 0x000fc80000010885 */
        /* <DEDUP_REMOVED lines=36> */
[----:B--2---:R-:W-:Y:S01]  /*ecf0*/  FFMA.FTZ R133, R3, R134, R69 ;  /* 0x0000008603857223 */ /* 0x004fe20000010045 */
[----:B------:R-:W2:Y:S01]  /*ed00*/  MUFU.EX2 R124, R124 ;  /* 0x0000007c007c7308 */ /* 0x000ea20000000800 */
[----:B0-----:R-:W-:-:S02]  /*ed10*/  FFMA.FTZ R21, R0, R21, R131 ;  /* 0x0000001500157223 */ /* 0x001fc40000010083 */
[----:B-1----:R-:W-:Y:S02]  /*ed20*/  FADD.FTZ R133, R11, R133 ;  /* 0x000000850b857221 */ /* 0x002fe40000010000 */
[----:B---3--:R-:W-:-:S02]  /*ed30*/  FADD.FTZ R134, R13, R21 ;  /* 0x000000150d867221 */ /* 0x008fc40000010000 */
[----:B----4-:R-:W-:Y:S01]  /*ed40*/  FADD.FTZ R21, R22, R133 ;  /* 0x0000008516157221 */ /* 0x010fe20000010000 */
[----:B------:R-:W0:Y:S03]  /*ed50*/  MUFU.EX2 R127, R127 ;  /* 0x0000007f007f7308 */ /* 0x000e260000000800 */
[----:B-----5:R-:W-:-:S05]  /*ed60*/  FADD.FTZ R21, R120, R21 ;  /* 0x0000001578157221 */ /* 0x020fca0000010000 */
[----:B------:R-:W1:Y:S01]  /*ed70*/  MUFU.EX2 R128, R128 ;  /* 0x0000008000807308 */ /* 0x000e620000000800 */
[----:B------:R-:W-:-:S07]  /*ed80*/  FADD.FTZ R21, R123, R21 ;  /* 0x000000157b157221 */ /* 0x000fce0000010000 */
[----:B------:R-:W3:Y:S01]  /*ed90*/  MUFU.EX2 R104, R104 ;  /* 0x0000006800687308 */ /* 0x000ee20000000800 */
[----:B--2---:R-:W-:-:S07]  /*eda0*/  FADD.FTZ R21, R124, R21 ;  /* 0x000000157c157221 */ /* 0x004fce0000010000 */
[----:B------:R-:W2:Y:S01]  /*edb0*/  MUFU.EX2 R121, R121 ;  /* 0x0000007900797308 */ /* 0x000ea20000000800 */
[----:B0-----:R-:W-:-:S07]  /*edc0*/  FADD.FTZ R21, R127, R21 ;  /* 0x000000157f157221 */ /* 0x001fce0000010000 */
[----:B------:R-:W0:Y:S08]  /*edd0*/  MUFU.EX2 R105, R105 ;  /* 0x0000006900697308 */ /* 0x000e300000000800 */
[----:B------:R-:W4:Y:S01]  /*ede0*/  MUFU.EX2 R122, R122 ;  /* 0x0000007a007a7308 */ /* 0x000f220000000800 */
[----:B-1----:R-:W-:-:S07]  /*edf0*/  FADD.FTZ R21, R128, R21 ;  /* 0x0000001580157221 */ /* 0x002fce0000010000 */
[----:B------:R-:W1:Y:S08]  /*ee00*/  MUFU.EX2 R108, R108 ;  /* 0x0000006c006c7308 */ /* 0x000e700000000800 */
[----:B------:R-:W5:Y:S01]  /*ee10*/  MUFU.EX2 R125, R125 ;  /* 0x0000007d007d7308 */ /* 0x000f620000000800 */
[----:B---3--:R-:W-:-:S01]  /*ee20*/  FADD.FTZ R21, R104, R21 ;  /* 0x0000001568157221 */ /* 0x008fc20000010000 */
[----:B--2---:R-:W-:-:S06]  /*ee30*/  FADD.FTZ R133, R121, R134 ;  /* 0x0000008679857221 */ /* 0x004fcc0000010000 */
[----:B------:R-:W2:Y:S08]  /*ee40*/  MUFU.EX2 R109, R109 ;  /* 0x0000006d006d7308 */ /* 0x000eb00000000800 */
[----:B------:R-:W3:Y:S01]  /*ee50*/  MUFU.EX2 R126, R126 ;  /* 0x0000007e007e7308 */ /* 0x000ee20000000800 */
[----:B0-----:R-:W-:-:S01]  /*ee60*/  FADD.FTZ R21, R105, R21 ;  /* 0x0000001569157221 */ /* 0x001fc20000010000 */
[----:B----4-:R-:W-:-:S06]  /*ee70*/  FADD.FTZ R133, R122, R133 ;  /* 0x000000857a857221 */ /* 0x010fcc0000010000 */
[----:B------:R-:W0:Y:S08]  /*ee80*/  MUFU.EX2 R112, R112 ;  /* 0x0000007000707308 */ /* 0x000e300000000800 */
[----:B------:R-:W4:Y:S01]  /*ee90*/  MUFU.EX2 R129, R129 ;  /* 0x0000008100817308 */ /* 0x000f220000000800 */
[----:B-1----:R-:W-:-:S01]  /*eea0*/  FADD.FTZ R21, R108, R21 ;  /* 0x000000156c157221 */ /* 0x002fc20000010000 */
[----:B-----5:R-:W-:-:S06]  /*eeb0*/  FADD.FTZ R133, R125, R133 ;  /* 0x000000857d857221 */ /* 0x020fcc0000010000 */
[----:B------:R-:W1:Y:S08]  /*eec0*/  MUFU.EX2 R113, R113 ;  /* 0x0000007100717308 */ /* 0x000e700000000800 */
[----:B------:R-:W5:Y:S01]  /*eed0*/  MUFU.EX2 R130, R130 ;  /* 0x0000008200827308 */ /* 0x000f620000000800 */
[----:B--2---:R-:W-:-:S01]  /*eee0*/  FADD.FTZ R21, R109, R21 ;  /* 0x000000156d157221 */ /* 0x004fc20000010000 */
[----:B---3--:R-:W-:-:S06]  /*eef0*/  FADD.FTZ R133, R126, R133 ;  /* 0x000000857e857221 */ /* 0x008fcc0000010000 */
        /* <DEDUP_REMOVED lines=104> */
[----:B------:R-:W1:Y:S01]  /*f580*/  MUFU.EX2 R62, R62 ;  /* 0x0000003e003e7308 */ /* 0x000e620000000800 */
[----:B--2---:R-:W-:-:S01]  /*f590*/  FADD.FTZ R21, R68, R21 ;  /* 0x0000001544157221 */ /* 0x004fc20000010000 */
[----:B---3--:R-:W-:-:S06]  /*f5a0*/  FADD.FTZ R133, R58, R133 ;  /* 0x000000853a857221 */ /* 0x008fcc0000010000 */
[----:B------:R-:W2:Y:S01]  /*f5b0*/  MUFU.EX2 R71, R71 ;  /* 0x0000004700477308 */ /* 0x000ea20000000800 */
[----:B0-----:R-:W-:-:S01]  /*f5c0*/  FADD.FTZ R134, R59, R21 ;  /* 0x000000153b867221 */ /* 0x001fc20000010000 */
[----:B----4-:R-:W-:-:S06]  /*f5d0*/  FADD.FTZ R133, R132, R133 ;  /* 0x0000008584857221 */ /* 0x010fcc0000010000 */
[----:B------:R-:W0:Y:S01]  /*f5e0*/  MUFU.EX2 R63, R63 ;  /* 0x0000003f003f7308 */ /* 0x000e220000000800 */
[----:B-1----:R-:W-:-:S01]  /*f5f0*/  FADD.FTZ R133, R62, R133 ;  /* 0x000000853e857221 */ /* 0x002fc20000010000 */
[----:B------:R1:W-:Y:S06]  /*f600*/  STL [R1], R134 ;  /* 0x0000008601007387 */ /* 0x0003ec0000100800 */
[----:B------:R-:W3:Y:S01]  /*f610*/  MUFU.EX2 R66, R66 ;  /* 0x0000004200427308 */ /* 0x000ee20000000800 */
[----:B--2---:R-:W-:-:S07]  /*f620*/  FADD.FTZ R133, R71, R133 ;  /* 0x0000008547857221 */ /* 0x004fce0000010000 */
[----:B------:R-:W2:Y:S01]  /*f630*/  MUFU.EX2 R67, R67 ;  /* 0x0000004300437308 */ /* 0x000ea20000000800 */
[----:B0-----:R-:W-:-:S07]  /*f640*/  FADD.FTZ R133, R63, R133 ;  /* 0x000000853f857221 */ /* 0x001fce0000010000 */
[----:B------:R-:W0:Y:S01]  /*f650*/  MUFU.EX2 R70, R70 ;  /* 0x0000004600467308 */ /* 0x000e220000000800 */
[----:B---3--:R-:W-:-:S04]  /*f660*/  FADD.FTZ R133, R66, R133 ;  /* 0x0000008542857221 */ /* 0x008fc80000010000 */
[----:B--2---:R-:W-:-:S04]  /*f670*/  FADD.FTZ R133, R67, R133 ;  /* 0x0000008543857221 */ /* 0x004fc80000010000 */
[----:B0-----:R-:W-:Y:S01]  /*f680*/  FADD.FTZ R21, R70, R133 ;  /* 0x0000008546157221 */ /* 0x001fe20000010000 */
[----:B-1----:R-:W-:Y:S06]  /*f690*/  @!P0 BRA `(.L_x_2396) ;  /* 0x0000000000048947 */ /* 0x002fec0003800000 */
[----:B------:R-:W-:Y:S01]  /*f6a0*/  BPT.TRAP 0x1 ;  /* 0x000000040000795c */ /* 0x000fe20000300000 */
.L_x_2396:
[----:B------:R-:W2:Y:S01]  /*f6b0*/  LDL R133, [R1+0x24] ;  /* 0x0000240001857983 */ /* 0x000ea20000100800 */
[----:B------:R-:W-:Y:S01]  /*f6c0*/  VIADD R20, R20, 0x13260 ;  /* 0x0001326014147836 */ /* 0x000fe20000000000 */
[----:B------:R-:W-:Y:S02]  /*f6d0*/  F2FP.SATFINITE.E4M3.F32.PACK_AB_MERGE_C R22, R120, R22, RZ ;  /* 0x000000167816723e */ /* 0x000fe400048070ff */
[----:B------:R-:W-:Y:S02]  /*f6e0*/  F2FP.SATFINITE.E4M3.F32.PACK_AB_MERGE_C R127, R128, R127, RZ ;  /* 0x0000007f807f723e */ /* 0x000fe400048070ff */
[----:B------:R-:W-:Y:S02]  /*f6f0*/  F2FP.SATFINITE.E4M3.F32.PACK_AB_MERGE_C R129, R130, R129, RZ ;  /* 0x000000818281723e */ /* 0x000fe400048070ff */
[----:B------:R-:W-:Y:S02]  /*f700*/  F2FP.SATFINITE.E4M3.F32.PACK_AB_MERGE_C R108, R109, R108, RZ ;  /* 0x0000006c6d6c723e */ /* 0x000fe400048070ff */
[----:B------:R-:W-:-:S02]  /*f710*/  F2FP.SATFINITE.E4M3.F32.PACK_AB_MERGE_C R110, R111, R110, RZ ;  /* 0x0000006e6f6e723e */ /* 0x000fc400048070ff */
[----:B------:R-:W-:Y:S02]  /*f720*/  F2FP.SATFINITE.E4M3.F32.PACK_AB_MERGE_C R116, R117, R116, RZ ;  /* 0x000000747574723e */ /* 0x000fe400048070ff */
[----:B------:R-:W-:Y:S02]  /*f730*/  F2FP.SATFINITE.E4M3.F32.PACK_AB_MERGE_C R121, R122, R121, RZ ;  /* 0x000000797a79723e */ /* 0x000fe400048070ff */
[----:B------:R-:W-:Y:S02]  /*f740*/  PRMT R20, R136, 0x654, R20 ;  /* 0x0000065488147816 */ /* 0x000fe40000000014 */
[----:B------:R-:W-:Y:S02]  /*f750*/  F2FP.SATFINITE.E4M3.F32.PACK_AB_MERGE_C R11, R11, R69, R22 ;  /* 0x000000450b0b723e */ /* 0x000fe40004807016 */
[----:B------:R-:W-:Y:S01]  /*f760*/  F2FP.SATFINITE.E4M3.F32.PACK_AB_MERGE_C R127, R124, R123, R127 ;  /* 0x0000007b7c7f723e */ /* 0x000fe2000480707f */
[----:B------:R0:W-:Y:S01]  /*f770*/  SYNCS.ARRIVE.TRANS64.RED.A1T0 RZ, [R20+URZ], RZ ;  /* 0x000000ff14ff79a7 */ /* 0x0001e2000810043f */
[----:B------:R-:W-:-:S02]  /*f780*/  F2FP.SATFINITE.E4M3.F32.PACK_AB_MERGE_C R129, R126, R125, R129 ;  /* 0x0000007d7e81723e */ /* 0x000fc40004807081 */
[----:B------:R-:W-:Y:S02]  /*f790*/  F2FP.SATFINITE.E4M3.F32.PACK_AB_MERGE_C R108, R105, R104, R108 ;  /* 0x00000068696c723e */ /* 0x000fe4000480706c */
[----:B------:R-:W-:Y:S02]  /*f7a0*/  F2FP.SATFINITE.E4M3.F32.PACK_AB_MERGE_C R110, R107, R106, R110 ;  /* 0x0000006a6b6e723e */ /* 0x000fe4000480706e */
[----:B------:R-:W-:Y:S02]  /*f7b0*/  F2FP.SATFINITE.E4M3.F32.PACK_AB_MERGE_C R116, R113, R112, R116 ;  /* 0x000000707174723e */ /* 0x000fe40004807074 */
        /* <DEDUP_REMOVED lines=69> */
[----:B------:R-:W-:Y:S02]  /*fc10*/  MOV R153, R121 ;  /* 0x0000007900997202 */ /* 0x000fe40000000f00 */
[C---:B--2---:R-:W-:Y:S01]  /*fc20*/  ISETP.GT.AND P1, PT, R8.reuse, R133, PT ;  /* 0x000000850800720c */ /* 0x044fe20003f24270 */
[----:B------:R-:W-:-:S12]  /*fc30*/  VIADD R8, R8, 0xffffffff ;  /* 0xffffffff08087836 */ /* 0x000fd80000000000 */
[----:B0-----:R-:W-:Y:S05]  /*fc40*/  @P1 BRA `(.L_x_2397) ;  /* 0xffffffc400541947 */ /* 0x001fea000383ffff */
[----:B------:R-:W-:Y:S05]  /*fc50*/  BSYNC B1 ;  /* 0x0000000000017941 */ /* 0x000fea0003800000 */
.L_x_2384:
[----:B------:R0:W-:Y:S01]  /*fc60*/  STL [R1+0x18], R24 ;  /* 0x0000181801007387 */ /* 0x0001e20000100800 */
[----:B------:R-:W-:Y:S01]  /*fc70*/  IMAD.MOV.U32 R0, RZ, RZ, R9 ;  /* 0x000000ffff007224 */ /* 0x000fe200078e0009 */
[----:B------:R-:W-:Y:S01]  /*fc80*/  MOV R156, R14 ;  /* 0x0000000e009c7202 */ /* 0x000fe20000000f00 */
[----:B------:R-:W-:Y:S01]  /*fc90*/  IMAD.MOV.U32 R3, RZ, RZ, R12 ;  /* 0x000000ffff037224 */ /* 0x000fe200078e000c */
[----:B------:R0:W-:Y:S01]  /*fca0*/  STL [R1+0x1c], R25 ;  /* 0x00001c1901007387 */ /* 0x0001e20000100800 */
[----:B------:R-:W-:-:S07]  /*fcb0*/  IMAD.MOV.U32 R22, RZ, RZ, R15 ;  /* 0x000000ffff167224 */ /* 0x000fce00078e000f */
.L_x_2383:
[----:B------:R-:W-:Y:S05]  /*fcc0*/  BSYNC B0 ;  /* 0x0000000000007941 */ /* 0x000fea0003800000 */
.L_x_2382:
[----:B------:R-:W2:Y:S01]  /*fcd0*/  LDL R9, [R1+0x4c] ;  /* 0x00004c0001097983 */ /* 0x000ea20000100800 */
[----:B------:R-:W-:Y:S01]  /*fce0*/  BSSY B0, `(.L_x_2398) ;  /* 0x00002f8000007945 */ /* 0x000fe20003800000 */
[----:B--2---:R-:W-:-:S13]  /*fcf0*/  ISETP.GE.AND P1, PT, R8, R9, PT ;  /* 0x000000090800720c */ /* 0x004fda0003f26270 */
[----:B------:R-:W-:Y:S05]  /*fd00*/  @!P1 BRA `(.L_x_2399) ;  /* 0x0000002c00d49947 */ /* 0x000fea0003800000 */
[----:B------:R-:W-:Y:S02]  /*fd10*/  IMAD.MOV.U32 R9, RZ, RZ, R0 ;  /* 0x000000ffff097224 */ /* 0x000fe400078e0000 */
[----:B------:R-:W-:Y:S02]  /*fd20*/  IMAD.MOV.U32 R14, RZ, RZ, R3 ;  /* 0x000000ffff0e7224 */ /* 0x000fe400078e0003 */
[----:B------:R-:W-:Y:S02]  /*fd30*/  IMAD.MOV.U32 R15, RZ, RZ, R156 ;  /* 0x000000ffff0f7224 */ /* 0x000fe400078e009c */
[----:B------:R-:W-:-:S07]  /*fd40*/  IMAD.MOV.U32 R20, RZ, RZ, R22 ;  /* 0x000000ffff147224 */ /* 0x000fce00078e0016 */
.L_x_2412:
[----:B------:R-:W-:-:S05]  /*fd50*/  VIADD R0, R20, 0x1 ;  /* 0x0000000114007836 */ /* 0x000fca0000000000 */
[----:B------:R-:W-:-:S04]  /*fd60*/  ISETP.NE.AND P1, PT, R0, 0x2, PT ;  /* 0x000000020000780c */ /* 0x000fc80003f25270 */
[----:B------:R-:W-:Y:S02]  /*fd70*/  SEL R0, R0, RZ, P1 ;  /* 0x000000ff00007207 */ /* 0x000fe40000800000 */
[----:B------:R-:W-:-:S03]  /*fd80*/  SEL R156, RZ, 0x1, P1 ;  /* 0x00000001ff9c7807 */ /* 0x000fc60000800000 */
[----:B------:R-:W-:Y:S01]  /*fd90*/  IMAD.MOV.U32 R22, RZ, RZ, R0 ;  /* 0x000000ffff167224 */ /* 0x000fe200078e0000 */
[----:B------:R-:W-:Y:S01]  /*fda0*/  LOP3.LUT R156, R15, R156, RZ, 0x3c, !PT ;  /* 0x0000009c0f9c7212 */ /* 0x000fe200078e3cff */
[----:B------:R-:W-:Y:S06]  /*fdb0*/  @!P0 BRA `(.L_x_2400) ;  /* 0x0000000000048947 */ /* 0x000fec0003800000 */
[----:B------:R-:W-:Y:S01]  /*fdc0*/  BPT.TRAP 0x1 ;  /* 0x000000040000795c */ /* 0x000fe20000300000 */
.L_x_2400:
[----:B------:R-:W-:Y:S01]  /*fdd0*/  IMAD R3, R22, 0x8, R18 ;  /* 0x0000000816037824 */ /* 0x000fe200078e0212 */
[----:B------:R-:W-:-:S04]  /*fde0*/  SHF.L.U32 R10, R156, 0x1f, RZ ;  /* 0x0000001f9c0a7819 */ /* 0x000fc800000006ff */
[----:B------:R1:W2:Y:S01]  /*fdf0*/  SYNCS.PHASECHK.TRANS64.TRYWAIT P1, [R3+URZ+0x13230], R10 ;  /* 0x0132300a030075a7 */ /* 0x0002a2000802017f */
[----:B------:R-:W-:Y:S05]  /*fe00*/  @!P0 BRA `(.L_x_2401) ;  /* 0x0000000000048947 */ /* 0x000fea0003800000 */
[----:B------:R-:W-:Y:S01]  /*fe10*/  BPT.TRAP 0x1 ;  /* 0x000000040000795c */ /* 0x000fe20000300000 */
.L_x_2401:
[----:B------:R-:W0:Y:S01]  /*fe20*/  LDL R11, [R1+0x3c] ;  /* 0x00003c00010b7983 */ /* 0x000e220000100800 */
[----:B------:R-:W-:Y:S01]  /*fe30*/  BSSY B1, `(.L_x_2402) ;  /* 0x0000007000017945 */ /* 0x000fe20003800000 */
[----:B0-----:R-:W-:-:S04]  /*fe40*/  IMAD R25, R22, 0x280, R11 ;  /* 0x0000028016197824 */ /* 0x001fc800078e020b */
[C---:B------:R-:W-:Y:S01]  /*fe50*/  VIADD R13, R25.reuse, 0x80 ;  /* 0x00000080190d7836 */ /* 0x040fe20000000000 */
[----:B------:R-:W-:Y:S01]  /*fe60*/  IADD3 R24, R25, 0x100, RZ ;  /* 0x0000010019187810 */ /* 0x000fe20007ffe0ff */
[----:B--2---:R-:W-:Y:S06]  /*fe70*/  @P1 BRA `(.L_x_2403) ;  /* 0x0000000000081947 */ /* 0x004fec0003800000 */
[----:B------:R-:W0:Y:S02]  /*fe80*/  SYNCS.PHASECHK.TRANS64.TRYWAIT P1, [R3+URZ+0x13230], R10 ;  /* 0x0132300a030075a7 */ /* 0x000e24000802017f */
[----:B0-----:R-:W-:Y:S05]  /*fe90*/  @!P1 BRA `(.L_x_2404) ;  /* 0x000000ec00849947 */ /* 0x001fea0003800000 */
.L_x_2403:
[----:B------:R-:W-:Y:S05]  /*fea0*/  BSYNC B1 ;  /* 0x0000000000017941 */ /* 0x000fea0003800000 */
.L_x_2402:
[----:B01----:R-:W-:Y:S01]  /*feb0*/  IMAD.MOV.U32 R10, RZ, RZ, R25 ;  /* 0x000000ffff0a7224 */ /* 0x003fe200078e0019 */
[----:B------:R-:W-:Y:S01]  /*fec0*/  R2UR UR4, R4 ;  /* 0x00000000040472ca */ /* 0x000fe200000e0000 */
[----:B------:R-:W-:Y:S01]  /*fed0*/  IMAD.MOV.U32 R11, RZ, RZ, -0x7fffffe0 ;  /* 0x80000020ff0b7424 */ /* 0x000fe200078e00ff */
[----:B------:R-:W-:Y:S01]  /*fee0*/  R2UR UR5, R5 ;  /* 0x00000000050572ca */ /* 0x000fe200000e0000 */
[----:B------:R-:W-:Y:S01]  /*fef0*/  WARPGROUP.ARRIVE ;  /* 0x00000000000079c5 */ /* 0x000fe20000000000 */
[----:B------:R-:W-:Y:S01]  /*ff00*/  R2UR UR6, R10 ;  /* 0x000000000a0672ca */ /* 0x000fe200000e0000 */
[----:B------:R-:W-:Y:S01]  /*ff10*/  IMAD.MOV.U32 R10, RZ, RZ, R13 ;  /* 0x000000ffff0a7224 */ /* 0x000fe200078e000d */
[----:B------:R-:W-:Y:S01]  /*ff20*/  R2UR UR7, R11 ;  /* 0x000000000b0772ca */ /* 0x000fe200000e0000 */
[----:B------:R-:W-:Y:S01]  /*ff30*/  VIADD R12, R25, 0x180 ;  /* 0x00000180190c7836 */ /* 0x000fe20000000000 */
        /* <DEDUP_REMOVED lines=29> */
[----:B------:R-:W-:Y:S01]  /*10110*/  R2UR UR7, R11 ;  /* 0x000000000b0772ca */ /* 0x000fe200000e0000 */
[----:B------:R-:W-:Y:S01]  /*10120*/  IMAD.MOV.U32 R11, RZ, RZ, -0x7fffffe0 ;  /* 0x80000020ff0b7424 */ /* 0x000fe200078e00ff */
[----:B------:R-:W-:Y:S01]  /*10130*/  R2UR UR6, R10 ;  /* 0x000000000a0672ca */ /* 0x000fe200000e0000 */
[----:B------:R-:W-:Y:S01]  /*10140*/  VIADD R10, R25, 0x182 ;  /* 0x00000182190a7836 */ /* 0x000fe20000000000 */
[----:B------:R-:W-:Y:S01]  /*10150*/  R2UR UR4, R6 ;  /* 0x00000000060472ca */ /* 0x000fe200000e0000 */
[----:B------:R-:W-:Y:S01]  /*10160*/  IMAD.MOV.U32 R25, RZ, RZ, -0x7fffffe0 ;  /* 0x80000020ff197424 */ /* 0x000fe200078e00ff */
[----:B------:R-:W-:-:S02]  /*10170*/  R2UR UR5, R7 ;  /* 0x00000000070572ca */ /* 0x000fc400000e0000 */
        /* <DEDUP_REMOVED lines=42> */
.L_x_2405:
[----:B------:R-:W-:Y:S01]  /*10420*/  SHF.L.U32 R3, R15, 0x1f, RZ ;  /* 0x0000001f0f037819 */ /* 0x000fe200000006ff */
[----:B------:R-:W-:-:S04]  /*10430*/  IMAD R15, R20, 0x8, R18 ;  /* 0x00000008140f7824 */ /* 0x000fc800078e0212 */
[----:B------:R0:W1:Y:S01]  /*10440*/  SYNCS.PHASECHK.TRANS64.TRYWAIT P1, [R15+URZ+0x13250], R3 ;  /* 0x013250030f0075a7 */ /* 0x000062000802017f */
[----:B------:R-:W-:Y:S05]  /*10450*/  @!P0 BRA `(.L_x_2406) ;  /* 0x0000000000048947 */ /* 0x000fea0003800000 */
[----:B------:R-:W-:Y:S01]  /*10460*/  BPT.TRAP 0x1 ;  /* 0x000000040000795c */ /* 0x000fe20000300000 */
.L_x_2406:
[----:B------:R-:W-:Y:S04]  /*10470*/  BSSY B1, `(.L_x_2407) ;  /* 0x0000004000017945 */ /* 0x000fe80003800000 */
[----:B-1----:R-:W-:Y:S05]  /*10480*/  @P1 BRA `(.L_x_2408) ;  /* 0x0000000000081947 */ /* 0x002fea0003800000 */
[----:B------:R-:W1:Y:S02]  /*10490*/  SYNCS.PHASECHK.TRANS64.TRYWAIT P1, [R15+URZ+0x13250], R3 ;  /* 0x013250030f0075a7 */ /* 0x000e64000802017f */
[----:B-1----:R-:W-:Y:S05]  /*104a0*/  @!P1 BRA `(.L_x_2409) ;  /* 0x000000e800149947 */ /* 0x002fea0003800000 */
.L_x_2408:
[----:B------:R-:W-:Y:S05]  /*104b0*/  BSYNC B1 ;  /* 0x0000000000017941 */ /* 0x000fea0003800000 */
.L_x_2407:
[----:B------:R-:W2:Y:S01]  /*104c0*/  LDL.LU R24, [R1+0x18] ;  /* 0x0000180001187983 */ /* 0x000ea20000300800 */
[----:B01----:R-:W-:Y:S01]  /*104d0*/  VIADD R3, R18, 0x1000 ;  /* 0x0000100012037836 */ /* 0x003fe20000000000 */
[----:B------:R-:W-:Y:S02]  /*104e0*/  MOV R11, 0xc0000010 ;  /* 0xc0000010000b7802 */ /* 0x000fe40000000f00 */
        /* <DEDUP_REMOVED lines=40> */
.L_x_2410:
[----:B------:R-:W2:Y:S04]  /*10770*/  LDL.LU R139, [R1] ;  /* 0x00000000018b7983 */ /* 0x000ea80000300800 */
[----:B------:R-:W3:Y:S01]  /*10780*/  LDL R138, [R1+0x20] ;  /* 0x00002000018a7983 */ /* 0x000ee20000100800 */
[C---:B------:R-:W-:Y:S01]  /*10790*/  FMUL.FTZ R11, R2.reuse, R120 ;  /* 0x00000078020b7220 */ /* 0x040fe20000410000 */
[C---:B------:R-:W-:Y:S01]  /*107a0*/  FMUL.FTZ R12, R2.reuse, R121 ;  /* 0x00000079020c7220 */ /* 0x040fe20000410000 */
[----:B------:R-:W-:Y:S01]  /*107b0*/  FMUL.FTZ R13, R2, R124 ;  /* 0x0000007c020d7220 */ /* 0x000fe20000410000 */
[----:B------:R-:W-:Y:S01]  /*107c0*/  LEA R0, R0, R18, 0x3 ;  /* 0x0000001200007211 */ /* 0x000fe200078e18ff */
[C---:B------:R-:W-:Y:S01]  /*107d0*/  FMUL.FTZ R20, R2.reuse, R125 ;  /* 0x0000007d02147220 */ /* 0x040fe20000410000 */
[C---:B------:R-:W-:Y:S01]  /*107e0*/  FMUL.FTZ R137, R2.reuse, R122 ;  /* 0x0000007a02897220 */ /* 0x040fe20000410000 */
[----:B------:R-:W0:Y:S01]  /*107f0*/  MUFU.TANH R11, R11 ;  /* 0x0000000b000b7308 */ /* 0x000e220000002400 */
[----:B------:R-:W-:Y:S01]  /*10800*/  FMUL.FTZ R122, R2, R128 ;  /* 0x00000080027a7220 */ /* 0x000fe20000410000 */
[----:B------:R-:W-:-:S02]  /*10810*/  VIADD R0, R0, 0x13240 ;  /* 0x0001324000007836 */ /* 0x000fc40000000000 */
        /* <DEDUP_REMOVED lines=83> */
[----:B------:R-:W-:-:S02]  /*10d50*/  FMUL.FTZ R71, R2, R71 ;  /* 0x0000004702477220 */ /* 0x000fc40000410000 */
        /* <DEDUP_REMOVED lines=13> */
[----:B------:R-:W2:Y:S08]  /*10e30*/  MUFU.TANH R72, R72 ;  /* 0x0000004800487308 */ /* 0x000eb00000002400 */
        /* <DEDUP_REMOVED lines=11> */
[----:B------:R-:W2:Y:S01]  /*10ef0*/  MUFU.TANH R64, R64 ;  /* 0x0000004000407308 */ /* 0x000ea20000002400 */
[----:B---3--:R-:W-:-:S07]  /*10f00*/  PRMT R0, R138, 0x654, R0 ;  /* 0x000006548a007816 */ /* 0x008fce0000000000 */
[----:B------:R-:W3:Y:S01]  /*10f10*/  MUFU.TANH R65, R65 ;  /* 0x0000004100417308 */ /* 0x000ee20000002400 */
[----:B------:R0:W-:Y:S07]  /*10f20*/  SYNCS.ARRIVE.TRANS64.RED.A1T0 RZ, [R0+URZ], RZ ;  /* 0x000000ff00ff79a7 */ /* 0x0001ee000810043f */
[----:B------:R-:W3:Y:S01]  /*10f30*/  MUFU.TANH R68, R68 ;  /* 0x0000004400447308 */ /* 0x000ee20000002400 */
[----:B0-----:R-:W-:-:S04]  /*10f40*/  FMNMX.FTZ R0, R11, R14, !PT ;  /* 0x0000000e0b007209 */ /* 0x001fc80007810000 */
[----:B-1----:R-:W-:-:S03]  /*10f50*/  FMNMX.FTZ R0, R12, R0, !PT ;  /* 0x000000000c007209 */ /* 0x002fc60007810000 */
[----:B------:R-:W0:Y:S01]  /*10f60*/  MUFU.TANH R69, R69 ;  /* 0x0000004500457308 */ /* 0x000e220000002400 */
[----:B----4-:R-:W-:-:S04]  /*10f70*/  FMNMX.FTZ R0, R13, R0, !PT ;  /* 0x000000000d007209 */ /* 0x010fc80007810000 */
[----:B-----5:R-:W-:-:S03]  /*10f80*/  FMNMX.FTZ R0, R20, R0, !PT ;  /* 0x0000000014007209 */ /* 0x020fc60007810000 */
[----:B------:R-:W1:Y:S01]  /*10f90*/  MUFU.TANH R137, R137 ;  /* 0x0000008900897308 */ /* 0x000e620000002400 */
        /* <DEDUP_REMOVED lines=49> */
[----:B---3--:R-:W-:-:S03]  /*112b0*/  FMNMX.FTZ R0, R65, R0, !PT ;  /* 0x0000000041007209 */ /* 0x008fc60007810000 */
[----:B------:R-:W3:Y:S01]  /*112c0*/  MUFU.TANH R91, R91 ;  /* 0x0000005b005b7308 */ /* 0x000ee20000002400 */
[----:B------:R-:W-:-:S04]  /*112d0*/  FMNMX.FTZ R0, R68, R0, !PT ;  /* 0x0000000044007209 */ /* 0x000fc80007810000 */
[----:B0-----:R-:W-:-:S03]  /*112e0*/  FMNMX.FTZ R3, R69, R0, !PT ;  /* 0x0000000045037209 */ /* 0x001fc60007810000 */
[----:B------:R-:W0:Y:S02]  /*112f0*/  MUFU.TANH R94, R94 ;  /* 0x0000005e005e7308 */ /* 0x000e240000002400 */
[----:B------:R-:W1:Y:S06]  /*11300*/  SHFL.BFLY PT, R0, R3, 0x2, 0x1f ;  /* 0x0c401f0003007f89 */ /* 0x000e6c00000e0000 */
[----:B------:R-:W0:Y:S08]  /*11310*/  MUFU.TANH R95, R95 ;  /* 0x0000005f005f7308 */ /* 0x000e300000002400 */
[----:B------:R-:W0:Y:S08]  /*11320*/  MUFU.TANH R98, R98 ;  /* 0x0000006200627308 */ /* 0x000e300000002400 */
[----:B------:R-:W0:Y:S01]  /*11330*/  MUFU.TANH R99, R99 ;  /* 0x0000006300637308 */ /* 0x000e220000002400 */
[----:B-1----:R-:W-:-:S05]  /*11340*/  FMNMX.FTZ R3, R3, R0, !PT ;  /* 0x0000000003037209 */ /* 0x002fca0007810000 */
[----:B------:R-:W1:Y:S02]  /*11350*/  SHFL.BFLY PT, R0, R3, 0x1, 0x1f ;  /* 0x0c201f0003007f89 */ /* 0x000e6400000e0000 */
[----:B------:R-:W0:Y:S08]  /*11360*/  MUFU.TANH R102, R102 ;  /* 0x0000006600667308 */ /* 0x000e300000002400 */
[----:B------:R-:W0:Y:S08]  /*11370*/  MUFU.TANH R103, R103 ;  /* 0x0000006700677308 */ /* 0x000e300000002400 */
[----:B------:R-:W0:Y:S01]  /*11380*/  MUFU.TANH R74, R74 ;  /* 0x0000004a004a7308 */ /* 0x000e220000002400 */
[----:B-1----:R-:W-:-:S07]  /*11390*/  FMNMX.FTZ R3, R3, R0, !PT ;  /* 0x0000000003037209 */ /* 0x002fce0007810000 */
[----:B------:R-:W1:Y:S01]  /*113a0*/  MUFU.TANH R75, R75 ;  /* 0x0000004b004b7308 */ /* 0x000e620000002400 */
[----:B------:R-:W-:Y:S01]  /*113b0*/  FMNMX.FTZ R0, R137, R9, !PT ;  /* 0x0000000989007209 */ /* 0x000fe20007810000 */
[----:B------:R-:W-:-:S03]  /*113c0*/  FADD.FTZ R130, -R3, R14 ;  /* 0x0000000e03827221 */ /* 0x000fc60000010100 */
        /* <DEDUP_REMOVED lines=26> */
[----:B0-----:R-:W-:-:S04]  /*11570*/  FMNMX.FTZ R0, R94, R0, !PT ;  /* 0x000000005e007209 */ /* 0x001fc80007810000 */
        /* <DEDUP_REMOVED lines=9> */
[----:B-1----:R-:W-:-:S03]  /*11610*/  FMNMX.FTZ R0, R75, R0, !PT ;  /* 0x000000004b007209 */ /* 0x002fc60007810000 */
[----:B------:R-:W1:Y:S01]  /*11620*/  MUFU.TANH R70, R70 ;  /* 0x0000004600467308 */ /* 0x000e620000002400 */
[----:B----4-:R-:W-:-:S04]  /*11630*/  FMNMX.FTZ R0, R78, R0, !PT ;  /* 0x000000004e007209 */ /* 0x010fc80007810000 */
[----:B-----5:R-:W-:-:S03]  /*11640*/  FMNMX.FTZ R0, R79, R0, !PT ;  /* 0x000000004f007209 */ /* 0x020fc60007810000 */
[----:B------:R-:W4:Y:S01]  /*11650*/  MUFU.TANH R71, R71 ;  /* 0x0000004700477308 */ /* 0x000f220000002400 */
[----:B------:R-:W-:-:S04]  /*11660*/  FMNMX.FTZ R0, R82, R0, !PT ;  /* 0x0000000052007209 */ /* 0x000fc80007810000 */
[----:B------:R-:W-:-:S04]  /*11670*/  FMNMX.FTZ R0, R83, R0, !PT ;  /* 0x0000000053007209 */ /* 0x000fc80007810000 */
[----:B------:R-:W-:-:S04]  /*11680*/  FMNMX.FTZ R0, R86, R0, !PT ;  /* 0x0000000056007209 */ /* 0x000fc80007810000 */
[----:B--2---:R-:W-:-:S04]  /*11690*/  FMNMX.FTZ R0, R87, R0, !PT ;  /* 0x0000000057007209 */ /* 0x004fc80007810000 */
[----:B------:R-:W-:-:S04]  /*116a0*/  FMNMX.FTZ R0, R58, R0, !PT ;  /* 0x000000003a007209 */ /* 0x000fc80007810000 */
[----:B------:R-:W-:-:S04]  /*116b0*/  FMNMX.FTZ R0, R59, R0, !PT ;  /* 0x000000003b007209 */ /* 0x000fc80007810000 */
[----:B---3--:R-:W-:-:S04]  /*116c0*/  FMNMX.FTZ R0, R62, R0, !PT ;  /* 0x000000003e007209 */ /* 0x008fc80007810000 */
[----:B0-----:R-:W-:-:S04]  /*116d0*/  FMNMX.FTZ R0, R63, R0, !PT ;  /* 0x000000003f007209 */ /* 0x001fc80007810000 */
[----:B------:R-:W-:-:S04]  /*116e0*/  FMNMX.FTZ R0, R66, R0, !PT ;  /* 0x0000000042007209 */ /* 0x000fc80007810000 */
[----:B------:R-:W-:-:S04]  /*116f0*/  FMNMX.FTZ R0, R67, R0, !PT ;  /* 0x0000000043007209 */ /* 0x000fc80007810000 */
[----:B-1----:R-:W-:-:S04]  /*11700*/  FMNMX.FTZ R0, R70, R0, !PT ;  /* 0x0000000046007209 */ /* 0x002fc80007810000 */
[----:B----4-:R-:W-:-:S05]  /*11710*/  FMNMX.FTZ R0, R71, R0, !PT ;  /* 0x0000000047007209 */ /* 0x010fca0007810000 */
[----:B------:R-:W0:Y:S02]  /*11720*/  SHFL.BFLY PT, R10, R0, 0x2, 0x1f ;  /* 0x0c401f00000a7f89 */ /* 0x000e2400000e0000 */
[----:B0-----:R-:W-:-:S05]  /*11730*/  FMNMX.FTZ R0, R0, R10, !PT ;  /* 0x0000000a00007209 */ /* 0x001fca0007810000 */
[----:B------:R-:W0:Y:S02]  /*11740*/  SHFL.BFLY PT, R10, R0, 0x1, 0x1f ;  /* 0x0c201f00000a7f89 */ /* 0x000e2400000e0000 */
[----:B0-----:R-:W-:Y:S01]  /*11750*/  FMNMX.FTZ R0, R0, R10, !PT ;  /* 0x0000000a00007209 */ /* 0x001fe20007810000 */
[----:B------:R-:W-:-:S04]  /*11760*/  IMAD.U32 R10, RZ, RZ, UR36 ;  /* 0x00000024ff0a7e24 */ /* 0x000fc8000f8e00ff */
[----:B------:R-:W-:Y:S01]  /*11770*/  FADD.FTZ R14, -R0, R9 ;  /* 0x00000009000e7221 */ /* 0x000fe20000010100 */
[----:B------:R-:W-:-:S01]  /*11780*/  FFMA.FTZ R9, R3, R10, -8 ;  /* 0xc100000003097423 */ /* 0x000fc2000001000a */
[-C--:B------:R-:W-:Y:S01]  /*11790*/  FFMA.FTZ R131, R0, R10.reuse, -8 ;  /* 0xc100000000837423 */ /* 0x080fe2000001000a */
[-C--:B------:R-:W-:Y:S01]  /*117a0*/  FMUL.FTZ R130, R130, R10.reuse ;  /* 0x0000000a82827220 */ /* 0x080fe20000410000 */
[-C--:B------:R-:W-:Y:S01]  /*117b0*/  FMUL.FTZ R14, R14, R10.reuse ;  /* 0x0000000a0e0e7220 */ /* 0x080fe20000410000 */
[----:B------:R-:W-:-:S01]  /*117c0*/  FFMA.FTZ R11, R11, R10, -R9 ;  /* 0x0000000a0b0b7223 */ /* 0x000fc20000010809 */
[-C--:B------:R-:W-:Y:S01]  /*117d0*/  FFMA.FTZ R132, R137, R10.reuse, -R131 ;  /* 0x0000000a89847223 */ /* 0x080fe20000010883 */
        /* <DEDUP_REMOVED lines=71> */
[----:B------:R-:W-:-:S01]  /*11c50*/  FFMA.FTZ R82, R82, R10, -R131 ;  /* 0x0000000a52527223 */ /* 0x000fc20000010883 */
[-CC-:B------:R-:W-:Y:S01]  /*11c60*/  FFMA.FTZ R83, R83, R10.reuse, -R131.reuse ;  /* 0x0000000a53537223 */ /* 0x180fe20000010883 */
[----:B------:R-:W-:-:S01]  /*11c70*/  FFMA.FTZ R86, R86, R10, -R131 ;  /* 0x0000000a56567223 */ /* 0x000fc20000010883 */
[-CC-:B------:R-:W-:Y:S01]  /*11c80*/  FFMA.FTZ R87, R87, R10.reuse, -R131.reuse ;  /* 0x0000000a57577223 */ /* 0x180fe20000010883 */
[----:B------:R-:W-:-:S01]  /*11c90*/  FFMA.FTZ R58, R58, R10, -R131 ;  /* 0x0000000a3a3a7223 */ /* 0x000fc20000010883 */
[-CC-:B------:R-:W-:Y:S01]  /*11ca0*/  FFMA.FTZ R59, R59, R10.reuse, -R131.reuse ;  /* 0x0000000a3b3b7223 */ /* 0x180fe20000010883 */
[----:B------:R-:W-:-:S01]  /*11cb0*/  FFMA.FTZ R62, R62, R10, -R131 ;  /* 0x0000000a3e3e7223 */ /* 0x000fc20000010883 */
[----:B------:R-:W3:Y:S01]  /*11cc0*/  MUFU.EX2 R69, R69 ;  /* 0x0000004500457308 */ /* 0x000ee20000000800 */
[----:B------:R-:W-:-:S01]  /*11cd0*/  FFMA.FTZ R63, R63, R10, -R131 ;  /* 0x0000000a3f3f7223 */ /* 0x000fc20000010883 */
[-CC-:B------:R-:W-:Y:S01]  /*11ce0*/  FFMA.FTZ R66, R66, R10.reuse, -R131.reuse ;  /* 0x0000000a42427223 */ /* 0x180fe20000010883 */
[----:B------:R-:W-:-:S01]  /*11cf0*/  FFMA.FTZ R67, R67, R10, -R131 ;  /* 0x0000000a43437223 */ /* 0x000fc20000010883 */
[-CC-:B------:R-:W-:Y:S01]  /*11d00*/  FFMA.FTZ R70, R70, R10.reuse, -R131.reuse ;  /* 0x0000000a46467223 */ /* 0x180fe20000010883 */
[----:B------:R-:W-:-:S01]  /*11d10*/  FFMA.FTZ R71, R71, R10, -R131 ;  /* 0x0000000a47477223 */ /* 0x000fc20000010883 */
[----:B0-----:R-:W-:Y:S01]  /*11d20*/  FFMA.FTZ R131, R130, R139, R11 ;  /* 0x0000008b82837223 */ /* 0x001fe2000001000b */
[----:B-1----:R-:W-:-:S01]  /*11d30*/  FFMA.FTZ R21, R14, R21, R132 ;  /* 0x000000150e157223 */ /* 0x002fc20000010084 */
[----:B------:R-:W0:Y:S02]  /*11d40*/  MUFU.EX2 R13, R13 ;  /* 0x0000000d000d7308 */ /* 0x000e240000000800 */
[----:B--2---:R-:W-:-:S06]  /*11d50*/  FADD.FTZ R131, R12, R131 ;  /* 0x000000830c837221 */ /* 0x004fcc0000010000 */
        /* <DEDUP_REMOVED lines=155> */
.L_x_2411:
[----:B------:R-:W-:Y:S01]  /*12710*/  VIADD R15, R15, 0x13260 ;  /* 0x000132600f0f7836 */ /* 0x000fe20000000000 */
[----:B------:R-:W-:Y:S01]  /*12720*/  F2FP.SATFINITE.E4M3.F32.PACK_AB_MERGE_C R13, R20, R13, RZ ;  /* 0x0000000d140d723e */ /* 0x000fe200048070ff */
[-C--:B------:R-:W-:Y:S01]  /*12730*/  FMUL.FTZ R24, R24, R130.reuse ;  /* 0x0000008218187220 */ /* 0x080fe20000410000 */
[----:B------:R-:W-:Y:S01]  /*12740*/  FMUL.FTZ R20, R25, R130 ;  /* 0x0000008219147220 */ /* 0x000fe20000410000 */
[----:B------:R-:W-:Y:S02]  /*12750*/  F2FP.SATFINITE.E4M3.F32.PACK_AB_MERGE_C R9, R9, R68, RZ ;  /* 0x000000440909723e */ /* 0x000fe400048070ff */
[----:B------:R-:W-:Y:S02]  /*12760*/  PRMT R15, R138, 0x654, R15 ;  /* 0x000006548a0f7816 */ /* 0x000fe4000000000f */
[----:B------:R-:W-:Y:S02]  /*12770*/  F2FP.SATFINITE.E4M3.F32.PACK_AB_MERGE_C R120, R121, R120, RZ ;  /* 0x000000787978723e */ /* 0x000fe400048070ff */
[----:B------:R0:W-:Y:S01]  /*12780*/  SYNCS.ARRIVE.TRANS64.RED.A1T0 RZ, [R15+URZ], RZ ;  /* 0x000000ff0fff79a7 */ /* 0x0001e2000810043f */
[----:B------:R-:W-:-:S02]  /*12790*/  F2FP.SATFINITE.E4M3.F32.PACK_AB_MERGE_C R126, R127, R126, RZ ;  /* 0x0000007e7f7e723e */ /* 0x000fc400048070ff */
[----:B------:R-:W-:Y:S02]  /*127a0*/  F2FP.SATFINITE.E4M3.F32.PACK_AB_MERGE_C R128, R129, R128, RZ ;  /* 0x000000808180723e */ /* 0x000fe400048070ff */
[----:B------:R-:W-:Y:S02]  /*127b0*/  F2FP.SATFINITE.E4M3.F32.PACK_AB_MERGE_C R108, R109, R108, RZ ;  /* 0x0000006c6d6c723e */ /* 0x000fe400048070ff */
[----:B------:R-:W-:Y:S01]  /*127c0*/  F2FP.SATFINITE.E4M3.F32.PACK_AB_MERGE_C R110, R111, R110, RZ ;  /* 0x0000006e6f6e723e */ /* 0x000fe200048070ff */
[----:B0-----:R-:W2:Y:S01]  /*127d0*/  LDL R15, [R1+0x4c] ;  /* 0x00004c00010f7983 */ /* 0x001ea20000100800 */
        /* <DEDUP_REMOVED lines=13> */
[----:B------:R-:W-:Y:S01]  /*128b0*/  STL [R1+0x18], R24 ;  /* 0x0000181801007387 */ /* 0x000fe20000100800 */
[-C--:B------:R-:W-:Y:S01]  /*128c0*/  FMUL.FTZ R26, R26, R14.reuse ;  /* 0x0000000e1a1a7220 */ /* 0x080fe20000410000 */
[-C--:B------:R-:W-:Y:S01]  /*128d0*/  FMUL.FTZ R27, R27, R14.reuse ;  /* 0x0000000e1b1b7220 */ /* 0x080fe20000410000 */
[-C--:B------:R-:W-:Y:S01]  /*128e0*/  FMUL.FTZ R30, R30, R14.reuse ;  /* 0x0000000e1e1e7220 */ /* 0x080fe20000410000 */
        /* <DEDUP_REMOVED lines=34> */
[----:B0-----:R-:W-:Y:S01]  /*12b10*/  IMAD.MOV.U32 R20, RZ, RZ, R22 ;  /* 0x000000ffff147224 */ /* 0x001fe200078e0016 */
        /* <DEDUP_REMOVED lines=16> */
[C---:B--2---:R-:W-:Y:S01]  /*12c20*/  ISETP.GT.AND P1, PT, R8.reuse, R15, PT ;  /* 0x0000000f0800720c */ /* 0x044fe20003f24270 */
[----:B------:R-:W-:Y:S02]  /*12c30*/  VIADD R8, R8, 0xffffffff ;  /* 0xffffffff08087836 */ /* 0x000fe40000000000 */
[----:B------:R-:W-:-:S10]  /*12c40*/  IMAD.MOV.U32 R15, RZ, RZ, R156 ;  /* 0x000000ffff0f7224 */ /* 0x000fd400078e009c */
[----:B------:R-:W-:Y:S05]  /*12c50*/  @P1 BRA `(.L_x_2412) ;  /* 0xffffffd0003c1947 */ /* 0x000fea000383ffff */
.L_x_2399:
[----:B------:R-:W-:Y:S05]  /*12c60*/  BSYNC B0 ;  /* 0x0000000000007941 */ /* 0x000fea0003800000 */
.L_x_2398:
[----:B------:R-:W-:Y:S06]  /*12c70*/  BAR.ARV 0x8, 0x200 ;  /* 0x0208000000007b1d */ /* 0x000fec0000002000 */
[----:B------:R-:W-:Y:S05]  /*12c80*/  @!P0 BRA `(.L_x_2413) ;  /* 0x0000000000048947 */ /* 0x000fea0003800000 */
[----:B------:R-:W-:Y:S01]  /*12c90*/  BPT.TRAP 0x1 ;  /* 0x000000040000795c */ /* 0x000fe20000300000 */
.L_x_2413:
[----:B------:R-:W-:Y:S02]  /*12ca0*/  LEA R2, R22, R18, 0x3 ;  /* 0x0000001216027211 */ /* 0x000fe400078e18ff */
[----:B------:R-:W-:-:S04]  /*12cb0*/  SHF.L.U32 R5, R156, 0x1f, RZ ;  /* 0x0000001f9c057819 */ /* 0x000fc800000006ff */
[----:B------:R1:W2:Y:S01]  /*12cc0*/  SYNCS.PHASECHK.TRANS64.TRYWAIT P1, [R2+URZ+0x13250], R5 ;  /* 0x01325005020075a7 */ /* 0x0002a2000802017f */
[----:B------:R-:W-:Y:S05]  /*12cd0*/  @!P0 BRA `(.L_x_2414) ;  /* 0x0000000000048947 */ /* 0x000fea0003800000 */
[----:B------:R-:W-:Y:S01]  /*12ce0*/  BPT.TRAP 0x1 ;  /* 0x000000040000795c */ /* 0x000fe20000300000 */
.L_x_2414:
[----:B------:R-:W-:Y:S04]  /*12cf0*/  BSSY B0, `(.L_x_2415) ;  /* 0x0000004000007945 */ /* 0x000fe80003800000 */
[----:B--2---:R-:W-:Y:S05]  /*12d00*/  @P1 BRA `(.L_x_2416) ;  /* 0x0000000000081947 */ /* 0x004fea0003800000 */
[----:B------:R-:W2:Y:S02]  /*12d10*/  SYNCS.PHASECHK.TRANS64.TRYWAIT P1, [R2+URZ+0x13250], R5 ;  /* 0x01325005020075a7 */ /* 0x000ea4000802017f */
[----:B--2---:R-:W-:Y:S05]  /*12d20*/  @!P1 BRA `(.L_x_2417) ;  /* 0x000000c000089947 */ /* 0x004fea0003800000 */
.L_x_2416:
[----:B------:R-:W-:Y:S05]  /*12d30*/  BSYNC B0 ;  /* 0x0000000000007941 */ /* 0x000fea0003800000 */
.L_x_2415:
[----:B------:R-:W3:Y:S01]  /*12d40*/  LDL R6, [R1+0x74] ;  /* 0x0000740001067983 */ /* 0x000ee20000100800 */
[----:B------:R-:W-:-:S03]  /*12d50*/  ULDC.64 UR4, c[0x0][0x9a0] ;  /* 0x0002680000047ab9 */ /* 0x000fc60000000a00 */
[----:B------:R-:W4:Y:S01]  /*12d60*/  LDL R11, [R1+0x60] ;  /* 0x00006000010b7983 */ /* 0x000f220000100800 */
[----:B------:R-:W-:Y:S01]  /*12d70*/  ISETP.NE.U32.AND P1, PT, RZ, UR4, PT ;  /* 0x00000004ff007c0c */ /* 0x000fe2000bf25070 */
[----:B------:R-:W-:Y:S02]  /*12d80*/  VIADD R18, R18, 0x1000 ;  /* 0x0000100012127836 */ /* 0x000fe40000000000 */
[----:B0-----:R-:W5:Y:S01]  /*12d90*/  LDL.LU R24, [R1+0x18] ;  /* 0x0000180001187983 */ /* 0x001f620000300800 */
[----:B------:R-:W-:Y:S02]  /*12da0*/  ISETP.NE.AND.EX P1, PT, RZ, UR5, PT, P1 ;  /* 0x00000005ff007c0c */ /* 0x000fe4000bf25310 */
[----:B------:R-:W-:Y:S01]  /*12db0*/  SHF.R.U32.HI R18, RZ, 0x4, R18 ;  /* 0x00000004ff127819 */ /* 0x000fe20000011612 */
[----:B------:R-:W5:Y:S03]  /*12dc0*/  LDL.LU R25, [R1+0x1c] ;  /* 0x00001c0001197983 */ /* 0x000f660000300800 */
[----:B------:R-:W-:-:S04]  /*12dd0*/  LOP3.LUT R18, R18, 0x3fff, RZ, 0xc0, !PT ;  /* 0x00003fff12127812 */ /* 0x000fc800078ec0ff */
[----:B-12---:R-:W-:-:S03]  /*12de0*/  LOP3.LUT R5, R18, 0x10000, RZ, 0xfc, !PT ;  /* 0x0001000012057812 */ /* 0x006fc600078efcff */
[----:B------:R-:W3:Y:S02]  /*12df0*/  @P1 LDC.64 R8, c[0x0][0x9c8] ;  /* 0x00027200ff081b82 */ /* 0x000ee40000000a00 */
[----:B------:R-:W-:Y:S02]  /*12e00*/  IMAD R4, R22, 0x280, R5 ;  /* 0x0000028016047824 */ /* 0x000fe400078e0205 */
[----:B------:R-:W-:-:S03]  /*12e10*/  IMAD.MOV.U32 R5, RZ, RZ, -0x3ffffff0 ;  /* 0xc0000010ff057424 */ /* 0x000fc600078e00ff */
[----:B------:R-:W-:Y:S02]  /*12e20*/  R2UR UR6, R4 ;  /* 0x00000000040672ca */ /* 0x000fe400000e0000 */
[----:B------:R-:W-:Y:S01]  /*12e30*/  R2UR UR7, R5 ;  /* 0x00000000050772ca */ /* 0x000fe200000e0000 */
[----:B---3--:R-:W-:-:S04]  /*12e40*/  @P1 IMAD R12, R6, R8, RZ ;  /* 0x00000008060c1224 */ /* 0x008fc800078e02ff */
[C---:B----4-:R-:W-:Y:S02]  /*12e50*/  @P1 IMAD R5, R11.reuse, R9, R12 ;  /* 0x000000090b051224 */ /* 0x050fe400078e020c */
[----:B------:R-:W2:Y:S01]  /*12e60*/  LDL.LU R12, [R1] ;  /* 0x00000000010c7983 */ /* 0x000ea20000300800 */
[----:B------:R-:W-:Y:S02]  /*12e70*/  @P1 IMAD.WIDE.U32 R6, R11, R8, RZ ;  /* 0x000000080b061225 */ /* 0x000fe400078e00ff */
[----:B------:R-:W0:Y:S01]  /*12e80*/  @P1 LDC.64 R8, c[0x0][0x9d0] ;  /* 0x00027400ff081b82 */ /* 0x000e220000000a00 */
[----:B-----5:R-:W-:-:S06]  /*12e90*/  WARPGROUP.ARRIVE ;  /* 0x00000000000079c5 */ /* 0x020fcc0000000000 */
[----:B------:R-:W-:Y:S01]  /*12ea0*/  QGMMA.64x64x32.F32.E4M3.E4M3 R24, R152, gdesc[UR4], R24, gsb0 ;  /* 0x00e0000498187df3 */ /* 0x000fe20008000818 */
[----:B------:R-:W-:Y:S02]  /*12eb0*/  @P1 IMAD.IADD R7, R7, 0x1, R5 ;  /* 0x0000000107071824 */ /* 0x000fe400078e0205 */
[----:B------:R-:W-:Y:S02]  /*12ec0*/  IMAD.MOV.U32 R11, RZ, RZ, 0x3f800000 ;  /* 0x3f800000ff0b7424 */ /* 0x000fe400078e00ff */
        /* <DEDUP_REMOVED lines=8> */
[----:B------:R-:W-:Y:S01]  /*12f50*/  R2UR UR6, R6 ;  /* 0x00000000060672ca */ /* 0x000fe200000e0000 */
[----:B------:R-:W-:Y:S02]  /*12f60*/  WARPGROUP.DEPBAR.LE gsb0, 0x0 ;  /* 0x00008000000079c5 */ /* 0x000fe40000010000 */
[----:B------:R-:W-:-:S10]  /*12f70*/  WARPGROUP.ARRIVE ;  /* 0x00000000000079c5 */ /* 0x000fd40000000000 */
[----:B------:R-:W-:Y:S01]  /*12f80*/  QGMMA.64x64x32.F32.E4M3.E4M3 R24, R148, gdesc[UR4], R24, gsb0 ;  /* 0x00e0000494187df3 */ /* 0x000fe20008000818 */
[----:B------:R-:W-:Y:S02]  /*12f90*/  VIADD R6, R4, 0x100 ;  /* 0x0000010004067836 */ /* 0x000fe40000000000 */
[----:B------:R-:W-:-:S03]  /*12fa0*/  IMAD.MOV.U32 R7, RZ, RZ, -0x3ffffff0 ;  /* 0xc0000010ff077424 */ /* 0x000fc600078e00ff */
[----:B------:R-:W-:Y:S02]  /*12fb0*/  R2UR UR6, R6 ;  /* 0x00000000060672ca */ /* 0x000fe400000e0000 */
[----:B------:R-:W-:Y:S01]  /*12fc0*/  R2UR UR7, R7 ;  /* 0x00000000070772ca */ /* 0x000fe200000e0000 */
[----:B------:R-:W-:Y:S01]  /*12fd0*/  IMAD.MOV.U32 R7, RZ, RZ, -0x3ffffff0 ;  /* 0xc0000010ff077424 */ /* 0x000fe200078e00ff */
[----:B------:R-:W-:Y:S01]  /*12fe0*/  IADD3 R6, R4, 0x180, RZ ;  /* 0x0000018004067810 */ /* 0x000fe20007ffe0ff */
[----:B------:R-:W-:Y:S02]  /*12ff0*/  WARPGROUP.DEPBAR.LE gsb0, 0x0 ;  /* 0x00008000000079c5 */ /* 0x000fe40000010000 */
[----:B------:R-:W-:-:S08]  /*13000*/  WARPGROUP.ARRIVE ;  /* 0x00000000000079c5 */ /* 0x000fd00000000000 */
[----:B------:R-:W-:Y:S01]  /*13010*/  QGMMA.64x64x32.F32.E4M3.E4M3 R24, R144, gdesc[UR4], R24, gsb0 ;  /* 0x00e0000490187df3 */ /* 0x000fe20008000818 */
[----:B------:R-:W-:Y:S02]  /*13020*/  R2UR UR6, R6 ;  /* 0x00000000060672ca */ /* 0x000fe400000e0000 */
[----:B------:R-:W-:Y:S01]  /*13030*/  R2UR UR7, R7 ;  /* 0x00000000070772ca */ /* 0x000fe200000e0000 */
[----:B0-----:R-:W0:Y:S01]  /*13040*/  SHFL.BFLY PT, R8, R21, 0x2, 0x1f ;  /* 0x0c401f0015087f89 */ /* 0x001e2200000e0000 */
[----:B------:R-:W-:Y:S01]  /*13050*/  VIADD R4, R4, 0x200 ;  /* 0x0000020004047836 */ /* 0x000fe20000000000 */
[----:B------:R-:W-:Y:S02]  /*13060*/  WARPGROUP.DEPBAR.LE gsb0, 0x0 ;  /* 0x00008000000079c5 */ /* 0x000fe40000010000 */
[----:B------:R-:W-:-:S08]  /*13070*/  WARPGROUP.ARRIVE ;  /* 0x00000000000079c5 */ /* 0x000fd00000000000 */
[----:B------:R-:W-:Y:S01]  /*13080*/  QGMMA.64x64x32.F32.E4M3.E4M3 R24, R140, gdesc[UR4], R24, gsb0 ;  /* 0x00e000048c187df3 */ /* 0x000fe20008000818 */
[----:B--2---:R-:W1:Y:S01]  /*13090*/  SHFL.BFLY PT, R5, R12, 0x2, 0x1f ;  /* 0x0c401f000c057f89 */ /* 0x004e6200000e0000 */
[----:B------:R-:W-:Y:S01]  /*130a0*/  R2UR UR6, R4 ;  /* 0x00000000040672ca */ /* 0x000fe200000e0000 */
[----:B0-----:R-:W-:-:S01]  /*130b0*/  FADD.FTZ R8, R8, R21 ;  /* 0x0000001508087221 */ /* 0x001fc20000010000 */
[----:B-1----:R-:W-:Y:S01]  /*130c0*/  FADD.FTZ R6, R5, R12 ;  /* 0x0000000c05067221 */ /* 0x002fe20000010000 */
[----:B------:R-:W-:-:S05]  /*130d0*/  IMAD.MOV.U32 R5, RZ, RZ, -0x3ffffff0 ;  /* 0xc0000010ff057424 */ /* 0x000fca00078e00ff */
[----:B------:R-:W-:Y:S01]  /*130e0*/  R2UR UR7, R5 ;  /* 0x00000000050772ca */ /* 0x000fe200000e0000 */
[----:B------:R-:W0:Y:S04]  /*130f0*/  SHFL.BFLY PT, R7, R6, 0x1, 0x1f ;  /* 0x0c201f0006077f89 */ /* 0x000e2800000e0000 */
[----:B------:R-:W1:Y:S01]  /*13100*/  SHFL.BFLY PT, R5, R8, 0x1, 0x1f ;  /* 0x0c201f0008057f89 */ /* 0x000e6200000e0000 */
[----:B------:R-:W-:Y:S02]  /*13110*/  WARPGROUP.DEPBAR.LE gsb0, 0x0 ;  /* 0x00008000000079c5 */ /* 0x000fe40000010000 */
[----:B------:R-:W-:-:S06]  /*13120*/  WARPGROUP.ARRIVE ;  /* 0x00000000000079c5 */ /* 0x000fcc0000000000 */
[----:B------:R-:W-:Y:S01]  /*13130*/  QGMMA.64x64x32.F32.E4M3.E4M3 R24, R136, gdesc[UR4], R24, gsb0 ;  /* 0x00e0000488187df3 */ /* 0x000fe20008000818 */
[----:B0-----:R-:W-:-:S01]  /*13140*/  FADD.FTZ R9, R6, R7 ;  /* 0x0000000706097221 */ /* 0x001fc20000010000 */
[----:B-1----:R-:W-:-:S04]  /*13150*/  FADD.FTZ R12, R8, R5 ;  /* 0x00000005080c7221 */ /* 0x002fc80000010000 */
[C---:B------:R-:W-:Y:S01]  /*13160*/  FSETP.NE.FTZ.AND P1, PT, R9.reuse, RZ, PT ;  /* 0x000000ff0900720b */ /* 0x040fe20003f35000 */
[----:B------:R-:W-:Y:S01]  /*13170*/  FMUL.FTZ R14, R12, 0.00390625 ;  /* 0x3b8000000c0e7820 */ /* 0x000fe20000410000 */
[----:B------:R-:W-:Y:S01]  /*13180*/  FMUL.FTZ R13, R9, 0.00390625 ;  /* 0x3b800000090d7820 */ /* 0x000fe20000410000 */
[----:B------:R-:W-:-:S03]  /*13190*/  IMAD.MOV.U32 R4, RZ, RZ, RZ ;  /* 0x000000ffff047224 */ /* 0x000fc600078e00ff */
[----:B------:R-:W-:Y:S02]  /*131a0*/  FSETP.NE.FTZ.AND P3, PT, R14, RZ, PT ;  /* 0x000000ff0e00720b */ /* 0x000fe40003f75000 */
[----:B------:R-:W-:-:S05]  /*131b0*/  FSETP.NE.FTZ.AND P2, PT, R13, RZ, PT ;  /* 0x000000ff0d00720b */ /* 0x000fca0003f55000 */
[----:B------:R-:W-:Y:S01]  /*131c0*/  @P1 MUFU.RCP R4, R9 ;  /* 0x0000000900041308 */ /* 0x000fe20000001000 */
        /* <DEDUP_REMOVED lines=9> */
[----:B------:R-:W-:Y:S02]  /*13260*/  IMAD.MOV.U32 R60, RZ, RZ, -0x800000 ;  /* 0xff800000ff3c7424 */ /* 0x000fe400078e00ff */
[----:B-1----:R-:W-:Y:S01]  /*13270*/  @P2 FMUL.FTZ R5, R5, 0.69314718246459960938 ;  /* 0x3f31721805052820 */ /* 0x002fe20000410000 */
[----:B------:R-:W-:-:S01]  /*13280*/  @P3 FFMA.FTZ R61, R10, R0, R7 ;  /* 0x000000000a3d3223 */ /* 0x000fc20000010007 */
[----:B---3--:R-:W-:Y:S02]  /*13290*/  FMUL.FTZ R0, R4, R11 ;  /* 0x0000000b04007220 */ /* 0x008fe40000410000 */
[----:B------:R-:W-:-:S01]  /*132a0*/  @P2 FFMA.FTZ R60, R6, R3, R5 ;  /* 0x00000003063c2223 */ /* 0x000fc20000010005 */
[----:B--2---:R-:W-:Y:S01]  /*132b0*/  FMUL.FTZ R8, R8, R11 ;  /* 0x0000000b08087220 */ /* 0x004fe20000410000 */
[----:B------:R-:W-:Y:S02]  /*132c0*/  WARPGROUP.DEPBAR.LE gsb0, 0x0 ;  /* 0x00008000000079c5 */ /* 0x000fe40000010000 */
[----:B------:R-:W-:Y:S05]  /*132d0*/  @!P0 BRA `(.L_x_2418) ;  /* 0x0000000000048947 */ /* 0x000fea0003800000 */
[----:B------:R-:W-:Y:S01]  /*132e0*/  BPT.TRAP 0x1 ;  /* 0x000000040000795c */ /* 0x000fe20000300000 */
.L_x_2418:
[----:B------:R-:W2:Y:S01]  /*132f0*/  LDL.LU R3, [R1+0x20] ;  /* 0x0000200001037983 */ /* 0x000ea20000300800 */
[----:B------:R-:W-:Y:S02]  /*13300*/  VIADD R2, R2, 0x13260 ;  /* 0x0001326002027836 */ /* 0x000fe40000000000 */
[-C--:B------:R-:W-:Y:S01]  /*13310*/  FMUL.FTZ R4, R24, R0.reuse ;  /* 0x0000000018047220 */ /* 0x080fe20000410000 */
[----:B------:R-:W-:Y:S01]  /*13320*/  FMUL.FTZ R29, R29, R0 ;  /* 0x000000001d1d7220 */ /* 0x000fe20000410000 */
[----:B------:R-:W3:Y:S01]  /*13330*/  LDL.LU R9, [R1+0x70] ;  /* 0x0000700001097983 */ /* 0x000ee20000300800 */
[----:B------:R-:W-:-:S04]  /*13340*/  IADD3 R22, R22, 0x1, RZ ;  /* 0x0000000116167810 */ /* 0x000fc80007ffe0ff */
[----:B------:R-:W-:Y:S01]  /*13350*/  ISETP.NE.AND P1, PT, R22, 0x2, PT ;  /* 0x000000021600780c */ /* 0x000fe20003f25270 */
        /* <DEDUP_REMOVED lines=31> */
[----:B------:R-:W-:-:S02]  /*13550*/  SEL R22, R22, RZ, P1 ;  /* 0x000000ff16167207 */ /* 0x000fc40000800000 */
[----:B--2---:R-:W-:Y:S01]  /*13560*/  PRMT R2, R3, 0x654, R2 ;  /* 0x0000065403027816 */ /* 0x004fe20000000002 */
[----:B---3--:R-:W-:-:S03]  /*13570*/  VIADD R9, R9, 0x1 ;  /* 0x0000000109097836 */ /* 0x008fc60000000000 */
[----:B------:R0:W-:Y:S02]  /*13580*/  SYNCS.ARRIVE.TRANS64.RED.A1T0 RZ, [R2+URZ], RZ ;  /* 0x000000ff02ff79a7 */ /* 0x0001e4000810043f */
[----:B------:R0:W-:Y:S01]  /*13590*/  STL [R1+0x70], R9 ;  /* 0x0000700901007387 */ /* 0x0001e20000100800 */
[----:B------:R-:W-:-:S04]  /*135a0*/  SEL R3, RZ, 0x1, P1 ;  /* 0x00000001ff037807 */ /* 0x000fc80000800000 */
[----:B------:R-:W-:-:S07]  /*135b0*/  LOP3.LUT R156, R156, R3, RZ, 0x3c, !PT ;  /* 0x000000039c9c7212 */ /* 0x000fce00078e3cff */
.L_x_2352:
[----:B------:R-:W2:Y:S01]  /*135c0*/  LDL R77, [R1+0x64] ;  /* 0x00006400014d7983 */ /* 0x000ea20000100800 */
[----:B------:R-:W1:Y:S01]  /*135d0*/  S2UR UR4, SR_CgaCtaId ;  /* 0x00000000000479c3 */ /* 0x000e620000008800 */
[----:B------:R-:W-:Y:S01]  /*135e0*/  MOV R18, 0x400 ;  /* 0x0000040000127802 */ /* 0x000fe20000000f00 */
        /* <DEDUP_REMOVED lines=11> */
[----:B-1----:R-:W-:Y:S01]  /*136a0*/  IMAD.SHL.U32 R0, R75, 0x8, RZ ;  /* 0x000000084b007824 */ /* 0x002fe200078e00ff */
[----:B-----5:R0:W1:Y:S04]  /*136b0*/  LDS.128 R24, [R18+0x132d0] ;  /* 0x0132d00012187984 */ /* 0x0200680000000c00 */
[----:B------:R-:W-:Y:S01]  /*136c0*/  SHF.R.S32.HI R63, RZ, 0x1f, R0 ;  /* 0x0000001fff3f7819 */ /* 0x000fe20000011400 */
[----:B------:R-:W-:Y:S06]  /*136d0*/  BAR.ARV 0x4, 0x200 ;  /* 0x0108000000007b1d */ /* 0x000fec0000002000 */
[----:B--2---:R-:W-:-:S13]  /*136e0*/  ISETP.NE.AND P1, PT, R77, RZ, PT ;  /* 0x000000ff4d00720c */ /* 0x004fda0003f25270 */
[----:B------:R-:W2:Y:S02]  /*136f0*/  @!P1 LDC R77, c[0x0][0xad4] ;  /* 0x0002b500ff4d9b82 */ /* 0x000ea40000000800 */
[----:B--2---:R0:W-:Y:S01]  /*13700*/  @!P1 STL [R1+0x64], R77 ;  /* 0x0000644d01009387 */ /* 0x0041e20000100800 */
[----:B-1----:R-:W-:Y:S05]  /*13710*/  @P0 BRA `(.L_x_2420) ;  /* 0x0000001c00ac0947 */ /* 0x002fea0003800000 */
[----:B------:R-:W2:Y:S01]  /*13720*/  LDL.LU R12, [R1+0x60] ;  /* 0x00006000010c7983 */ /* 0x000ea20000300800 */
[----:B------:R-:W-:Y:S01]  /*13730*/  IMAD.SHL.U32 R2, R8, 0x4, RZ ;  /* 0x0000000408027824 */ /* 0x000fe200078e00ff */
[----:B------:R-:W-:Y:S01]  /*13740*/  ULDC.64 UR4, c[0x4][0x38] ;  /* 0x01000e0000047ab9 */ /* 0x000fe20000000a00 */
[----:B------:R-:W-:Y:S01]  /*13750*/  ULDC.64 UR6, c[0x0][0xc08] ;  /* 0x0003020000067ab9 */ /* 0x000fe20000000a00 */
[----:B---3--:R-:W3:Y:S04]  /*13760*/  LDL.LU R14, [R1+0x74] ;  /* 0x00007400010e7983 */ /* 0x008ee80000300800 */
[----:B------:R-:W3:Y:S01]  /*13770*/  LDL R21, [R1+0xa4] ;  /* 0x0000a40001157983 */ /* 0x000ee20000100800 */
[----:B------:R-:W-:-:S03]  /*13780*/  LOP3.LUT R2, R2, 0xc, RZ, 0xc0, !PT ;  /* 0x0000000c02027812 */ /* 0x000fc600078ec0ff */
[----:B------:R-:W3:Y:S01]  /*13790*/  LDL.LU R87, [R1+0x68] ;  /* 0x0000680001577983 */ /* 0x000ee20000300800 */
[----:B------:R-:W-:Y:S01]  /*137a0*/  BAR.SYNC.DEFER_BLOCKING 0x1, 0x180 ;  /* 0x0046000000007b1d */ /* 0x000fe20000010000 */
[----:B------:R-:W-:-:S05]  /*137b0*/  IADD3 R2, P0, R2, UR4, RZ ;  /* 0x0000000402027c10 */ /* 0x000fca000ff1e0ff */
[----:B------:R-:W-:Y:S01]  /*137c0*/  IMAD.X R3, RZ, RZ, UR5, P0 ;  /* 0x00000005ff037e24 */ /* 0x000fe200080e06ff */
[----:B------:R-:W-:Y:S01]  /*137d0*/  ULDC.64 UR4, c[0x0][0xc00] ;  /* 0x0003000000047ab9 */ /* 0x000fe20000000a00 */
[----:B------:R-:W3:Y:S04]  /*137e0*/  LDL.LU R86, [R1+0x6c] ;  /* 0x00006c0001567983 */ /* 0x000ee80000300800 */
[----:B------:R1:W3:Y:S01]  /*137f0*/  LDG.E.CONSTANT R10, desc[UR40][R2.64] ;  /* 0x00000028020a7981 */ /* 0x0002e2000c1e9900 */
[----:B------:R-:W-:Y:S01]  /*13800*/  LOP3.LUT P0, R8, R8, 0x3, RZ, 0xc0, !PT ;  /* 0x0000000308087812 */ /* 0x000fe2000780c0ff */
[----:B----4-:R-:W4:Y:S03]  /*13810*/  S2R R9, SR_SWINHI ;  /* 0x0000000000097919 */ /* 0x010f260000002f00 */
[----:B------:R-:W-:Y:S01]  /*13820*/  ISETP.EQ.OR P0, PT, R8, 0x3, !P0 ;  /* 0x000000030800780c */ /* 0x000fe20004702670 */
[----:B------:R-:W3:Y:S03]  /*13830*/  LDL R83, [R1+0x5c] ;  /* 0x00005c0001537983 */ /* 0x000ee60000100800 */
[----:B------:R-:W-:-:S02]  /*13840*/  SEL R71, R4, R7, P0 ;  /* 0x0000000704477207 */ /* 0x000fc40000000000 */
[----:B------:R-:W-:Y:S01]  /*13850*/  SEL R78, R7, R4, P0 ;  /* 0x00000004074e7207 */ /* 0x000fe20000000000 */
[----:B------:R-:W3:Y:S01]  /*13860*/  LDL R81, [R1+0x44] ;  /* 0x0000440001517983 */ /* 0x000ee20000100800 */
[----:B------:R-:W-:Y:S02]  /*13870*/  SEL R13, R5, R6, P0 ;  /* 0x00000006050d7207 */ /* 0x000fe40000000000 */
[----:B------:R-:W-:Y:S01]  /*13880*/  SEL R68, R6, R5, P0 ;  /* 0x0000000506447207 */ /* 0x000fe20000000000 */
[----:B------:R-:W3:Y:S01]  /*13890*/  LDL R79, [R1+0x78] ;  /* 0x00007800014f7983 */ /* 0x000ee20000100800 */
        /* <DEDUP_REMOVED lines=10> */
[----:B-1----:R-:W-:Y:S02]  /*13940*/  MOV R2, R18 ;  /* 0x0000001200027202 */ /* 0x002fe40000000f00 */
[----:B----4-:R-:W-:Y:S02]  /*13950*/  MOV R3, R9 ;  /* 0x0000000900037202 */ /* 0x010fe40000000f00 */
        /* <DEDUP_REMOVED lines=16> */
[----:B--2---:R-:W-:Y:S01]  /*13a60*/  MOV R85, R12 ;  /* 0x0000000c00557202 */ /* 0x004fe20000000f00 */
[----:B---3--:R-:W-:Y:S02]  /*13a70*/  IMAD.MOV.U32 R84, RZ, RZ, R14 ;  /* 0x000000ffff547224 */ /* 0x008fe400078e000e */
[----:B------:R-:W-:-:S03]  /*13a80*/  IMAD.WIDE R4, R21, 0x2, R2 ;  /* 0x0000000215047825 */ /* 0x000fc600078e0202 */
[C---:B------:R-:W-:Y:S02]  /*13a90*/  IADD3 R7, P3, R4.reuse, 0x20, RZ ;  /* 0x0000002004077810 */ /* 0x040fe40007f7e0ff */
[C---:B------:R-:W-:Y:S02]  /*13aa0*/  LOP3.LUT R9, R4.reuse, 0x380, RZ, 0xc0, !PT ;  /* 0x0000038004097812 */ /* 0x040fe400078ec0ff */
[----:B------:R-:W-:Y:S02]  /*13ab0*/  LOP3.LUT R8, R7, 0x380, RZ, 0xc0, !PT ;  /* 0x0000038007087812 */ /* 0x000fe400078ec0ff */
[----:B------:R-:W-:Y:S02]  /*13ac0*/  SHF.R.U64 R9, R9, 0x3, RZ ;  /* 0x0000000309097819 */ /* 0x000fe400000012ff */
[C---:B------:R-:W-:Y:S02]  /*13ad0*/  IADD3 R29, P2, R4.reuse, 0x40, RZ ;  /* 0x00000040041d7810 */ /* 0x040fe40007f5e0ff */
[----:B------:R-:W-:-:S02]  /*13ae0*/  IADD3 R33, P1, R4, 0x60, RZ ;  /* 0x0000006004217810 */ /* 0x000fc40007f3e0ff */
[----:B------:R-:W-:Y:S02]  /*13af0*/  SHF.R.U64 R8, R8, 0x3, RZ ;  /* 0x0000000308087819 */ /* 0x000fe400000012ff */
[----:B------:R-:W-:Y:S02]  /*13b00*/  LOP3.LUT R4, R9, R4, RZ, 0x3c, !PT ;  /* 0x0000000409047212 */ /* 0x000fe400078e3cff */
[----:B------:R-:W-:Y:S02]  /*13b10*/  LOP3.LUT R6, R29, 0x380, RZ, 0xc0, !PT ;  /* 0x000003801d067812 */ /* 0x000fe400078ec0ff */
[----:B------:R-:W-:Y:S01]  /*13b20*/  LOP3.LUT R12, R33, 0x380, RZ, 0xc0, !PT ;  /* 0x00000380210c7812 */ /* 0x000fe200078ec0ff */
[--C-:B------:R-:W-:Y:S01]  /*13b30*/  IMAD.X R65, RZ, RZ, R5.reuse, P2 ;  /* 0x000000ffff417224 */ /* 0x100fe200010e0605 */
[----:B------:R-:W-:Y:S01]  /*13b40*/  LOP3.LUT R8, R8, R7, RZ, 0x3c, !PT ;  /* 0x0000000708087212 */ /* 0x000fe200078e3cff */
[--C-:B------:R-:W-:Y:S01]  /*13b50*/  IMAD.X R7, RZ, RZ, R5.reuse, P1 ;  /* 0x000000ffff077224 */ /* 0x100fe200008e0605 */
[----:B------:R-:W-:Y:S01]  /*13b60*/  MOV R24, R4 ;  /* 0x0000000400187202 */ /* 0x000fe20000000f00 */
[----:B------:R-:W-:Y:S01]  /*13b70*/  IMAD.X R9, RZ, RZ, R5, P3 ;  /* 0x000000ffff097224 */ /* 0x000fe200018e0605 */
[----:B------:R-:W-:-:S02]  /*13b80*/  SHF.R.U64 R6, R6, 0x3, RZ ;  /* 0x0000000306067819 */ /* 0x000fc400000012ff */
[----:B------:R-:W-:Y:S02]  /*13b90*/  LOP3.LUT R5, R10, 0x2, RZ, 0x3c, !PT ;  /* 0x000000020a057812 */ /* 0x000fe400078e3cff */
[----:B------:R-:W-:Y:S02]  /*13ba0*/  SHF.R.U64 R12, R12, 0x3, RZ ;  /* 0x000000030c0c7819 */ /* 0x000fe400000012ff */
[----:B------:R-:W-:Y:S01]  /*13bb0*/  SEL R21, R42, R43, P0 ;  /* 0x0000002b2a157207 */ /* 0x000fe20000000000 */
[----:B------:R-:W-:Y:S01]  /*13bc0*/  SHFL.IDX PT, R48, R15, R10, 0x1c1f ;  /* 0x001c1f0a0f307589 */ /* 0x000fe200000e0000 */
[----:B------:R-:W-:Y:S02]  /*13bd0*/  SEL R42, R43, R42, P0 ;  /* 0x0000002a2b2a7207 */ /* 0x000fe40000000000 */
[----:B------:R-:W-:Y:S01]  /*13be0*/  LOP3.LUT R64, R6, R29, RZ, 0x3c, !PT ;  /* 0x0000001d06407212 */ /* 0x000fe200078e3cff */
[----:B------:R-:W1:Y:S01]  /*13bf0*/  SHFL.IDX PT, R47, R34, R5, 0x1c1f ;  /* 0x001c1f05222f7589 */ /* 0x000e6200000e0000 */
[----:B------:R-:W-:-:S02]  /*13c00*/  LOP3.LUT R6, R12, R33, RZ, 0x3c, !PT ;  /* 0x000000210c067212 */ /* 0x000fc400078e3cff */
[----:B------:R-:W-:Y:S01]  /*13c10*/  MOV R64, R64 ;  /* 0x0000004000407202 */ /* 0x000fe20000000f00 */
[----:B------:R-:W-:Y:S01]  /*13c20*/  SHFL.IDX PT, R14, R45, R10, 0x1c1f ;  /* 0x001c1f0a2d0e7589 */ /* 0x000fe200000e0000 */
[----:B------:R-:W-:-:S03]  /*13c30*/  MOV R65, R6 ;  /* 0x0000000600417202 */ /* 0x000fc60000000f00 */
[----:B------:R-:W-:Y:S04]  /*13c40*/  SHFL.IDX PT, R49, R49, R10, 0x1c1f ;  /* 0x001c1f0a31317589 */ /* 0x000fe800000e0000 */
[----:B------:R-:W2:Y:S04]  /*13c50*/  SHFL.IDX PT, R50, R66, R5, 0x1c1f ;  /* 0x001c1f0542327589 */ /* 0x000ea800000e0000 */
[----:B------:R-:W-:Y:S04]  /*13c60*/  SHFL.IDX PT, R28, R71, R10, 0x1c1f ;  /* 0x001c1f0a471c7589 */ /* 0x000fe800000e0000 */
[----:B------:R-:W3:Y:S04]  /*13c70*/  SHFL.IDX PT, R29, R78, R5, 0x1c1f ;  /* 0x001c1f054e1d7589 */ /* 0x000ee800000e0000 */
[----:B------:R-:W-:Y:S04]  /*13c80*/  SHFL.IDX PT, R44, R13, R10, 0x1c1f ;  /* 0x001c1f0a0d2c7589 */ /* 0x000fe800000e0000 */
[----:B------:R-:W4:Y:S04]  /*13c90*/  SHFL.IDX PT, R45, R68, R5, 0x1c1f ;  /* 0x001c1f05442d7589 */ /* 0x000f2800000e0000 */
[----:B------:R-:W-:Y:S04]  /*13ca0*/  SHFL.IDX PT, R52, R21, R10, 0x1c1f ;  /* 0x001c1f0a15347589 */ /* 0x000fe800000e0000 */
[----:B------:R-:W0:Y:S01]  /*13cb0*/  SHFL.IDX PT, R51, R42, R5, 0x1c1f ;  /* 0x001c1f052a337589 */ /* 0x000e2200000e0000 */
[----:B------:R-:W-:-:S03]  /*13cc0*/  MOV R62, R8 ;  /* 0x00000008003e7202 */ /* 0x000fc60000000f00 */
[----:B------:R-:W-:Y:S04]  /*13cd0*/  SHFL.IDX PT, R4, R73, R10, 0x1c1f ;  /* 0x001c1f0a49047589 */ /* 0x000fe800000e0000 */
[----:B------:R-:W-:Y:S04]  /*13ce0*/  SHFL.IDX PT, R12, R41, R10, 0x1c1f ;  /* 0x001c1f0a290c7589 */ /* 0x000fe800000e0000 */
[----:B------:R-:W0:Y:S04]  /*13cf0*/  SHFL.IDX PT, R7, R80, R5, 0x1c1f ;  /* 0x001c1f0550077589 */ /* 0x000e2800000e0000 */
[----:B------:R-:W0:Y:S04]  /*13d00*/  SHFL.IDX PT, R15, R30, R5, 0x1c1f ;  /* 0x001c1f051e0f7589 */ /* 0x000e2800000e0000 */
[----:B------:R-:W-:Y:S04]  /*13d10*/  SHFL.IDX PT, R40, R11, R10, 0x1c1f ;  /* 0x001c1f0a0b287589 */ /* 0x000fe800000e0000 */
[----:B------:R-:W-:Y:S04]  /*13d20*/  SHFL.IDX PT, R53, R53, R10, 0x1c1f ;  /* 0x001c1f0a35357589 */ /* 0x000fe800000e0000 */
[----:B------:R-:W0:Y:S04]  /*13d30*/  SHFL.IDX PT, R41, R20, R5, 0x1c1f ;  /* 0x001c1f0514297589 */ /* 0x000e2800000e0000 */
[----:B------:R1:W0:Y:S04]  /*13d40*/  SHFL.IDX PT, R54, R46, R5, 0x1c1f ;  /* 0x001c1f052e367589 */ /* 0x00022800000e0000 */
[----:B------:R-:W-:Y:S04]  /*13d50*/  SHFL.IDX PT, R32, R67, R10, 0x1c1f ;  /* 0x001c1f0a43207589 */ /* 0x000fe800000e0000 */
[----:B------:R-:W-:Y:S04]  /*13d60*/  SHFL.IDX PT, R36, R37, R10, 0x1c1f ;  /* 0x001c1f0a25247589 */ /* 0x000fe800000e0000 */
[----:B------:R-:W0:Y:S04]  /*13d70*/  SHFL.IDX PT, R33, R56, R5, 0x1c1f ;  /* 0x001c1f0538217589 */ /* 0x000e2800000e0000 */
[----:B------:R-:W0:Y:S04]  /*13d80*/  SHFL.IDX PT, R37, R72, R5, 0x1c1f ;  /* 0x001c1f0548257589 */ /* 0x000e2800000e0000 */
[----:B------:R-:W0:Y:S04]  /*13d90*/  SHFL.IDX PT, R13, R70, R5, 0x1c1f ;  /* 0x001c1f05460d7589 */ /* 0x000e2800000e0000 */
[----:B------:R-:W-:Y:S04]  /*13da0*/  SHFL.IDX PT, R56, R31, R10, 0x1c1f ;  /* 0x001c1f0a1f387589 */ /* 0x000fe800000e0000 */
[----:B------:R0:W0:Y:S04]  /*13db0*/  SHFL.IDX PT, R55, R38, R5, 0x1c1f ;  /* 0x001c1f0526377589 */ /* 0x00002800000e0000 */
[----:B------:R-:W-:Y:S04]  /*13dc0*/  SHFL.IDX PT, R6, R69, R10, 0x1c1f ;  /* 0x001c1f0a45067589 */ /* 0x000fe800000e0000 */
[----:B------:R-:W0:Y:S04]  /*13dd0*/  SHFL.IDX PT, R9, R76, R5, 0x1c1f ;  /* 0x001c1f054c097589 */ /* 0x000e2800000e0000 */
[----:B------:R-:W-:Y:S04]  /*13de0*/  SHFL.IDX PT, R8, R59, R10, 0x1c1f ;  /* 0x001c1f0a3b087589 */ /* 0x000fe800000e0000 */
[----:B------:R-:W0:Y:S04]  /*13df0*/  SHFL.IDX PT, R11, R74, R5, 0x1c1f ;  /* 0x001c1f054a0b7589 */ /* 0x000e2800000e0000 */
[----:B------:R-:W-:Y:S04]  /*13e00*/  SHFL.IDX PT, R57, R57, R10, 0x1c1f ;  /* 0x001c1f0a39397589 */ /* 0x000fe800000e0000 */
[----:B------:R-:W0:Y:S01]  /*13e10*/  SHFL.IDX PT, R58, R58, R5, 0x1c1f ;  /* 0x001c1f053a3a7589 */ /* 0x000e2200000e0000 */
[----:B-1----:R-:W-:-:S02]  /*13e20*/  SEL R46, R48, R47, P0 ;  /* 0x0000002f302e7207 */ /* 0x002fc40000000000 */
[----:B------:R-:W-:Y:S02]  /*13e30*/  SEL R48, R47, R48, P0 ;  /* 0x000000302f307207 */ /* 0x000fe40000000000 */
[----:B--2---:R-:W-:Y:S02]  /*13e40*/  SEL R47, R49, R50, P0 ;  /* 0x00000032312f7207 */ /* 0x004fe40000000000 */
[----:B---3--:R-:W-:Y:S02]  /*13e50*/  SEL R20, R28, R29, P0 ;  /* 0x0000001d1c147207 */ /* 0x008fe40000000000 */
[----:B----4-:R-:W-:Y:S02]  /*13e60*/  SEL R42, R44, R45, P0 ;  /* 0x0000002d2c2a7207 */ /* 0x010fe40000000000 */
[----:B------:R-:W-:Y:S02]  /*13e70*/  SEL R49, R50, R49, P0 ;  /* 0x0000003132317207 */ /* 0x000fe40000000000 */
[----:B------:R-:W-:-:S02]  /*13e80*/  SEL R28, R29, R28, P0 ;  /* 0x0000001c1d1c7207 */ /* 0x000fc40000000000 */
[----:B------:R-:W-:Y:S02]  /*13e90*/  SEL R44, R45, R44, P0 ;  /* 0x0000002c2d2c7207 */ /* 0x000fe40000000000 */
[----:B0-----:R-:W-:Y:S02]  /*13ea0*/  SEL R50, R52, R51, P0 ;  /* 0x0000003334327207 */ /* 0x001fe40000000000 */
        /* <DEDUP_REMOVED lines=41> */
[----:B------:R-:W-:Y:S04]  /*14140*/  STSM.16.M88.4 [R64], R8 ;  /* 0x0000000840007844 */ /* 0x000fe80000000200 */
[----:B------:R1:W-:Y:S01]  /*14150*/  STSM.16.M88.4 [R65], R12 ;  /* 0x0000000c41007844 */ /* 0x0003e20000000200 */
[----:B------:R-:W-:Y:S01]  /*14160*/  BAR.SYNC.DEFER_BLOCKING 0x1, 0x180 ;  /* 0x0046000000007b1d */ /* 0x000fe20000010000 */
[----:B------:R-:W-:-:S04]  /*14170*/  ISETP.NE.U32.AND P0, PT, RZ, UR4, PT ;  /* 0x00000004ff007c0c */ /* 0x000fc8000bf05070 */
[----:B------:R-:W-:Y:S02]  /*14180*/  ISETP.NE.AND.EX P0, PT, RZ, UR5, PT, P0 ;  /* 0x00000005ff007c0c */ /* 0x000fe4000bf05300 */
[----:B------:R-:W-:Y:S01]  /*14190*/  IADD3 R58, P1, R87, UR4, RZ ;  /* 0x00000004573a7c10 */ /* 0x000fe2000ff3e0ff */
[----:B------:R-:W-:Y:S01]  /*141a0*/  IMAD.MOV.U32 R24, RZ, RZ, RZ ;  /* 0x000000ffff187224 */ /* 0x000fe200078e00ff */
[----:B------:R-:W-:Y:S01]  /*141b0*/  ISETP.GT.AND P3, PT, R77, 0x1, PT ;  /* 0x000000014d00780c */ /* 0x000fe20003f64270 */
[----:B0-----:R-:W0:Y:S01]  /*141c0*/  LDC R62, c[0x0][0xbe8] ;  /* 0x0002fa00ff3e7b82 */ /* 0x001e220000000800 */
[----:B------:R-:W-:-:S07]  /*141d0*/  IADD3.X R59, R86, UR5, RZ, P1, !PT ;  /* 0x00000005563b7c10 */ /* 0x000fce0008ffe4ff */
[----:B------:R-:W2:Y:S01]  /*141e0*/  LDC.64 R6, c[0x0][0xba8] ;  /* 0x0002ea00ff067b82 */ /* 0x000ea20000000a00 */
[----:B------:R-:W3:Y:S01]  /*141f0*/  @P0 LDG.E R24, desc[UR40][R58.64] ;  /* 0x000000283a180981 */ /* 0x000ee2000c1e1900 */
[----:B-1----:R-:W-:-:S05]  /*14200*/  IMAD.MOV.U32 R14, RZ, RZ, 0x9b8 ;  /* 0x000009b8ff0e7424 */ /* 0x002fca00078e00ff */
[----:B------:R-:W-:-:S04]  /*14210*/  SEL R14, R14, 0x978, P3 ;  /* 0x000009780e0e7807 */ /* 0x000fc80001800000 */
[----:B------:R-:W1:Y:S01]  /*14220*/  LDC.64 R10, c[0x0][R14+0x220] ;  /* 0x000088000e0a7b82 */ /* 0x000e620000000a00 */
[----:B------:R-:W-:-:S07]  /*14230*/  ISETP.NE.U32.AND P1, PT, RZ, UR6, PT ;  /* 0x00000006ff007c0c */ /* 0x000fce000bf25070 */
[----:B------:R-:W4:Y:S01]  /*14240*/  LDC.64 R12, c[0x0][R14+0x218] ;  /* 0x000086000e0c7b82 */ /* 0x000f220000000a00 */
[----:B------:R-:W-:Y:S02]  /*14250*/  ISETP.NE.AND.EX P1, PT, RZ, UR7, PT, P1 ;  /* 0x00000007ff007c0c */ /* 0x000fe4000bf25310 */
[----:B0-----:R-:W-:-:S05]  /*14260*/  ISETP.NE.AND P4, PT, R62, 0x1, PT ;  /* 0x000000013e00780c */ /* 0x001fca0003f85270 */
[----:B------:R-:W0:Y:S06]  /*14270*/  LDC.64 R8, c[0x0][R14+0x228] ;  /* 0x00008a000e087b82 */ /* 0x000e2c0000000a00 */
[----:B------:R-:W-:Y:S01]  /*14280*/  @P1 IADD3 R66, P2, R87, UR6, RZ ;  /* 0x0000000657421c10 */ /* 0x000fe2000ff5e0ff */
[----:B------:R-:W-:Y:S01]  /*14290*/  ULDC UR6, c[0x0][0xa88] ;  /* 0x0002a20000067ab9 */ /* 0x000fe20000000800 */
[----:B------:R3:W3:Y:S01]  /*142a0*/  LDC.64 R4, c[0x0][R14+0x210] ;  /* 0x000084000e047b82 */ /* 0x0006e20000000a00 */
[----:B------:R-:W-:Y:S01]  /*142b0*/  IMAD.U32 R69, RZ, RZ, UR6 ;  /* 0x00000006ff457e24 */ /* 0x000fe2000f8e00ff */
[----:B------:R-:W-:-:S02]  /*142c0*/  @P1 IADD3.X R67, R86, UR7, RZ, P2, !PT ;  /* 0x0000000756431c10 */ /* 0x000fc400097fe4ff */
[----:B------:R-:W-:-:S03]  /*142d0*/  ISETP.NE.U32.AND P2, PT, RZ, UR4, PT ;  /* 0x00000004ff007c0c */ /* 0x000fc6000bf45070 */
[----:B------:R2:W5:Y:S01]  /*142e0*/  @P1 LDG.E R69, desc[UR40][R66.64] ;  /* 0x0000002842451981 */ /* 0x000562000c1e1900 */
[----:B------:R-:W-:Y:S01]  /*142f0*/  ISETP.NE.AND.EX P2, PT, RZ, UR5, PT, P2 ;  /* 0x00000005ff007c0c */ /* 0x000fe2000bf45320 */
[----:B------:R-:W3:Y:S08]  /*14300*/  @P4 LDC R73, c[0x0][0xbf0] ;  /* 0x0002fc00ff494b82 */ /* 0x000ef00000000800 */
[----:B--2---:R-:W2:Y:S01]  /*14310*/  @P4 LDC R66, c[0x0][0xbec] ;  /* 0x0002fb00ff424b82 */ /* 0x004ea20000000800 */
[----:B------:R-:W-:-:S02]  /*14320*/  SEL R64, R85, RZ, !P2 ;  /* 0x000000ff55407207 */ /* 0x000fc40005000000 */
[----:B------:R-:W-:-:S03]  /*14330*/  SEL R15, R84, RZ, !P2 ;  /* 0x000000ff540f7207 */ /* 0x000fc60005000000 */
[-C--:B-1----:R-:W-:Y:S02]  /*14340*/  IMAD R11, R11, R64.reuse, RZ ;  /* 0x000000400b0b7224 */ /* 0x082fe400078e02ff */
[----:B------:R-:W1:Y:S02]  /*14350*/  @!P3 LDC R6, c[0x0][0xb50] ;  /* 0x0002d400ff06bb82 */ /* 0x000e640000000800 */
[C---:B------:R-:W-:Y:S02]  /*14360*/  IMAD R71, R10.reuse, R15, R11 ;  /* 0x0000000f0a477224 */ /* 0x040fe400078e020b */
[----:B------:R-:W-:-:S04]  /*14370*/  IMAD.WIDE.U32 R10, R10, R64, RZ ;  /* 0x000000400a0a7225 */ /* 0x000fc800078e00ff */
[----:B------:R-:W1:Y:S01]  /*14380*/  @!P3 LDC R7, c[0x0][0xb54] ;  /* 0x0002d500ff07bb82 */ /* 0x000e620000000800 */
[-C--:B----4-:R-:W-:Y:S02]  /*14390*/  IMAD R65, R13, R23.reuse, RZ ;  /* 0x000000170d417224 */ /* 0x090fe400078e02ff */
[----:B------:R-:W-:-:S04]  /*143a0*/  IMAD.WIDE.U32 R12, R12, R23, RZ ;  /* 0x000000170c0c7225 */ /* 0x000fc800078e00ff */
[----:B------:R-:W-:Y:S01]  /*143b0*/  IMAD.IADD R15, R83, 0x1, R81 ;  /* 0x00000001530f7824 */ /* 0x000fe200078e0251 */
[----:B------:R-:W-:Y:S02]  /*143c0*/  SEL R67, R79, RZ, P3 ;  /* 0x000000ff4f437207 */ /* 0x000fe40001800000 */
[----:B------:R-:W-:Y:S01]  /*143d0*/  IADD3 R71, R11, R71, RZ ;  /* 0x000000470b477210 */ /* 0x000fe20007ffe0ff */
[----:B------:R-:W-:Y:S02]  /*143e0*/  IMAD.MOV.U32 R11, RZ, RZ, R15 ;  /* 0x000000ffff0b7224 */ /* 0x000fe400078e000f */
[----:B------:R-:W-:Y:S02]  /*143f0*/  IMAD.IADD R68, R13, 0x1, R65 ;  /* 0x000000010d447824 */ /* 0x000fe400078e0241 */
[-C--:B0-----:R-:W-:Y:S02]  /*14400*/  IMAD R13, R9, R67.reuse, RZ ;  /* 0x00000043090d7224 */ /* 0x081fe400078e02ff */
[----:B------:R-:W-:-:S04]  /*14410*/  IMAD.WIDE.U32 R8, R8, R67, RZ ;  /* 0x0000004308087225 */ /* 0x000fc800078e00ff */
[----:B------:R-:W-:Y:S01]  /*14420*/  IMAD.IADD R13, R9, 0x1, R13 ;  /* 0x00000001090d7824 */ /* 0x000fe200078e020d */
[--C-:B---3--:R-:W-:Y:S01]  /*14430*/  IADD3 R12, P2, P5, R10, R12, R24.reuse ;  /* 0x0000000c0a0c7210 */ /* 0x108fe20007d5e018 */
[----:B--2---:R-:W-:Y:S01]  /*14440*/  @P4 IMAD.HI.U32 R10, R15, R66, RZ ;  /* 0x000000420f0a4227 */ /* 0x004fe200078e00ff */
[----:B------:R-:W-:-:S04]  /*14450*/  SHF.R.S32.HI R65, RZ, 0x1f, R24 ;  /* 0x0000001fff417819 */ /* 0x000fc80000011418 */
[----:B------:R-:W-:Y:S02]  /*14460*/  @P4 SHF.R.U32.HI R11, RZ, R73, R10 ;  /* 0x00000049ff0b4219 */ /* 0x000fe4000001160a */
[----:B------:R-:W-:-:S03]  /*14470*/  IADD3.X R10, R71, R68, R65, P2, P5 ;  /* 0x00000044470a7210 */ /* 0x000fc600017ea441 */
[--C-:B------:R-:W-:Y:S01]  /*14480*/  IMAD.MOV R14, RZ, RZ, -R11.reuse ;  /* 0x000000ffff0e7224 */ /* 0x100fe200078e0a0b */
        /* <DEDUP_REMOVED lines=10> */
[----:B------:R-:W-:Y:S01]  /*14530*/  LEA.HI.X R10, R8, R7, R4, 0x2, P2 ;  /* 0x00000007080a7211 */ /* 0x000fe200010f1404 */
[----:B------:R-:W-:Y:S06]  /*14540*/  @P1 BRA `(.L_x_2421) ;  /* 0x0000000000101947 */ /* 0x000fec0003800000 */
[----:B------:R-:W-:Y:S05]  /*14550*/  @!P0 BRA `(.L_x_2421) ;  /* 0x00000000000c8947 */ /* 0x000fea0003800000 */
[----:B------:R-:W2:Y:S04]  /*14560*/  LDG.E R4, desc[UR40][R58.64] ;  /* 0x000000283a047981 */ /* 0x000ea8000c1e1900 */
[----:B-----5:R-:W2:Y:S02]  /*14570*/  LDG.E R69, desc[UR40][R58.64+0x4] ;  /* 0x000004283a457981 */ /* 0x020ea4000c1e1900 */
[----:B--2---:R-:W-:-:S07]  /*14580*/  IMAD.IADD R69, R69, 0x1, -R4 ;  /* 0x0000000145457824 */ /* 0x004fce00078e0a04 */
.L_x_2421:
[----:B------:R-:W2:Y:S01]  /*14590*/  LDL R11, [R1+0xa0] ;  /* 0x0000a000010b7983 */ /* 0x000ea20000100800 */
[----:B------:R-:W0:Y:S03]  /*145a0*/  S2R R4, SR_TID.X ;  /* 0x0000000000047919 */ /* 0x000e260000002100 */
[----:B------:R-:W-:Y:S04]  /*145b0*/  SHFL.IDX PT, R5, R10, RZ, 0x1c1f ;  /* 0x001c1fff0a057589 */ /* 0x000fe800000e0000 */
[----:B------:R-:W-:Y:S04]  /*145c0*/  SHFL.IDX PT, R8, R6, 0x1, 0x1c1f ;  /* 0x003c1f0006087f89 */ /* 0x000fe800000e0000 */
[----:B------:R-:W-:Y:S01]  /*145d0*/  SHFL.IDX PT, R9, R10, 0x1, 0x1c1f ;  /* 0x003c1f000a097f89 */ /* 0x000fe200000e0000 */
[----:B0-----:R-:W-:-:S05]  /*145e0*/  VIADD R12, R4, 0xffffff80 ;  /* 0xffffff80040c7836 */ /* 0x001fca0000000000 */
[----:B------:R-:W-:-:S04]  /*145f0*/  SHF.R.S32.HI R7, RZ, 0x1f, R12 ;  /* 0x0000001fff077819 */ /* 0x000fc8000001140c */
[----:B------:R-:W-:-:S04]  /*14600*/  LEA.HI R7, R7, R12, RZ, 0x7 ;  /* 0x0000000c07077211 */ /* 0x000fc800078f38ff */
[----:B------:R-:W-:Y:S01]  /*14610*/  LOP3.LUT R7, R7, 0xffffff80, RZ, 0xc0, !PT ;  /* 0xffffff8007077812 */ /* 0x000fe200078ec0ff */
[----:B------:R-:W0:Y:S04]  /*14620*/  SHFL.IDX PT, R4, R6, RZ, 0x1c1f ;  /* 0x001c1fff06047589 */ /* 0x000e2800000e0000 */
[----:B------:R-:W-:Y:S02]  /*14630*/  IMAD.IADD R7, R12, 0x1, -R7 ;  /* 0x000000010c077824 */ /* 0x000fe400078e0a07 */
[----:B-----5:R-:W-:-:S03]  /*14640*/  IMAD R58, R69, R62, RZ ;  /* 0x0000003e453a7224 */ /* 0x020fc600078e02ff */
[----:B------:R-:W-:Y:S02]  /*14650*/  LOP3.LUT P0, RZ, R7, 0x3, RZ, 0xc0, !PT ;  /* 0x0000000307ff7812 */ /* 0x000fe4000780c0ff */
[----:B--2---:R-:W-:-:S05]  /*14660*/  IADD3 R13, R11, R81, RZ ;  /* 0x000000510b0d7210 */ /* 0x004fca0007ffe0ff */
[C---:B------:R-:W-:Y:S01]  /*14670*/  VIADD R7, R13.reuse, 0x8 ;  /* 0x000000080d077836 */ /* 0x040fe20000000000 */
[----:B------:R-:W-:-:S04]  /*14680*/  ISETP.GE.OR P1, PT, R13, R58, P0 ;  /* 0x0000003a0d00720c */ /* 0x000fc80000726670 */
[----:B------:R-:W-:-:S09]  /*14690*/  ISETP.GE.OR P0, PT, R7, R58, P0 ;  /* 0x0000003a0700720c */ /* 0x000fd20000706670 */
        /* <DEDUP_REMOVED lines=30> */
[----:B------:R-:W-:Y:S02]  /*14880*/  IMAD R65, R65, UR4, RZ ;  /* 0x0000000441417c24 */ /* 0x000fe4000f8e02ff */
[----:B------:R-:W-:Y:S01]  /*14890*/  IMAD.X R5, RZ, RZ, R3, P0 ;  /* 0x000000ffff057224 */ /* 0x000fe200000e0603 */
[----:B------:R-:W-:Y:S01]  /*148a0*/  SHF.R.U64 R2, R2, 0x3, RZ ;  /* 0x0000000302027819 */ /* 0x000fe200000012ff */
[----:B------:R-:W-:-:S03]  /*148b0*/  IMAD R65, R24, UR5, R65 ;  /* 0x0000000518417c24 */ /* 0x000fc6000f8e0241 */
[----:B------:R-:W-:Y:S01]  /*148c0*/  LOP3.LUT R4, R2, R7, RZ, 0x3c, !PT ;  /* 0x0000000702047212 */ /* 0x000fe200078e3cff */
[----:B------:R-:W-:Y:S01]  /*148d0*/  IMAD.WIDE.U32 R2, R24, UR4, RZ ;  /* 0x0000000418027c25 */ /* 0x000fe2000f8e00ff */
[----:B------:R-:W-:-:S03]  /*148e0*/  ULDC.64 UR4, c[0x0][0xae8] ;  /* 0x0002ba0000047ab9 */ /* 0x000fc60000000a00 */
[----:B------:R-:W-:Y:S01]  /*148f0*/  IMAD R20, R75, 0x30, R59 ;  /* 0x000000304b147824 */ /* 0x000fe200078e023b */
[----:B------:R-:W5:Y:S01]  /*14900*/  LD.E.128 R4, desc[UR40][R4.64] ;  /* 0x0000002804047980 */ /* 0x000f62000c101d00 */
[----:B------:R-:W-:Y:S01]  /*14910*/  IMAD.IADD R3, R3, 0x1, R65 ;  /* 0x0000000103037824 */ /* 0x000fe200078e0241 */
[----:B------:R-:W-:Y:S01]  /*14920*/  SHF.R.S32.HI R24, RZ, 0x1f, R64 ;  /* 0x0000001fff187819 */ /* 0x000fe20000011440 */
[----:B------:R-:W-:Y:S01]  /*14930*/  IMAD.IADD R35, R59, 0x1, R81 ;  /* 0x000000013b237824 */ /* 0x000fe200078e0251 */
[----:B------:R-:W-:Y:S01]  /*14940*/  IADD3 R32, R81, R20, RZ ;  /* 0x0000001451207210 */ /* 0x000fe20007ffe0ff */
[----:B------:R-:W-:Y:S01]  /*14950*/  IMAD.WIDE.U32 R2, R23, UR4, R2 ;  /* 0x0000000417027c25 */ /* 0x000fe2000f8e0002 */
[----:B------:R-:W-:Y:S01]  /*14960*/  @!PT LDS RZ, [RZ] ;  /* 0x00000000fffff984 */ /* 0x000fe20000000800 */
[----:B------:R-:W-:Y:S01]  /*14970*/  @!PT LDS RZ, [RZ] ;  /* 0x00000000fffff984 */ /* 0x000fe20000000800 */
[----:B------:R-:W-:Y:S01]  /*14980*/  @!PT LDS RZ, [RZ] ;  /* 0x00000000fffff984 */ /* 0x000fe20000000800 */
[----:B------:R-:W-:Y:S01]  /*14990*/  @!PT LDS RZ, [RZ] ;  /* 0x00000000fffff984 */ /* 0x000fe20000000800 */
[----:B------:R0:W-:Y:S06]  /*149a0*/  MEMBAR.ALL.CTA ;  /* 0x0000000000007992 */ /* 0x0001ec0000008000 */
[----:B0-----:R-:W0:Y:S01]  /*149b0*/  FENCE.VIEW.ASYNC.S ;  /* 0x00000000000073c6 */ /* 0x001e220000000000 */
[----:B-1----:R-:W-:-:S04]  /*149c0*/  @P4 IMAD.HI.U32 R20, R32, R21, RZ ;  /* 0x0000001520144227 */ /* 0x002fc800078e00ff */
[----:B------:R-:W-:Y:S01]  /*149d0*/  IMAD R3, R23, UR5, R3 ;  /* 0x0000000517037c24 */ /* 0x000fe2000f8e0203 */
[----:B------:R-:W-:Y:S01]  /*149e0*/  ULDC.64 UR4, c[0x0][0xaf0] ;  /* 0x0002bc0000047ab9 */ /* 0x000fe20000000a00 */
[----:B------:R-:W-:Y:S01]  /*149f0*/  IMAD.MOV.U32 R21, RZ, RZ, R32 ;  /* 0x000000ffff157224 */ /* 0x000fe200078e0020 */
[----:B--2---:R-:W-:Y:S01]  /*14a00*/  @P4 SHF.R.U32.HI R21, RZ, R33, R20 ;  /* 0x00000021ff154219 */ /* 0x004fe20000011614 */
[----:B------:R-:W-:-:S04]  /*14a10*/  IMAD R23, R24, UR4, RZ ;  /* 0x0000000418177c24 */ /* 0x000fc8000f8e02ff */
[C---:B------:R-:W-:Y:S02]  /*14a20*/  IMAD R23, R64.reuse, UR5, R23 ;  /* 0x0000000540177c24 */ /* 0x040fe4000f8e0217 */
[----:B------:R-:W-:Y:S01]  /*14a30*/  IMAD.WIDE.U32 R64, R64, UR4, R2 ;  /* 0x0000000440407c25 */ /* 0x000fe2000f8e0002 */
[--C-:B------:R-:W-:Y:S01]  /*14a40*/  SHF.R.S32.HI R2, RZ, 0x1f, R21.reuse ;  /* 0x0000001fff027819 */ /* 0x100fe20000011415 */
[----:B------:R-:W-:Y:S02]  /*14a50*/  ULDC.64 UR4, c[0x0][0xae0] ;  /* 0x0002b80000047ab9 */ /* 0x000fe40000000a00 */
[----:B------:R-:W-:Y:S02]  /*14a60*/  IMAD.MOV R3, RZ, RZ, -R21 ;  /* 0x000000ffff037224 */ /* 0x000fe400078e0a15 */
[----:B------:R-:W-:Y:S02]  /*14a70*/  IMAD.IADD R65, R65, 0x1, R23 ;  /* 0x0000000141417824 */ /* 0x000fe400078e0217 */
[----:B------:R-:W-:-:S02]  /*14a80*/  IMAD R23, R62, R3, R32 ;  /* 0x000000033e177224 */ /* 0x000fc400078e0220 */
[----:B------:R-:W-:-:S03]  /*14a90*/  IMAD R2, R2, UR4, RZ ;  /* 0x0000000402027c24 */ /* 0x000fc6000f8e02ff */
[----:B------:R-:W-:Y:S01]  /*14aa0*/  SHF.R.S32.HI R20, RZ, 0x1f, R23 ;  /* 0x0000001fff147819 */ /* 0x000fe20000011417 */
[C---:B------:R-:W-:Y:S02]  /*14ab0*/  IMAD R33, R21.reuse, UR5, R2 ;  /* 0x0000000515217c24 */ /* 0x040fe4000f8e0202 */
[----:B------:R-:W-:Y:S01]  /*14ac0*/  IMAD.WIDE.U32 R2, R21, UR4, R64 ;  /* 0x0000000415027c25 */ /* 0x000fe2000f8e0040 */
[----:B------:R-:W-:-:S03]  /*14ad0*/  ULDC.64 UR4, c[0x0][0xad8] ;  /* 0x0002b60000047ab9 */ /* 0x000fc60000000a00 */
[----:B------:R-:W-:Y:S02]  /*14ae0*/  IMAD.IADD R3, R3, 0x1, R33 ;  /* 0x0000000103037824 */ /* 0x000fe400078e0221 */
[----:B------:R-:W-:Y:S02]  /*14af0*/  IMAD R20, R20, UR4, RZ ;  /* 0x0000000414147c24 */ /* 0x000fe4000f8e02ff */
[----:B------:R-:W-:-:S04]  /*14b00*/  IMAD.WIDE.U32 R2, R23, UR4, R2 ;  /* 0x0000000417027c25 */ /* 0x000fc8000f8e0002 */
[----:B------:R-:W-:Y:S01]  /*14b10*/  IMAD R21, R23, UR5, R20 ;  /* 0x0000000517157c24 */ /* 0x000fe2000f8e0214 */
[----:B------:R-:W-:Y:S02]  /*14b20*/  ULDC.64 UR4, c[0x0][0xa80] ;  /* 0x0002a00000047ab9 */ /* 0x000fe40000000a00 */
[C---:B------:R-:W-:Y:S01]  /*14b30*/  LEA R24, P0, R2.reuse, UR4, 0x1 ;  /* 0x0000000402187c11 */ /* 0x040fe2000f8008ff */
[----:B------:R-:W-:Y:S01]  /*14b40*/  IMAD.IADD R3, R3, 0x1, R21 ;  /* 0x0000000103037824 */ /* 0x000fe200078e0215 */
[----:B------:R-:W-:Y:S01]  /*14b50*/  ULDC UR4, c[0x0][0xac8] ;  /* 0x0002b20000047ab9 */ /* 0x000fe20000000800 */
[C---:B------:R-:W-:Y:S02]  /*14b60*/  IADD3 R21, R35.reuse, 0x60, RZ ;  /* 0x0000006023157810 */ /* 0x040fe40007ffe0ff */
[----:B0-----:R-:W0:Y:S01]  /*14b70*/  SHFL.IDX PT, R33, R24, RZ, 0x181f ;  /* 0x00181fff18217589 */ /* 0x001e2200000e0000 */
[----:B------:R-:W-:Y:S01]  /*14b80*/  LEA.HI.X R34, R2, UR5, R3, 0x1, P0 ;  /* 0x0000000502227c11 */ /* 0x000fe200080f0c03 */
[C---:B------:R-:W-:Y:S01]  /*14b90*/  VIADD R3, R35.reuse, 0x30 ;  /* 0x0000003023037836 */ /* 0x040fe20000000000 */
[----:B------:R-:W-:Y:S01]  /*14ba0*/  ISETP.GE.AND P0, PT, R0, UR4, PT ;  /* 0x0000000400007c0c */ /* 0x000fe2000bf06270 */
[----:B------:R-:W1:Y:S03]  /*14bb0*/  SHFL.IDX PT, R37, R24, 0x1, 0x181f ;  /* 0x00381f0018257f89 */ /* 0x000e6600000e0000 */
[-C--:B------:R-:W-:Y:S01]  /*14bc0*/  ISETP.GE.OR P1, PT, R35, R58.reuse, P0 ;  /* 0x0000003a2300720c */ /* 0x080fe20000726670 */
[----:B------:R-:W2:Y:S01]  /*14bd0*/  SHFL.IDX PT, R39, R24, 0x2, 0x181f ;  /* 0x00581f0018277f89 */ /* 0x000ea200000e0000 */
[-C--:B------:R-:W-:Y:S01]  /*14be0*/  ISETP.GE.OR P2, PT, R3, R58.reuse, P0 ;  /* 0x0000003a0300720c */ /* 0x080fe20000746670 */
[----:B------:R-:W-:Y:S01]  /*14bf0*/  VIADD R3, R18, 0x13220 ;  /* 0x0001322012037836 */ /* 0x000fe20000000000 */
[----:B------:R-:W-:Y:S01]  /*14c00*/  ISETP.GE.OR P3, PT, R21, R58, P0 ;  /* 0x0000003a1500720c */ /* 0x000fe20000766670 */
[----:B------:R-:W2:Y:S03]  /*14c10*/  SHFL.IDX PT, R23, R34, RZ, 0x181f ;  /* 0x00181fff22177589 */ /* 0x000ea600000e0000 */
[----:B------:R-:W-:Y:S01]  /*14c20*/  PRMT R21, RZ, 0x654, R3 ;  /* 0x00000654ff157816 */ /* 0x000fe20000000003 */
[----:B------:R-:W2:Y:S03]  /*14c30*/  SHFL.IDX PT, R36, R34, 0x1, 0x181f ;  /* 0x00381f0022247f89 */ /* 0x000ea600000e0000 */
[----:B------:R2:W-:Y:S01]  /*14c40*/  SYNCS.ARRIVE.TRANS64.RED.A1T0 RZ, [R21+URZ], RZ ;  /* 0x000000ff15ff79a7 */ /* 0x0005e2000810043f */
[----:B------:R-:W2:Y:S01]  /*14c50*/  SHFL.IDX PT, R38, R34, 0x2, 0x181f ;  /* 0x00581f0022267f89 */ /* 0x000ea200000e0000 */
[----:B0-----:R-:W-:-:S03]  /*14c60*/  @!P1 LEA R2, P4, R0, R33, 0x1 ;  /* 0x0000002100029211 */ /* 0x001fc600078808ff */
[----:B------:R-:W0:Y:S01]  /*14c70*/  SHFL.IDX PT, R34, R34, 0x3, 0x181f ;  /* 0x00781f0022227f89 */ /* 0x000e2200000e0000 */
[----:B-1----:R-:W-:-:S03]  /*14c80*/  @!P2 LEA R20, P5, R0, R37, 0x1 ;  /* 0x000000250014a211 */ /* 0x002fc600078a08ff */
[----:B------:R1:W0:Y:S01]  /*14c90*/  SHFL.IDX PT, R37, R24, 0x3, 0x181f ;  /* 0x00781f0018257f89 */ /* 0x00022200000e0000 */
[C---:B--2---:R-:W-:Y:S02]  /*14ca0*/  @!P3 LEA R32, P6, R0.reuse, R39, 0x1 ;  /* 0x000000270020b211 */ /* 0x044fe400078c08ff */
[C-C-:B------:R-:W-:Y:S01]  /*14cb0*/  @!P1 LEA.HI.X R3, R0.reuse, R23, R63.reuse, 0x1, P4 ;  /* 0x0000001700039211 */ /* 0x140fe200020f0c3f */
[----:B------:R-:W-:Y:S01]  /*14cc0*/  VIADD R23, R35, 0x90 ;  /* 0x0000009023177836 */ /* 0x000fe20000000000 */
[----:B------:R-:W-:-:S04]  /*14cd0*/  @!P2 LEA.HI.X R21, R0, R36, R63, 0x1, P5 ;  /* 0x000000240015a211 */ /* 0x000fc800028f0c3f */
[----:B------:R-:W-:Y:S02]  /*14ce0*/  ISETP.GE.OR P0, PT, R23, R58, P0 ;  /* 0x0000003a1700720c */ /* 0x000fe40000706670 */
[----:B------:R-:W-:Y:S01]  /*14cf0*/  @!P3 LEA.HI.X R33, R0, R38, R63, 0x1, P6 ;  /* 0x000000260021b211 */ /* 0x000fe200030f0c3f */
[----:B---3--:R1:W-:Y:S04]  /*14d00*/  @!P1 ST.E.128 desc[UR40][R2.64], R8 ;  /* 0x0000000802009985 */ /* 0x0083e8000c101d28 */
[----:B----4-:R1:W-:Y:S04]  /*14d10*/  @!P2 ST.E.128 desc[UR40][R20.64], R12 ;  /* 0x0000000c1400a985 */ /* 0x0103e8000c101d28 */
[----:B------:R1:W-:Y:S02]  /*14d20*/  @!P3 ST.E.128 desc[UR40][R32.64], R28 ;  /* 0x0000001c2000b985 */ /* 0x0003e4000c101d28 */
[----:B0-----:R-:W-:Y:S05]  /*14d30*/  @P0 BRA `(.L_x_2423) ;  /* 0x0000001000a00947 */ /* 0x001fea0003800000 */
[----:B-1----:R-:W-:-:S04]  /*14d40*/  LEA R2, P0, R0, R37, 0x1 ;  /* 0x0000002500027211 */ /* 0x002fc800078008ff */
[----:B------:R-:W-:-:S05]  /*14d50*/  LEA.HI.X R3, R0, R34, R63, 0x1, P0 ;  /* 0x0000002200037211 */ /* 0x000fca00000f0c3f */
[----:B-----5:R3:W-:Y:S01]  /*14d60*/  ST.E.128 desc[UR40][R2.64], R4 ;  /* 0x0000000402007985 */ /* 0x0207e2000c101d28 */
[----:B------:R-:W-:Y:S05]  /*14d70*/  BRA `(.L_x_2423) ;  /* 0x0000001000907947 */ /* 0x000fea0003800000 */
.L_x_2422:
[----:B------:R-:W-:Y:S01]  /*14d80*/  ULDC.64 UR4, c[0x0][0xb08] ;  /* 0x0002c20000047ab9 */ /* 0x000fe20000000a00 */
[----:B0-----:R-:W-:Y:S01]  /*14d90*/  SHF.R.S32.HI R5, RZ, 0x1f, R64 ;  /* 0x0000001fff057819 */ /* 0x001fe20000011440 */
[----:B------:R-:W-:Y:S01]  /*14da0*/  IMAD R65, R65, UR4, RZ ;  /* 0x0000000441417c24 */ /* 0x000fe2000f8e02ff */
[----:B------:R-:W2:Y:S01]  /*14db0*/  LDL R71, [R1+0x48] ;  /* 0x0000480001477983 */ /* 0x000ea20000100800 */
[C---:B------:R-:W-:Y:S01]  /*14dc0*/  IMAD.WIDE.U32 R2, R24.reuse, UR4, RZ ;  /* 0x0000000418027c25 */ /* 0x040fe2000f8e00ff */
[----:B------:R-:W0:Y:S01]  /*14dd0*/  @P4 LDC R0, c[0x0][0xbec] ;  /* 0x0002fb00ff004b82 */ /* 0x000e220000000800 */
[----:B------:R-:W-:Y:S01]  /*14de0*/  ULDC.64 UR6, c[0x0][0xb30] ;  /* 0x0002cc0000067ab9 */ /* 0x000fe20000000a00 */
[----:B------:R-:W3:Y:S01]  /*14df0*/  LDL R70, [R1+0x7c] ;  /* 0x00007c0001467983 */ /* 0x000ee20000100800 */
[----:B------:R-:W-:Y:S01]  /*14e00*/  IMAD R65, R24, UR5, R65 ;  /* 0x0000000518417c24 */ /* 0x000fe2000f8e0241 */
[----:B------:R-:W-:Y:S02]  /*14e10*/  ULDC.64 UR4, c[0x0][0xb38] ;  /* 0x0002ce0000047ab9 */ /* 0x000fe40000000a00 */
[----:B------:R1:W5:Y:S01]  /*14e20*/  LDL R69, [R1+0x98] ;  /* 0x0000980001457983 */ /* 0x0003620000100800 */
[----:B------:R-:W-:Y:S01]  /*14e30*/  IMAD.IADD R3, R3, 0x1, R65 ;  /* 0x0000000103037824 */ /* 0x000fe200078e0241 */
[----:B------:R-:W4:Y:S02]  /*14e40*/  @P4 LDC R11, c[0x0][0xbf0] ;  /* 0x0002fc00ff0b4b82 */ /* 0x000f240000000800 */
[----:B------:R1:W5:Y:S01]  /*14e50*/  LDL R68, [R1+0x88] ;  /* 0x0000880001447983 */ /* 0x0003620000100800 */
[----:B------:R-:W-:-:S03]  /*14e60*/  IMAD.WIDE.U32 R2, R23, UR4, R2 ;  /* 0x0000000417027c25 */ /* 0x000fc6000f8e0002 */
[----:B------:R1:W5:Y:S01]  /*14e70*/  LDL R67, [R1+0x94] ;  /* 0x0000940001437983 */ /* 0x0003620000100800 */
[----:B------:R-:W-:Y:S01]  /*14e80*/  IMAD R3, R23, UR5, R3 ;  /* 0x0000000517037c24 */ /* 0x000fe2000f8e0203 */
[----:B------:R-:W-:Y:S02]  /*14e90*/  ULDC.64 UR4, c[0x0][0xb40] ;  /* 0x0002d00000047ab9 */ /* 0x000fe40000000a00 */
[----:B------:R-:W-:Y:S01]  /*14ea0*/  IMAD R5, R5, UR4, RZ ;  /* 0x0000000405057c24 */ /* 0x000fe2000f8e02ff */
[----:B------:R1:W5:Y:S03]  /*14eb0*/  LDL R66, [R1+0x84] ;  /* 0x0000840001427983 */ /* 0x0003660000100800 */
[C---:B------:R-:W-:Y:S02]  /*14ec0*/  IMAD R9, R64.reuse, UR5, R5 ;  /* 0x0000000540097c24 */ /* 0x040fe4000f8e0205 */
[----:B------:R-:W-:Y:S01]  /*14ed0*/  IMAD.WIDE.U32 R64, R64, UR4, R2 ;  /* 0x0000000440407c25 */ /* 0x000fe2000f8e0002 */
[----:B------:R-:W-:-:S03]  /*14ee0*/  ULDC.64 UR4, c[0x0][0xb48] ;  /* 0x0002d20000047ab9 */ /* 0x000fc60000000a00 */
[----:B------:R-:W-:Y:S02]  /*14ef0*/  IMAD.IADD R65, R65, 0x1, R9 ;  /* 0x0000000141417824 */ /* 0x000fe400078e0209 */
[----:B0-----:R-:W-:-:S04]  /*14f00*/  @P4 IMAD.HI.U32 R0, R15, R0, RZ ;  /* 0x000000000f004227 */ /* 0x001fc800078e00ff */
[C---:B------:R-:W-:Y:S02]  /*14f10*/  IMAD.WIDE.U32 R2, R79.reuse, UR4, R64 ;  /* 0x000000044f027c25 */ /* 0x040fe4000f8e0040 */
[----:B------:R1:W5:Y:S02]  /*14f20*/  LDL R65, [R1+0x90] ;  /* 0x0000900001417983 */ /* 0x0003640000100800 */
[----:B------:R-:W-:Y:S01]  /*14f30*/  IMAD.MOV.U32 R5, RZ, RZ, R15 ;  /* 0x000000ffff057224 */ /* 0x000fe200078e000f */
[----:B----4-:R-:W-:Y:S01]  /*14f40*/  @P4 SHF.R.U32.HI R5, RZ, R11, R0 ;  /* 0x0000000bff054219 */ /* 0x010fe20000011600 */
[----:B------:R1:W5:Y:S01]  /*14f50*/  LDL R64, [R1+0x80] ;  /* 0x0000800001407983 */ /* 0x0003620000100800 */
[----:B------:R-:W-:Y:S01]  /*14f60*/  IMAD R3, R79, UR5, R3 ;  /* 0x000000054f037c24 */ /* 0x000fe2000f8e0203 */
[----:B------:R-:W-:Y:S01]  /*14f70*/  ULDC.64 UR4, c[0x0][0xb28] ;  /* 0x0002ca0000047ab9 */ /* 0x000fe20000000a00 */
[--C-:B------:R-:W-:Y:S01]  /*14f80*/  SHF.R.S32.HI R0, RZ, 0x1f, R5.reuse ;  /* 0x0000001fff007819 */ /* 0x100fe20000011405 */
[----:B------:R-:W-:-:S04]  /*14f90*/  IMAD.MOV R9, RZ, RZ, -R5 ;  /* 0x000000ffff097224 */ /* 0x000fc800078e0a05 */
[----:B------:R-:W-:Y:S02]  /*14fa0*/  IMAD R9, R62, R9, R15 ;  /* 0x000000093e097224 */ /* 0x000fe400078e020f */
[----:B------:R-:W-:Y:S02]  /*14fb0*/  IMAD R0, R0, UR6, RZ ;  /* 0x0000000600007c24 */ /* 0x000fe4000f8e02ff */
[----:B------:R-:W-:-:S04]  /*14fc0*/  IMAD.WIDE.U32 R2, R5, UR6, R2 ;  /* 0x0000000605027c25 */ /* 0x000fc8000f8e0002 */
[----:B------:R-:W-:Y:S01]  /*14fd0*/  IMAD R11, R5, UR7, R0 ;  /* 0x00000007050b7c24 */ /* 0x000fe2000f8e0200 */
[----:B------:R-:W-:-:S03]  /*14fe0*/  SHF.R.S32.HI R0, RZ, 0x1f, R9 ;  /* 0x0000001fff007819 */ /* 0x000fc60000011409 */
[----:B------:R-:W-:Y:S02]  /*14ff0*/  IMAD.IADD R3, R3, 0x1, R11 ;  /* 0x0000000103037824 */ /* 0x000fe400078e020b */
[----:B------:R-:W-:Y:S02]  /*15000*/  IMAD R0, R0, UR4, RZ ;  /* 0x0000000400007c24 */ /* 0x000fe4000f8e02ff */
[----:B------:R-:W-:Y:S01]  /*15010*/  IMAD.WIDE.U32 R2, R9, UR4, R2 ;  /* 0x0000000409027c25 */ /* 0x000fe2000f8e0002 */
[----:B------:R-:W-:-:S03]  /*15020*/  ISETP.GE.AND P0, PT, R13, R58, PT ;  /* 0x0000003a0d00720c */ /* 0x000fc60003f06270 */
[----:B------:R-:W-:Y:S01]  /*15030*/  IMAD R5, R9, UR5, R0 ;  /* 0x0000000509057c24 */ /* 0x000fe2000f8e0200 */
[----:B------:R-:W-:Y:S01]  /*15040*/  ULDC.64 UR4, c[0x0][0xb00] ;  /* 0x0002c00000047ab9 */ /* 0x000fe20000000a00 */
[----:B------:R-:W-:Y:S02]  /*15050*/  IADD3 R4, R18, 0x13220, RZ ;  /* 0x0001322012047810 */ /* 0x000fe40007ffe0ff */
[----:B------:R-:W-:Y:S01]  /*15060*/  IMAD.IADD R3, R3, 0x1, R5 ;  /* 0x0000000103037824 */ /* 0x000fe200078e0205 */
[C---:B------:R-:W-:Y:S02]  /*15070*/  LEA R0, P1, R2.reuse, UR4, 0x2 ;  /* 0x0000000402007c11 */ /* 0x040fe4000f8210ff */
[----:B------:R-:W-:Y:S02]  /*15080*/  PRMT R4, RZ, 0x654, R4 ;  /* 0x00000654ff047816 */ /* 0x000fe40000000004 */
[----:B------:R-:W-:Y:S01]  /*15090*/  LEA.HI.X R6, R2, UR5, R3, 0x2, P1 ;  /* 0x0000000502067c11 */ /* 0x000fe200088f1403 */
[----:B------:R-:W-:Y:S01]  /*150a0*/  BSSY B1, `(.L_x_2424) ;  /* 0x000002c000017945 */ /* 0x000fe20003800000 */
[----:B------:R0:W-:Y:S03]  /*150b0*/  SYNCS.ARRIVE.TRANS64.RED.A1T0 RZ, [R4+URZ], RZ ;  /* 0x000000ff04ff79a7 */ /* 0x0001e6000810043f */
[----:B------:R1:W4:Y:S04]  /*150c0*/  SHFL.IDX PT, R5, R6, RZ, 0x1c1f ;  /* 0x001c1fff06057589 */ /* 0x00032800000e0000 */
[----:B0-----:R1:W0:Y:S01]  /*150d0*/  SHFL.IDX PT, R4, R0, RZ, 0x1c1f ;  /* 0x001c1fff00047589 */ /* 0x00122200000e0000 */
[----:B--2---:R-:W-:-:S02]  /*150e0*/  VIADD R23, R71, 0x8 ;  /* 0x0000000847177836 */ /* 0x004fc40000000000 */
[C---:B------:R-:W-:Y:S02]  /*150f0*/  VIADD R59, R71.reuse, 0x10 ;  /* 0x00000010473b7836 */ /* 0x040fe40000000000 */
[----:B------:R-:W-:Y:S01]  /*15100*/  VIADD R61, R71, 0x18 ;  /* 0x00000018473d7836 */ /* 0x000fe20000000000 */
[----:B---3--:R-:W-:Y:S02]  /*15110*/  SHF.R.S32.HI R63, RZ, 0x1f, R70 ;  /* 0x0000001fff3f7819 */ /* 0x008fe40000011446 */
[----:B------:R-:W-:Y:S02]  /*15120*/  SHF.R.S32.HI R24, RZ, 0x1f, R23 ;  /* 0x0000001fff187819 */ /* 0x000fe40000011417 */
[----:B------:R-:W-:Y:S02]  /*15130*/  SHF.R.S32.HI R60, RZ, 0x1f, R59 ;  /* 0x0000001fff3c7819 */ /* 0x000fe4000001143b */
[----:B------:R-:W-:Y:S01]  /*15140*/  SHF.R.S32.HI R62, RZ, 0x1f, R61 ;  /* 0x0000001fff3e7819 */ /* 0x000fe2000001143d */
[----:B01--4-:R-:W-:Y:S06]  /*15150*/  @P0 BRA `(.L_x_2425) ;  /* 0x0000000000800947 */ /* 0x013fec0003800000 */
        /* <DEDUP_REMOVED lines=9> */
[----:B-----5:R-:W-:Y:S01]  /*151f0*/  ISETP.GE.AND P2, PT, R68, UR4, PT ;  /* 0x0000000444007c0c */ /* 0x020fe2000bf46270 */
        /* <DEDUP_REMOVED lines=22> */
.L_x_2425:
[----:B------:R-:W-:Y:S05]  /*15360*/  BSYNC B1 ;  /* 0x0000000000017941 */ /* 0x000fea0003800000 */
.L_x_2424:
[----:B------:R-:W-:Y:S01]  /*15370*/  ISETP.GE.AND P0, PT, R7, R58, PT ;  /* 0x0000003a0700720c */ /* 0x000fe20003f06270 */
[----:B--2---:R0:W1:Y:S04]  /*15380*/  SHFL.IDX PT, R5, R6, 0x1, 0x1c1f ;  /* 0x003c1f0006057f89 */ /* 0x00406800000e0000 */
[----:B------:R0:W2:Y:S08]  /*15390*/  SHFL.IDX PT, R4, R0, 0x1, 0x1c1f ;  /* 0x003c1f0000047f89 */ /* 0x0000b000000e0000 */
[----:B0-----:R-:W-:Y:S05]  /*153a0*/  @P0 BRA `(.L_x_2423) ;  /* 0x0000000c00040947 */ /* 0x001fea0003800000 */
[----:B------:R-:W-:Y:S02]  /*153b0*/  ULDC UR4, c[0x0][0xac8] ;  /* 0x0002b20000047ab9 */ /* 0x000fe40000000800 */
[----:B------:R-:W-:Y:S02]  /*153c0*/  ISETP.GE.AND P5, PT, R71, UR4, PT ;  /* 0x0000000447007c0c */ /* 0x000fe4000bfa6270 */
[----:B------:R-:W-:Y:S02]  /*153d0*/  ISETP.GE.AND P1, PT, R59, UR4, PT ;  /* 0x000000043b007c0c */ /* 0x000fe4000bf26270 */
[----:B------:R-:W-:Y:S02]  /*153e0*/  ISETP.GE.AND P0, PT, R23, UR4, PT ;  /* 0x0000000417007c0c */ /* 0x000fe4000bf06270 */
[----:B------:R-:W-:-:S07]  /*153f0*/  ISETP.GE.AND P2, PT, R61, UR4, PT ;  /* 0x000000043d007c0c */ /* 0x000fce000bf46270 */
[----:B-12---:R-:W-:Y:S02]  /*15400*/  @!P5 IMAD.WIDE R2, R71, 0x4, R4 ;  /* 0x000000044702d825 */ /* 0x006fe400078e0204 */
[-C--:B------:R-:W-:Y:S02]  /*15410*/  @!P1 LEA R8, P4, R59, R4.reuse, 0x2 ;  /* 0x000000043b089211 */ /* 0x080fe400078810ff */
[----:B------:R-:W-:Y:S01]  /*15420*/  @!P0 LEA R6, P3, R23, R4, 0x2 ;  /* 0x0000000417068211 */ /* 0x000fe200078610ff */
[----:B------:R0:W-:Y:S01]  /*15430*/  @!P5 ST.E.64 desc[UR40][R2.64], R42 ;  /* 0x0000002a0200d985 */ /* 0x0001e2000c101b28 */
[-C--:B------:R-:W-:Y:S02]  /*15440*/  @!P1 LEA.HI.X R9, R59, R5.reuse, R60, 0x2, P4 ;  /* 0x000000053b099211 */ /* 0x080fe400020f143c */
[----:B------:R-:W-:Y:S02]  /*15450*/  ISETP.GE.AND P5, PT, R70, UR4, PT ;  /* 0x0000000446007c0c */ /* 0x000fe4000bfa6270 */
[----:B------:R-:W-:-:S02]  /*15460*/  @!P0 LEA.HI.X R7, R23, R5, R24, 0x2, P3 ;  /* 0x0000000517078211 */ /* 0x000fc400018f1418 */
[----:B-----5:R-:W-:Y:S02]  /*15470*/  ISETP.GE.AND P4, PT, R68, UR4, PT ;  /* 0x0000000444007c0c */ /* 0x020fe4000bf86270 */
[----:B------:R-:W-:Y:S01]  /*15480*/  ISETP.GE.AND P3, PT, R66, UR4, PT ;  /* 0x0000000442007c0c */ /* 0x000fe2000bf66270 */
[----:B------:R0:W-:Y:S01]  /*15490*/  @!P0 ST.E.64 desc[UR40][R6.64], R44 ;  /* 0x0000002c06008985 */ /* 0x0001e2000c101b28 */
[----:B------:R-:W-:-:S03]  /*154a0*/  @!P2 LEA R10, P6, R61, R4, 0x2 ;  /* 0x000000043d0aa211 */ /* 0x000fc600078c10ff */
[----:B------:R0:W-:Y:S01]  /*154b0*/  @!P1 ST.E.64 desc[UR40][R8.64], R46 ;  /* 0x0000002e08009985 */ /* 0x0001e2000c101b28 */
[----:B------:R-:W-:Y:S02]  /*154c0*/  @!P2 LEA.HI.X R11, R61, R5, R62, 0x2, P6 ;  /* 0x000000053d0ba211 */ /* 0x000fe400030f143e */
[----:B------:R-:W-:-:S03]  /*154d0*/  @!P5 LEA R12, P0, R70, R4, 0x2 ;  /* 0x00000004460cd211 */ /* 0x000fc600078010ff */
[-C--:B------:R-:W-:Y:S01]  /*154e0*/  @!P4 LEA R14, P1, R68, R4.reuse, 0x2 ;  /* 0x00000004440ec211 */ /* 0x080fe200078210ff */
[----:B------:R0:W-:Y:S01]  /*154f0*/  @!P2 ST.E.64 desc[UR40][R10.64], R48 ;  /* 0x000000300a00a985 */ /* 0x0001e2000c101b28 */
[----:B------:R-:W-:Y:S02]  /*15500*/  @!P3 LEA R20, P6, R66, R4, 0x2 ;  /* 0x000000044214b211 */ /* 0x000fe400078c10ff */
[-C--:B------:R-:W-:Y:S02]  /*15510*/  @!P5 LEA.HI.X R13, R70, R5.reuse, R63, 0x2, P0 ;  /* 0x00000005460dd211 */ /* 0x080fe400000f143f */
[-C--:B------:R-:W-:Y:S02]  /*15520*/  @!P4 LEA.HI.X R15, R68, R5.reuse, R69, 0x2, P1 ;  /* 0x00000005440fc211 */ /* 0x080fe400008f1445 */
[----:B------:R-:W-:Y:S01]  /*15530*/  @!P3 LEA.HI.X R21, R66, R5, R67, 0x2, P6 ;  /* 0x000000054215b211 */ /* 0x000fe200030f1443 */
[----:B------:R0:W-:Y:S01]  /*15540*/  @!P5 ST.E.64 desc[UR40][R12.64], R50 ;  /* 0x000000320c00d985 */ /* 0x0001e2000c101b28 */
[----:B------:R-:W-:-:S03]  /*15550*/  ISETP.GE.AND P0, PT, R64, UR4, PT ;  /* 0x0000000440007c0c */ /* 0x000fc6000bf06270 */
[----:B------:R0:W-:Y:S04]  /*15560*/  @!P4 ST.E.64 desc[UR40][R14.64], R52 ;  /* 0x000000340e00c985 */ /* 0x0001e8000c101b28 */
[----:B------:R0:W-:Y:S06]  /*15570*/  @!P3 ST.E.64 desc[UR40][R20.64], R54 ;  /* 0x000000361400b985 */ /* 0x0001ec000c101b28 */
[----:B------:R-:W-:Y:S05]  /*15580*/  @P0 BRA `(.L_x_2423) ;  /* 0x00000008008c0947 */ /* 0x000fea0003800000 */
[----:B0-----:R-:W-:-:S04]  /*15590*/  LEA R2, P0, R64, R4, 0x2 ;  /* 0x0000000440027211 */ /* 0x001fc800078010ff */
[----:B------:R-:W-:-:S05]  /*155a0*/  LEA.HI.X R3, R64, R5, R65, 0x2, P0 ;  /* 0x0000000540037211 */ /* 0x000fca00000f1441 */
[----:B------:R0:W-:Y:S01]  /*155b0*/  ST.E.64 desc[UR40][R2.64], R56 ;  /* 0x0000003802007985 */ /* 0x0001e2000c101b28 */
[----:B------:R-:W-:Y:S05]  /*155c0*/  BRA `(.L_x_2423) ;  /* 0x00000008007c7947 */ /* 0x000fea0003800000 */
.L_x_2420:
[----:B------:R-:W2:Y:S01]  /*155d0*/  LDL.LU R4, [R1+0x68] ;  /* 0x0000680001047983 */ /* 0x000ea20000300800 */
[----:B------:R-:W-:Y:S01]  /*155e0*/  ULDC.64 UR6, c[0x0][0xc08] ;  /* 0x0003020000067ab9 */ /* 0x000fe20000000a00 */
[----:B------:R-:W-:Y:S02]  /*155f0*/  ULDC.64 UR4, c[0x0][0xc00] ;  /* 0x0003000000047ab9 */ /* 0x000fe40000000a00 */
[----:B------:R-:W3:Y:S01]  /*15600*/  LDL.LU R7, [R1+0x6c] ;  /* 0x00006c0001077983 */ /* 0x000ee20000300800 */
[----:B------:R-:W-:Y:S01]  /*15610*/  ISETP.NE.U32.AND P1, PT, RZ, UR6, PT ;  /* 0x00000006ff007c0c */ /* 0x000fe2000bf25070 */
[----:B------:R-:W-:Y:S01]  /*15620*/  IMAD.MOV.U32 R15, RZ, RZ, RZ ;  /* 0x000000ffff0f7224 */ /* 0x000fe200078e00ff */
[----:B------:R-:W-:Y:S01]  /*15630*/  ISETP.NE.U32.AND P0, PT, RZ, UR4, PT ;  /* 0x00000004ff007c0c */ /* 0x000fe2000bf05070 */
[----:B------:R-:W1:Y:S01]  /*15640*/  S2R R6, SR_TID.X ;  /* 0x0000000000067919 */ /* 0x000e620000002100 */
[----:B------:R-:W-:Y:S02]  /*15650*/  ISETP.NE.AND.EX P1, PT, RZ, UR7, PT, P1 ;  /* 0x00000007ff007c0c */ /* 0x000fe4000bf25310 */
[----:B------:R-:W-:-:S02]  /*15660*/  ISETP.NE.AND.EX P0, PT, RZ, UR5, PT, P0 ;  /* 0x00000005ff007c0c */ /* 0x000fc4000bf05300 */
[----:B--2---:R-:W-:Y:S01]  /*15670*/  IADD3 R2, P2, R4, UR4, RZ ;  /* 0x0000000404027c10 */ /* 0x004fe2000ff5e0ff */
[----:B------:R-:W-:-:S03]  /*15680*/  ULDC UR4, c[0x0][0xa88] ;  /* 0x0002a20000047ab9 */ /* 0x000fc60000000800 */
[----:B---3--:R-:W-:-:S05]  /*15690*/  IADD3.X R3, R7, UR5, RZ, P2, !PT ;  /* 0x0000000507037c10 */ /* 0x008fca00097fe4ff */
[----:B------:R-:W-:Y:S01]  /*156a0*/  @P1 IADD3 R4, P2, R4, UR6, RZ ;  /* 0x0000000604041c10 */ /* 0x000fe2000ff5e0ff */
[----:B------:R-:W-:Y:S01]  /*156b0*/  IMAD.U32 R14, RZ, RZ, UR4 ;  /* 0x00000004ff0e7e24 */ /* 0x000fe2000f8e00ff */
[----:B------:R2:W5:Y:S02]  /*156c0*/  @P0 LDG.E R15, desc[UR40][R2.64] ;  /* 0x00000028020f0981 */ /* 0x000564000c1e1900 */
[----:B------:R-:W-:Y:S01]  /*156d0*/  @P1 IADD3.X R5, R7, UR7, RZ, P2, !PT ;  /* 0x0000000707051c10 */ /* 0x000fe200097fe4ff */
[----:B-1----:R-:W-:-:S04]  /*156e0*/  VIADD R32, R6, 0xffffff80 ;  /* 0xffffff8006207836 */ /* 0x002fc80000000000 */
[----:B------:R2:W5:Y:S01]  /*156f0*/  @P1 LDG.E R14, desc[UR40][R4.64] ;  /* 0x00000028040e1981 */ /* 0x000562000c1e1900 */
[----:B------:R-:W-:Y:S02]  /*15700*/  ISETP.GT.AND P3, PT, R32, 0xbf, PT ;  /* 0x000000bf2000780c */ /* 0x000fe40003f64270 */
[----:B------:R-:W-:Y:S01]  /*15710*/  ISETP.GT.AND P2, PT, R77, 0x1, PT ;  /* 0x000000014d00780c */ /* 0x000fe20003f44270 */
[----:B------:R-:W-:-:S12]  /*15720*/  @P1 BRA `(.L_x_2426) ;  /* 0x0000000000101947 */ /* 0x000fd80003800000 */
[----:B------:R-:W-:Y:S05]  /*15730*/  @!P0 BRA `(.L_x_2426) ;  /* 0x00000000000c8947 */ /* 0x000fea0003800000 */
[----:B--2---:R-:W2:Y:S04]  /*15740*/  LDG.E R5, desc[UR40][R2.64] ;  /* 0x0000002802057981 */ /* 0x004ea8000c1e1900 */
[----:B-----5:R-:W2:Y:S02]  /*15750*/  LDG.E R14, desc[UR40][R2.64+0x4] ;  /* 0x00000428020e7981 */ /* 0x020ea4000c1e1900 */
[----:B--2---:R-:W-:-:S07]  /*15760*/  IADD3 R14, -R5, R14, RZ ;  /* 0x0000000e050e7210 */ /* 0x004fce0007ffe1ff */
.L_x_2426:
[----:B--2---:R-:W2:Y:S04]  /*15770*/  LDL.LU R2, [R1+0x74] ;  /* 0x0000740001027983 */ /* 0x004ea80000300800 */
[----:B------:R-:W3:Y:S01]  /*15780*/  LDL.LU R3, [R1+0x60] ;  /* 0x0000600001037983 */ /* 0x000ee20000300800 */
[----:B------:R-:W-:Y:S01]  /*15790*/  BSSY B1, `(.L_x_2427) ;  /* 0x0000037000017945 */ /* 0x000fe20003800000 */
[----:B-----5:R-:W-:Y:S02]  /*157a0*/  SHF.R.S32.HI R24, RZ, 0x1f, R15 ;  /* 0x0000001fff187819 */ /* 0x020fe4000001140f */
[----:B--2---:R-:W-:Y:S02]  /*157b0*/  SEL R28, R2, RZ, !P0 ;  /* 0x000000ff021c7207 */ /* 0x004fe40004000000 */
[----:B---3--:R-:W-:Y:S01]  /*157c0*/  SEL R29, R3, RZ, !P0 ;  /* 0x000000ff031d7207 */ /* 0x008fe20004000000 */
[----:B------:R-:W-:Y:S06]  /*157d0*/  @P3 BRA `(.L_x_2428) ;  /* 0x0000000000c83947 */ /* 0x000fec0003800000 */
[----:B------:R-:W2:Y:S01]  /*157e0*/  LDL R3, [R1+0x44] ;  /* 0x0000440001037983 */ /* 0x000ea20000100800 */
[----:B------:R-:W1:Y:S02]  /*157f0*/  LDC R33, c[0x0][0xbe8] ;  /* 0x0002fa00ff217b82 */ /* 0x000e640000000800 */
[----:B-1----:R-:W-:Y:S01]  /*15800*/  IMAD R2, R14, R33, RZ ;  /* 0x000000210e027224 */ /* 0x002fe200078e02ff */
[----:B--2---:R-:W-:-:S04]  /*15810*/  IADD3 R31, R3, -0x80, R6 ;  /* 0xffffff80031f7810 */ /* 0x004fc80007ffe006 */
[----:B------:R-:W-:-:S13]  /*15820*/  ISETP.GE.AND P0, PT, R31, R2, PT ;  /* 0x000000021f00720c */ /* 0x000fda0003f06270 */
[----:B------:R-:W-:Y:S05]  /*15830*/  @P0 BRA `(.L_x_2428) ;  /* 0x0000000000b00947 */ /* 0x000fea0003800000 */
[----:B------:R-:W2:Y:S01]  /*15840*/  LDL.LU R34, [R1+0x78] ;  /* 0x0000780001227983 */ /* 0x000ea20000300800 */
[----:B------:R-:W-:Y:S01]  /*15850*/  IMAD.MOV.U32 R2, RZ, RZ, 0x9b8 ;  /* 0x000009b8ff027424 */ /* 0x000fe200078e00ff */
[----:B------:R-:W-:Y:S01]  /*15860*/  ISETP.GT.AND P3, PT, R77, 0x1, PT ;  /* 0x000000014d00780c */ /* 0x000fe20003f64270 */
[----:B------:R-:W-:Y:S01]  /*15870*/  IMAD.MOV.U32 R21, RZ, RZ, R31 ;  /* 0x000000ffff157224 */ /* 0x000fe200078e001f */
[----:B------:R-:W-:Y:S02]  /*15880*/  ISETP.NE.AND P0, PT, R33, 0x1, PT ;  /* 0x000000012100780c */ /* 0x000fe40003f05270 */
[----:B------:R-:W-:Y:S02]  /*15890*/  SEL R30, R2, 0x978, P3 ;  /* 0x00000978021e7807 */ /* 0x000fe40001800000 */
[----:B------:R-:W1:Y:S08]  /*158a0*/  LDC.64 R2, c[0x0][0xba8] ;  /* 0x0002ea00ff027b82 */ /* 0x000e700000000a00 */
[----:B----4-:R-:W3:Y:S08]  /*158b0*/  LDC.64 R8, c[0x0][R30+0x220] ;  /* 0x000088001e087b82 */ /* 0x010ef00000000a00 */
[----:B------:R-:W4:Y:S08]  /*158c0*/  LDC.64 R6, c[0x0][R30+0x218] ;  /* 0x000086001e067b82 */ /* 0x000f300000000a00 */
[----:B------:R-:W5:Y:S08]  /*158d0*/  LDC.64 R10, c[0x0][R30+0x228] ;  /* 0x00008a001e0a7b82 */ /* 0x000f700000000a00 */
[----:B------:R-:W0:Y:S08]  /*158e0*/  LDC.64 R4, c[0x0][R30+0x210] ;  /* 0x000084001e047b82 */ /* 0x000e300000000a00 */
[----:B------:R-:W4:Y:S08]  /*158f0*/  @P0 LDC R20, c[0x0][0xbec] ;  /* 0x0002fb00ff140b82 */ /* 0x000f300000000800 */
[----:B------:R-:W5:Y:S01]  /*15900*/  @P0 LDC R37, c[0x0][0xbf0] ;  /* 0x0002fc00ff250b82 */ /* 0x000f620000000800 */
[----:B---3--:R-:W-:-:S07]  /*15910*/  IMAD R9, R9, R29, RZ ;  /* 0x0000001d09097224 */ /* 0x008fce00078e02ff */
[----:B-1----:R-:W1:Y:S01]  /*15920*/  @!P3 LDC R2, c[0x0][0xb50] ;  /* 0x0002d400ff02bb82 */ /* 0x002e620000000800 */
[----:B------:R-:W-:Y:S02]  /*15930*/  IMAD R9, R8, R28, R9 ;  /* 0x0000001c08097224 */ /* 0x000fe400078e0209 */
[----:B----4-:R-:W-:-:S05]  /*15940*/  @P0 IMAD.HI.U32 R20, R31, R20, RZ ;  /* 0x000000141f140227 */ /* 0x010fca00078e00ff */
[----:B------:R-:W3:Y:S01]  /*15950*/  @!P3 LDC R3, c[0x0][0xb54] ;  /* 0x0002d500ff03bb82 */ /* 0x000ee20000000800 */
[-C--:B------:R-:W-:Y:S02]  /*15960*/  IMAD R35, R7, R23.reuse, RZ ;  /* 0x0000001707237224 */ /* 0x080fe400078e02ff */
[----:B------:R-:W-:Y:S01]  /*15970*/  IMAD.WIDE.U32 R12, R6, R23, RZ ;  /* 0x00000017060c7225 */ /* 0x000fe200078e00ff */
[----:B-----5:R-:W-:-:S03]  /*15980*/  @P0 SHF.R.U32.HI R21, RZ, R37, R20 ;  /* 0x00000025ff150219 */ /* 0x020fc60000011614 */
[----:B------:R-:W-:-:S04]  /*15990*/  IMAD.WIDE.U32 R6, R8, R29, RZ ;  /* 0x0000001d08067225 */ /* 0x000fc800078e00ff */
[----:B------:R-:W-:Y:S01]  /*159a0*/  IMAD.IADD R13, R35, 0x1, R13 ;  /* 0x00000001230d7824 */ /* 0x000fe200078e020d */
[----:B------:R-:W-:Y:S01]  /*159b0*/  IADD3 R12, P0, P1, R6, R12, R15 ;  /* 0x0000000c060c7210 */ /* 0x000fe2000791e00f */
[----:B------:R-:W-:Y:S02]  /*159c0*/  IMAD.MOV R8, RZ, RZ, -R21 ;  /* 0x000000ffff087224 */ /* 0x000fe400078e0a15 */
[----:B------:R-:W-:Y:S02]  /*159d0*/  IMAD.IADD R20, R7, 0x1, R9 ;  /* 0x0000000107147824 */ /* 0x000fe400078e0209 */
[----:B------:R-:W-:-:S03]  /*159e0*/  IMAD R9, R33, R8, R31 ;  /* 0x0000000821097224 */ /* 0x000fc600078e021f */
[----:B------:R-:W-:Y:S01]  /*159f0*/  IADD3.X R8, R20, R13, R24, P0, P1 ;  /* 0x0000000d14087210 */ /* 0x000fe200007e2418 */
[----:B0-----:R-:W-:Y:S01]  /*15a00*/  IMAD R5, R5, R9, RZ ;  /* 0x0000000905057224 */ /* 0x001fe200078e02ff */
[----:B--2---:R-:W-:-:S05]  /*15a10*/  SEL R37, R34, RZ, P3 ;  /* 0x000000ff22257207 */ /* 0x004fca0001800000 */
[----:B------:R-:W-:-:S04]  /*15a20*/  IMAD.WIDE.U32 R6, R10, R37, RZ ;  /* 0x000000250a067225 */ /* 0x000fc800078e00ff */
[----:B------:R-:W-:Y:S01]  /*15a30*/  IMAD R11, R11, R37, RZ ;  /* 0x000000250b0b7224 */ /* 0x000fe200078e02ff */
[----:B------:R-:W-:Y:S02]  /*15a40*/  IADD3 R6, P0, P1, R21, R12, R6 ;  /* 0x0000000c15067210 */ /* 0x000fe4000791e006 */
[----:B------:R-:W-:Y:S01]  /*15a50*/  SHF.R.S32.HI R21, RZ, 0x1f, R21 ;  /* 0x0000001fff157819 */ /* 0x000fe20000011415 */
[----:B------:R-:W-:Y:S01]  /*15a60*/  IMAD.IADD R7, R11, 0x1, R7 ;  /* 0x000000010b077824 */ /* 0x000fe200078e0207 */
[----:B------:R-:W-:-:S04]  /*15a70*/  SHF.R.S32.HI R11, RZ, 0x1f, R9 ;  /* 0x0000001fff0b7819 */ /* 0x000fc80000011409 */
[----:B------:R-:W-:Y:S01]  /*15a80*/  IADD3.X R7, R21, R8, R7, P0, P1 ;  /* 0x0000000815077210 */ /* 0x000fe200007e2407 */
[C---:B------:R-:W-:Y:S02]  /*15a90*/  IMAD R11, R4.reuse, R11, R5 ;  /* 0x0000000b040b7224 */ /* 0x040fe400078e0205 */
[----:B------:R-:W-:-:S04]  /*15aa0*/  IMAD.WIDE.U32 R4, R4, R9, R6 ;  /* 0x0000000904047225 */ /* 0x000fc800078e0006 */
[----:B------:R-:W-:Y:S01]  /*15ab0*/  IMAD.IADD R5, R5, 0x1, R11 ;  /* 0x0000000105057824 */ /* 0x000fe200078e020b */
[----:B-1----:R-:W-:-:S04]  /*15ac0*/  LEA R2, P0, R4, R2, 0x2 ;  /* 0x0000000204027211 */ /* 0x002fc800078010ff */
[----:B---3--:R-:W-:Y:S02]  /*15ad0*/  LEA.HI.X R3, R4, R3, R5, 0x2, P0 ;  /* 0x0000000304037211 */ /* 0x008fe400000f1405 */
[----:B------:R-:W-:-:S05]  /*15ae0*/  MOV R5, 0xff800000 ;  /* 0xff80000000057802 */ /* 0x000fca0000000f00 */
[----:B------:R1:W-:Y:S02]  /*15af0*/  STG.E desc[UR40][R2.64], R5 ;  /* 0x0000000502007986 */ /* 0x0003e4000c101928 */
.L_x_2428:
[----:B------:R-:W-:Y:S05]  /*15b00*/  BSYNC B1 ;  /* 0x0000000000017941 */ /* 0x000fea0003800000 */
.L_x_2427:
[----:B------:R-:W-:Y:S05]  /*15b10*/  @P2 BRA `(.L_x_2423) ;  /* 0x0000000400282947 */ /* 0x000fea0003800000 */
[----:B------:R-:W2:Y:S01]  /*15b20*/  LDL.LU R12, [R1+0x44] ;  /* 0x00004400010c7983 */ /* 0x000ea20000300800 */
[----:B------:R-:W3:Y:S01]  /*15b30*/  LDC R11, c[0x0][0xbe8] ;  /* 0x0002fa00ff0b7b82 */ /* 0x000ee20000000800 */
[----:B------:R-:W-:Y:S01]  /*15b40*/  SHF.R.S32.HI R10, RZ, 0x1f, R32 ;  /* 0x0000001fff0a7819 */ /* 0x000fe20000011420 */
[----:B------:R-:W-:Y:S01]  /*15b50*/  ULDC.64 UR4, c[0x0][0xaa0] ;  /* 0x0002a80000047ab9 */ /* 0x000fe20000000a00 */
[----:B------:R-:W-:Y:S01]  /*15b60*/  ULDC.64 UR6, c[0x0][0xaf0] ;  /* 0x0002bc0000067ab9 */ /* 0x000fe20000000a00 */
[----:B-1----:R-:W-:Y:S01]  /*15b70*/  IMAD R2, R24, UR4, RZ ;  /* 0x0000000418027c24 */ /* 0x002fe2000f8e02ff */
        /* <DEDUP_REMOVED lines=9> */
[----:B---3--:R-:W-:-:S03]  /*15c10*/  ISETP.NE.AND P0, PT, R11, 0x1, PT ;  /* 0x000000010b00780c */ /* 0x008fc60003f05270 */
[----:B------:R-:W-:Y:S01]  /*15c20*/  IMAD R3, R23, UR5, R3 ;  /* 0x0000000517037c24 */ /* 0x000fe2000f8e0203 */
[----:B------:R-:W-:Y:S01]  /*15c30*/  ULDC.64 UR4, c[0x0][0xae0] ;  /* 0x0002b80000047ab9 */ /* 0x000fe20000000a00 */
[----:B------:R-:W-:Y:S02]  /*15c40*/  IMAD R21, R14, R11, RZ ;  /* 0x0000000b0e157224 */ /* 0x000fe400078e02ff */
[----:B------:R-:W-:-:S06]  /*15c50*/  IMAD.WIDE.U32 R2, R29, UR6, R2 ;  /* 0x000000061d027c25 */ /* 0x000fcc000f8e0002 */
[----:B------:R-:W1:Y:S08]  /*15c60*/  @P0 LDC R7, c[0x0][0xbec] ;  /* 0x0002fb00ff070b82 */ /* 0x000e700000000800 */
[----:B----4-:R-:W3:Y:S01]  /*15c70*/  @P0 LDC R9, c[0x0][0xbf0] ;  /* 0x0002fc00ff090b82 */ /* 0x010ee20000000800 */
[----:B--2---:R-:W-:-:S04]  /*15c80*/  IMAD.IADD R8, R12, 0x1, R4 ;  /* 0x000000010c087824 */ /* 0x004fc800078e0204 */
[----:B-1----:R-:W-:-:S04]  /*15c90*/  @P0 IMAD.HI.U32 R4, R8, R7, RZ ;  /* 0x0000000708040227 */ /* 0x002fc800078e00ff */
[----:B------:R-:W-:Y:S01]  /*15ca0*/  IMAD.MOV.U32 R5, RZ, RZ, R8 ;  /* 0x000000ffff057224 */ /* 0x000fe200078e0008 */
[----:B---3--:R-:W-:Y:S01]  /*15cb0*/  @P0 SHF.R.U32.HI R5, RZ, R9, R4 ;  /* 0x00000009ff050219 */ /* 0x008fe20000011604 */
[----:B------:R-:W-:-:S03]  /*15cc0*/  IMAD R9, R29, UR7, R6 ;  /* 0x000000071d097c24 */ /* 0x000fc6000f8e0206 */
[--C-:B------:R-:W-:Y:S01]  /*15cd0*/  SHF.R.S32.HI R4, RZ, 0x1f, R5.reuse ;  /* 0x0000001fff047819 */ /* 0x100fe20000011405 */
[----:B------:R-:W-:Y:S02]  /*15ce0*/  IMAD.MOV R7, RZ, RZ, -R5 ;  /* 0x000000ffff077224 */ /* 0x000fe400078e0a05 */
[----:B------:R-:W-:Y:S02]  /*15cf0*/  IMAD.IADD R3, R3, 0x1, R9 ;  /* 0x0000000103037824 */ /* 0x000fe400078e0209 */
[----:B------:R-:W-:Y:S02]  /*15d00*/  IMAD R7, R11, R7, R8 ;  /* 0x000000070b077224 */ /* 0x000fe400078e0208 */
        /* <DEDUP_REMOVED lines=9> */
[----:B------:R-:W-:Y:S01]  /*15da0*/  ULDC.64 UR4, c[0x0][0xa80] ;  /* 0x0002a00000047ab9 */ /* 0x000fe20000000a00 */
[----:B------:R-:W-:Y:S02]  /*15db0*/  IADD3 R4, R10, R12, RZ ;  /* 0x0000000c0a047210 */ /* 0x000fe40007ffe0ff */
[----:B------:R-:W-:Y:S01]  /*15dc0*/  IMAD.IADD R3, R3, 0x1, R5 ;  /* 0x0000000103037824 */ /* 0x000fe200078e0205 */
[----:B------:R-:W-:Y:S01]  /*15dd0*/  LEA R5, P0, R2, UR4, 0x1 ;  /* 0x0000000402057c11 */ /* 0x000fe2000f8008ff */
[----:B------:R-:W-:-:S03]  /*15de0*/  ULDC UR4, c[0x0][0xac8] ;  /* 0x0002b20000047ab9 */ /* 0x000fc60000000800 */
[----:B------:R-:W-:Y:S01]  /*15df0*/  LEA.HI.X R8, R2, UR5, R3, 0x1, P0 ;  /* 0x0000000502087c11 */ /* 0x000fe200080f0c03 */
[----:B------:R-:W1:Y:S01]  /*15e00*/  SHFL.IDX PT, R9, R5, RZ, 0x181f ;  /* 0x00181fff05097589 */ /* 0x000e6200000e0000 */
[----:B------:R-:W-:Y:S01]  /*15e10*/  ISETP.GE.AND P0, PT, R0, UR4, PT ;  /* 0x0000000400007c0c */ /* 0x000fe2000bf06270 */
[C---:B------:R-:W-:Y:S02]  /*15e20*/  VIADD R2, R4.reuse, 0x30 ;  /* 0x0000003004027836 */ /* 0x040fe40000000000 */
[----:B------:R-:W2:Y:S01]  /*15e30*/  SHFL.IDX PT, R11, R5, 0x1, 0x181f ;  /* 0x00381f00050b7f89 */ /* 0x000ea200000e0000 */
[C---:B------:R-:W-:Y:S01]  /*15e40*/  VIADD R3, R4.reuse, 0x60 ;  /* 0x0000006004037836 */ /* 0x040fe20000000000 */
[CC--:B------:R-:W-:Y:S01]  /*15e50*/  ISETP.GE.OR P3, PT, R4.reuse, R21.reuse, P0 ;  /* 0x000000150400720c */ /* 0x0c0fe20000766670 */
[----:B------:R-:W-:Y:S01]  /*15e60*/  VIADD R4, R4, 0x90 ;  /* 0x0000009004047836 */ /* 0x000fe20000000000 */
[----:B------:R-:W3:Y:S01]  /*15e70*/  SHFL.IDX PT, R13, R5, 0x2, 0x181f ;  /* 0x00581f00050d7f89 */ /* 0x000ee200000e0000 */
[----:B------:R-:W-:-:S02]  /*15e80*/  ISETP.GE.OR P2, PT, R2, R21, P0 ;  /* 0x000000150200720c */ /* 0x000fc40000746670 */
[-C--:B------:R-:W-:Y:S01]  /*15e90*/  ISETP.GE.OR P1, PT, R3, R21.reuse, P0 ;  /* 0x000000150300720c */ /* 0x080fe20000726670 */
[----:B------:R-:W4:Y:S01]  /*15ea0*/  SHFL.IDX PT, R7, R8, RZ, 0x181f ;  /* 0x00181fff08077589 */ /* 0x000f2200000e0000 */
[----:B------:R-:W-:-:S03]  /*15eb0*/  ISETP.GE.OR P0, PT, R4, R21, P0 ;  /* 0x000000150400720c */ /* 0x000fc60000706670 */
[----:B------:R-:W5:Y:S04]  /*15ec0*/  SHFL.IDX PT, R15, R5, 0x3, 0x181f ;  /* 0x00781f00050f7f89 */ /* 0x000f6800000e0000 */
[----:B------:R-:W0:Y:S04]  /*15ed0*/  SHFL.IDX PT, R10, R8, 0x1, 0x181f ;  /* 0x00381f00080a7f89 */ /* 0x000e2800000e0000 */
[----:B------:R-:W0:Y:S01]  /*15ee0*/  SHFL.IDX PT, R12, R8, 0x2, 0x181f ;  /* 0x00581f00080c7f89 */ /* 0x000e2200000e0000 */
[----:B-1----:R-:W-:-:S03]  /*15ef0*/  @!P3 LEA R2, P6, R0, R9, 0x1 ;  /* 0x000000090002b211 */ /* 0x002fc600078c08ff */
[----:B------:R5:W1:Y:S01]  /*15f00*/  SHFL.IDX PT, R14, R8, 0x3, 0x181f ;  /* 0x00781f00080e7f89 */ /* 0x000a6200000e0000 */
[C---:B--2---:R-:W-:Y:S02]  /*15f10*/  @!P2 LEA R4, P5, R0.reuse, R11, 0x1 ;  /* 0x0000000b0004a211 */ /* 0x044fe400078a08ff */
[C---:B---3--:R-:W-:Y:S02]  /*15f20*/  @!P1 LEA R6, P4, R0.reuse, R13, 0x1 ;  /* 0x0000000d00069211 */ /* 0x048fe400078808ff */
[C---:B----4-:R-:W-:Y:S02]  /*15f30*/  @!P3 LEA.HI.X R3, R0.reuse, R7, R63, 0x1, P6 ;  /* 0x000000070003b211 */ /* 0x050fe400030f0c3f */
[----:B-----5:R-:W-:-:S03]  /*15f40*/  @!P0 LEA R8, P6, R0, R15, 0x1 ;  /* 0x0000000f00088211 */ /* 0x020fc600078c08ff */
[----:B------:R2:W-:Y:S01]  /*15f50*/  @!P3 ST.E.128 desc[UR40][R2.64], RZ ;  /* 0x000000ff0200b985 */ /* 0x0005e2000c101d28 */
[C-C-:B0-----:R-:W-:Y:S02]  /*15f60*/  @!P2 LEA.HI.X R5, R0.reuse, R10, R63.reuse, 0x1, P5 ;  /* 0x0000000a0005a211 */ /* 0x141fe400028f0c3f */
[----:B------:R-:W-:-:S03]  /*15f70*/  @!P1 LEA.HI.X R7, R0, R12, R63, 0x1, P4 ;  /* 0x0000000c00079211 */ /* 0x000fc600020f0c3f */
[----:B------:R2:W-:Y:S01]  /*15f80*/  @!P2 ST.E.128 desc[UR40][R4.64], RZ ;  /* 0x000000ff0400a985 */ /* 0x0005e2000c101d28 */
[----:B-1----:R-:W-:-:S03]  /*15f90*/  @!P0 LEA.HI.X R9, R0, R14, R63, 0x1, P6 ;  /* 0x0000000e00098211 */ /* 0x002fc600030f0c3f */
[----:B------:R2:W-:Y:S04]  /*15fa0*/  @!P1 ST.E.128 desc[UR40][R6.64], RZ ;  /* 0x000000ff06009985 */ /* 0x0005e8000c101d28 */
[----:B------:R2:W-:Y:S02]  /*15fb0*/  @!P0 ST.E.128 desc[UR40][R8.64], RZ ;  /* 0x000000ff08008985 */ /* 0x0005e4000c101d28 */
.L_x_2423:
[----:B------:R-:W-:Y:S05]  /*15fc0*/  BSYNC B0 ;  /* 0x0000000000007941 */ /* 0x000fea0003800000 */
.L_x_2419:
[----:B------:R-:W-:Y:S02]  /*15fd0*/  ULDC UR4, c[0x0][0xc3c] ;  /* 0x00030f0000047ab9 */ /* 0x000fe40000000800 */
[----:B------:R-:W-:-:S13]  /*15fe0*/  ISETP.GE.AND P0, PT, R27, UR4, PT ;  /* 0x000000041b007c0c */ /* 0x000fda000bf06270 */
[----:B------:R-:W-:Y:S05]  /*15ff0*/  @!P0 BRA `(.L_x_2429) ;  /* 0xfffffeb0005c8947 */ /* 0x000fea000383ffff */
[----:B------:R-:W-:Y:S05]  /*16000*/  BRA `(.L_x_2304) ;  /* 0x0000008000c47947 */ /* 0x000fea0003800000 */
.L_x_2302:
        /* <DEDUP_REMOVED lines=17> */
[----:B------:R-:W-:Y:S02]  /*16120*/  IMAD.MOV.U32 R25, RZ, RZ, RZ ;  /* 0x000000ffff197224 */ /* 0x000fe400078e00ff */
        /* <DEDUP_REMOVED lines=42> */
.L_x_2433:
[----:B------:R-:W0:Y:S01]  /*163d0*/  LDC R2, c[0x0][0xc3c] ;  /* 0x00030f00ff027b82 */ /* 0x000e220000000800 */
[----:B------:R-:W-:Y:S01]  /*163e0*/  UIADD3 UR4, UR4, 0x1f, URZ ;  /* 0x0000001f04047890 */ /* 0x000fe2000fffe03f */
[----:B------:R-:W-:Y:S02]  /*163f0*/  ULDC UR7, c[0x0][0xc3c] ;  /* 0x00030f0000077ab9 */ /* 0x000fe40000000800 */
[----:B------:R-:W-:-:S03]  /*16400*/  IMAD.U32 R27, RZ, RZ, UR7 ;  /* 0x00000007ff1b7e24 */ /* 0x000fc6000f8e00ff */
[----:B0-----:R-:W-:-:S13]  /*16410*/  ISETP.LE.AND P6, PT, R2, UR4, PT ;  /* 0x0000000402007c0c */ /* 0x001fda000bfc3270 */
[----:B------:R-:W-:Y:S05]  /*16420*/  @P6 BRA `(.L_x_2432) ;  /* 0x0000000800a06947 */ /* 0x000fea0003800000 */
[----:B------:R-:W-:Y:S01]  /*16430*/  VIADD R9, R0, UR4 ;  /* 0x0000000400097c36 */ /* 0x000fe20008000000 */
[----:B------:R-:W-:Y:S01]  /*16440*/  MOV R6, RZ ;  /* 0x000000ff00067202 */ /* 0x000fe20000000f00 */
[----:B------:R-:W-:-:S03]  /*16450*/  IMAD.MOV.U32 R25, RZ, RZ, RZ ;  /* 0x000000ffff197224 */ /* 0x000fc600078e00ff */
        /* <DEDUP_REMOVED lines=28> */
.L_x_2431:
[----:B------:R-:W-:Y:S01]  /*16620*/  IMAD.IADD R5, R7, 0x1, -R4 ;  /* 0x0000000107057824 */ /* 0x000fe200078e0a04 */
[----:B------:R-:W-:-:S03]  /*16630*/  MOV R24, RZ ;  /* 0x000000ff00187202 */ /* 0x000fc60000000f00 */
        /* <DEDUP_REMOVED lines=11> */
.L_x_2434:
        /* <DEDUP_REMOVED lines=22> */
[-C--:B------:R-:W-:Y:S01]  /*16850*/  @!P1 IADD3 R8, R8, -R7.reuse, RZ ;  /* 0x8000000708089210 */ /* 0x080fe20007ffe0ff */
        /* <DEDUP_REMOVED lines=14> */
[----:B------:R-:W-:Y:S01]  /*16940*/  IMAD R9, R2, R5, RZ ;  /* 0x0000000502097224 */ /* 0x000fe200078e02ff */
[----:B------:R-:W-:Y:S01]  /*16950*/  IADD3 R8, RZ, -R8, RZ ;  /* 0x80000008ff087210 */ /* 0x000fe20007ffe0ff */
[----:B------:R-:W-:-:S04]  /*16960*/  IMAD.MOV.U32 R2, RZ, RZ, RZ ;  /* 0x000000ffff027224 */ /* 0x000fc800078e00ff */
        /* <DEDUP_REMOVED lines=18> */
[----:B------:R-:W-:-:S03]  /*16a90*/  IMAD R2, R25, R3, R4 ;  /* 0x0000000319027224 */ /* 0x000fc600078e0204 */
[----:B------:R-:W-:Y:S01]  /*16aa0*/  LEA R26, R7, R6, 0x10 ;  /* 0x00000006071a7211 */ /* 0x000fe200078e80ff */
[----:B------:R-:W-:Y:S06]  /*16ab0*/  BRA `(.L_x_2436) ;  /* 0x0000000000f07947 */ /* 0x000fec0003800000 */
.L_x_2435:
        /* <DEDUP_REMOVED lines=26> */
[----:B------:R-:W-:Y:S02]  /*16c60*/  @!P2 IADD3 R2, -R2, RZ, RZ ;  /* 0x000000ff0202a210 */ /* 0x000fe40007ffe1ff */
        /* <DEDUP_REMOVED lines=33> */
.L_x_2436:
[----:B------:R-:W-:-:S05]  /*16e80*/  LOP3.LUT R2, RZ, R2, RZ, 0x33, !PT ;  /* 0x00000002ff027212 */ /* 0x000fca00078e33ff */
[----:B------:R-:W-:Y:S01]  /*16e90*/  IMAD.IADD R25, R25, 0x1, R2 ;  /* 0x0000000119197824 */ /* 0x000fe200078e0202 */
[----:B------:R-:W-:Y:S06]  /*16ea0*/  BRA `(.L_x_2437) ;  /* 0x00000000000c7947 */ /* 0x000fec0003800000 */
.L_x_2432:
[----:B------:R-:W-:Y:S02]  /*16eb0*/  IMAD.MOV.U32 R25, RZ, RZ, RZ ;  /* 0x000000ffff197224 */ /* 0x000fe400078e00ff */
[----:B------:R-:W-:Y:S02]  /*16ec0*/  IMAD.U32 R24, RZ, RZ, UR6 ;  /* 0x00000006ff187e24 */ /* 0x000fe4000f8e00ff */
[----:B------:R-:W-:-:S07]  /*16ed0*/  IMAD.MOV.U32 R26, RZ, RZ, RZ ;  /* 0x000000ffff1a7224 */ /* 0x000fce00078e00ff */
.L_x_2437:
[----:B------:R-:W-:-:S13]  /*16ee0*/  ISETP.NE.AND P0, PT, R0, RZ, PT ;  /* 0x000000ff0000720c */ /* 0x000fda0003f05270 */
[----:B------:R-:W0:Y:S01]  /*16ef0*/  @!P0 S2R R3, SR_CgaCtaId ;  /* 0x0000000000038919 */ /* 0x000e220000008800 */
[----:B------:R-:W-:-:S04]  /*16f00*/  @!P0 MOV R0, 0x400 ;  /* 0x0000040000008802 */ /* 0x000fc80000000f00 */
[----:B0-----:R-:W-:-:S05]  /*16f10*/  @!P0 LEA R0, R3, R0, 0x18 ;  /* 0x0000000003008211 */ /* 0x001fca00078ec0ff */
[----:B------:R1:W-:Y:S01]  /*16f20*/  @!P0 STS.128 [R0+0x132d0], R24 ;  /* 0x0132d01800008388 */ /* 0x0003e20000000c00 */
[----:B------:R-:W-:Y:S06]  /*16f30*/  BAR.ARV 0x5, 0x200 ;  /* 0x0148000000007b1d */ /* 0x000fec0000002000 */
.L_x_2430:
[----:B01----:R-:W-:Y:S01]  /*16f40*/  MOV R0, 0x1 ;  /* 0x0000000100007802 */ /* 0x003fe20000000f00 */
        /* <DEDUP_REMOVED lines=10> */
[----:B------:R-:W-:Y:S01]  /*16ff0*/  SHF.R.U32.HI R5, RZ, 0x1, R10 ;  /* 0x00000001ff057819 */ /* 0x000fe2000001160a */
[C---:B0-----:R-:W-:Y:S01]  /*17000*/  IMAD.SHL.U32 R0, R10.reuse, 0x10, RZ ;  /* 0x000000100a007824 */ /* 0x041fe200078e00ff */
        /* <DEDUP_REMOVED lines=10> */
[----:B------:R-:W-:Y:S02]  /*170b0*/  LOP3.LUT R6, R2, 0x80, RZ, 0xc0, !PT ;  /* 0x0000008002067812 */ /* 0x000fe400078ec0ff */
[----:B------:R-:W-:Y:S02]  /*170c0*/  LOP3.LUT R4, R5, 0x30, R4, 0x78, !PT ;  /* 0x0000003005047812 */ /* 0x000fe400078e7804 */
[----:B------:R-:W-:Y:S02]  /*170d0*/  SHF.L.U32 R9, R10, 0x2, RZ ;  /* 0x000000020a097819 */ /* 0x000fe400000006ff */
[----:B------:R-:W-:Y:S02]  /*170e0*/  LOP3.LUT R6, R6, 0x10, R10, 0xf8, !PT ;  /* 0x0000001006067812 */ /* 0x000fe400078ef80a */
[C---:B------:R-:W-:Y:S02]  /*170f0*/  LOP3.LUT R5, R7.reuse, 0x60, R2, 0xf8, !PT ;  /* 0x0000006007057812 */ /* 0x040fe400078ef802 */
[----:B------:R-:W-:-:S02]  /*17100*/  LOP3.LUT R7, R7, 0x40, R0, 0xf8, !PT ;  /* 0x0000004007077812 */ /* 0x000fc400078ef800 */
[----:B------:R-:W-:Y:S02]  /*17110*/  LOP3.LUT R6, R6, 0x10, R9, 0x78, !PT ;  /* 0x0000001006067812 */ /* 0x000fe400078e7809 */
        /* <DEDUP_REMOVED lines=13> */
[----:B------:R-:W-:Y:S01]  /*171f0*/  LOP3.LUT R2, R4, 0x60, R2, 0xf8, !PT ;  /* 0x0000006004027812 */ /* 0x000fe200078ef802 */
[----:B------:R-:W-:-:S03]  /*17200*/  IMAD.MOV.U32 R29, RZ, RZ, RZ ;  /* 0x000000ffff1d7224 */ /* 0x000fc600078e00ff */
[----:B------:R-:W-:Y:S01]  /*17210*/  LOP3.LUT R2, R2, 0x80, RZ, 0xfc, !PT ;  /* 0x0000008002027812 */ /* 0x000fe200078efcff */
[----:B------:R-:W-:Y:S01]  /*17220*/  ULDC.64 UR38, c[0x0][0x198] ;  /* 0x0000660000267ab9 */ /* 0x000fe20000000a00 */
        /* <DEDUP_REMOVED lines=13> */
.L_x_2552:
[----:B01----:R-:W0:Y:S02]  /*17300*/  LDC.64 R18, c[0x0][0xc88] ;  /* 0x00032200ff127b82 */ /* 0x003e240000000a00 */
[----:B0-----:R-:W-:-:S06]  /*17310*/  IMAD.WIDE R18, R27, 0x4, R18 ;  /* 0x000000041b127825 */ /* 0x001fcc00078e0212 */
[----:B------:R-:W1:Y:S01]  /*17320*/  LDG.E R18, desc[UR40][R18.64] ;  /* 0x0000002812127981 */ /* 0x000e62000c1e1900 */
[----:B------:R-:W-:Y:S05]  /*17330*/  YIELD ;  /* 0x0000000000007946 */ /* 0x000fea0003800000 */
[----:B------:R-:W-:Y:S01]  /*17340*/  ULDC.64 UR4, c[0x0][0xa28] ;  /* 0x00028a0000047ab9 */ /* 0x000fe20000000a00 */
[----:B--2---:R-:W-:Y:S01]  /*17350*/  IMAD.MOV.U32 R10, RZ, RZ, RZ ;  /* 0x000000ffff0a7224 */ /* 0x004fe200078e00ff */
[----:B------:R-:W-:Y:S01]  /*17360*/  ISETP.NE.U32.AND P0, PT, RZ, UR4, PT ;  /* 0x00000004ff007c0c */ /* 0x000fe2000bf05070 */
[----:B------:R-:W-:Y:S01]  /*17370*/  ULDC.64 UR8, c[0x0][0xa18] ;  /* 0x0002860000087ab9 */ /* 0x000fe20000000a00 */
[----:B------:R-:W-:Y:S01]  /*17380*/  MOV R6, RZ ;  /* 0x000000ff00067202 */ /* 0x000fe20000000f00 */
        /* <DEDUP_REMOVED lines=11> */
[----:B------:R-:W-:Y:S01]  /*17440*/  ISETP.NE.U32.AND P2, PT, RZ, UR8, PT ;  /* 0x00000008ff007c0c */ /* 0x000fe2000bf45070 */
[----:B0-----:R-:W-:Y:S01]  /*17450*/  IMAD.MOV.U32 R0, RZ, RZ, RZ ;  /* 0x000000ffff007224 */ /* 0x001fe200078e00ff */
[----:B------:R-:W-:Y:S02]  /*17460*/  ISETP.NE.AND.EX P0, PT, RZ, UR5, PT, P0 ;  /* 0x00000005ff007c0c */ /* 0x000fe4000bf05300 */
[----:B------:R-:W-:Y:S02]  /*17470*/  ISETP.NE.AND.EX P2, PT, RZ, UR9, PT, P2 ;  /* 0x00000009ff007c0c */ /* 0x000fe4000bf45320 */
[----:B------:R-:W-:Y:S02]  /*17480*/  ISETP.NE.U32.AND P1, PT, RZ, UR6, PT ;  /* 0x00000006ff007c0c */ /* 0x000fe4000bf25070 */
[----:B-1----:R-:W-:-:S02]  /*17490*/  IADD3 R2, P3, R19, UR4, RZ ;  /* 0x0000000413027c10 */ /* 0x002fc4000ff7e0ff */
[----:B------:R-:W-:Y:S02]  /*174a0*/  ISETP.NE.AND.EX P1, PT, RZ, UR7, PT, P1 ;  /* 0x00000007ff007c0c */ /* 0x000fe4000bf25310 */
[----:B------:R-:W-:Y:S02]  /*174b0*/  IADD3.X R3, R22, UR5, RZ, P3, !PT ;  /* 0x0000000516037c10 */ /* 0x000fe40009ffe4ff */
[----:B------:R-:W-:-:S03]  /*174c0*/  IADD3 R4, P4, R19, UR6, RZ ;  /* 0x0000000613047c10 */ /* 0x000fc6000ff9e0ff */
[----:B------:R-:W3:Y:S01]  /*174d0*/  @P0 LDG.E R6, desc[UR40][R2.64] ;  /* 0x0000002802060981 */ /* 0x000ee2000c1e1900 */
[----:B------:R-:W-:Y:S01]  /*174e0*/  ULDC UR4, c[0x0][0x288] ;  /* 0x0000a20000047ab9 */ /* 0x000fe20000000800 */
[----:B------:R-:W-:Y:S01]  /*174f0*/  IADD3.X R5, R22, UR7, RZ, P4, !PT ;  /* 0x0000000716057c10 */ /* 0x000fe2000a7fe4ff */
[----:B------:R-:W-:Y:S01]  /*17500*/  IMAD.U32 R8, RZ, RZ, UR4 ;  /* 0x00000004ff087e24 */ /* 0x000fe2000f8e00ff */
[----:B------:R-:W-:-:S03]  /*17510*/  ULDC.64 UR4, c[0x0][0x418] ;  /* 0x0001060000047ab9 */ /* 0x000fc60000000a00 */
[----:B-----5:R0:W5:Y:S04]  /*17520*/  @P1 LDG.E R0, desc[UR40][R4.64] ;  /* 0x0000002804001981 */ /* 0x020168000c1e1900 */
[----:B---3--:R1:W-:Y:S02]  /*17530*/  STL [R1+0x4c], R6 ;  /* 0x00004c0601007387 */ /* 0x0083e40000100800 */
[----:B-1----:R-:W-:-:S04]  /*17540*/  @P2 IADD3 R6, P3, R19, UR8, RZ ;  /* 0x0000000813062c10 */ /* 0x002fc8000ff7e0ff */
[----:B------:R-:W-:-:S05]  /*17550*/  @P2 IADD3.X R7, R22, UR9, RZ, P3, !PT ;  /* 0x0000000916072c10 */ /* 0x000fca0009ffe4ff */
[----:B------:R-:W3:Y:S01]  /*17560*/  @P2 LDG.E R8, desc[UR40][R6.64] ;  /* 0x0000002806082981 */ /* 0x000ee2000c1e1900 */
[----:B------:R-:W-:-:S03]  /*17570*/  UISETP.NE.U32.AND UP0, UPT, UR4, URZ, UPT ;  /* 0x0000003f0400728c */ /* 0x000fc6000bf05070 */
[----:B------:R-:W-:Y:S01]  /*17580*/  ULDC UR4, c[0x0][0x424] ;  /* 0x0001090000047ab9 */ /* 0x000fe20000000800 */
[----:B------:R-:W-:-:S03]  /*17590*/  UISETP.NE.AND.EX UP0, UPT, UR5, URZ, UPT, UP0 ;  /* 0x0000003f0500728c */ /* 0x000fc6000bf05300 */
[----:B------:R-:W-:Y:S01]  /*175a0*/  ULDC UR5, c[0x0][0x2f0] ;  /* 0x0000bc0000057ab9 */ /* 0x000fe20000000800 */
[----:B------:R-:W-:-:S04]  /*175b0*/  USEL UR4, UR4, 0x1, UP0 ;  /* 0x0000000104047887 */ /* 0x000fc80008000000 */
[----:B------:R-:W-:-:S03]  /*175c0*/  UIMAD UR4, UR4, UR5, URZ ;  /* 0x00000005040472a4 */ /* 0x000fc6000f8e023f */
[----:B------:R-:W-:Y:S02]  /*175d0*/  ULDC UR5, c[0x0][0x348] ;  /* 0x0000d20000057ab9 */ /* 0x000fe40000000800 */
[----:B------:R-:W-:Y:S01]  /*175e0*/  IMAD.U32 R9, RZ, RZ, UR5 ;  /* 0x00000005ff097e24 */ /* 0x000fe2000f8e00ff */
[----:B---3--:R1:W-:Y:S04]  /*175f0*/  STL [R1+0x50], R8 ;  /* 0x0000500801007387 */ /* 0x0083e80000100800 */
[----:B--2---:R0:W-:Y:S01]  /*17600*/  STL [R1+0x18], R10 ;  /* 0x0000180a01007387 */ /* 0x0041e20000100800 */
[----:B------:R-:W-:Y:S02]  /*17610*/  IMAD.MOV.U32 R7, RZ, RZ, R8 ;  /* 0x000000ffff077224 */ /* 0x000fe400078e0008 */
[----:B-1----:R-:W-:Y:S01]  /*17620*/  IMAD.U32 R8, RZ, RZ, UR4 ;  /* 0x00000004ff087e24 */ /* 0x002fe2000f8e00ff */
[----:B------:R-:W-:Y:S06]  /*17630*/  @P2 BRA `(.L_x_2439) ;  /* 0x0000000000142947 */ /* 0x000fec0003800000 */
[----:B------:R-:W-:Y:S05]  /*17640*/  @!P0 BRA `(.L_x_2439) ;  /* 0x0000000000108947 */ /* 0x000fea0003800000 */
[----:B------:R-:W2:Y:S04]  /*17650*/  LDG.E R6, desc[UR40][R2.64] ;  /* 0x0000002802067981 */ /* 0x000ea8000c1e1900 */
[----:B------:R-:W2:Y:S02]  /*17660*/  LDG.E R2, desc[UR40][R2.64+0x4] ;  /* 0x0000042802027981 */ /* 0x000ea4000c1e1900 */
[----:B--2---:R-:W-:-:S05]  /*17670*/  IMAD.IADD R7, R2, 0x1, -R6 ;  /* 0x0000000102077824 */ /* 0x004fca00078e0a06 */
[----:B------:R1:W-:Y:S02]  /*17680*/  STL [R1+0x50], R7 ;  /* 0x0000500701007387 */ /* 0x0003e40000100800 */
.L_x_2439:
[----:B------:R-:W-:Y:S01]  /*17690*/  IMAD.MOV.U32 R12, RZ, RZ, R18 ;  /* 0x000000ffff0c7224 */ /* 0x000fe200078e0012 */
[----:B------:R-:W-:Y:S01]  /*176a0*/  ULDC.64 UR4, c[0x0][0xa20] ;  /* 0x0002880000047ab9 */ /* 0x000fe20000000a00 */
[C---:B------:R-:W-:Y:S02]  /*176b0*/  LOP3.LUT R6, R26.reuse, 0xff000000, RZ, 0xc0, !PT ;  /* 0xff0000001a067812 */ /* 0x040fe400078ec0ff */
[----:B------:R-:W-:Y:S01]  /*176c0*/  ISETP.NE.U32.AND P0, PT, RZ, UR4, PT ;  /* 0x00000004ff007c0c */ /* 0x000fe2000bf05070 */
[----:B------:R2:W-:Y:S01]  /*176d0*/  STL [R1+0x8], R12 ;  /* 0x0000080c01007387 */ /* 0x0005e20000100800 */
[----:B------:R-:W-:Y:S02]  /*176e0*/  SHF.R.U32.HI R6, RZ, 0x8, R6 ;  /* 0x00000008ff067819 */ /* 0x000fe40000011606 */
[----:B------:R-:W-:Y:S02]  /*176f0*/  ISETP.NE.AND.EX P0, PT, RZ, UR5, PT, P0 ;  /* 0x00000005ff007c0c */ /* 0x000fe4000bf05300 */
[----:B------:R-:W-:-:S02]  /*17700*/  LOP3.LUT R2, R26, 0xff0000, RZ, 0xc0, !PT ;  /* 0x00ff00001a027812 */ /* 0x000fc400078ec0ff */
[----:B------:R-:W-:Y:S02]  /*17710*/  LOP3.LUT R16, R26, 0xffff, RZ, 0xc0, !PT ;  /* 0x0000ffff1a107812 */ /* 0x000fe400078ec0ff */
[----:B------:R-:W-:-:S07]  /*17720*/  LEA.HI R6, R2, R6, RZ, 0x10 ;  /* 0x0000000602067211 */ /* 0x000fce00078f80ff */
[----:B--2---:R-:W-:Y:S05]  /*17730*/  @!P0 BRA `(.L_x_2440) ;  /* 0x0000000000108947 */ /* 0x004fea0003800000 */
[----:B------:R-:W-:-:S04]  /*17740*/  IADD3 R2, P0, R19, UR4, RZ ;  /* 0x0000000413027c10 */ /* 0x000fc8000ff1e0ff */
[----:B------:R-:W-:-:S05]  /*17750*/  IADD3.X R3, R22, UR5, RZ, P0, !PT ;  /* 0x0000000516037c10 */ /* 0x000fca00087fe4ff */
[----:B------:R2:W5:Y:S01]  /*17760*/  LDG.E R8, desc[UR40][R2.64] ;  /* 0x0000002802087981 */ /* 0x000562000c1e1900 */
[----:B------:R-:W-:Y:S05]  /*17770*/  BRA `(.L_x_2441) ;  /* 0x0000000000247947 */ /* 0x000fea0003800000 */
.L_x_2440:
        /* <DEDUP_REMOVED lines=8> */
[----:B--2---:R-:W-:-:S07]  /*17800*/  IADD3 R8, -R8, R2, RZ ;  /* 0x0000000208087210 */ /* 0x004fce0007ffe1ff */
.L_x_2441:
[----:B--2---:R-:W2:Y:S01]  /*17810*/  @P1 LDG.E R2, desc[UR40][R4.64] ;  /* 0x0000002804021981 */ /* 0x004ea2000c1e1900 */
[----:B------:R-:W3:Y:S03]  /*17820*/  LDC R3, c[0x0][0x448] ;  /* 0x00011200ff037b82 */ /* 0x000ee60000000800 */
[----:B0-----:R0:W2:Y:S01]  /*17830*/  @P1 LDG.E R4, desc[UR40][R4.64+0x4] ;  /* 0x0000042804041981 */ /* 0x0010a2000c1e1900 */
[----:B-----5:R-:W-:Y:S01]  /*17840*/  IMAD.IADD R8, R8, 0x1, -R10 ;  /* 0x0000000108087824 */ /* 0x020fe200078e0a0a */
[----:B------:R-:W-:Y:S01]  /*17850*/  BSSY B0, `(.L_x_2442) ;  /* 0x0000036000007945 */ /* 0x000fe20003800000 */
[----:B------:R-:W-:Y:S02]  /*17860*/  LOP3.LUT R26, R6, 0xff, RZ, 0xc0, !PT ;  /* 0x000000ff061a7812 */ /* 0x000fe400078ec0ff */
[----:B---3--:R-:W-:-:S13]  /*17870*/  ISETP.NE.AND P0, PT, R3, 0x1, PT ;  /* 0x000000010300780c */ /* 0x008fda0003f05270 */
[----:B------:R-:W3:Y:S08]  /*17880*/  @P0 LDC R3, c[0x0][0x44c] ;  /* 0x00011300ff030b82 */ /* 0x000ef00000000800 */
[----:B0-----:R-:W0:Y:S01]  /*17890*/  @P0 LDC R5, c[0x0][0x450] ;  /* 0x00011400ff050b82 */ /* 0x001e220000000800 */
[----:B--2---:R-:W-:Y:S01]  /*178a0*/  @P1 IMAD.IADD R9, R4, 0x1, -R2 ;  /* 0x0000000104091824 */ /* 0x004fe200078e0a02 */
[----:B------:R-:W-:Y:S01]  /*178b0*/  SHF.R.U32.HI R4, RZ, 0x10, R6 ;  /* 0x00000010ff047819 */ /* 0x000fe20000011606 */
[----:B------:R-:W-:-:S02]  /*178c0*/  IMAD R2, R25, 0xc0, RZ ;  /* 0x000000c019027824 */ /* 0x000fc400078e02ff */
[----:B------:R-:W-:Y:S02]  /*178d0*/  IMAD.IADD R23, R8, 0x1, R9 ;  /* 0x0000000108177824 */ /* 0x000fe400078e0209 */
[----:B------:R-:W-:Y:S02]  /*178e0*/  VIADD R2, R2, 0xbf ;  /* 0x000000bf02027836 */ /* 0x000fe40000000000 */
[C---:B------:R-:W-:Y:S01]  /*178f0*/  VIADD R21, R23.reuse, 0x9f ;  /* 0x0000009f17157836 */ /* 0x040fe20000000000 */
[----:B------:R-:W-:Y:S01]  /*17900*/  IADD3 R20, R23, 0xa0, -R7 ;  /* 0x000000a017147810 */ /* 0x000fe20007ffe807 */
[----:B---3--:R-:W-:-:S04]  /*17910*/  @P0 IMAD.HI.U32 R3, R2, R3, RZ ;  /* 0x0000000302030227 */ /* 0x008fc800078e00ff */
[----:B------:R-:W-:Y:S01]  /*17920*/  IMAD.HI R21, R21, 0x66666667, RZ ;  /* 0x6666666715157827 */ /* 0x000fe200078e02ff */
[----:B0-----:R-:W-:-:S05]  /*17930*/  @P0 SHF.R.U32.HI R2, RZ, R5, R3 ;  /* 0x00000005ff020219 */ /* 0x001fca0000011603 */
[----:B------:R-:W-:-:S04]  /*17940*/  IMAD.IADD R2, R20, 0x1, R2 ;  /* 0x0000000114027824 */ /* 0x000fc800078e0202 */
[----:B------:R-:W-:Y:S01]  /*17950*/  IMAD.HI R5, R2, 0x66666667, RZ ;  /* 0x6666666702057827 */ /* 0x000fe200078e02ff */
[----:B------:R-:W-:-:S04]  /*17960*/  SHF.R.U32.HI R2, RZ, 0x1f, R21 ;  /* 0x0000001fff027819 */ /* 0x000fc80000011615 */
[----:B------:R-:W-:Y:S02]  /*17970*/  LEA.HI.SX32 R21, R21, R2, 0x1a ;  /* 0x0000000215157211 */ /* 0x000fe400078fd2ff */
[----:B------:R-:W-:-:S04]  /*17980*/  SHF.R.U32.HI R2, RZ, 0x1f, R5 ;  /* 0x0000001fff027819 */ /* 0x000fc80000011605 */
[----:B------:R-:W-:Y:S01]  /*17990*/  LEA.HI.SX32 R5, R5, R2, 0x1a ;  /* 0x0000000205057211 */ /* 0x000fe200078fd2ff */
[----:B------:R-:W-:-:S03]  /*179a0*/  IMAD.MOV.U32 R2, RZ, RZ, RZ ;  /* 0x000000ffff027224 */ /* 0x000fc600078e00ff */
[----:B------:R-:W-:-:S04]  /*179b0*/  VIMNMX R5, R21, R5, PT ;  /* 0x0000000515057248 */ /* 0x000fc80003fe0100 */
[----:B------:R-:W-:-:S13]  /*179c0*/  ISETP.GE.AND P0, PT, R5, 0x1, PT ;  /* 0x000000010500780c */ /* 0x000fda0003f06270 */
[----:B------:R-:W-:Y:S05]  /*179d0*/  @!P0 BRA `(.L_x_2443) ;  /* 0x0000000000748947 */ /* 0x000fea0003800000 */
[----:B------:R-:W-:Y:S01]  /*179e0*/  ISETP.NE.AND P0, PT, R4, RZ, PT ;  /* 0x000000ff0400720c */ /* 0x000fe20003f05270 */
[----:B------:R-:W-:-:S03]  /*179f0*/  ULDC UR4, c[0x0][0x9f0] ;  /* 0x00027c0000047ab9 */ /* 0x000fc60000000800 */
[----:B------:R-:W-:-:S04]  /*17a00*/  SEL R6, R4, UR4, P0 ;  /* 0x0000000404067c07 */ /* 0x000fc80008000000 */
[----:B-1----:R-:W-:Y:S02]  /*17a10*/  IABS R7, R6 ;  /* 0x0000000600077213 */ /* 0x002fe40000000000 */
[----:B------:R-:W-:Y:S02]  /*17a20*/  IADD3 R10, R6, -0x1, R5 ;  /* 0xffffffff060a7810 */ /* 0x000fe40007ffe005 */
        /* <DEDUP_REMOVED lines=24> */
.L_x_2443:
[----:B------:R-:W-:Y:S05]  /*17bb0*/  BSYNC B0 ;  /* 0x0000000000007941 */ /* 0x000fea0003800000 */
.L_x_2442:
[-C--:B------:R-:W-:Y:S01]  /*17bc0*/  IMAD R3, R26, R2.reuse, RZ ;  /* 0x000000021a037224 */ /* 0x080fe200078e02ff */
[----:B------:R-:W-:Y:S04]  /*17bd0*/  BSSY B0, `(.L_x_2444) ;  /* 0x00000e3000007945 */ /* 0x000fe80003800000 */
[----:B------:R-:W-:-:S05]  /*17be0*/  VIADDMNMX R2, R3, R2, R5, PT ;  /* 0x0000000203027246 */ /* 0x000fca0003800105 */
[--C-:B------:R-:W-:Y:S02]  /*17bf0*/  IMAD R5, R2, 0xa0, -R8.reuse ;  /* 0x000000a002057824 */ /* 0x100fe400078e0a08 */
[----:B------:R-:W-:-:S03]  /*17c00*/  IMAD R2, R3, 0xa0, -R8 ;  /* 0x000000a003027824 */ /* 0x000fc600078e0a08 */
[----:B------:R-:W-:Y:S02]  /*17c10*/  VIMNMX R9, R5, R9, PT ;  /* 0x0000000905097248 */ /* 0x000fe40003fe0100 */
[----:B------:R-:W-:-:S04]  /*17c20*/  VIMNMX R2, RZ, R2, !PT ;  /* 0x00000002ff027248 */ /* 0x000fc80007fe0100 */
[----:B------:R-:W-:Y:S01]  /*17c30*/  ISETP.GT.AND P0, PT, R9, R2, PT ;  /* 0x000000020900720c */ /* 0x000fe20003f04270 */
[----:B------:R-:W-:-:S05]  /*17c40*/  IMAD.WIDE.U32 R2, R2, -0x33333333, RZ ;  /* 0xcccccccd02027825 */ /* 0x000fca00078e00ff */
[----:B------:R-:W-:-:S05]  /*17c50*/  SHF.R.U32.HI R3, RZ, 0x7, R3 ;  /* 0x00000007ff037819 */ /* 0x000fca0000011603 */
[----:B------:R-:W-:Y:S02]  /*17c60*/  IMAD.MOV.U32 R5, RZ, RZ, R3 ;  /* 0x000000ffff057224 */ /* 0x000fe400078e0003 */
        /* <DEDUP_REMOVED lines=14> */
.L_x_2600:
[----:B--2---:R-:W-:Y:S02]  /*17d50*/  ISETP.NE.AND P0, PT, R14, RZ, PT ;  /* 0x000000ff0e00720c */ /* 0x004fe40003f05270 */
[----:B------:R-:W-:-:S11]  /*17d60*/  PLOP3.LUT P6, PT, PT, PT, PT, 0x8, 0x0 ;  /* 0x000000000000781c */ /* 0x000fd60003fce170 */
[----:B------:R-:W-:Y:S05]  /*17d70*/  @P0 BRA `(.L_x_2447) ;  /* 0x00000000000c0947 */ /* 0x000fea0003800000 */
[----:B------:R-:W-:-:S03]  /*17d80*/  UMOV UR4, 0xffffffff ;  /* 0xffffffff00047882 */ /* 0x000fc60000000000 */
[----:B------:R-:W-:Y:S05]  /*17d90*/  BRA.DIV UR4, `(.L_x_2448) ;  /* 0x0000007204347947 */ /* 0x000fea000b800000 */
[----:B------:R-:W-:-:S13]  /*17da0*/  ELECT P6, URZ, PT ;  /* 0x00000000003f782f */ /* 0x000fda00038c0000 */
.L_x_2447:
[----:B0-----:R-:W2:Y:S01]  /*17db0*/  LDL R6, [R1+0x60] ;  /* 0x0000600001067983 */ /* 0x001ea20000100800 */
[----:B------:R-:W-:Y:S01]  /*17dc0*/  BSSY B1, `(.L_x_2449) ;  /* 0x0000008000017945 */ /* 0x000fe20003800000 */
[----:B--2---:R-:W-:-:S05]  /*17dd0*/  VIADD R6, R6, 0x1 ;  /* 0x0000000106067836 */ /* 0x004fca0000000000 */
[----:B-1----:R-:W-:-:S04]  /*17de0*/  LEA.HI R7, R6, R6, RZ, 0x1 ;  /* 0x0000000606077211 */ /* 0x002fc800078f08ff */
[----:B------:R-:W-:-:S05]  /*17df0*/  LOP3.LUT R7, R7, 0xfffffffe, RZ, 0xc0, !PT ;  /* 0xfffffffe07077812 */ /* 0x000fca00078ec0ff */
[----:B------:R-:W-:-:S05]  /*17e00*/  IMAD.IADD R6, R6, 0x1, -R7 ;  /* 0x0000000106067824 */ /* 0x000fca00078e0a07 */
[----:B------:R-:W-:-:S04]  /*17e10*/  SHF.L.U32 R6, R6, 0x1f, RZ ;  /* 0x0000001f06067819 */ /* 0x000fc800000006ff */
[----:B------:R-:W0:Y:S02]  /*17e20*/  SYNCS.PHASECHK.TRANS64.TRYWAIT P0, [R17+URZ+0x13220], R6 ;  /* 0x01322006110075a7 */ /* 0x000e24000800017f */
[----:B0-----:R-:W-:Y:S05]  /*17e30*/  @!P0 BRA `(.L_x_2450) ;  /* 0x00000070002c8947 */ /* 0x001fea0003800000 */
.L_x_2603:
[----:B------:R-:W-:Y:S05]  /*17e40*/  BSYNC B1 ;  /* 0x0000000000017941 */ /* 0x000fea0003800000 */
.L_x_2449:
[----:B------:R-:W-:Y:S04]  /*17e50*/  BSSY B1, `(.L_x_2451) ;  /* 0x0000050000017945 */ /* 0x000fe80003800000 */
[----:B------:R-:W-:Y:S05]  /*17e60*/  @!P6 BRA `(.L_x_2452) ;  /* 0x000000040038e947 */ /* 0x000fea0003800000 */
[----:B------:R-:W0:Y:S04]  /*17e70*/  LDL R9, [R1+0x4] ;  /* 0x0000040001097983 */ /* 0x000e280000100800 */
        /* <DEDUP_REMOVED lines=9> */
.L_x_2604:
[----:B------:R-:W-:Y:S05]  /*17f10*/  BSYNC B2 ;  /* 0x0000000000027941 */ /* 0x000fea0003800000 */
.L_x_2453:
        /* <DEDUP_REMOVED lines=9> */
.L_x_2456:
[----:B------:R-:W-:Y:S05]  /*17fb0*/  BSYNC B2 ;  /* 0x0000000000027941 */ /* 0x000fea0003800000 */
.L_x_2455:
[----:B------:R-:W2:Y:S01]  /*17fc0*/  LDL R8, [R1+0x4] ;  /* 0x0000040001087983 */ /* 0x000ea20000100800 */
[----:B------:R-:W-:Y:S01]  /*17fd0*/  IMAD.MOV.U32 R12, RZ, RZ, RZ ;  /* 0x000000ffff0c7224 */ /* 0x000fe200078e00ff */
[----:B------:R-:W-:Y:S01]  /*17fe0*/  UIADD3 UR4, UP0, UR38, 0x570, URZ ;  /* 0x0000057026047890 */ /* 0x000fe2000ff1e03f */
[----:B------:R-:W-:Y:S01]  /*17ff0*/  IMAD R7, R5, 0xa0, R0 ;  /* 0x000000a005077824 */ /* 0x000fe200078e0200 */
[----:B------:R-:W-:Y:S01]  /*18000*/  PLOP3.LUT P0, PT, PT, PT, PT, 0x80, 0x0 ;  /* 0x000000000000781c */ /* 0x000fe20003f0f070 */
[----:B------:R-:W-:Y:S01]  /*18010*/  UMOV UR6, 0x0 ;  /* 0x0000000000067882 */ /* 0x000fe20000000000 */
[----:B------:R-:W-:Y:S01]  /*18020*/  R2UR UR10, R12 ;  /* 0x000000000c0a72ca */ /* 0x000fe200000e0000 */
[----:B------:R-:W-:Y:S01]  /*18030*/  UIADD3.X UR5, URZ, UR39, URZ, UP0, !UPT ;  /* 0x000000273f057290 */ /* 0x000fe200087fe43f */
[----:B------:R-:W-:Y:S01]  /*18040*/  IADD3 R7, R7, -0xa0, RZ ;  /* 0xffffff6007077810 */ /* 0x000fe20007ffe0ff */
[----:B------:R-:W-:Y:S01]  /*18050*/  UMOV UR7, 0x12f00000 ;  /* 0x12f0000000077882 */ /* 0x000fe20000000000 */
[----:B--2---:R-:W-:-:S02]  /*18060*/  IMAD R11, R8, 0x2800, R17 ;  /* 0x00002800080b7824 */ /* 0x004fc400078e0211 */
[----:B------:R-:W-:Y:S02]  /*18070*/  VIADD R8, R6, 0x13290 ;  /* 0x0001329006087836 */ /* 0x000fe40000000000 */
[----:B------:R-:W-:-:S07]  /*18080*/  VIADD R9, R11, 0xe000 ;  /* 0x0000e0000b097836 */ /* 0x000fce0000000000 */
.L_x_2457:
        /* <DEDUP_REMOVED lines=13> */
.L_x_2605:
[----:B------:R-:W-:Y:S05]  /*18160*/  BSYNC B2 ;  /* 0x0000000000027941 */ /* 0x000fea0003800000 */
.L_x_2458:
        /* <DEDUP_REMOVED lines=11> */
.L_x_2461:
[----:B------:R-:W-:Y:S05]  /*18220*/  BSYNC B2 ;  /* 0x0000000000027941 */ /* 0x000fea0003800000 */
.L_x_2460:
        /* <DEDUP_REMOVED lines=8> */
.L_x_2462:
        /* <DEDUP_REMOVED lines=10> */
.L_x_2452:
[----:B------:R-:W-:Y:S05]  /*18350*/  BSYNC B1 ;  /* 0x0000000000017941 */ /* 0x000fea0003800000 */
.L_x_2451:
[----:B------:R-:W0:Y:S04]  /*18360*/  LDL.LU R10, [R1+0x4] ;  /* 0x00000400010a7983 */ /* 0x000e280000300800 */
[----:B------:R-:W2:Y:S01]  /*18370*/  LDL.LU R9, [R1+0x10] ;  /* 0x0000100001097983 */ /* 0x000ea20000300800 */
        /* <DEDUP_REMOVED lines=11> */
.L_x_2475:
        /* <DEDUP_REMOVED lines=13> */
.L_x_2606:
[----:B------:R-:W-:Y:S05]  /*18500*/  BSYNC B2 ;  /* 0x0000000000027941 */ /* 0x000fea0003800000 */
.L_x_2465:
        /* <DEDUP_REMOVED lines=9> */
.L_x_2468:
[----:B------:R-:W-:Y:S05]  /*185a0*/  BSYNC B2 ;  /* 0x0000000000027941 */ /* 0x000fea0003800000 */
.L_x_2467:
        /* <DEDUP_REMOVED lines=11> */
[----:B------:R-:W-:-:S07]  /*18660*/  VIADD R11, R8, 0xe000 ;  /* 0x0000e000080b7836 */ /* 0x000fce0000000000 */
.L_x_2469:
        /* <DEDUP_REMOVED lines=13> */
.L_x_2607:
[----:B------:R-:W-:Y:S05]  /*18740*/  BSYNC B2 ;  /* 0x0000000000027941 */ /* 0x000fea0003800000 */
.L_x_2470:
[----:B------:R-:W-:Y:S01]  /*18750*/  BSSY B2, `(.L_x_2472) ;  /* 0x000000b000027945 */ /* 0x000fe20003800000 */
[----:B------:R-:W-:Y:S01]  /*18760*/  IMAD.MOV.U32 R10, RZ, RZ, 0x0 ;  /* 0x00000000ff0a7424 */ /* 0x000fe200078e00ff */
[----:B------:R-:W-:Y:S02]  /*18770*/  MOV R11, 0x12f00000 ;  /* 0x12f00000000b7802 */ /* 0x000fe40000000f00 */
[----:B------:R-:W-:Y:S05]  /*18780*/  @P2 BRA `(.L_x_2473) ;  /* 0x00000000001c2947 */ /* 0x000fea0003800000 */
[----:B------:R-:W2:Y:S01]  /*18790*/  S2R R13, SR_TID.X ;  /* 0x00000000000d7919 */ /* 0x000ea20000002100 */
[----:B01----:R-:W-:-:S04]  /*187a0*/  IMAD.MOV.U32 R7, RZ, RZ, 0x2800 ;  /* 0x00002800ff077424 */ /* 0x003fc800078e00ff */
[----:B------:R3:W-:Y:S01]  /*187b0*/  SYNCS.ARRIVE.TRANS64 RZ, [R6+URZ+0x132b0], R7 ;  /* 0x0132b00706ff79a7 */ /* 0x0007e2000800003f */
[----:B--2---:R-:W-:-:S04]  /*187c0*/  LOP3.LUT R13, R13, 0x1f, RZ, 0xc0, !PT ;  /* 0x0000001f0d0d7812 */ /* 0x004fc800078ec0ff */
[----:B------:R-:W-:-:S13]  /*187d0*/  ISETP.NE.AND P1, PT, R13, RZ, PT ;  /* 0x000000ff0d00720c */ /* 0x000fda0003f25270 */
[----:B---3--:R-:W-:Y:S05]  /*187e0*/  @!P1 BRA `(.L_x_2473) ;  /* 0x0000000000049947 */ /* 0x008fea0003800000 */
[----:B------:R-:W-:Y:S01]  /*187f0*/  BPT.TRAP 0x1 ;  /* 0x000000040000795c */ /* 0x000fe20000300000 */
.L_x_2473:
[----:B------:R-:W-:Y:S05]  /*18800*/  BSYNC B2 ;  /* 0x0000000000027941 */ /* 0x000fea0003800000 */
.L_x_2472:
        /* <DEDUP_REMOVED lines=8> */
.L_x_2474:
        /* <DEDUP_REMOVED lines=10> */
.L_x_2464:
[----:B------:R-:W-:Y:S05]  /*18930*/  BSYNC B1 ;  /* 0x0000000000017941 */ /* 0x000fea0003800000 */
.L_x_2463:
[----:B------:R-:W0:Y:S04]  /*18940*/  LDL.LU R7, [R1+0x4] ;  /* 0x0000040001077983 */ /* 0x000e280000300800 */
[----:B------:R-:W2:Y:S01]  /*18950*/  LDL.LU R10, [R1+0x10] ;  /* 0x00001000010a7983 */ /* 0x000ea20000300800 */
[C---:B------:R-:W-:Y:S01]  /*18960*/  ISETP.GT.AND P2, PT, R5.reuse, R3, PT ;  /* 0x000000030500720c */ /* 0x040fe20003f44270 */
[----:B------:R-:W-:Y:S02]  /*18970*/  VIADD R5, R5, 0xffffffff ;  /* 0xffffffff05057836 */ /* 0x000fe40000000000 */
[----:B0-----:R-:W-:-:S05]  /*18980*/  VIADD R6, R7, 0x1 ;  /* 0x0000000107067836 */ /* 0x001fca0000000000 */
[----:B------:R-:W-:-:S04]  /*18990*/  ISETP.NE.AND P1, PT, R6, 0x2, PT ;  /* 0x000000020600780c */ /* 0x000fc80003f25270 */
[----:B------:R-:W-:Y:S02]  /*189a0*/  SEL R7, RZ, 0x1, P1 ;  /* 0x00000001ff077807 */ /* 0x000fe40000800000 */
[----:B------:R-:W-:Y:S02]  /*189b0*/  SEL R6, R6, RZ, P1 ;  /* 0x000000ff06067207 */ /* 0x000fe40000800000 */
[----:B--2---:R-:W-:-:S05]  /*189c0*/  LOP3.LUT R10, R10, R7, RZ, 0x3c, !PT ;  /* 0x000000070a0a7212 */ /* 0x004fca00078e3cff */
[----:B------:R2:W-:Y:S04]  /*189d0*/  STL [R1+0x10], R10 ;  /* 0x0000100a01007387 */ /* 0x0005e80000100800 */
[----:B------:R2:W-:Y:S01]  /*189e0*/  STL [R1+0x4], R6 ;  /* 0x0000040601007387 */ /* 0x0005e20000100800 */
[----:B------:R-:W-:Y:S05]  /*189f0*/  @P2 BRA `(.L_x_2475) ;  /* 0xfffffff8008c2947 */ /* 0x000fea000383ffff */
.L_x_2445:
[----:B------:R-:W-:Y:S05]  /*18a00*/  BSYNC B0 ;  /* 0x0000000000007941 */ /* 0x000fea0003800000 */
.L_x_2444:
[----:B------:R-:W3:Y:S01]  /*18a10*/  LDC R0, c[0x0][0x448] ;  /* 0x00011200ff007b82 */ /* 0x000ee20000000800 */
[----:B------:R-:W-:Y:S01]  /*18a20*/  IMAD.MOV.U32 R2, RZ, RZ, 0xc0 ;  /* 0x000000c0ff027424 */ /* 0x000fe200078e00ff */
[----:B------:R-:W-:Y:S01]  /*18a30*/  ISETP.NE.AND P2, PT, R4, RZ, PT ;  /* 0x000000ff0400720c */ /* 0x000fe20003f45270 */
[----:B------:R-:W-:Y:S05]  /*18a40*/  @!P0 WARPSYNC.ALL ;  /* 0x0000000000008948 */ /* 0x000fea0003800000 */
[----:B------:R-:W-:Y:S01]  /*18a50*/  IMAD R2, R25, R2, 0xbf ;  /* 0x000000bf19027424 */ /* 0x000fe200078e0202 */
[----:B------:R-:W-:Y:S06]  /*18a60*/  BSSY B0, `(.L_x_2476) ;  /* 0x000002b000007945 */ /* 0x000fec0003800000 */
[----:B------:R-:W4:Y:S08]  /*18a70*/  @!P2 LDC R4, c[0x0][0x9f0] ;  /* 0x00027c00ff04ab82 */ /* 0x000f300000000800 */
[----:B------:R-:W-:Y:S01]  /*18a80*/  @!P0 BAR.SYNC.DEFER_BLOCKING 0xc, 0x200 ;  /* 0x0308000000008b1d */ /* 0x000fe20000010000 */
[----:B---3--:R-:W-:-:S13]  /*18a90*/  ISETP.NE.AND P1, PT, R0, 0x1, PT ;  /* 0x000000010000780c */ /* 0x008fda0003f25270 */
[----:B------:R-:W3:Y:S08]  /*18aa0*/  @P1 LDC R0, c[0x0][0x44c] ;  /* 0x00011300ff001b82 */ /* 0x000ef00000000800 */
[----:B------:R-:W5:Y:S01]  /*18ab0*/  @P1 LDC R3, c[0x0][0x450] ;  /* 0x00011400ff031b82 */ /* 0x000f620000000800 */
[----:B---3--:R-:W-:-:S05]  /*18ac0*/  @P1 IMAD.HI.U32 R0, R2, R0, RZ ;  /* 0x0000000002001227 */ /* 0x008fca00078e00ff */
[----:B-----5:R-:W-:-:S05]  /*18ad0*/  @P1 SHF.R.U32.HI R2, RZ, R3, R0 ;  /* 0x00000003ff021219 */ /* 0x020fca0000011600 */
[----:B------:R-:W-:-:S04]  /*18ae0*/  IMAD.IADD R2, R20, 0x1, R2 ;  /* 0x0000000114027824 */ /* 0x000fc800078e0202 */
[----:B------:R-:W-:-:S05]  /*18af0*/  IMAD.HI R2, R2, 0x66666667, RZ ;  /* 0x6666666702027827 */ /* 0x000fca00078e02ff */
[----:B------:R-:W-:-:S04]  /*18b00*/  SHF.R.U32.HI R0, RZ, 0x1f, R2 ;  /* 0x0000001fff007819 */ /* 0x000fc80000011602 */
[----:B------:R-:W-:-:S04]  /*18b10*/  LEA.HI.SX32 R0, R2, R0, 0x1a ;  /* 0x0000000002007211 */ /* 0x000fc800078fd2ff */
[----:B------:R-:W-:Y:S02]  /*18b20*/  VIMNMX R21, R21, R0, PT ;  /* 0x0000000015157248 */ /* 0x000fe40003fe0100 */
[----:B------:R-:W-:Y:S02]  /*18b30*/  MOV R0, RZ ;  /* 0x000000ff00007202 */ /* 0x000fe40000000f00 */
[----:B------:R-:W-:-:S13]  /*18b40*/  ISETP.GE.AND P1, PT, R21, 0x1, PT ;  /* 0x000000011500780c */ /* 0x000fda0003f26270 */
[----:B----4-:R-:W-:Y:S05]  /*18b50*/  @!P1 BRA `(.L_x_2477) ;  /* 0x00000000006c9947 */ /* 0x010fea0003800000 */
[----:B------:R-:W-:-:S04]  /*18b60*/  IABS R0, R4 ;  /* 0x0000000400007213 */ /* 0x000fc80000000000 */
[----:B------:R-:W3:Y:S08]  /*18b70*/  I2F.RP R2, R0 ;  /* 0x0000000000027306 */ /* 0x000ef00000209400 */
[----:B---3--:R-:W3:Y:S02]  /*18b80*/  MUFU.RCP R2, R2 ;  /* 0x0000000200027308 */ /* 0x008ee40000001000 */
[----:B---3--:R-:W-:-:S06]  /*18b90*/  VIADD R2, R2, 0xffffffe ;  /* 0x0ffffffe02027836 */ /* 0x008fcc0000000000 */
[----:B------:R-:W3:Y:S02]  /*18ba0*/  F2I.FTZ.U32.TRUNC.NTZ R3, R2 ;  /* 0x0000000200037305 */ /* 0x000ee4000021f000 */
[----:B---3--:R-:W-:-:S04]  /*18bb0*/  IMAD.MOV R2, RZ, RZ, -R3 ;  /* 0x000000ffff027224 */ /* 0x008fc800078e0a03 */
[----:B------:R-:W-:Y:S02]  /*18bc0*/  IMAD R5, R2, R0, RZ ;  /* 0x0000000002057224 */ /* 0x000fe400078e02ff */
[----:B------:R-:W-:-:S04]  /*18bd0*/  IMAD.MOV.U32 R2, RZ, RZ, RZ ;  /* 0x000000ffff027224 */ /* 0x000fc800078e00ff */
[----:B-1----:R-:W-:Y:S01]  /*18be0*/  IMAD.HI.U32 R7, R3, R5, R2 ;  /* 0x0000000503077227 */ /* 0x002fe200078e0002 */
[----:B------:R-:W-:Y:S02]  /*18bf0*/  IABS R2, R4 ;  /* 0x0000000400027213 */ /* 0x000fe40000000000 */
[----:B------:R-:W-:-:S03]  /*18c00*/  IADD3 R3, R4, -0x1, R21 ;  /* 0xffffffff04037810 */ /* 0x000fc60007ffe015 */
[----:B------:R-:W-:Y:S01]  /*18c10*/  IMAD.MOV R2, RZ, RZ, -R2 ;  /* 0x000000ffff027224 */ /* 0x000fe200078e0a02 */
[----:B------:R-:W-:Y:S02]  /*18c20*/  IABS R5, R3 ;  /* 0x0000000300057213 */ /* 0x000fe40000000000 */
[----:B------:R-:W-:Y:S01]  /*18c30*/  LOP3.LUT R3, R3, R4, RZ, 0x3c, !PT ;  /* 0x0000000403037212 */ /* 0x000fe200078e3cff */
[----:B0-2---:R-:W-:Y:S02]  /*18c40*/  IMAD.MOV.U32 R6, RZ, RZ, R2 ;  /* 0x000000ffff067224 */ /* 0x005fe400078e0002 */
        /* <DEDUP_REMOVED lines=8> */
[----:B------:R-:W-:-:S05]  /*18cd0*/  @P0 IADD3 R2, R2, 0x1, RZ ;  /* 0x0000000102020810 */ /* 0x000fca0007ffe0ff */
[----:B------:R-:W-:-:S04]  /*18ce0*/  IMAD.MOV.U32 R0, RZ, RZ, R2 ;  /* 0x000000ffff007224 */ /* 0x000fc800078e0002 */
[----:B------:R-:W-:Y:S01]  /*18cf0*/  @!P2 IMAD.MOV R0, RZ, RZ, -R0 ;  /* 0x000000ffff00a224 */ /* 0x000fe200078e0a00 */
[----:B------:R-:W-:-:S07]  /*18d00*/  @!P1 LOP3.LUT R0, RZ, R4, RZ, 0x33, !PT ;  /* 0x00000004ff009212 */ /* 0x000fce00078e33ff */
.L_x_2477:
[----:B------:R-:W-:Y:S05]  /*18d10*/  BSYNC B0 ;  /* 0x0000000000007941 */ /* 0x000fea0003800000 */
.L_x_2476:
        /* <DEDUP_REMOVED lines=18> */
[----:B-1----:R-:W1:Y:S01]  /*18e40*/  POPC R7, R4 ;  /* 0x0000000400077309 */ /* 0x002e620000000000 */
[----:B---3--:R-:W1:Y:S02]  /*18e50*/  SHFL.IDX PT, R0, R3, R0, 0x1f ;  /* 0x00001f0003007589 */ /* 0x008e6400000e0000 */
[----:B-1----:R-:W-:Y:S01]  /*18e60*/  IADD3 R24, R0, UR36, R7 ;  /* 0x0000002400187c10 */ /* 0x002fe2000fffe007 */
[----:B------:R-:W-:Y:S06]  /*18e70*/  BRA `(.L_x_2479) ;  /* 0x0000003c00fc7947 */ /* 0x000fec0003800000 */
.L_x_2478:
        /* <DEDUP_REMOVED lines=13> */
[----:B-1----:R-:W-:-:S02]  /*18f50*/  IMAD.U32 R7, RZ, RZ, UR9 ;  /* 0x00000009ff077e24 */ /* 0x002fc4000f8e00ff */
[----:B------:R-:W-:Y:S02]  /*18f60*/  IMAD.U32 R11, RZ, RZ, UR5 ;  /* 0x00000005ff0b7e24 */ /* 0x000fe4000f8e00ff */
[----:B------:R-:W-:Y:S02]  /*18f70*/  IMAD.MOV.U32 R8, RZ, RZ, 0x70 ;  /* 0x00000070ff087424 */ /* 0x000fe400078e00ff */
[----:B------:R-:W-:Y:S02]  /*18f80*/  IMAD.MOV.U32 R12, RZ, RZ, 0x1 ;  /* 0x00000001ff0c7424 */ /* 0x000fe400078e00ff */
[----:B------:R-:W-:-:S07]  /*18f90*/  IMAD.MOV.U32 R13, RZ, RZ, RZ ;  /* 0x000000ffff0d7224 */ /* 0x000fce00078e00ff */
[----:B------:R-:W-:-:S07]  /*18fa0*/  LEPC R20, `(.L_x_2481) ;  /* 0x000000001014794e */ /* 0x000fce0000000000 */
[----:B--2---:R-:W-:Y:S05]  /*18fb0*/  CALL.ABS.NOINC R2 ;  /* 0x0000000002007343 */ /* 0x004fea0003c00000 */
.L_x_2481:
[----:B------:R-:W-:Y:S05]  /*18fc0*/  BSYNC B6 ;  /* 0x0000000000067941 */ /* 0x000fea0003800000 */
.L_x_2480:
        /* <DEDUP_REMOVED lines=15> */
[----:B------:R-:W-:Y:S02]  /*190c0*/  IMAD.U32 R5, RZ, RZ, UR7 ;  /* 0x00000007ff057e24 */ /* 0x000fe4000f8e00ff */
[----:B-1----:R-:W-:Y:S02]  /*190d0*/  IMAD.U32 R7, RZ, RZ, UR9 ;  /* 0x00000009ff077e24 */ /* 0x002fe4000f8e00ff */
[----:B------:R-:W-:-:S02]  /*190e0*/  IMAD.U32 R10, RZ, RZ, UR4 ;  /* 0x00000004ff0a7e24 */ /* 0x000fc4000f8e00ff */
[----:B------:R-:W-:Y:S02]  /*190f0*/  IMAD.U32 R11, RZ, RZ, UR5 ;  /* 0x00000005ff0b7e24 */ /* 0x000fe4000f8e00ff */
[----:B------:R-:W-:Y:S02]  /*19100*/  IMAD.MOV.U32 R8, RZ, RZ, 0x70 ;  /* 0x00000070ff087424 */ /* 0x000fe400078e00ff */
[----:B------:R-:W-:Y:S02]  /*19110*/  IMAD.MOV.U32 R12, RZ, RZ, 0x1 ;  /* 0x00000001ff0c7424 */ /* 0x000fe400078e00ff */
[----:B------:R-:W-:-:S07]  /*19120*/  IMAD.MOV.U32 R13, RZ, RZ, RZ ;  /* 0x000000ffff0d7224 */ /* 0x000fce00078e00ff */
[----:B------:R-:W-:-:S07]  /*19130*/  LEPC R20, `(.L_x_2483) ;  /* 0x000000001014794e */ /* 0x000fce0000000000 */
[----:B0-----:R-:W-:Y:S05]  /*19140*/  CALL.ABS.NOINC R2 ;  /* 0x0000000002007343 */ /* 0x001fea0003c00000 */
.L_x_2483:
[----:B------:R-:W-:Y:S05]  /*19150*/  BSYNC B6 ;  /* 0x0000000000067941 */ /* 0x000fea0003800000 */
.L_x_2482:
        /* <DEDUP_REMOVED lines=12> */
[----:B------:R-:W-:Y:S01]  /*19220*/  MOV R13, RZ ;  /* 0x000000ff000d7202 */ /* 0x000fe20000000f00 */
[----:B-1----:R-:W-:Y:S02]  /*19230*/  IMAD.U32 R7, RZ, RZ, UR9 ;  /* 0x00000009ff077e24 */ /* 0x002fe4000f8e00ff */
[----:B------:R-:W-:-:S02]  /*19240*/  IMAD.U32 R10, RZ, RZ, UR4 ;  /* 0x00000004ff0a7e24 */ /* 0x000fc4000f8e00ff */
[----:B------:R-:W-:Y:S02]  /*19250*/  IMAD.U32 R11, RZ, RZ, UR5 ;  /* 0x00000005ff0b7e24 */ /* 0x000fe4000f8e00ff */
[----:B------:R-:W-:Y:S02]  /*19260*/  IMAD.MOV.U32 R8, RZ, RZ, 0x70 ;  /* 0x00000070ff087424 */ /* 0x000fe400078e00ff */
[----:B------:R-:W-:-:S07]  /*19270*/  IMAD.MOV.U32 R12, RZ, RZ, 0x1 ;  /* 0x00000001ff0c7424 */ /* 0x000fce00078e00ff */
[----:B------:R-:W-:-:S07]  /*19280*/  LEPC R20, `(.L_x_2485) ;  /* 0x000000001014794e */ /* 0x000fce0000000000 */
[----:B---3--:R-:W-:Y:S05]  /*19290*/  CALL.ABS.NOINC R2 ;  /* 0x0000000002007343 */ /* 0x008fea0003c00000 */
.L_x_2485:
[----:B------:R-:W-:Y:S05]  /*192a0*/  BSYNC B6 ;  /* 0x0000000000067941 */ /* 0x000fea0003800000 */
.L_x_2484:
        /* <DEDUP_REMOVED lines=9> */
[----:B------:R-:W-:Y:S01]  /*19340*/  MOV R12, 0x1 ;  /* 0x00000001000c7802 */ /* 0x000fe20000000f00 */
[----:B------:R-:W3:Y:S01]  /*19350*/  LDC.64 R2, c[0x4][R2] ;  /* 0x0100000002027b82 */ /* 0x000ee20000000a00 */
[----:B------:R-:W-:Y:S02]  /*19360*/  IMAD.U32 R5, RZ, RZ, UR5 ;  /* 0x00000005ff057e24 */ /* 0x000fe4000f8e00ff */
[----:B0-2---:R-:W-:Y:S02]  /*19370*/  IMAD.U32 R6, RZ, RZ, UR6 ;  /* 0x00000006ff067e24 */ /* 0x005fe4000f8e00ff */
[----:B-1----:R-:W-:-:S02]  /*19380*/  IMAD.U32 R7, RZ, RZ, UR7 ;  /* 0x00000007ff077e24 */ /* 0x002fc4000f8e00ff */
[----:B------:R-:W-:Y:S02]  /*19390*/  IMAD.U32 R10, RZ, RZ, UR8 ;  /* 0x00000008ff0a7e24 */ /* 0x000fe4000f8e00ff */
[----:B------:R-:W-:Y:S02]  /*193a0*/  IMAD.U32 R11, RZ, RZ, UR9 ;  /* 0x00000009ff0b7e24 */ /* 0x000fe4000f8e00ff */
[----:B------:R-:W-:Y:S02]  /*193b0*/  IMAD.MOV.U32 R8, RZ, RZ, 0x70 ;  /* 0x00000070ff087424 */ /* 0x000fe400078e00ff */
[----:B------:R-:W-:-:S07]  /*193c0*/  IMAD.MOV.U32 R13, RZ, RZ, RZ ;  /* 0x000000ffff0d7224 */ /* 0x000fce00078e00ff */
[----:B------:R-:W-:-:S07]  /*193d0*/  LEPC R20, `(.L_x_2487) ;  /* 0x000000001014794e */ /* 0x000fce0000000000 */
[----:B---3--:R-:W-:Y:S05]  /*193e0*/  CALL.ABS.NOINC R2 ;  /* 0x0000000002007343 */ /* 0x008fea0003c00000 */
.L_x_2487:
[----:B------:R-:W-:Y:S05]  /*193f0*/  BSYNC B6 ;  /* 0x0000000000067941 */ /* 0x000fea0003800000 */
.L_x_2486:
[----:B------:R-:W3:Y:S01]  /*19400*/  LDL R13, [R1+0x8] ;  /* 0x00000800010d7983 */ /* 0x000ee20000100800 */
[----:B------:R-:W-:Y:S01]  /*19410*/  ULDC.64 UR4, c[0x0][0x9f8] ;  /* 0x00027e0000047ab9 */ /* 0x000fe20000000a00 */
[----:B--2---:R-:W2:Y:S01]  /*19420*/  LDC R10, c[0x0][0x430] ;  /* 0x00010c00ff0a7b82 */ /* 0x004ea20000000800 */
[----:B------:R-:W4:Y:S01]  /*19430*/  S2R R2, SR_TID.X ;  /* 0x0000000000027919 */ /* 0x000f220000002100 */
[----:B------:R-:W-:Y:S01]  /*19440*/  ISETP.NE.U32.AND P0, PT, RZ, UR4, PT ;  /* 0x00000004ff007c0c */ /* 0x000fe2000bf05070 */
[----:B0-----:R-:W2:Y:S03]  /*19450*/  LDL R9, [R1+0x18] ;  /* 0x0000180001097983 */ /* 0x001ea60000100800 */
        /* <DEDUP_REMOVED lines=10> */
[----:B------:R-:W-:-:S05]  /*19500*/  LOP3.LUT R20, R21, 0x60, R20, 0xf8, !PT ;  /* 0x0000006015147812 */ /* 0x000fca00078ef814 */
[----:B------:R-:W-:Y:S02]  /*19510*/  IMAD.IADD R8, R20, 0x1, R0 ;  /* 0x0000000114087824 */ /* 0x000fe400078e0200 */
[----:B------:R-:W4:Y:S04]  /*19520*/  LDL.LU R20, [R1+0x34] ;  /* 0x0000340001147983 */ /* 0x000f280000300800 */
[----:B---3--:R-:W3:Y:S01]  /*19530*/  @P0 LDG.E R13, desc[UR40][R2.64] ;  /* 0x00000028020d0981 */ /* 0x008ee2000c1e1900 */
[----:B--2---:R-:W-:-:S13]  /*19540*/  ISETP.NE.AND P2, PT, R10, 0x1, PT ;  /* 0x000000010a00780c */ /* 0x004fda0003f45270 */
[----:B------:R-:W0:Y:S08]  /*19550*/  @P2 LDC R4, c[0x0][0x434] ;  /* 0x00010d00ff042b82 */ /* 0x000e300000000800 */
[----:B------:R-:W2:Y:S01]  /*19560*/  @P2 LDC R6, c[0x0][0x438] ;  /* 0x00010e00ff062b82 */ /* 0x000ea20000000800 */
[----:B------:R-:W1:Y:S02]  /*19570*/  S2R R21, SR_TID.X ;  /* 0x0000000000157919 */ /* 0x000e640000002100 */
[C---:B-1----:R-:W-:Y:S01]  /*19580*/  LOP3.LUT R11, R21.reuse, 0x7f, RZ, 0xc0, !PT ;  /* 0x0000007f150b7812 */ /* 0x042fe200078ec0ff */
        /* <DEDUP_REMOVED lines=14> */
[----:B--2---:R-:W-:-:S04]  /*19670*/  @P2 SHF.R.U32.HI R5, RZ, R6, R4 ;  /* 0x00000006ff052219 */ /* 0x004fc80000011604 */
[--C-:B------:R-:W-:Y:S01]  /*19680*/  @!P0 SHF.R.S32.HI R7, RZ, 0x1f, R5.reuse ;  /* 0x0000001fff078819 */ /* 0x100fe20000011405 */
[----:B------:R-:W-:Y:S02]  /*19690*/  @!P0 IMAD.MOV.U32 R6, RZ, RZ, R5 ;  /* 0x000000ffff068224 */ /* 0x000fe400078e0005 */
[-C--:B---3--:R-:W-:Y:S02]  /*196a0*/  @!P0 IMAD R4, R14, R2.reuse, RZ ;  /* 0x000000020e048224 */ /* 0x088fe400078e02ff */
[----:B------:R-:W-:-:S04]  /*196b0*/  @!P0 IMAD.WIDE.U32 R6, R13, R2, R6 ;  /* 0x000000020d068225 */ /* 0x000fc800078e0006 */
[----:B------:R-:W-:Y:S02]  /*196c0*/  @!P0 IMAD R4, R13, R3, R4 ;  /* 0x000000030d048224 */ /* 0x000fe400078e0204 */
[----:B------:R-:W0:Y:S03]  /*196d0*/  @!P0 LDC.64 R2, c[0x0][0x418] ;  /* 0x00010600ff028b82 */ /* 0x000e260000000a00 */
[----:B------:R-:W-:-:S05]  /*196e0*/  @!P0 IADD3 R4, R7, R4, RZ ;  /* 0x0000000407048210 */ /* 0x000fca0007ffe0ff */
[----:B------:R-:W2:Y:S01]  /*196f0*/  @P2 LDC R7, c[0x0][0x438] ;  /* 0x00010e00ff072b82 */ /* 0x000ea20000000800 */
[----:B0-----:R-:W-:-:S04]  /*19700*/  @!P0 LEA R2, P1, R6, R2, 0x2 ;  /* 0x0000000206028211 */ /* 0x001fc800078210ff */
[----:B------:R-:W-:-:S03]  /*19710*/  @!P0 LEA.HI.X R3, R6, R3, R4, 0x2, P1 ;  /* 0x0000000306038211 */ /* 0x000fc600008f1404 */
[----:B------:R-:W0:Y:S01]  /*19720*/  @P2 LDC R6, c[0x0][0x434] ;  /* 0x00010d00ff062b82 */ /* 0x000e220000000800 */
[----:B------:R-:W-:-:S06]  /*19730*/  IMAD.MOV.U32 R4, RZ, RZ, RZ ;  /* 0x000000ffff047224 */ /* 0x000fcc00078e00ff */
[----:B------:R3:W5:Y:S01]  /*19740*/  @!P0 LDG.E R4, desc[UR40][R2.64] ;  /* 0x0000002802048981 */ /* 0x000762000c1e1900 */
[C---:B------:R-:W-:Y:S01]  /*19750*/  ISETP.GE.AND P0, PT, R0.reuse, R23, PT ;  /* 0x000000170000720c */ /* 0x040fe20003f06270 */
[----:B---3--:R-:W-:-:S03]  /*19760*/  IMAD.IADD R2, R0, 0x1, R9 ;  /* 0x0000000100027824 */ /* 0x008fc600078e0209 */
[----:B------:R-:W-:Y:S01]  /*19770*/  ISETP.GT.U32.OR P0, PT, R21, 0x9f, P0 ;  /* 0x0000009f1500780c */ /* 0x000fe20000704470 */
[----:B0-----:R-:W-:-:S04]  /*19780*/  @P2 IMAD.HI.U32 R3, R2, R6, RZ ;  /* 0x0000000602032227 */ /* 0x001fc800078e00ff */
[----:B------:R-:W-:Y:S01]  /*19790*/  IMAD.MOV.U32 R0, RZ, RZ, R2 ;  /* 0x000000ffff007224 */ /* 0x000fe200078e0002 */
[----:B--2---:R-:W-:Y:S01]  /*197a0*/  @P2 SHF.R.U32.HI R0, RZ, R7, R3 ;  /* 0x00000007ff002219 */ /* 0x004fe20000011603 */
[----:B------:R-:W-:-:S06]  /*197b0*/  IMAD.MOV R3, RZ, RZ, -R5 ;  /* 0x000000ffff037224 */ /* 0x000fcc00078e0a05 */
[----:B------:R-:W0:Y:S01]  /*197c0*/  @!P0 LDC.64 R6, c[0x0][0x418] ;  /* 0x00010600ff068b82 */ /* 0x000e220000000a00 */
[----:B------:R-:W-:Y:S02]  /*197d0*/  IMAD.MOV R9, RZ, RZ, -R0 ;  /* 0x000000ffff097224 */ /* 0x000fe400078e0a00 */
[C---:B------:R-:W-:Y:S02]  /*197e0*/  IMAD R8, R10.reuse, R3, R8 ;  /* 0x000000030a087224 */ /* 0x040fe400078e0208 */
[----:B------:R-:W-:-:S03]  /*197f0*/  IMAD R9, R10, R9, R2 ;  /* 0x000000090a097224 */ /* 0x000fc600078e0202 */
[----:B------:R-:W2:Y:S01]  /*19800*/  @!P0 LDC.64 R2, c[0x0][0x428] ;  /* 0x00010a00ff028b82 */ /* 0x000ea20000000a00 */
[----:B------:R-:W-:Y:S02]  /*19810*/  @!P0 SHF.R.S32.HI R11, RZ, 0x1f, R0 ;  /* 0x0000001fff0b8819 */ /* 0x000fe40000011400 */
[----:B------:R-:W-:Y:S01]  /*19820*/  @!P0 MOV R10, R0 ;  /* 0x00000000000a8202 */ /* 0x000fe20000000f00 */
[----:B------:R-:W-:-:S04]  /*19830*/  IMAD.MOV.U32 R5, RZ, RZ, RZ ;  /* 0x000000ffff057224 */ /* 0x000fc800078e00ff */
[----:B--2---:R-:W-:-:S04]  /*19840*/  @!P0 IMAD.WIDE.U32 R10, R13, R2, R10 ;  /* 0x000000020d0a8225 */ /* 0x004fc800078e000a */
        /* <DEDUP_REMOVED lines=14> */
.L_x_2610:
[----:B-1----:R-:W-:Y:S01]  /*19930*/  VIADD R7, R26, 0xffffffff ;  /* 0xffffffff1a077836 */ /* 0x002fe20000000000 */
[----:B------:R-:W-:Y:S06]  /*19940*/  @!P0 BRA `(.L_x_2489) ;  /* 0x0000000000048947 */ /* 0x000fec0003800000 */
[----:B------:R-:W-:Y:S01]  /*19950*/  BPT.TRAP 0x1 ;  /* 0x000000040000795c */ /* 0x000fe20000300000 */
.L_x_2489:
        /* <DEDUP_REMOVED lines=8> */
.L_x_2611:
[----:B------:R-:W-:Y:S05]  /*199e0*/  BSYNC B0 ;  /* 0x0000000000007941 */ /* 0x000fea0003800000 */
.L_x_2490:
[----:B------:R-:W1:Y:S01]  /*199f0*/  S2R R15, SR_TID.X ;  /* 0x00000000000f7919 */ /* 0x000e620000002100 */
[----:B------:R-:W2:Y:S01]  /*19a00*/  LDC R14, c[0x0][0x2f4] ;  /* 0x0000bd00ff0e7b82 */ /* 0x000ea20000000800 */
[----:B------:R-:W3:Y:S01]  /*19a10*/  LDL.LU R11, [R1+0x34] ;  /* 0x00003400010b7983 */ /* 0x000ee20000300800 */
[----:B-----5:R-:W-:Y:S01]  /*19a20*/  SHF.R.S32.HI R13, RZ, 0x1f, R4 ;  /* 0x0000001fff0d7819 */ /* 0x020fe20000011404 */
[----:B------:R-:W-:Y:S01]  /*19a30*/  ULDC.64 UR4, c[0x0][0x328] ;  /* 0x0000ca0000047ab9 */ /* 0x000fe20000000a00 */
[----:B------:R-:W-:Y:S01]  /*19a40*/  ULDC.64 UR6, c[0x0][0x338] ;  /* 0x0000ce0000067ab9 */ /* 0x000fe20000000a00 */
[----:B0-----:R-:W-:Y:S02]  /*19a50*/  IMAD R0, R28, UR4, RZ ;  /* 0x000000041c007c24 */ /* 0x001fe4000f8e02ff */
[----:B------:R0:W-:Y:S01]  /*19a60*/  STL [R1+0x40], R13 ;  /* 0x0000400d01007387 */ /* 0x0001e20000100800 */
[----:B------:R-:W-:-:S04]  /*19a70*/  IMAD.WIDE.U32 R2, R8, UR4, RZ ;  /* 0x0000000408027c25 */ /* 0x000fc8000f8e00ff */
[----:B------:R-:W-:Y:S02]  /*19a80*/  IMAD R0, R8, UR5, R0 ;  /* 0x0000000508007c24 */ /* 0x000fe4000f8e0200 */
[----:B------:R-:W-:Y:S02]  /*19a90*/  IMAD R7, R7, -0xa0, R23 ;  /* 0xffffff6007077824 */ /* 0x000fe400078e0217 */
[----:B------:R-:W-:Y:S02]  /*19aa0*/  IMAD.IADD R3, R3, 0x1, R0 ;  /* 0x0000000103037824 */ /* 0x000fe400078e0200 */
[----:B------:R-:W-:Y:S02]  /*19ab0*/  IMAD R0, R13, UR6, RZ ;  /* 0x000000060d007c24 */ /* 0x000fe4000f8e02ff */
[----:B------:R-:W-:-:S04]  /*19ac0*/  IMAD.WIDE.U32 R2, R4, UR6, R2 ;  /* 0x0000000604027c25 */ /* 0x000fc8000f8e0002 */
[----:B------:R-:W-:Y:S01]  /*19ad0*/  IMAD R0, R4, UR7, R0 ;  /* 0x0000000704007c24 */ /* 0x000fe2000f8e0200 */
[----:B------:R-:W-:-:S03]  /*19ae0*/  MOV R12, R2 ;  /* 0x00000002000c7202 */ /* 0x000fc60000000f00 */
[----:B0-----:R-:W-:Y:S01]  /*19af0*/  IMAD.IADD R13, R3, 0x1, R0 ;  /* 0x00000001030d7824 */ /* 0x001fe200078e0200 */
[----:B------:R-:W-:Y:S01]  /*19b00*/  SHF.R.S32.HI R0, RZ, 0x1f, R9 ;  /* 0x0000001fff007819 */ /* 0x000fe20000011409 */
[----:B-1----:R-:W-:-:S05]  /*19b10*/  IMAD.SHL.U32 R20, R15, 0x10, RZ ;  /* 0x000000100f147824 */ /* 0x002fca00078e00ff */
[----:B------:R-:W-:-:S04]  /*19b20*/  LOP3.LUT R20, R20, 0x30, RZ, 0xc0, !PT ;  /* 0x0000003014147812 */ /* 0x000fc800078ec0ff */
[CC--:B--2---:R-:W-:Y:S02]  /*19b30*/  ISETP.GE.AND P1, PT, R20.reuse, R14.reuse, PT ;  /* 0x0000000e1400720c */ /* 0x0c4fe40003f26270 */
[----:B------:R-:W-:Y:S02]  /*19b40*/  ISETP.GE.AND P0, PT, R20, R14, PT ;  /* 0x0000000e1400720c */ /* 0x000fe40003f06270 */
[----:B------:R-:W2:Y:S04]  /*19b50*/  LDL R14, [R1+0x2c] ;  /* 0x00002c00010e7983 */ /* 0x000ea80000100800 */
        /* <DEDUP_REMOVED lines=9> */
[----:B------:R-:W-:-:S05]  /*19bf0*/  SHF.R.U32.HI R15, RZ, 0x2, R15 ;  /* 0x00000002ff0f7819 */ /* 0x000fca000001160f */
[----:B------:R-:W-:-:S05]  /*19c00*/  IMAD.IADD R7, R7, 0x1, -R15 ;  /* 0x0000000107077824 */ /* 0x000fca00078e0a0f */
[----:B------:R-:W-:Y:S02]  /*19c10*/  ISETP.GE.AND P5, PT, R7, 0x1, PT ;  /* 0x000000010700780c */ /* 0x000fe40003fa6270 */
[----:B---3--:R-:W-:-:S04]  /*19c20*/  LOP3.LUT R11, R11, 0xfffffffe, RZ, 0xc0, !PT ;  /* 0xfffffffe0b0b7812 */ /* 0x008fc800078ec0ff */
        /* <DEDUP_REMOVED lines=16> */
[----:B--2---:R-:W-:Y:S01]  /*19d30*/  IMAD R19, R29, 0x2800, R14 ;  /* 0x000028001d137824 */ /* 0x004fe200078e020e */
[----:B------:R-:W-:Y:S07]  /*19d40*/  BRA.DIV UR4, `(.L_x_2492) ;  /* 0x0000005604187947 */ /* 0x000fee000b800000 */
[----:B------:R-:W2:Y:S01]  /*19d50*/  LDL.LU R14, [R1+0x34] ;  /* 0x00003400010e7983 */ /* 0x000ea20000300800 */
[----:B------:R-:W0:Y:S03]  /*19d60*/  S2R R11, SR_TID.X ;  /* 0x00000000000b7919 */ /* 0x000e260000002100 */
[----:B------:R-:W1:Y:S04]  /*19d70*/  SHFL.IDX PT, R3, R0, RZ, 0x1c1f ;  /* 0x001c1fff00037589 */ /* 0x000e6800000e0000 */
[----:B------:R-:W3:Y:S01]  /*19d80*/  SHFL.IDX PT, R10, R2, RZ, 0x1c1f ;  /* 0x001c1fff020a7589 */ /* 0x000ee200000e0000 */
[----:B0-----:R-:W-:-:S05]  /*19d90*/  IMAD.SHL.U32 R15, R11, 0x10, RZ ;  /* 0x000000100b0f7824 */ /* 0x001fca00078e00ff */
[----:B------:R-:W-:-:S04]  /*19da0*/  LOP3.LUT R15, R15, 0x30, RZ, 0xc0, !PT ;  /* 0x000000300f0f7812 */ /* 0x000fc800078ec0ff */
[----:B-1----:R-:W-:Y:S01]  /*19db0*/  IADD3 R12, P1, R15, R3, RZ ;  /* 0x000000030f0c7210 */ /* 0x002fe20007f3e0ff */
[----:B------:R-:W-:-:S04]  /*19dc0*/  IMAD.IADD R3, R17, 0x1, R19 ;  /* 0x0000000111037824 */ /* 0x000fc800078e0213 */
[----:B---3--:R-:W-:Y:S02]  /*19dd0*/  IMAD.X R13, RZ, RZ, R10, P1 ;  /* 0x000000ffff0d7224 */ /* 0x008fe400008e060a */
[----:B------:R-:W0:Y:S04]  /*19de0*/  SHFL.IDX PT, R10, R0, 0x1, 0x1c1f ;  /* 0x003c1f00000a7f89 */ /* 0x000e2800000e0000 */
[----:B------:R-:W1:Y:S01]  /*19df0*/  SHFL.IDX PT, R19, R2, 0x1, 0x1c1f ;  /* 0x003c1f0002137f89 */ /* 0x000e6200000e0000 */
[----:B------:R-:W-:-:S13]  /*19e00*/  ISETP.LT.OR P1, PT, R7, 0x1, P0 ;  /* 0x000000010700780c */ /* 0x000fda0000721670 */
[----:B------:R-:W-:Y:S01]  /*19e10*/  LDGSTS.E.BYPASS.LTC128B.128 [R3+0x6000], desc[UR40][R12.64], !P1 ;  /* 0x060000000c037fae */ /* 0x000fe2000c901d68 */
[----:B0-----:R-:W-:-:S04]  /*19e20*/  IADD3 R10, P1, R15, R10, RZ ;  /* 0x0000000a0f0a7210 */ /* 0x001fc80007f3e0ff */
[----:B-1----:R-:W-:Y:S02]  /*19e30*/  IADD3.X R11, RZ, R19, RZ, P1, !PT ;  /* 0x00000013ff0b7210 */ /* 0x002fe40000ffe4ff */
        /* <DEDUP_REMOVED lines=23> */
.L_x_2623:
        /* <DEDUP_REMOVED lines=12> */
.L_x_2493:
        /* <DEDUP_REMOVED lines=11> */
.L_x_2494:
[----:B------:R3:W-:Y:S01]  /*1a120*/  SYNCS.ARRIVE.TRANS64.A1T0 RZ, [R6+URZ+0x13270], RZ ;  /* 0x013270ff06ff79a7 */ /* 0x0007e2000810003f */
[----:B------:R-:W-:Y:S05]  /*1a130*/  @!P6 BRA `(.L_x_2495) ;  /* 0x000000000004e947 */ /* 0x000fea0003800000 */
[----:B------:R-:W-:Y:S01]  /*1a140*/  BPT.TRAP 0x1 ;  /* 0x000000040000795c */ /* 0x000fe20000300000 */
.L_x_2495:
[----:B------:R-:W4:Y:S01]  /*1a150*/  LDL R0, [R1+0x48] ;  /* 0x0000480001007983 */ /* 0x000f220000100800 */
[----:B------:R-:W-:Y:S01]  /*1a160*/  BSSY B0, `(.L_x_2496) ;  /* 0x0000003000007945 */ /* 0x000fe20003800000 */
[----:B----4-:R-:W4:Y:S03]  /*1a170*/  SYNCS.PHASECHK.TRANS64.TRYWAIT P0, [R6+URZ+0x13240], R0 ;  /* 0x01324000060075a7 */ /* 0x010f26000800017f */
[----:B----4-:R-:W-:Y:S05]  /*1a180*/  @!P0 BRA `(.L_x_2497) ;  /* 0x0000005400bc8947 */ /* 0x010fea0003800000 */
.L_x_2624:
[----:B------:R-:W-:Y:S05]  /*1a190*/  BSYNC B0 ;  /* 0x0000000000007941 */ /* 0x000fea0003800000 */
.L_x_2496:
        /* <DEDUP_REMOVED lines=66> */
[----:B--2---:R-:W-:Y:S02]  /*1a5c0*/  @P2 IMAD.MOV.U32 R4, RZ, RZ, R0 ;  /* 0x000000ffff042224 */ /* 0x004fe400078e0000 */
[----:B------:R-:W-:Y:S01]  /*1a5d0*/  @P2 IMAD.MOV.U32 R5, RZ, RZ, R2 ;  /* 0x000000ffff052224 */ /* 0x000fe200078e0002 */
[----:B------:R2:W3:Y:S04]  /*1a5e0*/  SHFL.IDX PT, R0, R7, RZ, 0x1c1f ;  /* 0x001c1fff07007589 */ /* 0x0004e800000e0000 */
[----:B------:R4:W-:Y:S04]  /*1a5f0*/  @P2 LDGSTS.E.BYPASS.LTC128B.128 [R3+0xf800], desc[UR40][R4.64], !P3 ;  /* 0x0f80000004032fae */ /* 0x0009e8000d901d68 */
[----:B----4-:R2:W4:Y:S02]  /*1a600*/  SHFL.IDX PT, R4, R8, RZ, 0x1c1f ;  /* 0x001c1fff08047589 */ /* 0x01052400000e0000 */
.L_x_2636:
[----:B------:R-:W5:Y:S01]  /*1a610*/  LDL R2, [R1+0x34] ;  /* 0x0000340001027983 */ /* 0x000f620000100800 */
[----:B------:R-:W-:Y:S01]  /*1a620*/  BSSY B0, `(.L_x_2499) ;  /* 0x000000e000007945 */ /* 0x000fe20003800000 */
[----:B-----5:R-:W-:-:S13]  /*1a630*/  LOP3.LUT P0, RZ, R2, 0x8, RZ, 0xc0, !PT ;  /* 0x0000000802ff7812 */ /* 0x020fda000780c0ff */
[----:B------:R-:W-:Y:S05]  /*1a640*/  @!P0 BRA `(.L_x_2500) ;  /* 0x00000000002c8947 */ /* 0x000fea0003800000 */
[----:B------:R-:W5:Y:S01]  /*1a650*/  S2R R2, SR_TID.X ;  /* 0x0000000000027919 */ /* 0x000f620000002100 */
[----:B------:R-:W0:Y:S01]  /*1a660*/  LDC R5, c[0x0][0x2f4] ;  /* 0x0000bd00ff057b82 */ /* 0x000e220000000800 */
[----:B-----5:R-:W-:-:S04]  /*1a670*/  SHF.L.U32 R2, R2, 0x4, RZ ;  /* 0x0000000402027819 */ /* 0x020fc800000006ff */
        /* <DEDUP_REMOVED lines=8> */
.L_x_2500:
[----:B------:R-:W-:Y:S05]  /*1a700*/  BSYNC B0 ;  /* 0x0000000000007941 */ /* 0x000fea0003800000 */
.L_x_2499:
[----:B------:R-:W-:Y:S01]  /*1a710*/  NOP ;  /* 0x0000000000007918 */ /* 0x000fe20000000000 */
[----:B------:R-:W-:-:S13]  /*1a720*/  PLOP3.LUT P0, PT, PT, PT, PT, 0x80, 0x0 ;  /* 0x000000000000781c */ /* 0x000fda0003f0f070 */
.L_x_2501:
        /* <DEDUP_REMOVED lines=11> */
.L_x_2502:
        /* <DEDUP_REMOVED lines=28> */
[----:B0-----:R-:W-:Y:S02]  /*1a9a0*/  IMAD.U32 R6, RZ, RZ, UR6 ;  /* 0x00000006ff067e24 */ /* 0x001fe4000f8e00ff */
[----:B--2---:R-:W-:-:S02]  /*1a9b0*/  IMAD.U32 R7, RZ, RZ, UR7 ;  /* 0x00000007ff077e24 */ /* 0x004fc4000f8e00ff */
[----:B------:R-:W-:Y:S02]  /*1a9c0*/  IMAD.U32 R11, RZ, RZ, UR9 ;  /* 0x00000009ff0b7e24 */ /* 0x000fe4000f8e00ff */
[----:B------:R-:W-:Y:S02]  /*1a9d0*/  IMAD.MOV.U32 R8, RZ, RZ, 0x70 ;  /* 0x00000070ff087424 */ /* 0x000fe400078e00ff */
[----:B------:R-:W-:Y:S02]  /*1a9e0*/  IMAD.MOV.U32 R12, RZ, RZ, 0x1 ;  /* 0x00000001ff0c7424 */ /* 0x000fe400078e00ff */
[----:B------:R-:W-:-:S07]  /*1a9f0*/  IMAD.MOV.U32 R13, RZ, RZ, RZ ;  /* 0x000000ffff0d7224 */ /* 0x000fce00078e00ff */
[----:B------:R-:W-:-:S07]  /*1aa00*/  LEPC R20, `(.L_x_2504) ;  /* 0x000000001014794e */ /* 0x000fce0000000000 */
[----:B-1----:R-:W-:Y:S05]  /*1aa10*/  CALL.ABS.NOINC R2 ;  /* 0x0000000002007343 */ /* 0x002fea0003c00000 */
.L_x_2504:
[----:B------:R-:W-:Y:S05]  /*1aa20*/  BSYNC B6 ;  /* 0x0000000000067941 */ /* 0x000fea0003800000 */
.L_x_2503:
        /* <DEDUP_REMOVED lines=47> */
[----:B--2---:R-:W-:-:S05]  /*1ad20*/  @P1 SHF.R.U32.HI R6, RZ, R8, R7 ;  /* 0x00000008ff061219 */ /* 0x004fca0000011607 */
[----:B------:R-:W-:-:S04]  /*1ad30*/  IMAD.MOV R7, RZ, RZ, -R6 ;  /* 0x000000ffff077224 */ /* 0x000fc800078e0a06 */
[----:B------:R-:W-:Y:S01]  /*1ad40*/  IMAD R5, R9, R7, R5 ;  /* 0x0000000709057224 */ /* 0x000fe200078e0205 */
[----:B------:R-:W-:Y:S01]  /*1ad50*/  SHF.R.S32.HI R7, RZ, 0x1f, R6 ;  /* 0x0000001fff077819 */ /* 0x000fe20000011406 */
[----:B------:R-:W-:-:S04]  /*1ad60*/  IMAD.WIDE.U32 R2, R6, UR4, R2 ;  /* 0x0000000406027c25 */ /* 0x000fc8000f8e0002 */
[----:B------:R-:W-:Y:S01]  /*1ad70*/  IMAD R7, R7, UR4, RZ ;  /* 0x0000000407077c24 */ /* 0x000fe2000f8e02ff */
[----:B-1----:R-:W-:Y:S01]  /*1ad80*/  SHF.L.U32 R18, R21, 0x4, RZ ;  /* 0x0000000415127819 */ /* 0x002fe200000006ff */
[----:B------:R-:W-:Y:S02]  /*1ad90*/  ULDC UR4, c[0x0][0x2b8] ;  /* 0x0000ae0000047ab9 */ /* 0x000fe40000000800 */
[----:B------:R-:W-:Y:S01]  /*1ada0*/  IMAD R7, R6, UR5, R7 ;  /* 0x0000000506077c24 */ /* 0x000fe2000f8e0207 */
[----:B------:R-:W-:-:S03]  /*1adb0*/  SHF.R.S32.HI R6, RZ, 0x1f, R5 ;  /* 0x0000001fff067819 */ /* 0x000fc60000011405 */
        /* <DEDUP_REMOVED lines=48> */
[----:B-1----:R-:W-:-:S04]  /*1b0c0*/  @!P2 IADD3 R6, P3, R18, R6, RZ ;  /* 0x000000061206a210 */ /* 0x002fc80007f7e0ff */
[----:B------:R-:W-:Y:S02]  /*1b0d0*/  @!P2 IADD3.X R7, RZ, R4, RZ, P3, !PT ;  /* 0x00000004ff07a210 */ /* 0x000fe40001ffe4ff */
        /* <DEDUP_REMOVED lines=9> */
.L_x_2649:
        /* <DEDUP_REMOVED lines=10> */
.L_x_2506:
        /* <DEDUP_REMOVED lines=18> */
.L_x_2650:
[----:B------:R-:W-:Y:S05]  /*1b330*/  BSYNC B0 ;  /* 0x0000000000007941 */ /* 0x000fea0003800000 */
.L_x_2507:
[----:B------:R-:W2:Y:S01]  /*1b340*/  LDL R2, [R1+0x20] ;  /* 0x0000200001027983 */ /* 0x000ea20000100800 */
[----:B------:R-:W-:-:S04]  /*1b350*/  IADD3 R26, R26, -0x2, RZ ;  /* 0xfffffffe1a1a7810 */ /* 0x000fc80007ffe0ff */
[----:B--2---:R-:W-:-:S13]  /*1b360*/  ISETP.GE.AND P0, PT, R26, R2, PT ;  /* 0x000000021a00720c */ /* 0x004fda0003f06270 */
[----:B------:R-:W-:Y:S05]  /*1b370*/  @!P0 BRA `(.L_x_2509) ;  /* 0x0000001400288947 */ /* 0x000fea0003800000 */
[----:B------:R1:W-:Y:S01]  /*1b380*/  STL [R1], R26 ;  /* 0x0000001a01007387 */ /* 0x0003e20000100800 */
[----:B------:R-:W-:-:S03]  /*1b390*/  IMAD.MOV.U32 R20, RZ, RZ, R29 ;  /* 0x000000ffff147224 */ /* 0x000fc600078e001d */
[----:B------:R1:W5:Y:S04]  /*1b3a0*/  LDL.LU R21, [R1+0xc] ;  /* 0x00000c0001157983 */ /* 0x0003680000300800 */
.L_x_2529:
        /* <DEDUP_REMOVED lines=37> */
[----:B------:R-:W-:-:S05]  /*1b600*/  IADD3 R8, -R2, RZ, RZ ;  /* 0x000000ff02087210 */ /* 0x000fca0007ffe1ff */
        /* <DEDUP_REMOVED lines=24> */
[----:B------:R-:W-:Y:S02]  /*1b790*/  SEL R2, RZ, 0x1, P0 ;  /* 0x00000001ff027807 */ /* 0x000fe40000000000 */
[----:B------:R-:W-:Y:S02]  /*1b7a0*/  IADD3 R13, R13, -0x1, RZ ;  /* 0xffffffff0d0d7810 */ /* 0x000fe40007ffe0ff */
[----:B------:R-:W-:-:S03]  /*1b7b0*/  LOP3.LUT R2, R21, R2, RZ, 0x3c, !PT ;  /* 0x0000000215027212 */ /* 0x000fc600078e3cff */
[----:B------:R0:W-:Y:S04]  /*1b7c0*/  STL [R1], R13 ;  /* 0x0000000d01007387 */ /* 0x0001e80000100800 */
[----:B------:R0:W-:Y:S01]  /*1b7d0*/  STL [R1+0xc], R2 ;  /* 0x00000c0201007387 */ /* 0x0001e20000100800 */
[----:B------:R-:W-:Y:S02]  /*1b7e0*/  ISETP.NE.AND P2, PT, R12, 0x3, PT ;  /* 0x000000030c00780c */ /* 0x000fe40003f45270 */
[----:B------:R-:W-:Y:S02]  /*1b7f0*/  SEL R29, R29, RZ, P0 ;  /* 0x000000ff1d1d7207 */ /* 0x000fe40000000000 */
[----:B--2---:R-:W-:-:S09]  /*1b800*/  SHF.R.S32.HI R26, RZ, 0x1f, R10 ;  /* 0x0000001fff1a7819 */ /* 0x004fd2000001140a */
[----:B0-----:R-:W-:Y:S05]  /*1b810*/  @!P2 BRA `(.L_x_2510) ;  /* 0x000000000004a947 */ /* 0x001fea0003800000 */
[----:B------:R-:W-:Y:S01]  /*1b820*/  BPT.TRAP 0x1 ;  /* 0x000000040000795c */ /* 0x000fe20000300000 */
.L_x_2510:
[----:B------:R-:W-:Y:S01]  /*1b830*/  IMAD R6, R29, 0x8, R17 ;  /* 0x000000081d067824 */ /* 0x000fe200078e0211 */
[----:B------:R-:W-:Y:S01]  /*1b840*/  SHF.L.U32 R28, R2, 0x1f, RZ ;  /* 0x0000001f021c7819 */ /* 0x000fe200000006ff */
[----:B------:R-:W-:Y:S01]  /*1b850*/  BSSY B0, `(.L_x_2511) ;  /* 0x0000004000007945 */ /* 0x000fe20003800000 */
[----:B------:R-:W-:Y:S02]  /*1b860*/  SHF.R.S32.HI R22, RZ, 0x1f, R8 ;  /* 0x0000001fff167819 */ /* 0x000fe40000011408 */
[----:B------:R-:W0:Y:S02]  /*1b870*/  SYNCS.PHASECHK.TRANS64.TRYWAIT P0, [R6+URZ+0x13280], R28 ;  /* 0x0132801c060075a7 */ /* 0x000e24000800017f */
[----:B0-----:R-:W-:Y:S05]  /*1b880*/  @!P0 BRA `(.L_x_2512) ;  /* 0x0000004c009c8947 */ /* 0x001fea0003800000 */
.L_x_2651:
[----:B------:R-:W-:Y:S05]  /*1b890*/  BSYNC B0 ;  /* 0x0000000000007941 */ /* 0x000fea0003800000 */
.L_x_2511:
        /* <DEDUP_REMOVED lines=65> */
.L_x_2663:
        /* <DEDUP_REMOVED lines=11> */
.L_x_2514:
        /* <DEDUP_REMOVED lines=11> */
.L_x_2515:
[----:B------:R2:W-:Y:S01]  /*1be10*/  SYNCS.ARRIVE.TRANS64.A1T0 RZ, [R6+URZ+0x13270], RZ ;  /* 0x013270ff06ff79a7 */ /* 0x0005e2000810003f */
[----:B------:R-:W-:Y:S05]  /*1be20*/  @!P3 BRA `(.L_x_2516) ;  /* 0x000000000004b947 */ /* 0x000fea0003800000 */
[----:B------:R-:W-:Y:S01]  /*1be30*/  BPT.TRAP 0x1 ;  /* 0x000000040000795c */ /* 0x000fe20000300000 */
.L_x_2516:
[----:B------:R-:W3:Y:S01]  /*1be40*/  SYNCS.PHASECHK.TRANS64.TRYWAIT P0, [R6+URZ+0x13240], R28 ;  /* 0x0132401c060075a7 */ /* 0x000ee2000800017f */
[----:B------:R-:W-:Y:S04]  /*1be50*/  BSSY B0, `(.L_x_2517) ;  /* 0x0000002000007945 */ /* 0x000fe80003800000 */
[----:B---3--:R-:W-:Y:S05]  /*1be60*/  @!P0 BRA `(.L_x_2518) ;  /* 0x0000004c00d48947 */ /* 0x008fea0003800000 */
.L_x_2664:
[----:B------:R-:W-:Y:S05]  /*1be70*/  BSYNC B0 ;  /* 0x0000000000007941 */ /* 0x000fea0003800000 */
.L_x_2517:
[----:B------:R-:W4:Y:S01]  /*1be80*/  S2R R11, SR_TID.X ;  /* 0x00000000000b7919 */ /* 0x000f220000002100 */
[----:B------:R-:W-:Y:S01]  /*1be90*/  ULDC.64 UR4, c[0x0][0x300] ;  /* 0x0000c00000047ab9 */ /* 0x000fe20000000a00 */
[----:B------:R-:W-:Y:S01]  /*1bea0*/  ULDC.64 UR6, c[0x0][0x310] ;  /* 0x0000c40000067ab9 */ /* 0x000fe20000000a00 */
[----:B------:R-:W-:Y:S02]  /*1beb0*/  IMAD R4, R22, UR4, RZ ;  /* 0x0000000416047c24 */ /* 0x000fe4000f8e02ff */
[----:B------:R-:W-:-:S04]  /*1bec0*/  IMAD.WIDE.U32 R2, R8, UR4, RZ ;  /* 0x0000000408027c25 */ /* 0x000fc8000f8e00ff */
[----:B------:R-:W-:Y:S02]  /*1bed0*/  IMAD R4, R8, UR5, R4 ;  /* 0x0000000508047c24 */ /* 0x000fe4000f8e0204 */
[----:B------:R-:W-:Y:S02]  /*1bee0*/  IMAD R26, R26, UR6, RZ ;  /* 0x000000061a1a7c24 */ /* 0x000fe4000f8e02ff */
[----:B------:R-:W-:Y:S01]  /*1bef0*/  IMAD R8, R23, UR4, RZ ;  /* 0x0000000417087c24 */ /* 0x000fe2000f8e02ff */
[----:B------:R-:W-:Y:S01]  /*1bf00*/  IADD3 R3, R3, R4, RZ ;  /* 0x0000000403037210 */ /* 0x000fe20007ffe0ff */
[----:B------:R-:W-:Y:S02]  /*1bf10*/  IMAD R26, R10, UR7, R26 ;  /* 0x000000070a1a7c24 */ /* 0x000fe4000f8e021a */
[----:B------:R-:W-:Y:S02]  /*1bf20*/  IMAD R8, R0, UR5, R8 ;  /* 0x0000000500087c24 */ /* 0x000fe4000f8e0208 */
[----:B------:R-:W-:-:S04]  /*1bf30*/  IMAD.WIDE.U32 R2, R10, UR6, R2 ;  /* 0x000000060a027c25 */ /* 0x000fc8000f8e0002 */
[----:B------:R-:W-:Y:S02]  /*1bf40*/  IMAD.IADD R5, R3, 0x1, R26 ;  /* 0x0000000103057824 */ /* 0x000fe400078e021a */
[----:B------:R-:W-:Y:S02]  /*1bf50*/  IMAD.MOV.U32 R4, RZ, RZ, R2 ;  /* 0x000000ffff047224 */ /* 0x000fe400078e0002 */
[----:B------:R-:W-:Y:S01]  /*1bf60*/  IMAD.WIDE.U32 R2, R0, UR4, RZ ;  /* 0x0000000400027c25 */ /* 0x000fe2000f8e00ff */
[----:B------:R-:W-:-:S03]  /*1bf70*/  ULDC.64 UR4, c[0x0][0x308] ;  /* 0x0000c20000047ab9 */ /* 0x000fc60000000a00 */
[----:B------:R-:W-:Y:S02]  /*1bf80*/  IMAD.IADD R3, R3, 0x1, R8 ;  /* 0x0000000103037824 */ /* 0x000fe400078e0208 */
[----:B----4-:R-:W-:Y:S02]  /*1bf90*/  IMAD.SHL.U32 R18, R11, 0x10, RZ ;  /* 0x000000100b127824 */ /* 0x010fe400078e00ff */
[----:B------:R-:W-:Y:S01]  /*1bfa0*/  IMAD R0, R25, UR6, RZ ;  /* 0x0000000619007c24 */ /* 0x000fe2000f8e02ff */
[----:B------:R-:W4:Y:S01]  /*1bfb0*/  LDC R11, c[0x0][0x2f4] ;  /* 0x0000bd00ff0b7b82 */ /* 0x000f220000000800 */
        /* <DEDUP_REMOVED lines=29> */
[----:B----4-:R-:W-:-:S04]  /*1c190*/  IADD3 R2, P0, R18, R2, RZ ;  /* 0x0000000212027210 */ /* 0x010fc80007f1e0ff */
[----:B-----5:R-:W-:-:S05]  /*1c1a0*/  IADD3.X R3, RZ, R3, RZ, P0, !PT ;  /* 0x00000003ff037210 */ /* 0x020fca00007fe4ff */
[----:B------:R4:W-:Y:S04]  /*1c1b0*/  LDGSTS.E.BYPASS.LTC128B.128 [R7+0xf000], desc[UR40][R2.64], !P2 ;  /* 0x0f00000002077fae */ /* 0x0009e8000d101d68 */
[----:B----4-:R-:W4:Y:S02]  /*1c1c0*/  SHFL.IDX PT, R2, R0, 0x3, 0x1c1f ;  /* 0x007c1f0000027f89 */ /* 0x010f2400000e0000 */
[----:B----4-:R-:W-:-:S05]  /*1c1d0*/  IADD3 R2, P0, R18, R2, RZ ;  /* 0x0000000212027210 */ /* 0x010fca0007f1e0ff */
[----:B------:R-:W-:-:S05]  /*1c1e0*/  IMAD.X R3, RZ, RZ, R8, P0 ;  /* 0x000000ffff037224 */ /* 0x000fca00000e0608 */
[----:B------:R4:W-:Y:S04]  /*1c1f0*/  LDGSTS.E.BYPASS.LTC128B.128 [R7+0xf800], desc[UR40][R2.64], !P2 ;  /* 0x0f80000002077fae */ /* 0x0009e8000d101d68 */
[----:B----4-:R4:W0:Y:S02]  /*1c200*/  SHFL.IDX PT, R2, R5, RZ, 0x1c1f ;  /* 0x001c1fff05027589 */ /* 0x01082400000e0000 */
.L_x_2676:
        /* <DEDUP_REMOVED lines=8> */
.L_x_2520:
        /* <DEDUP_REMOVED lines=11> */
.L_x_2521:
[----:B------:R-:W5:Y:S01]  /*1c340*/  LDL R0, [R1+0x54] ;  /* 0x0000540001007983 */ /* 0x000f620000100800 */
[----:B------:R0:W-:Y:S01]  /*1c350*/  SYNCS.ARRIVE.TRANS64.A1T0 RZ, [R6+URZ+0x13230], RZ ;  /* 0x013230ff06ff79a7 */ /* 0x0001e2000810003f */
[----:B-----5:R-:W-:-:S13]  /*1c360*/  ISETP.NE.AND P0, PT, R0, 0x3, PT ;  /* 0x000000030000780c */ /* 0x020fda0003f05270 */
[----:B0-----:R-:W-:Y:S05]  /*1c370*/  @!P0 BRA `(.L_x_2522) ;  /* 0x0000000000048947 */ /* 0x001fea0003800000 */
[----:B------:R-:W-:Y:S01]  /*1c380*/  BPT.TRAP 0x1 ;  /* 0x000000040000795c */ /* 0x000fe20000300000 */
.L_x_2522:
[----:B------:R-:W-:Y:S01]  /*1c390*/  LOP3.LUT R0, R21, 0x1, RZ, 0x3c, !PT ;  /* 0x0000000115007812 */ /* 0x000fe200078e3cff */
[----:B------:R-:W-:Y:S01]  /*1c3a0*/  IMAD R2, R20, 0x8, R17 ;  /* 0x0000000814027824 */ /* 0x000fe200078e0211 */
[----:B------:R-:W-:Y:S02]  /*1c3b0*/  BSSY B0, `(.L_x_2523) ;  /* 0x0000004000007945 */ /* 0x000fe40003800000 */
[----:B------:R-:W-:-:S04]  /*1c3c0*/  SHF.L.U32 R0, R0, 0x1f, RZ ;  /* 0x0000001f00007819 */ /* 0x000fc800000006ff */
[----:B------:R-:W0:Y:S02]  /*1c3d0*/  SYNCS.PHASECHK.TRANS64.TRYWAIT P2, [R2+URZ+0x13270], R0 ;  /* 0x01327000020075a7 */ /* 0x000e24000804017f */
[----:B0-----:R-:W-:Y:S05]  /*1c3e0*/  @!P2 BRA `(.L_x_2524) ;  /* 0x0000004c00e4a947 */ /* 0x001fea0003800000 */
.L_x_2677:
[----:B------:R-:W-:Y:S05]  /*1c3f0*/  BSYNC B0 ;  /* 0x0000000000007941 */ /* 0x000fea0003800000 */
.L_x_2523:
[----:B------:R-:W5:Y:S02]  /*1c400*/  LDL R3, [R1+0x6c] ;  /* 0x00006c0001037983 */ /* 0x000f640000100800 */
[----:B-----5:R-:W-:-:S13]  /*1c410*/  ISETP.NE.AND P2, PT, R3, 0x3, PT ;  /* 0x000000030300780c */ /* 0x020fda0003f45270 */
[----:B------:R-:W-:Y:S05]  /*1c420*/  @!P2 BRA `(.L_x_2525) ;  /* 0x000000000004a947 */ /* 0x000fea0003800000 */
[----:B------:R-:W-:Y:S01]  /*1c430*/  BPT.TRAP 0x1 ;  /* 0x000000040000795c */ /* 0x000fe20000300000 */
.L_x_2525:
[----:B------:R-:W-:Y:S01]  /*1c440*/  SHF.L.U32 R0, R21, 0x1f, RZ ;  /* 0x0000001f15007819 */ /* 0x000fe200000006ff */
[----:B------:R-:W-:-:S03]  /*1c450*/  IMAD R3, R20, 0x2800, RZ ;  /* 0x0000280014037824 */ /* 0x000fc600078e02ff */
[----:B------:R-:W0:Y:S02]  /*1c460*/  SYNCS.PHASECHK.TRANS64.TRYWAIT P2, [R2+URZ+0x13260], R0 ;  /* 0x01326000020075a7 */ /* 0x000e24000804017f */
[----:B0-----:R-:W-:Y:S05]  /*1c470*/  @!P2 BRA `(.L_x_2526) ;  /* 0x0000004c00d4a947 */ /* 0x001fea0003800000 */
.L_x_2678:
        /* <DEDUP_REMOVED lines=47> */
.L_x_2527:
[----:B--2---:R2:W-:Y:S01]  /*1c770*/  SYNCS.ARRIVE.TRANS64.A1T0 RZ, [R2+URZ+0x13250], RZ ;  /* 0x013250ff02ff79a7 */ /* 0x0045e2000810003f */
[----:B------:R-:W-:Y:S06]  /*1c780*/  BAR.SYNC.DEFER_BLOCKING 0x2, 0x80 ;  /* 0x0082000000007b1d */ /* 0x000fec0000010000 */
[----:B------:R-:W-:Y:S05]  /*1c790*/  @!P0 BRA `(.L_x_2528) ;  /* 0x0000000000048947 */ /* 0x000fea0003800000 */
[----:B------:R-:W-:Y:S01]  /*1c7a0*/  BPT.TRAP 0x1 ;  /* 0x000000040000795c */ /* 0x000fe20000300000 */
.L_x_2528:
[----:B------:R-:W3:Y:S01]  /*1c7b0*/  LDL R0, [R1+0x24] ;  /* 0x0000240001007983 */ /* 0x000ee20000100800 */
[----:B--2---:R-:W-:Y:S02]  /*1c7c0*/  VIADD R2, R2, 0x13280 ;  /* 0x0001328002027836 */ /* 0x004fe40000000000 */
[----:B------:R-:W-:Y:S01]  /*1c7d0*/  IMAD.MOV.U32 R20, RZ, RZ, R29 ;  /* 0x000000ffff147224 */ /* 0x000fe200078e001d */
[----:B------:R2:W5:Y:S02]  /*1c7e0*/  LDL R21, [R1+0xc] ;  /* 0x00000c0001157983 */ /* 0x0005640000100800 */
[----:B---3--:R-:W-:-:S04]  /*1c7f0*/  PRMT R2, R0, 0x654, R2 ;  /* 0x0000065400027816 */ /* 0x008fc80000000002 */
[----:B------:R2:W-:Y:S01]  /*1c800*/  SYNCS.ARRIVE.TRANS64.RED.A1T0 RZ, [R2+URZ], RZ ;  /* 0x000000ff02ff79a7 */ /* 0x0005e2000810043f */
[----:B------:R-:W-:Y:S05]  /*1c810*/  @P1 BRA `(.L_x_2529) ;  /* 0xffffffe800e41947 */ /* 0x000fea000383ffff */
.L_x_2509:
        /* <DEDUP_REMOVED lines=19> */
.L_x_2531:
[----:B------:R-:W-:Y:S05]  /*1c950*/  BSYNC B0 ;  /* 0x0000000000007941 */ /* 0x000fea0003800000 */
.L_x_2530:
[----:B------:R-:W-:Y:S05]  /*1c960*/  @!P0 BRA `(.L_x_2532) ;  /* 0x0000000000048947 */ /* 0x000fea0003800000 */
[----:B------:R-:W-:Y:S01]  /*1c970*/  BPT.TRAP 0x1 ;  /* 0x000000040000795c */ /* 0x000fe20000300000 */
.L_x_2532:
[----:B------:R-:W2:Y:S01]  /*1c980*/  LDL R0, [R1+0xc] ;  /* 0x00000c0001007983 */ /* 0x000ea20000100800 */
[----:B------:R-:W-:Y:S01]  /*1c990*/  LEA R3, R29, R17, 0x3 ;  /* 0x000000111d037211 */ /* 0x000fe200078e18ff */
[----:B------:R-:W-:Y:S01]  /*1c9a0*/  BSSY B0, `(.L_x_2533) ;  /* 0x0000005000007945 */ /* 0x000fe20003800000 */
[----:B--2---:R-:W-:-:S04]  /*1c9b0*/  LOP3.LUT R0, R0, 0x1, RZ, 0x3c, !PT ;  /* 0x0000000100007812 */ /* 0x004fc800078e3cff */
[----:B------:R-:W-:-:S04]  /*1c9c0*/  SHF.L.U32 R0, R0, 0x1f, RZ ;  /* 0x0000001f00007819 */ /* 0x000fc800000006ff */
[----:B------:R-:W0:Y:S02]  /*1c9d0*/  SYNCS.PHASECHK.TRANS64.TRYWAIT P1, [R3+URZ+0x13270], R0 ;  /* 0x01327000030075a7 */ /* 0x000e24000802017f */
[----:B0-----:R-:W-:Y:S05]  /*1c9e0*/  @!P1 BRA `(.L_x_2534) ;  /* 0x00000048008c9947 */ /* 0x001fea0003800000 */
.L_x_2679:
[----:B------:R-:W-:Y:S05]  /*1c9f0*/  BSYNC B0 ;  /* 0x0000000000007941 */ /* 0x000fea0003800000 */
.L_x_2533:
[----:B------:R-:W2:Y:S02]  /*1ca00*/  LDL R2, [R1+0x6c] ;  /* 0x00006c0001027983 */ /* 0x000ea40000100800 */
[----:B--2---:R-:W-:-:S13]  /*1ca10*/  ISETP.NE.AND P1, PT, R2, 0x3, PT ;  /* 0x000000030200780c */ /* 0x004fda0003f25270 */
[----:B------:R-:W-:Y:S05]  /*1ca20*/  @!P1 BRA `(.L_x_2535) ;  /* 0x0000000000049947 */ /* 0x000fea0003800000 */
[----:B------:R-:W-:Y:S01]  /*1ca30*/  BPT.TRAP 0x1 ;  /* 0x000000040000795c */ /* 0x000fe20000300000 */
.L_x_2535:
[----:B0-----:R-:W2:Y:S02]  /*1ca40*/  LDL R0, [R1+0xc] ;  /* 0x00000c0001007983 */ /* 0x001ea40000100800 */
[----:B--2---:R-:W-:-:S04]  /*1ca50*/  SHF.L.U32 R0, R0, 0x1f, RZ ;  /* 0x0000001f00007819 */ /* 0x004fc800000006ff */
[----:B------:R-:W0:Y:S02]  /*1ca60*/  SYNCS.PHASECHK.TRANS64.TRYWAIT P1, [R3+URZ+0x13260], R0 ;  /* 0x01326000030075a7 */ /* 0x000e24000802017f */
[----:B0-----:R-:W-:Y:S05]  /*1ca70*/  @!P1 BRA `(.L_x_2536) ;  /* 0x00000048007c9947 */ /* 0x001fea0003800000 */
.L_x_2680:
        /* <DEDUP_REMOVED lines=48> */
.L_x_2537:
[----:B--2---:R2:W-:Y:S01]  /*1cd80*/  SYNCS.ARRIVE.TRANS64.A1T0 RZ, [R3+URZ+0x13250], RZ ;  /* 0x013250ff03ff79a7 */ /* 0x0045e2000810003f */
[----:B------:R-:W-:Y:S06]  /*1cd90*/  BAR.SYNC.DEFER_BLOCKING 0x2, 0x80 ;  /* 0x0082000000007b1d */ /* 0x000fec0000010000 */
[----:B------:R-:W-:Y:S05]  /*1cda0*/  @!P0 BRA `(.L_x_2538) ;  /* 0x0000000000048947 */ /* 0x000fea0003800000 */
[----:B------:R-:W-:Y:S01]  /*1cdb0*/  BPT.TRAP 0x1 ;  /* 0x000000040000795c */ /* 0x000fe20000300000 */
.L_x_2538:
        /* <DEDUP_REMOVED lines=11> */
.L_x_2479:
        /* <DEDUP_REMOVED lines=13> */
.L_x_2539:
[----:B------:R-:W0:Y:S01]  /*1cf40*/  S2R R0, SR_TID.X ;  /* 0x0000000000007919 */ /* 0x000e220000002100 */
        /* <DEDUP_REMOVED lines=8> */
[----:B------:R-:W3:Y:S01]  /*1cfd0*/  @!P1 LDC.64 R4, c[0x0][0xc78] ;  /* 0x00031e00ff049b82 */ /* 0x000ee20000000a00 */
[----:B0-----:R-:W-:-:S05]  /*1cfe0*/  @!P1 IMAD.WIDE R2, R0, 0x4, R2 ;  /* 0x0000000400029825 */ /* 0x001fca00078e0202 */
[----:B-1----:R3:W4:Y:S02]  /*1cff0*/  @!P1 LDG.E R7, desc[UR40][R2.64] ;  /* 0x0000002802079981 */ /* 0x002724000c1e1900 */
[----:B---3--:R-:W-:-:S06]  /*1d000*/  @!P1 IMAD.WIDE R2, R0, 0x4, R4 ;  /* 0x0000000400029825 */ /* 0x008fcc00078e0204 */
[----:B------:R-:W3:Y:S01]  /*1d010*/  @!P1 LDG.E R2, desc[UR40][R2.64] ;  /* 0x0000002802029981 */ /* 0x000ee2000c1e1900 */
[----:B------:R-:W-:Y:S01]  /*1d020*/  IMAD.MOV.U32 R25, RZ, RZ, RZ ;  /* 0x000000ffff197224 */ /* 0x000fe200078e00ff */
[C---:B------:R-:W-:Y:S01]  /*1d030*/  ISETP.GE.U32.AND P2, PT, R9.reuse, 0x2, PT ;  /* 0x000000020900780c */ /* 0x040fe20003f46070 */
[----:B------:R-:W-:Y:S01]  /*1d040*/  IMAD.MOV.U32 R5, RZ, RZ, RZ ;  /* 0x000000ffff057224 */ /* 0x000fe200078e00ff */
[C---:B------:R-:W-:Y:S01]  /*1d050*/  ISETP.GE.U32.AND P3, PT, R9.reuse, 0x4, PT ;  /* 0x000000040900780c */ /* 0x040fe20003f66070 */
[----:B------:R-:W-:Y:S01]  /*1d060*/  SHFL.IDX PT, R0, R24, RZ, 0x1f ;  /* 0x00001fff18007589 */ /* 0x000fe200000e0000 */
[C---:B------:R-:W-:Y:S02]  /*1d070*/  ISETP.GE.U32.AND P4, PT, R9.reuse, 0x8, PT ;  /* 0x000000080900780c */ /* 0x040fe40003f86070 */
[----:B------:R-:W-:Y:S01]  /*1d080*/  ISETP.GE.U32.AND P5, PT, R9, 0x10, PT ;  /* 0x000000100900780c */ /* 0x000fe20003fa6070 */
[----:B--2---:R0:W-:Y:S02]  /*1d090*/  SHFL.IDX PT, R6, R24, 0x1, 0x1f ;  /* 0x00201f0018067f89 */ /* 0x0041e400000e0000 */
[----:B0-----:R-:W-:-:S02]  /*1d0a0*/  MOV R24, RZ ;  /* 0x000000ff00187202 */ /* 0x001fc40000000f00 */
[----:B----4-:R-:W-:Y:S01]  /*1d0b0*/  @!P1 MOV R25, R7 ;  /* 0x0000000700199202 */ /* 0x010fe20000000f00 */
[----:B---3--:R-:W-:Y:S01]  /*1d0c0*/  @!P1 IMAD.MOV.U32 R5, RZ, RZ, R2 ;  /* 0x000000ffff059224 */ /* 0x008fe200078e0002 */
        /* <DEDUP_REMOVED lines=18> */
.L_x_2690:
[----:B------:R-:W-:Y:S02]  /*1d1f0*/  ULDC UR4, c[0x0][0xc38] ;  /* 0x00030e0000047ab9 */ /* 0x000fe40000000800 */
[----:B------:R-:W-:-:S04]  /*1d200*/  IMAD.U32 R7, RZ, RZ, UR4 ;  /* 0x00000004ff077e24 */ /* 0x000fc8000f8e00ff */
[----:B-1----:R-:W-:-:S04]  /*1d210*/  IMAD R3, R3, R7, RZ ;  /* 0x0000000703037224 */ /* 0x002fc800078e02ff */
[----:B------:R-:W-:-:S05]  /*1d220*/  IMAD.IADD R4, R6, 0x1, R3 ;  /* 0x0000000106047824 */ /* 0x000fca00078e0203 */
[----:B------:R-:W-:-:S13]  /*1d230*/  ISETP.GT.AND P6, PT, R4, R0, PT ;  /* 0x000000000400720c */ /* 0x000fda0003fc4270 */
[----:B------:R-:W-:Y:S05]  /*1d240*/  @P6 BRA `(.L_x_2542) ;  /* 0x0000000000a46947 */ /* 0x000fea0003800000 */
.L_x_2545:
        /* <DEDUP_REMOVED lines=35> */
.L_x_2698:
[----:B------:R-:W-:Y:S02]  /*1d480*/  ULDC UR4, c[0x0][0xc38] ;  /* 0x00030e0000047ab9 */ /* 0x000fe40000000800 */
[----:B------:R-:W-:-:S04]  /*1d490*/  IMAD.U32 R7, RZ, RZ, UR4 ;  /* 0x00000004ff077e24 */ /* 0x000fc8000f8e00ff */
[----:B-1----:R-:W-:-:S04]  /*1d4a0*/  IMAD R3, R3, R7, RZ ;  /* 0x0000000703037224 */ /* 0x002fc800078e02ff */
[----:B------:R-:W-:-:S05]  /*1d4b0*/  IMAD.IADD R4, R3, 0x1, R4 ;  /* 0x0000000103047824 */ /* 0x000fca00078e0204 */
[----:B------:R-:W-:-:S13]  /*1d4c0*/  ISETP.GT.AND P6, PT, R4, R0, PT ;  /* 0x000000000400720c */ /* 0x000fda0003fc4270 */
[----:B------:R-:W-:Y:S05]  /*1d4d0*/  @!P6 BRA `(.L_x_2545) ;  /* 0xfffffffc005ce947 */ /* 0x000fea000383ffff */
.L_x_2542:
[----:B------:R-:W-:Y:S01]  /*1d4e0*/  IMAD.IADD R4, R4, 0x1, -R3 ;  /* 0x0000000104047824 */ /* 0x000fe200078e0a03 */
[----:B------:R-:W-:-:S03]  /*1d4f0*/  UMOV UR4, 0xffffffff ;  /* 0xffffffff00047882 */ /* 0x000fc60000000000 */
[----:B------:R-:W-:-:S05]  /*1d500*/  IMAD R3, R2, R7, R4 ;  /* 0x0000000702037224 */ /* 0x000fca00078e0204 */
[----:B------:R-:W-:Y:S01]  /*1d510*/  ISETP.GT.AND P6, PT, R3, R0, PT ;  /* 0x000000000300720c */ /* 0x000fe20003fc4270 */
[----:B------:R-:W-:-:S12]  /*1d520*/  BRA.DIV UR4, `(.L_x_2546) ;  /* 0x0000004a04107947 */ /* 0x000fd8000b800000 */
[----:B------:R-:W-:-:S04]  /*1d530*/  VOTE.ANY R3, PT, !P6 ;  /* 0x0000000000037806 */ /* 0x000fc800070e0100 */
[----:B------:R-:W1:Y:S02]  /*1d540*/  POPC R6, R3 ;  /* 0x0000000300067309 */ /* 0x000e640000000000 */
[----:B-1----:R1:W2:Y:S01]  /*1d550*/  SHFL.IDX PT, R25, R25, R6, 0x1f ;  /* 0x00001f0619197589 */ /* 0x0022a200000e0000 */
[----:B------:R-:W-:-:S03]  /*1d560*/  IMAD.IADD R27, R6, 0x1, R27 ;  /* 0x00000001061b7824 */ /* 0x000fc600078e021b */
[----:B------:R1:W3:Y:S04]  /*1d570*/  SHFL.IDX PT, R5, R5, R6, 0x1f ;  /* 0x00001f0605057589 */ /* 0x0002e800000e0000 */
.L_x_2703:
[----:B------:R-:W-:-:S13]  /*1d580*/  ISETP.NE.AND P0, PT, R3, RZ, PT ;  /* 0x000000ff0300720c */ /* 0x000fda0003f05270 */
[----:B------:R-:W-:Y:S05]  /*1d590*/  @!P0 BRA `(.L_x_2547) ;  /* 0x0000000000108947 */ /* 0x000fea0003800000 */
[----:B------:R-:W-:Y:S01]  /*1d5a0*/  UMOV UR4, 0xffffffff ;  /* 0xffffffff00047882 */ /* 0x000fe20000000000 */
[----:B-1----:R-:W-:Y:S02]  /*1d5b0*/  IADD3 R6, R6, -0x1, RZ ;  /* 0xffffffff06067810 */ /* 0x002fe40007ffe0ff */
[----:B------:R-:W-:Y:S05]  /*1d5c0*/  BRA.DIV UR4, `(.L_x_2548) ;  /* 0x0000004a04487947 */ /* 0x000fea000b800000 */
[----:B------:R4:W1:Y:S02]  /*1d5d0*/  SHFL.IDX PT, R24, R2, R6, 0x1f ;  /* 0x00001f0602187589 */ /* 0x00086400000e0000 */
.L_x_2547:
[----:B---3--:R-:W-:Y:S01]  /*1d5e0*/  ISETP.NE.AND P0, PT, R5, 0x1, PT ;  /* 0x000000010500780c */ /* 0x008fe20003f05270 */
[----:B-1----:R-:W-:-:S04]  /*1d5f0*/  IMAD R24, R24, R7, R4 ;  /* 0x0000000718187224 */ /* 0x002fc800078e0204 */
[----:B------:R-:W-:-:S08]  /*1d600*/  IMAD.IADD R0, R0, 0x1, -R24 ;  /* 0x0000000100007824 */ /* 0x000fd000078e0a18 */
[----:B------:R-:W-:Y:S05]  /*1d610*/  @!P0 BRA `(.L_x_2549) ;  /* 0x0000000000e08947 */ /* 0x000fea0003800000 */
[----:B--2---:R-:W-:-:S04]  /*1d620*/  IABS R4, R25 ;  /* 0x0000001900047213 */ /* 0x004fc80000000000 */
[----:B----4-:R-:W1:Y:S08]  /*1d630*/  I2F.RP R6, R4 ;  /* 0x0000000400067306 */ /* 0x010e700000209400 */
[----:B-1----:R-:W1:Y:S02]  /*1d640*/  MUFU.RCP R6, R6 ;  /* 0x0000000600067308 */ /* 0x002e640000001000 */
[----:B-1----:R-:W-:-:S06]  /*1d650*/  VIADD R8, R6, 0xffffffe ;  /* 0x0ffffffe06087836 */ /* 0x002fcc0000000000 */
        /* <DEDUP_REMOVED lines=21> */
[----:B0-----:R-:W-:-:S05]  /*1d7b0*/  IADD3 R2, RZ, -R3, RZ ;  /* 0x80000003ff027210 */ /* 0x001fca0007ffe0ff */
        /* <DEDUP_REMOVED lines=17> */
[----:B------:R-:W-:Y:S02]  /*1d8d0*/  ISETP.GE.U32.AND P0, PT, R2, R4, PT ;  /* 0x000000040200720c */ /* 0x000fe40003f06070 */
[----:B------:R-:W-:-:S05]  /*1d8e0*/  IADD3 R2, -R3, RZ, RZ ;  /* 0x000000ff03027210 */ /* 0x000fca0007ffe1ff */
[----:B------:R-:W-:Y:S01]  /*1d8f0*/  IMAD R0, R25, R2, R0 ;  /* 0x0000000219007224 */ /* 0x000fe200078e0200 */
[----:B------:R-:W-:-:S04]  /*1d900*/  LOP3.LUT R2, R3, R5, RZ, 0x3c, !PT ;  /* 0x0000000503027212 */ /* 0x000fc800078e3cff */
[----:B------:R-:W-:Y:S01]  /*1d910*/  ISETP.GE.AND P2, PT, R2, RZ, PT ;  /* 0x000000ff0200720c */ /* 0x000fe20003f46270 */
[----:B------:R-:W-:-:S12]  /*1d920*/  @P0 VIADD R6, R6, 0x1 ;  /* 0x0000000106060836 */ /* 0x000fd80000000000 */
[----:B------:R-:W-:Y:S01]  /*1d930*/  @!P2 IMAD.MOV R6, RZ, RZ, -R6 ;  /* 0x000000ffff06a224 */ /* 0x000fe200078e0a06 */
[----:B------:R-:W-:-:S05]  /*1d940*/  @!P1 LOP3.LUT R6, RZ, R5, RZ, 0x33, !PT ;  /* 0x00000005ff069212 */ /* 0x000fca00078e33ff */
[----:B------:R-:W-:-:S04]  /*1d950*/  IMAD.MOV R2, RZ, RZ, -R6 ;  /* 0x000000ffff027224 */ /* 0x000fc800078e0a06 */
[C---:B------:R-:W-:Y:S02]  /*1d960*/  IMAD R2, R5.reuse, R2, R3 ;  /* 0x0000000205027224 */ /* 0x040fe400078e0203 */
[----:B------:R-:W-:-:S04]  /*1d970*/  IMAD R5, R5, 0x1000000, R6 ;  /* 0x0100000005057824 */ /* 0x000fc800078e0206 */
[----:B------:R-:W-:Y:S01]  /*1d980*/  IMAD R26, R2, 0x10000, R5 ;  /* 0x00010000021a7824 */ /* 0x000fe200078e0205 */
[----:B------:R-:W-:Y:S06]  /*1d990*/  BRA `(.L_x_2550) ;  /* 0x0000000000f47947 */ /* 0x000fec0003800000 */
.L_x_2549:
[----:B0---4-:R-:W0:Y:S02]  /*1d9a0*/  LDC.64 R2, c[0x0][0xc90] ;  /* 0x00032400ff027b82 */ /* 0x011e240000000a00 */
[----:B0-----:R-:W-:-:S05]  /*1d9b0*/  IMAD.WIDE R2, R27, 0x4, R2 ;  /* 0x000000041b027825 */ /* 0x001fca00078e0202 */
[----:B------:R-:W2:Y:S02]  /*1d9c0*/  LDG.E R5, desc[UR40][R2.64] ;  /* 0x0000002802057981 */ /* 0x000ea4000c1e1900 */
[----:B--2---:R-:W-:-:S05]  /*1d9d0*/  IMAD R4, R25, R5, RZ ;  /* 0x0000000519047224 */ /* 0x004fca00078e02ff */
[----:B------:R-:W-:-:S04]  /*1d9e0*/  IABS R6, R4 ;  /* 0x0000000400067213 */ /* 0x000fc80000000000 */
[----:B------:R-:W0:Y:S08]  /*1d9f0*/  I2F.RP R2, R6 ;  /* 0x0000000600027306 */ /* 0x000e300000209400 */
[----:B0-----:R-:W0:Y:S02]  /*1da00*/  MUFU.RCP R2, R2 ;  /* 0x0000000200027308 */ /* 0x001e240000001000 */
[----:B0-----:R-:W-:-:S06]  /*1da10*/  VIADD R2, R2, 0xffffffe ;  /* 0x0ffffffe02027836 */ /* 0x001fcc0000000000 */
[----:B------:R-:W0:Y:S02]  /*1da20*/  F2I.FTZ.U32.TRUNC.NTZ R3, R2 ;  /* 0x0000000200037305 */ /* 0x000e24000021f000 */
[----:B0-----:R-:W-:-:S05]  /*1da30*/  IADD3 R2, RZ, -R3, RZ ;  /* 0x80000003ff027210 */ /* 0x001fca0007ffe0ff */
        /* <DEDUP_REMOVED lines=26> */
[----:B0-----:R-:W-:-:S06]  /*1dbe0*/  IADD3 R3, R3, 0xffffffe, RZ ;  /* 0x0ffffffe03037810 */ /* 0x001fcc0007ffe0ff */
        /* <DEDUP_REMOVED lines=19> */
[----:B------:R-:W-:Y:S02]  /*1dd20*/  @!P2 IADD3 R2, -R2, RZ, RZ ;  /* 0x000000ff0202a210 */ /* 0x000fe40007ffe1ff */
[----:B------:R-:W-:Y:S01]  /*1dd30*/  @!P1 LOP3.LUT R2, RZ, R5, RZ, 0x33, !PT ;  /* 0x00000005ff029212 */ /* 0x000fe200078e33ff */
[----:B------:R-:W-:-:S04]  /*1dd40*/  IMAD.MOV R5, RZ, RZ, -R5 ;  /* 0x000000ffff057224 */ /* 0x000fc800078e0a05 */
[----:B------:R-:W-:Y:S02]  /*1dd50*/  IMAD R26, R2, R5, R3 ;  /* 0x00000005021a7224 */ /* 0x000fe400078e0203 */
[----:B------:R-:W-:-:S07]  /*1dd60*/  IMAD.MOV.U32 R0, RZ, RZ, R2 ;  /* 0x000000ffff007224 */ /* 0x000fce00078e0002 */
.L_x_2550:
[----:B------:R-:W-:-:S05]  /*1dd70*/  LOP3.LUT R0, RZ, R0, RZ, 0x33, !PT ;  /* 0x00000000ff007212 */ /* 0x000fca00078e33ff */
[----:B------:R-:W-:Y:S01]  /*1dd80*/  IMAD.IADD R25, R25, 0x1, R0 ;  /* 0x0000000119197824 */ /* 0x000fe200078e0200 */
[----:B------:R-:W-:Y:S06]  /*1dd90*/  BRA `(.L_x_2551) ;  /* 0x00000000001c7947 */ /* 0x000fec0003800000 */
.L_x_2543:
[----:B------:R-:W-:Y:S01]  /*1dda0*/  UMOV UR4, URZ ;  /* 0x0000003f00047c82 */ /* 0x000fe20008000000 */
[----:B------:R-:W-:Y:S01]  /*1ddb0*/  UMOV UR5, URZ ;  /* 0x0000003f00057c82 */ /* 0x000fe20008000000 */
[----:B------:R-:W-:Y:S01]  /*1ddc0*/  ULDC UR6, c[0x0][0xc3c] ;  /* 0x00030f0000067ab9 */ /* 0x000fe20000000800 */
[----:B------:R-:W-:Y:S02]  /*1ddd0*/  IMAD.MOV.U32 R24, RZ, RZ, R0 ;  /* 0x000000ffff187224 */ /* 0x000fe400078e0000 */
[----:B------:R-:W-:Y:S02]  /*1dde0*/  IMAD.U32 R25, RZ, RZ, UR4 ;  /* 0x00000004ff197e24 */ /* 0x000fe4000f8e00ff */
[----:B------:R-:W-:Y:S02]  /*1ddf0*/  IMAD.U32 R26, RZ, RZ, UR5 ;  /* 0x00000005ff1a7e24 */ /* 0x000fe4000f8e00ff */
[----:B------:R-:W-:-:S07]  /*1de00*/  IMAD.U32 R27, RZ, RZ, UR6 ;  /* 0x00000006ff1b7e24 */ /* 0x000fce000f8e00ff */
.L_x_2551:
[----:B------:R0:W2:Y:S01]  /*1de10*/  LDL R2, [R1+0x24] ;  /* 0x0000240001027983 */ /* 0x0000a20000100800 */
[----:B------:R-:W1:Y:S01]  /*1de20*/  S2R R0, SR_TID.X ;  /* 0x0000000000007919 */ /* 0x000e620000002100 */
[----:B------:R-:W-:Y:S05]  /*1de30*/  WARPSYNC.ALL ;  /* 0x0000000000007948 */ /* 0x000fea0003800000 */
[----:B-1----:R-:W-:Y:S01]  /*1de40*/  LOP3.LUT R0, R0, 0x1f, RZ, 0xc0, !PT ;  /* 0x0000001f00007812 */ /* 0x002fe200078ec0ff */
[----:B------:R-:W-:Y:S03]  /*1de50*/  BAR.SYNC.DEFER_BLOCKING 0x4, 0x200 ;  /* 0x0108000000007b1d */ /* 0x000fe60000010000 */
[----:B------:R-:W-:-:S13]  /*1de60*/  ISETP.NE.AND P0, PT, R0, RZ, PT ;  /* 0x000000ff0000720c */ /* 0x000fda0003f05270 */
[----:B------:R-:W-:Y:S01]  /*1de70*/  @!P0 MOV R0, 0x400 ;  /* 0x0000040000008802 */ /* 0x000fe20000000f00 */
[----:B--2---:R-:W1:Y:S03]  /*1de80*/  @!P0 S2R R2, SR_CgaCtaId ;  /* 0x0000000000028919 */ /* 0x004e660000008800 */
[----:B-1----:R-:W-:Y:S01]  /*1de90*/  @!P0 LEA R17, R2, R0, 0x18 ;  /* 0x0000000002118211 */ /* 0x002fe200078ec0ff */
[----:B------:R0:W-:Y:S04]  /*1dea0*/  @!P0 STL [R1+0x24], R2 ;  /* 0x0000240201008387 */ /* 0x0001e80000100800 */
[----:B------:R0:W-:Y:S01]  /*1deb0*/  @!P0 STS.128 [R17+0x132d0], R24 ;  /* 0x0132d01811008388 */ /* 0x0001e20000000c00 */
[----:B------:R-:W-:Y:S06]  /*1dec0*/  BAR.ARV 0x5, 0x200 ;  /* 0x0148000000007b1d */ /* 0x000fec0000002000 */
.L_x_2540:
[----:B------:R-:W-:Y:S02]  /*1ded0*/  ULDC UR4, c[0x0][0xc3c] ;  /* 0x00030f0000047ab9 */ /* 0x000fe40000000800 */
[----:B----4-:R-:W-:-:S13]  /*1dee0*/  ISETP.GE.AND P0, PT, R27, UR4, PT ;  /* 0x000000041b007c0c */ /* 0x010fda000bf06270 */
[----:B------:R-:W-:Y:S05]  /*1def0*/  @!P0 BRA `(.L_x_2552) ;  /* 0xffffff9400008947 */ /* 0x000fea000383ffff */
[----:B------:R-:W-:Y:S05]  /*1df00*/  BSYNC B7 ;  /* 0x0000000000077941 */ /* 0x000fea0003800000 */
.L_x_2438:
[----:B0--3--:R-:W3:Y:S01]  /*1df10*/  LDL.LU R0, [R1+0x60] ;  /* 0x0000600001007983 */ /* 0x009ee20000300800 */
[----:B------:R-:W-:Y:S01]  /*1df20*/  BSSY B0, `(.L_x_2553) ;  /* 0x000000b000007945 */ /* 0x000fe20003800000 */
[----:B------:R-:W0:Y:S01]  /*1df30*/  S2R R5, SR_CgaCtaId ;  /* 0x0000000000057919 */ /* 0x000e220000008800 */
[----:B---3--:R-:W-:-:S04]  /*1df40*/  IADD3 R0, R0, 0x1, RZ ;  /* 0x0000000100007810 */ /* 0x008fc80007ffe0ff */
        /* <DEDUP_REMOVED lines=8> */
.L_x_2706:
[----:B------:R-:W-:Y:S05]  /*1dfd0*/  BSYNC B0 ;  /* 0x0000000000007941 */ /* 0x000fea0003800000 */
.L_x_2553:
[----:B------:R-:W-:-:S03]  /*1dfe0*/  UMOV UR4, 0xffffffff ;  /* 0xffffffff00047882 */ /* 0x000fc60000000000 */
[----:B------:R-:W-:Y:S05]  /*1dff0*/  BRA.DIV UR4, `(.L_x_2555) ;  /* 0x0000003e04fc7947 */ /* 0x000fea000b800000 */
[----:B0-----:R-:W0:Y:S02]  /*1e000*/  S2R R0, SR_TID.X ;  /* 0x0000000000007919 */ /* 0x001e240000002100 */
[----:B0-----:R-:W-:-:S04]  /*1e010*/  SHF.R.U32.HI R0, RZ, 0x5, R0 ;  /* 0x00000005ff007819 */ /* 0x001fc80000011600 */
[----:B------:R-:W-:-:S05]  /*1e020*/  LOP3.LUT R0, R0, 0x3, RZ, 0xc0, !PT ;  /* 0x0000000300007812 */ /* 0x000fca00078ec0ff */
[----:B------:R0:W3:Y:S02]  /*1e030*/  SHFL.IDX PT, R14, R0, RZ, 0x1f ;  /* 0x00001fff000e7589 */ /* 0x0000e400000e0000 */
.L_x_2709:
[----:B---3--:R-:W-:-:S13]  /*1e040*/  ISETP.NE.AND P0, PT, R14, RZ, PT ;  /* 0x000000ff0e00720c */ /* 0x008fda0003f05270 */
[----:B------:R-:W-:Y:S05]  /*1e050*/  @P0 BRA `(.L_x_2304) ;  /* 0x0000000000b00947 */ /* 0x000fea0003800000 */
[----:B------:R-:W-:-:S03]  /*1e060*/  UMOV UR4, 0xffffffff ;  /* 0xffffffff00047882 */ /* 0x000fc60000000000 */
[----:B------:R-:W-:Y:S05]  /*1e070*/  BRA.DIV UR4, `(.L_x_2556) ;  /* 0x0000004204107947 */ /* 0x000fea000b800000 */
[----:B------:R-:W-:-:S13]  /*1e080*/  ELECT P6, URZ, PT ;  /* 0x00000000003f782f */ /* 0x000fda00038c0000 */
.L_x_2712:
[----:B------:R-:W-:Y:S05]  /*1e090*/  @!P6 BRA `(.L_x_2304) ;  /* 0x0000000000a0e947 */ /* 0x000fea0003800000 */
[----:B0-----:R-:W3:Y:S02]  /*1e0a0*/  LDL.LU R0, [R1+0x28] ;  /* 0x0000280001007983 */ /* 0x001ee40000300800 */
[----:B---3--:R-:W-:-:S04]  /*1e0b0*/  LOP3.LUT R0, R0, 0x2, RZ, 0xfc, !PT ;  /* 0x0000000200007812 */ /* 0x008fc800078efcff */
[----:B------:R-:W-:-:S13]  /*1e0c0*/  ISETP.NE.AND P0, PT, R0, 0x3, PT ;  /* 0x000000030000780c */ /* 0x000fda0003f05270 */
[----:B------:R-:W-:Y:S05]  /*1e0d0*/  @!P0 BRA `(.L_x_2557) ;  /* 0x0000000000048947 */ /* 0x000fea0003800000 */
[----:B------:R-:W-:Y:S01]  /*1e0e0*/  BPT.TRAP 0x1 ;  /* 0x000000040000795c */ /* 0x000fe20000300000 */
.L_x_2557:
        /* <DEDUP_REMOVED lines=8> */
.L_x_2713:
[----:B------:R-:W3:Y:S01]  /*1e170*/  LDL.LU R4, [R1+0xc] ;  /* 0x00000c0001047983 */ /* 0x000ee20000300800 */
[----:B------:R-:W-:Y:S02]  /*1e180*/  SEL R29, R29, RZ, P2 ;  /* 0x000000ff1d1d7207 */ /* 0x000fe40001000000 */
[----:B---3--:R-:W-:Y:S01]  /*1e190*/  LOP3.LUT R0, R4, R0, RZ, 0x3c, !PT ;  /* 0x0000000004007212 */ /* 0x008fe200078e3cff */
[----:B------:R-:W-:Y:S06]  /*1e1a0*/  @!P0 BRA `(.L_x_2559) ;  /* 0x0000000000048947 */ /* 0x000fec0003800000 */
[----:B------:R-:W-:Y:S01]  /*1e1b0*/  BPT.TRAP 0x1 ;  /* 0x000000040000795c */ /* 0x000fe20000300000 */
.L_x_2559:
[----:B------:R-:W-:Y:S01]  /*1e1c0*/  IMAD R29, R29, 0x8, R5 ;  /* 0x000000081d1d7824 */ /* 0x000fe200078e0205 */
[----:B------:R-:W-:-:S04]  /*1e1d0*/  SHF.L.U32 R0, R0, 0x1f, RZ ;  /* 0x0000001f00007819 */ /* 0x000fc800000006ff */
[----:B------:R-:W3:Y:S02]  /*1e1e0*/  SYNCS.PHASECHK.TRANS64.TRYWAIT P1, [R29+URZ+0x13240], R0 ;  /* 0x013240001d0075a7 */ /* 0x000ee4000802017f */
[----:B---3--:R-:W-:Y:S05]  /*1e1f0*/  @!P1 BRA `(.L_x_2560) ;  /* 0x0000003c00e49947 */ /* 0x008fea0003800000 */
.L_x_2714:
[----:B------:R-:W-:Y:S05]  /*1e200*/  @!P0 BRA `(.L_x_2561) ;  /* 0x0000000000048947 */ /* 0x000fea0003800000 */
[----:B------:R-:W-:Y:S01]  /*1e210*/  BPT.TRAP 0x1 ;  /* 0x000000040000795c */ /* 0x000fe20000300000 */
.L_x_2561:
[----:B------:R-:W4:Y:S02]  /*1e220*/  SYNCS.PHASECHK.TRANS64.TRYWAIT P1, [R3+URZ+0x13260], R2 ;  /* 0x01326002030075a7 */ /* 0x000f24000802017f */
[----:B----4-:R-:W-:Y:S05]  /*1e230*/  @!P1 BRA `(.L_x_2562) ;  /* 0x0000003c00e89947 */ /* 0x010fea0003800000 */
.L_x_2715:
[----:B------:R-:W-:Y:S05]  /*1e240*/  @!P0 BRA `(.L_x_2563) ;  /* 0x0000000000048947 */ /* 0x000fea0003800000 */
[----:B------:R-:W-:Y:S01]  /*1e250*/  BPT.TRAP 0x1 ;  /* 0x000000040000795c */ /* 0x000fe20000300000 */
.L_x_2563:
[----:B------:R-:W0:Y:S02]  /*1e260*/  SYNCS.PHASECHK.TRANS64.TRYWAIT P1, [R29+URZ+0x13260], R0 ;  /* 0x013260001d0075a7 */ /* 0x000e24000802017f */
[----:B0-----:R-:W-:Y:S05]  /*1e270*/  @!P1 BRA `(.L_x_2564) ;  /* 0x0000003c00ec9947 */ /* 0x001fea0003800000 */
.L_x_2716:
[----:B------:R-:W-:Y:S05]  /*1e280*/  @!P0 BRA `(.L_x_2565) ;  /* 0x0000000000048947 */ /* 0x000fea0003800000 */
[----:B------:R-:W-:Y:S01]  /*1e290*/  BPT.TRAP 0x1 ;  /* 0x000000040000795c */ /* 0x000fe20000300000 */
.L_x_2565:
[----:B------:R-:W0:Y:S02]  /*1e2a0*/  SYNCS.PHASECHK.TRANS64.TRYWAIT P1, [R3+URZ+0x13280], R2 ;  /* 0x01328002030075a7 */ /* 0x000e24000802017f */
[----:B0-----:R-:W-:Y:S05]  /*1e2b0*/  @!P1 BRA `(.L_x_2566) ;  /* 0x0000003c00f09947 */ /* 0x001fea0003800000 */
.L_x_2717:
[----:B------:R-:W-:Y:S05]  /*1e2c0*/  @!P0 BRA `(.L_x_2567) ;  /* 0x0000000000048947 */ /* 0x000fea0003800000 */
[----:B------:R-:W-:Y:S01]  /*1e2d0*/  BPT.TRAP 0x1 ;  /* 0x000000040000795c */ /* 0x000fe20000300000 */
.L_x_2567:
[----:B------:R0:W0:Y:S02]  /*1e2e0*/  SYNCS.PHASECHK.TRANS64.TRYWAIT P0, [R29+URZ+0x13280], R0 ;  /* 0x013280001d0075a7 */ /* 0x000024000800017f */
[----:B0-----:R-:W-:Y:S05]  /*1e2f0*/  @!P0 NANOSLEEP.SYNCS 0x989680 ;  /* 0x009896800000895d */ /* 0x001fea0003900000 */
[----:B------:R-:W0:Y:S02]  /*1e300*/  @!P0 SYNCS.PHASECHK.TRANS64 P0, [R29+URZ+0x13280], R0 ;  /* 0x013280001d0085a7 */ /* 0x000e24000800007f */
[----:B0-----:R-:W-:Y:S05]  /*1e310*/  @!P0 BRA `(.L_x_2567) ;  /* 0xfffffffc00f08947 */ /* 0x001fea000383ffff */
.L_x_2304:
[----:B------:R-:W-:Y:S05]  /*1e320*/  BSYNC B8 ;  /* 0x0000000000087941 */ /* 0x000fea0003800000 */
.L_x_2301:
[----:B------:R-:W-:Y:S05]  /*1e330*/  EXIT ;  /* 0x000000000000794d */ /* 0x000fea0003800000 */
.L_x_2322:
[----:B0-----:R0:W1:Y:S02]  /*1e340*/  SYNCS.PHASECHK.TRANS64.TRYWAIT P5, [R66+URZ+0x13290], R67 ;  /* 0x01329043420075a7 */ /* 0x00106400080a017f */
[----:B-1----:R-:W-:Y:S05]  /*1e350*/  @!P5 NANOSLEEP.SYNCS 0x989680 ;  /* 0x009896800000d95d */ /* 0x002fea0003900000 */
[----:B------:R-:W1:Y:S02]  /*1e360*/  @!P5 SYNCS.PHASECHK.TRANS64 P5, [R66+URZ+0x13290], R67 ;  /* 0x013290434200d5a7 */ /* 0x000e6400080a007f */
[----:B-1----:R-:W-:Y:S05]  /*1e370*/  @!P5 BRA `(.L_x_2322) ;  /* 0xfffffffc00f0d947 */ /* 0x002fea000383ffff */
[----:B------:R-:W-:Y:S05]  /*1e380*/  BRA `(.L_x_2568) ;  /* 0xfffffe4400bc7947 */ /* 0x000fea000383ffff */
.L_x_2323:
[----:B------:R-:W-:Y:S01]  /*1e390*/  BSSY B1, `(.L_x_2569) ;  /* 0x0000007000017945 */ /* 0x000fe20003800000 */
[----:B------:R-:W-:Y:S02]  /*1e3a0*/  IMAD.MOV.U32 R12, RZ, RZ, RZ ;  /* 0x000000ffff0c7224 */ /* 0x000fe400078e00ff */
[----:B------:R-:W-:Y:S02]  /*1e3b0*/  IMAD.MOV.U32 R11, RZ, RZ, 0x1e1f ;  /* 0x00001e1fff0b7424 */ /* 0x000fe400078e00ff */
[----:B------:R-:W-:-:S07]  /*1e3c0*/  IMAD.MOV.U32 R15, RZ, RZ, -0x1 ;  /* 0xffffffffff0f7424 */ /* 0x000fce00078e00ff */
[----:B0-----:R-:W-:Y:S05]  /*1e3d0*/  WARPSYNC.COLLECTIVE R15, `(.L_x_2570) ;  /* 0x000000000f087348 */ /* 0x001fea0003c00000 */
[----:B------:R1:W2:Y:S02]  /*1e3e0*/  SHFL.IDX P6, R14, R13, R12, R11 ;  /* 0x0000000c0d0e7389 */ /* 0x0002a400000c000b */
[----:B012---:R-:W-:Y:S01]  /*1e3f0*/  ENDCOLLECTIVE ;  /* 0x000000000000791b */ /* 0x007fe20003800000 */
.L_x_2570:
[----:B------:R-:W-:Y:S05]  /*1e400*/  BSYNC B1 ;  /* 0x0000000000017941 */ /* 0x000fea0003800000 */
.L_x_2569:
        /* <DEDUP_REMOVED lines=8> */
.L_x_2571:
[----:B------:R-:W-:Y:S05]  /*1e490*/  BRA `(.L_x_2572) ;  /* 0xfffffe44008c7947 */ /* 0x000fea000383ffff */
.L_x_2333:
[----:B0-----:R0:W1:Y:S02]  /*1e4a0*/  SYNCS.PHASECHK.TRANS64.TRYWAIT P6, [R66+URZ+0x13290], R67 ;  /* 0x01329043420075a7 */ /* 0x00106400080c017f */
[----:B-1----:R-:W-:Y:S05]  /*1e4b0*/  @!P6 NANOSLEEP.SYNCS 0x989680 ;  /* 0x009896800000e95d */ /* 0x002fea0003900000 */
[----:B------:R-:W1:Y:S02]  /*1e4c0*/  @!P6 SYNCS.PHASECHK.TRANS64 P6, [R66+URZ+0x13290], R67 ;  /* 0x013290434200e5a7 */ /* 0x000e6400080c007f */
[----:B-1----:R-:W-:Y:S05]  /*1e4d0*/  @!P6 BRA `(.L_x_2333) ;  /* 0xfffffffc00f0e947 */ /* 0x002fea000383ffff */
[----:B------:R-:W-:Y:S05]  /*1e4e0*/  BRA `(.L_x_2573) ;  /* 0xfffffe5400c47947 */ /* 0x000fea000383ffff */
.L_x_2334:
[----:B------:R-:W-:Y:S01]  /*1e4f0*/  BSSY B1, `(.L_x_2574) ;  /* 0x0000007000017945 */ /* 0x000fe20003800000 */
[----:B------:R-:W-:Y:S02]  /*1e500*/  IMAD.MOV.U32 R12, RZ, RZ, RZ ;  /* 0x000000ffff0c7224 */ /* 0x000fe400078e00ff */
[----:B------:R-:W-:Y:S02]  /*1e510*/  IMAD.MOV.U32 R11, RZ, RZ, 0x1e1f ;  /* 0x00001e1fff0b7424 */ /* 0x000fe400078e00ff */
[----:B------:R-:W-:-:S07]  /*1e520*/  IMAD.MOV.U32 R15, RZ, RZ, -0x1 ;  /* 0xffffffffff0f7424 */ /* 0x000fce00078e00ff */
[----:B0-----:R-:W-:Y:S05]  /*1e530*/  WARPSYNC.COLLECTIVE R15, `(.L_x_2575) ;  /* 0x000000000f087348 */ /* 0x001fea0003c00000 */
[----:B------:R1:W2:Y:S02]  /*1e540*/  SHFL.IDX P6, R14, R13, R12, R11 ;  /* 0x0000000c0d0e7389 */ /* 0x0002a400000c000b */
[----:B012---:R-:W-:Y:S01]  /*1e550*/  ENDCOLLECTIVE ;  /* 0x000000000000791b */ /* 0x007fe20003800000 */
.L_x_2575:
[----:B------:R-:W-:Y:S05]  /*1e560*/  BSYNC B1 ;  /* 0x0000000000017941 */ /* 0x000fea0003800000 */
.L_x_2574:
        /* <DEDUP_REMOVED lines=8> */
.L_x_2576:
[----:B------:R-:W-:Y:S01]  /*1e5f0*/  IMAD.MOV.U32 R71, RZ, RZ, R14 ;  /* 0x000000ffff477224 */ /* 0x000fe200078e000e */
[----:B------:R-:W-:Y:S06]  /*1e600*/  BRA `(.L_x_2577) ;  /* 0xfffffe5400907947 */ /* 0x000fec000383ffff */
.L_x_2339:
[----:B0-----:R0:W1:Y:S02]  /*1e610*/  SYNCS.PHASECHK.TRANS64.TRYWAIT P3, [R66+URZ+0x13290], R67 ;  /* 0x01329043420075a7 */ /* 0x001064000806017f */
[----:B-1----:R-:W-:Y:S05]  /*1e620*/  @!P3 NANOSLEEP.SYNCS 0x989680 ;  /* 0x009896800000b95d */ /* 0x002fea0003900000 */
[----:B------:R-:W1:Y:S02]  /*1e630*/  @!P3 SYNCS.PHASECHK.TRANS64 P3, [R66+URZ+0x13290], R67 ;  /* 0x013290434200b5a7 */ /* 0x000e64000806007f */
[----:B-1----:R-:W-:Y:S05]  /*1e640*/  @!P3 BRA `(.L_x_2339) ;  /* 0xfffffffc00f0b947 */ /* 0x002fea000383ffff */
[----:B------:R-:W-:Y:S05]  /*1e650*/  BRA `(.L_x_2578) ;  /* 0xfffffe6400687947 */ /* 0x000fea000383ffff */
.L_x_2340:
[----:B------:R-:W-:Y:S01]  /*1e660*/  BSSY B1, `(.L_x_2579) ;  /* 0x0000007000017945 */ /* 0x000fe20003800000 */
[----:B------:R-:W-:Y:S01]  /*1e670*/  IMAD.MOV.U32 R12, RZ, RZ, RZ ;  /* 0x000000ffff0c7224 */ /* 0x000fe200078e00ff */
[----:B------:R-:W-:Y:S01]  /*1e680*/  MOV R15, 0xffffffff ;  /* 0xffffffff000f7802 */ /* 0x000fe20000000f00 */
[----:B------:R-:W-:-:S07]  /*1e690*/  IMAD.MOV.U32 R11, RZ, RZ, 0x1e1f ;  /* 0x00001e1fff0b7424 */ /* 0x000fce00078e00ff */
[----:B0-----:R-:W-:Y:S05]  /*1e6a0*/  WARPSYNC.COLLECTIVE R15, `(.L_x_2580) ;  /* 0x000000000f087348 */ /* 0x001fea0003c00000 */
[----:B------:R1:W2:Y:S02]  /*1e6b0*/  SHFL.IDX P6, R14, R13, R12, R11 ;  /* 0x0000000c0d0e7389 */ /* 0x0002a400000c000b */
[----:B012---:R-:W-:Y:S01]  /*1e6c0*/  ENDCOLLECTIVE ;  /* 0x000000000000791b */ /* 0x007fe20003800000 */
.L_x_2580:
[----:B------:R-:W-:Y:S05]  /*1e6d0*/  BSYNC B1 ;  /* 0x0000000000017941 */ /* 0x000fea0003800000 */
.L_x_2579:
        /* <DEDUP_REMOVED lines=8> */
.L_x_2581:
[----:B------:R-:W-:Y:S05]  /*1e760*/  BRA `(.L_x_2582) ;  /* 0xfffffe6400987947 */ /* 0x000fea000383ffff */
.L_x_2344:
[----:B-1----:R1:W4:Y:S02]  /*1e770*/  SYNCS.PHASECHK.TRANS64.TRYWAIT P4, [R66+URZ+0x132b0], R67 ;  /* 0x0132b043420075a7 */ /* 0x002324000808017f */
[----:B----4-:R-:W-:Y:S05]  /*1e780*/  @!P4 NANOSLEEP.SYNCS 0x989680 ;  /* 0x009896800000c95d */ /* 0x010fea0003900000 */
[----:B------:R-:W4:Y:S02]  /*1e790*/  @!P4 SYNCS.PHASECHK.TRANS64 P4, [R66+URZ+0x132b0], R67 ;  /* 0x0132b0434200c5a7 */ /* 0x000f24000808007f */
[----:B----4-:R-:W-:Y:S05]  /*1e7a0*/  @!P4 BRA `(.L_x_2344) ;  /* 0xfffffffc00f0c947 */ /* 0x010fea000383ffff */
[----:B------:R-:W-:Y:S05]  /*1e7b0*/  BRA `(.L_x_2583) ;  /* 0xfffffe6800107947 */ /* 0x000fea000383ffff */
.L_x_2364:
[----:B------:R-:W-:Y:S01]  /*1e7c0*/  BSSY B1, `(.L_x_2584) ;  /* 0x0000007000017945 */ /* 0x000fe20003800000 */
[----:B------:R-:W-:Y:S01]  /*1e7d0*/  IMAD.MOV.U32 R12, RZ, RZ, RZ ;  /* 0x000000ffff0c7224 */ /* 0x000fe200078e00ff */
[----:B------:R-:W-:Y:S01]  /*1e7e0*/  MOV R15, 0xffffffff ;  /* 0xffffffff000f7802 */ /* 0x000fe20000000f00 */
[----:B------:R-:W-:-:S07]  /*1e7f0*/  IMAD.MOV.U32 R11, RZ, RZ, 0x1e1f ;  /* 0x00001e1fff0b7424 */ /* 0x000fce00078e00ff */
[----:B------:R-:W-:Y:S05]  /*1e800*/  WARPSYNC.COLLECTIVE R15, `(.L_x_2585) ;  /* 0x000000000f087348 */ /* 0x000fea0003c00000 */
[----:B------:R0:W1:Y:S02]  /*1e810*/  SHFL.IDX P6, R14, R13, R12, R11 ;  /* 0x0000000c0d0e7389 */ /* 0x00006400000c000b */
[----:B01----:R-:W-:Y:S01]  /*1e820*/  ENDCOLLECTIVE ;  /* 0x000000000000791b */ /* 0x003fe20003800000 */
.L_x_2585:
[----:B------:R-:W-:Y:S05]  /*1e830*/  BSYNC B1 ;  /* 0x0000000000017941 */ /* 0x000fea0003800000 */
.L_x_2584:
        /* <DEDUP_REMOVED lines=8> */
.L_x_2586:
[----:B------:R-:W-:Y:S02]  /*1e8c0*/  IMAD.MOV.U32 R13, RZ, RZ, R4 ;  /* 0x000000ffff0d7224 */ /* 0x000fe400078e0004 */
[----:B------:R-:W-:-:S07]  /*1e8d0*/  IMAD.MOV.U32 R3, RZ, RZ, R14 ;  /* 0x000000ffff037224 */ /* 0x000fce00078e000e */
[----:B------:R-:W-:Y:S05]  /*1e8e0*/  WARPSYNC.COLLECTIVE R15, `(.L_x_2587) ;  /* 0x000000000f087348 */ /* 0x000fea0003c00000 */
[----:B------:R0:W1:Y:S02]  /*1e8f0*/  SHFL.IDX P6, R14, R13, R12, R11 ;  /* 0x0000000c0d0e7389 */ /* 0x00006400000c000b */
[----:B01----:R-:W-:Y:S01]  /*1e900*/  ENDCOLLECTIVE ;  /* 0x000000000000791b */ /* 0x003fe20003800000 */
.L_x_2587:
[----:B------:R-:W-:Y:S01]  /*1e910*/  IMAD.MOV.U32 R13, RZ, RZ, R5 ;  /* 0x000000ffff0d7224 */ /* 0x000fe200078e0005 */
[----:B------:R-:W-:-:S07]  /*1e920*/  MOV R4, R14 ;  /* 0x0000000e00047202 */ /* 0x000fce0000000f00 */
[----:B------:R-:W-:Y:S05]  /*1e930*/  WARPSYNC.COLLECTIVE R15, `(.L_x_2588) ;  /* 0x000000000f087348 */ /* 0x000fea0003c00000 */
[----:B------:R0:W1:Y:S02]  /*1e940*/  SHFL.IDX P6, R14, R13, R12, R11 ;  /* 0x0000000c0d0e7389 */ /* 0x00006400000c000b */
[----:B01----:R-:W-:Y:S01]  /*1e950*/  ENDCOLLECTIVE ;  /* 0x000000000000791b */ /* 0x003fe20003800000 */
.L_x_2588:
[----:B------:R-:W-:Y:S05]  /*1e960*/  BRA `(.L_x_2589) ;  /* 0xfffffe7800487947 */ /* 0x000fea000383ffff */
.L_x_2368:
[----:B--2---:R2:W0:Y:S02]  /*1e970*/  SYNCS.PHASECHK.TRANS64.TRYWAIT P0, [R18+URZ+0x13200], R5 ;  /* 0x01320005120075a7 */ /* 0x004424000800017f */
[----:B0-----:R-:W-:Y:S05]  /*1e980*/  @!P0 NANOSLEEP.SYNCS 0x989680 ;  /* 0x009896800000895d */ /* 0x001fea0003900000 */
[----:B------:R-:W0:Y:S02]  /*1e990*/  @!P0 SYNCS.PHASECHK.TRANS64 P0, [R18+URZ+0x13200], R5 ;  /* 0x01320005120085a7 */ /* 0x000e24000800007f */
[----:B0-----:R-:W-:Y:S05]  /*1e9a0*/  @!P0 BRA `(.L_x_2368) ;  /* 0xfffffffc00f08947 */ /* 0x001fea000383ffff */
[----:B------:R-:W-:Y:S05]  /*1e9b0*/  BRA `(.L_x_2590) ;  /* 0xfffffe7800e47947 */ /* 0x000fea000383ffff */
.L_x_2372:
[----:B------:R-:W-:Y:S01]  /*1e9c0*/  BSSY B1, `(.L_x_2591) ;  /* 0x0000007000017945 */ /* 0x000fe20003800000 */
[----:B------:R-:W-:Y:S02]  /*1e9d0*/  IMAD.MOV.U32 R12, RZ, RZ, RZ ;  /* 0x000000ffff0c7224 */ /* 0x000fe400078e00ff */
[----:B------:R-:W-:Y:S02]  /*1e9e0*/  IMAD.MOV.U32 R11, RZ, RZ, 0x1e1f ;  /* 0x00001e1fff0b7424 */ /* 0x000fe400078e00ff */
[----:B------:R-:W-:-:S07]  /*1e9f0*/  IMAD.MOV.U32 R15, RZ, RZ, -0x1 ;  /* 0xffffffffff0f7424 */ /* 0x000fce00078e00ff */
[----:B------:R-:W-:Y:S05]  /*1ea00*/  WARPSYNC.COLLECTIVE R15, `(.L_x_2592) ;  /* 0x000000000f087348 */ /* 0x000fea0003c00000 */
[----:B------:R0:W1:Y:S02]  /*1ea10*/  SHFL.IDX P6, R14, R13, R12, R11 ;  /* 0x0000000c0d0e7389 */ /* 0x00006400000c000b */
[----:B01----:R-:W-:Y:S01]  /*1ea20*/  ENDCOLLECTIVE ;  /* 0x000000000000791b */ /* 0x003fe20003800000 */
.L_x_2592:
[----:B------:R-:W-:Y:S05]  /*1ea30*/  BSYNC B1 ;  /* 0x0000000000017941 */ /* 0x000fea0003800000 */
.L_x_2591:
        /* <DEDUP_REMOVED lines=8> */
.L_x_2593:
[----:B------:R-:W-:Y:S02]  /*1eac0*/  IMAD.MOV.U32 R13, RZ, RZ, R27 ;  /* 0x000000ffff0d7224 */ /* 0x000fe400078e001b */
[----:B------:R-:W-:-:S07]  /*1ead0*/  IMAD.MOV.U32 R21, RZ, RZ, R14 ;  /* 0x000000ffff157224 */ /* 0x000fce00078e000e */
[----:B------:R-:W-:Y:S05]  /*1eae0*/  WARPSYNC.COLLECTIVE R15, `(.L_x_2594) ;  /* 0x000000000f087348 */ /* 0x000fea0003c00000 */
[----:B------:R0:W1:Y:S02]  /*1eaf0*/  SHFL.IDX P6, R14, R13, R12, R11 ;  /* 0x0000000c0d0e7389 */ /* 0x00006400000c000b */
[----:B01----:R-:W-:Y:S01]  /*1eb00*/  ENDCOLLECTIVE ;  /* 0x000000000000791b */ /* 0x003fe20003800000 */
.L_x_2594:
[----:B------:R-:W-:Y:S02]  /*1eb10*/  IMAD.MOV.U32 R13, RZ, RZ, R0 ;  /* 0x000000ffff0d7224 */ /* 0x000fe400078e0000 */
[----:B------:R-:W-:-:S07]  /*1eb20*/  IMAD.MOV.U32 R27, RZ, RZ, R14 ;  /* 0x000000ffff1b7224 */ /* 0x000fce00078e000e */
[----:B------:R-:W-:Y:S05]  /*1eb30*/  WARPSYNC.COLLECTIVE R15, `(.L_x_2595) ;  /* 0x000000000f087348 */ /* 0x000fea0003c00000 */
[----:B------:R0:W1:Y:S02]  /*1eb40*/  SHFL.IDX P6, R14, R13, R12, R11 ;  /* 0x0000000c0d0e7389 */ /* 0x00006400000c000b */
[----:B01----:R-:W-:Y:S01]  /*1eb50*/  ENDCOLLECTIVE ;  /* 0x000000000000791b */ /* 0x003fe20003800000 */
.L_x_2595:
[----:B------:R-:W-:Y:S05]  /*1eb60*/  BRA `(.L_x_2596) ;  /* 0xfffffe8c00047947 */ /* 0x000fea000383ffff */
.L_x_2376:
[----:B-1----:R1:W2:Y:S02]  /*1eb70*/  SYNCS.PHASECHK.TRANS64.TRYWAIT P1, [R18+URZ+0x13200], R29 ;  /* 0x0132001d120075a7 */ /* 0x0022a4000802017f */
[----:B--2---:R-:W-:Y:S05]  /*1eb80*/  @!P1 NANOSLEEP.SYNCS 0x989680 ;  /* 0x009896800000995d */ /* 0x004fea0003900000 */
[----:B------:R-:W2:Y:S02]  /*1eb90*/  @!P1 SYNCS.PHASECHK.TRANS64 P1, [R18+URZ+0x13200], R29 ;  /* 0x0132001d120095a7 */ /* 0x000ea4000802007f */
[----:B--2---:R-:W-:Y:S05]  /*1eba0*/  @!P1 BRA `(.L_x_2376) ;  /* 0xfffffffc00f09947 */ /* 0x004fea000383ffff */
[----:B------:R-:W-:Y:S05]  /*1ebb0*/  BRA `(.L_x_2597) ;  /* 0xfffffe8c00847947 */ /* 0x000fea000383ffff */
.L_x_2380:
[----:B-1----:R1:W3:Y:S02]  /*1ebc0*/  SYNCS.PHASECHK.TRANS64.TRYWAIT P1, [R12+URZ+0x13230], R3 ;  /* 0x013230030c0075a7 */ /* 0x0022e4000802017f */
[----:B---3--:R-:W-:Y:S05]  /*1ebd0*/  @!P1 NANOSLEEP.SYNCS 0x989680 ;  /* 0x009896800000995d */ /* 0x008fea0003900000 */
[----:B------:R-:W3:Y:S02]  /*1ebe0*/  @!P1 SYNCS.PHASECHK.TRANS64 P1, [R12+URZ+0x13230], R3 ;  /* 0x013230030c0095a7 */ /* 0x000ee4000802007f */
[----:B---3--:R-:W-:Y:S05]  /*1ebf0*/  @!P1 BRA `(.L_x_2380) ;  /* 0xfffffffc00f09947 */ /* 0x008fea000383ffff */
[----:B------:R-:W-:Y:S05]  /*1ec00*/  BRA `(.L_x_2379) ;  /* 0xfffffe9c00d07947 */ /* 0x000fea000383ffff */
.L_x_2389:
[----:B-1----:R1:W2:Y:S02]  /*1ec10*/  SYNCS.PHASECHK.TRANS64.TRYWAIT P1, [R9+URZ+0x13230], R10 ;  /* 0x0132300a090075a7 */ /* 0x0022a4000802017f */
[----:B--2---:R-:W-:Y:S05]  /*1ec20*/  @!P1 NANOSLEEP.SYNCS 0x989680 ;  /* 0x009896800000995d */ /* 0x004fea0003900000 */
[----:B------:R-:W2:Y:S02]  /*1ec30*/  @!P1 SYNCS.PHASECHK.TRANS64 P1, [R9+URZ+0x13230], R10 ;  /* 0x0132300a090095a7 */ /* 0x000ea4000802007f */
[----:B--2---:R-:W-:Y:S05]  /*1ec40*/  @!P1 BRA `(.L_x_2389) ;  /* 0xfffffffc00f09947 */ /* 0x004fea000383ffff */
[----:B------:R-:W-:Y:S05]  /*1ec50*/  BRA `(.L_x_2388) ;  /* 0xfffffed400a07947 */ /* 0x000fea000383ffff */
.L_x_2394:
[----:B-1----:R1:W2:Y:S02]  /*1ec60*/  SYNCS.PHASECHK.TRANS64.TRYWAIT P1, [R20+URZ+0x13250], R10 ;  /* 0x0132500a140075a7 */ /* 0x0022a4000802017f */
[----:B--2---:R-:W-:Y:S05]  /*1ec70*/  @!P1 NANOSLEEP.SYNCS 0x989680 ;  /* 0x009896800000995d */ /* 0x004fea0003900000 */
[----:B------:R-:W2:Y:S02]  /*1ec80*/  @!P1 SYNCS.PHASECHK.TRANS64 P1, [R20+URZ+0x13250], R10 ;  /* 0x0132500a140095a7 */ /* 0x000ea4000802007f */
[----:B--2---:R-:W-:Y:S05]  /*1ec90*/  @!P1 BRA `(.L_x_2394) ;  /* 0xfffffffc00f09947 */ /* 0x004fea000383ffff */
[----:B------:R-:W-:Y:S05]  /*1eca0*/  BRA `(.L_x_2393) ;  /* 0xfffffedc00107947 */ /* 0x000fea000383ffff */
.L_x_2404:
[----:B0-----:R0:W2:Y:S02]  /*1ecb0*/  SYNCS.PHASECHK.TRANS64.TRYWAIT P1, [R3+URZ+0x13230], R10 ;  /* 0x0132300a030075a7 */ /* 0x0010a4000802017f */
[----:B--2---:R-:W-:Y:S05]  /*1ecc0*/  @!P1 NANOSLEEP.SYNCS 0x989680 ;  /* 0x009896800000995d */ /* 0x004fea0003900000 */
[----:B------:R-:W2:Y:S02]  /*1ecd0*/  @!P1 SYNCS.PHASECHK.TRANS64 P1, [R3+URZ+0x13230], R10 ;  /* 0x0132300a030095a7 */ /* 0x000ea4000802007f */
[----:B--2---:R-:W-:Y:S05]  /*1ece0*/  @!P1 BRA `(.L_x_2404) ;  /* 0xfffffffc00f09947 */ /* 0x004fea000383ffff */
[----:B------:R-:W-:Y:S05]  /*1ecf0*/  BRA `(.L_x_2403) ;  /* 0xffffff1000687947 */ /* 0x000fea000383ffff */
.L_x_2409:
[----:B-1----:R1:W2:Y:S02]  /*1ed00*/  SYNCS.PHASECHK.TRANS64.TRYWAIT P1, [R15+URZ+0x13250], R3 ;  /* 0x013250030f0075a7 */ /* 0x0022a4000802017f */
[----:B--2---:R-:W-:Y:S05]  /*1ed10*/  @!P1 NANOSLEEP.SYNCS 0x989680 ;  /* 0x009896800000995d */ /* 0x004fea0003900000 */
[----:B------:R-:W2:Y:S02]  /*1ed20*/  @!P1 SYNCS.PHASECHK.TRANS64 P1, [R15+URZ+0x13250], R3 ;  /* 0x013250030f0095a7 */ /* 0x000ea4000802007f */
[----:B--2---:R-:W-:Y:S05]  /*1ed30*/  @!P1 BRA `(.L_x_2409) ;  /* 0xfffffffc00f09947 */ /* 0x004fea000383ffff */
[----:B------:R-:W-:Y:S05]  /*1ed40*/  BRA `(.L_x_2408) ;  /* 0xffffff1400d87947 */ /* 0x000fea000383ffff */
.L_x_2417:
[----:B--2---:R2:W3:Y:S02]  /*1ed50*/  SYNCS.PHASECHK.TRANS64.TRYWAIT P1, [R2+URZ+0x13250], R5 ;  /* 0x01325005020075a7 */ /* 0x0044e4000802017f */
[----:B---3--:R-:W-:Y:S05]  /*1ed60*/  @!P1 NANOSLEEP.SYNCS 0x989680 ;  /* 0x009896800000995d */ /* 0x008fea0003900000 */
[----:B------:R-:W3:Y:S02]  /*1ed70*/  @!P1 SYNCS.PHASECHK.TRANS64 P1, [R2+URZ+0x13250], R5 ;  /* 0x01325005020095a7 */ /* 0x000ee4000802007f */
[----:B---3--:R-:W-:Y:S05]  /*1ed80*/  @!P1 BRA `(.L_x_2417) ;  /* 0xfffffffc00f09947 */ /* 0x008fea000383ffff */
[----:B------:R-:W-:Y:S05]  /*1ed90*/  BRA `(.L_x_2416) ;  /* 0xffffff3c00e47947 */ /* 0x000fea000383ffff */
.L_x_2446:
[----:B-1----:R-:W0:Y:S01]  /*1eda0*/  S2R R7, SR_TID.X ;  /* 0x0000000000077919 */ /* 0x002e220000002100 */
[----:B------:R-:W-:Y:S01]  /*1edb0*/  BSSY B1, `(.L_x_2598) ;  /* 0x000000a000017945 */ /* 0x000fe20003800000 */
[----:B------:R-:W-:Y:S01]  /*1edc0*/  IMAD.MOV.U32 R12, RZ, RZ, RZ ;  /* 0x000000ffff0c7224 */ /* 0x000fe200078e00ff */
[----:B------:R-:W-:Y:S01]  /*1edd0*/  MOV R11, 0x1f ;  /* 0x0000001f000b7802 */ /* 0x000fe20000000f00 */
[----:B------:R-:W-:Y:S01]  /*1ede0*/  IMAD.MOV.U32 R15, RZ, RZ, -0x1 ;  /* 0xffffffffff0f7424 */ /* 0x000fe200078e00ff */
[----:B0-----:R-:W-:-:S04]  /*1edf0*/  SHF.R.U32.HI R7, RZ, 0x5, R7 ;  /* 0x00000005ff077819 */ /* 0x001fc80000011607 */
[----:B------:R-:W-:-:S05]  /*1ee00*/  LOP3.LUT R7, R7, 0x3, RZ, 0xc0, !PT ;  /* 0x0000000307077812 */ /* 0x000fca00078ec0ff */
[----:B------:R-:W-:-:S07]  /*1ee10*/  IMAD.MOV.U32 R13, RZ, RZ, R7 ;  /* 0x000000ffff0d7224 */ /* 0x000fce00078e0007 */
[----:B------:R-:W-:Y:S05]  /*1ee20*/  WARPSYNC.COLLECTIVE R15, `(.L_x_2599) ;  /* 0x000000000f087348 */ /* 0x000fea0003c00000 */
[----:B------:R0:W1:Y:S02]  /*1ee30*/  SHFL.IDX P6, R14, R13, R12, R11 ;  /* 0x0000000c0d0e7389 */ /* 0x00006400000c000b */
[----:B01----:R-:W-:Y:S01]  /*1ee40*/  ENDCOLLECTIVE ;  /* 0x000000000000791b */ /* 0x003fe20003800000 */
.L_x_2599:
[----:B------:R-:W-:Y:S05]  /*1ee50*/  BSYNC B1 ;  /* 0x0000000000017941 */ /* 0x000fea0003800000 */
.L_x_2598:
[----:B------:R-:W-:Y:S05]  /*1ee60*/  BRA `(.L_x_2600) ;  /* 0xffffff8c00b87947 */ /* 0x000fea000383ffff */
.L_x_2448:
[----:B------:R-:W-:Y:S01]  /*1ee70*/  BSSY B1, `(.L_x_2601) ;  /* 0x0000006000017945 */ /* 0x000fe20003800000 */
[----:B------:R-:W-:-:S07]  /*1ee80*/  IMAD.MOV.U32 R15, RZ, RZ, -0x1 ;  /* 0xffffffffff0f7424 */ /* 0x000fce00078e00ff */
[----:B01----:R-:W-:Y:S05]  /*1ee90*/  WARPSYNC.COLLECTIVE R15, `(.L_x_2602) ;  /* 0x000000000f0c7348 */ /* 0x003fea0003c00000 */
[----:B------:R-:W-:Y:S02]  /*1eea0*/  ELECT P6, UR62, PT ;  /* 0x00000000003e782f */ /* 0x000fe400038c0000 */
[----:B------:R-:W-:Y:S01]  /*1eeb0*/  MOV R14, UR62 ;  /* 0x0000003e000e7c02 */ /* 0x000fe20008000f00 */
[----:B01----:R-:W-:Y:S10]  /*1eec0*/  ENDCOLLECTIVE ;  /* 0x000000000000791b */ /* 0x003ff40003800000 */
.L_x_2602:
[----:B------:R-:W-:Y:S05]  /*1eed0*/  BSYNC B1 ;  /* 0x0000000000017941 */ /* 0x000fea0003800000 */
.L_x_2601:
[----:B------:R-:W-:Y:S05]  /*1eee0*/  BRA `(.L_x_2447) ;  /* 0xffffff8c00b07947 */ /* 0x000fea000383ffff */
.L_x_2450:
[----:B0-----:R0:W1:Y:S02]  /*1eef0*/  SYNCS.PHASECHK.TRANS64.TRYWAIT P0, [R17+URZ+0x13220], R6 ;  /* 0x01322006110075a7 */ /* 0x001064000800017f */
[----:B-1----:R-:W-:Y:S05]  /*1ef00*/  @!P0 NANOSLEEP.SYNCS 0x989680 ;  /* 0x009896800000895d */ /* 0x002fea0003900000 */
[----:B------:R-:W1:Y:S02]  /*1ef10*/  @!P0 SYNCS.PHASECHK.TRANS64 P0, [R17+URZ+0x13220], R6 ;  /* 0x01322006110085a7 */ /* 0x000e64000800007f */
[----:B-1----:R-:W-:Y:S05]  /*1ef20*/  @!P0 BRA `(.L_x_2450) ;  /* 0xfffffffc00f08947 */ /* 0x002fea000383ffff */
[----:B------:R-:W-:Y:S05]  /*1ef30*/  BRA `(.L_x_2603) ;  /* 0xffffff8c00c07947 */ /* 0x000fea000383ffff */
.L_x_2454:
[----:B0-----:R0:W1:Y:S02]  /*1ef40*/  SYNCS.PHASECHK.TRANS64.TRYWAIT P0, [R6+URZ+0x132a0], R10 ;  /* 0x0132a00a060075a7 */ /* 0x001064000800017f */
[----:B-1----:R-:W-:Y:S05]  /*1ef50*/  @!P0 NANOSLEEP.SYNCS 0x989680 ;  /* 0x009896800000895d */ /* 0x002fea0003900000 */
[----:B------:R-:W1:Y:S02]  /*1ef60*/  @!P0 SYNCS.PHASECHK.TRANS64 P0, [R6+URZ+0x132a0], R10 ;  /* 0x0132a00a060085a7 */ /* 0x000e64000800007f */
[----:B-1----:R-:W-:Y:S05]  /*1ef70*/  @!P0 BRA `(.L_x_2454) ;  /* 0xfffffffc00f08947 */ /* 0x002fea000383ffff */
[----:B------:R-:W-:Y:S05]  /*1ef80*/  BRA `(.L_x_2604) ;  /* 0xffffff8c00e07947 */ /* 0x000fea000383ffff */
.L_x_2459:
[----:B-1----:R1:W2:Y:S02]  /*1ef90*/  SYNCS.PHASECHK.TRANS64.TRYWAIT P0, [R6+URZ+0x132c0], R10 ;  /* 0x0132c00a060075a7 */ /* 0x0022a4000800017f */
[----:B--2---:R-:W-:Y:S05]  /*1efa0*/  @!P0 NANOSLEEP.SYNCS 0x989680 ;  /* 0x009896800000895d */ /* 0x004fea0003900000 */
[----:B------:R-:W2:Y:S02]  /*1efb0*/  @!P0 SYNCS.PHASECHK.TRANS64 P0, [R6+URZ+0x132c0], R10 ;  /* 0x0132c00a060085a7 */ /* 0x000ea4000800007f */
[----:B--2---:R-:W-:Y:S05]  /*1efc0*/  @!P0 BRA `(.L_x_2459) ;  /* 0xfffffffc00f08947 */ /* 0x004fea000383ffff */
[----:B------:R-:W-:Y:S05]  /*1efd0*/  BRA `(.L_x_2605) ;  /* 0xffffff9000607947 */ /* 0x000fea000383ffff */
.L_x_2466:
[----:B0-----:R0:W1:Y:S02]  /*1efe0*/  SYNCS.PHASECHK.TRANS64.TRYWAIT P1, [R6+URZ+0x132a0], R7 ;  /* 0x0132a007060075a7 */ /* 0x001064000802017f */
[----:B-1----:R-:W-:Y:S05]  /*1eff0*/  @!P1 NANOSLEEP.SYNCS 0x989680 ;  /* 0x009896800000995d */ /* 0x002fea0003900000 */
[----:B------:R-:W1:Y:S02]  /*1f000*/  @!P1 SYNCS.PHASECHK.TRANS64 P1, [R6+URZ+0x132a0], R7 ;  /* 0x0132a007060095a7 */ /* 0x000e64000802007f */
[----:B-1----:R-:W-:Y:S05]  /*1f010*/  @!P1 BRA `(.L_x_2466) ;  /* 0xfffffffc00f09947 */ /* 0x002fea000383ffff */
[----:B------:R-:W-:Y:S05]  /*1f020*/  BRA `(.L_x_2606) ;  /* 0xffffff9400347947 */ /* 0x000fea000383ffff */
.L_x_2471:
[----:B-1----:R1:W2:Y:S02]  /*1f030*/  SYNCS.PHASECHK.TRANS64.TRYWAIT P1, [R6+URZ+0x132c0], R7 ;  /* 0x0132c007060075a7 */ /* 0x0022a4000802017f */
[----:B--2---:R-:W-:Y:S05]  /*1f040*/  @!P1 NANOSLEEP.SYNCS 0x989680 ;  /* 0x009896800000995d */ /* 0x004fea0003900000 */
[----:B------:R-:W2:Y:S02]  /*1f050*/  @!P1 SYNCS.PHASECHK.TRANS64 P1, [R6+URZ+0x132c0], R7 ;  /* 0x0132c007060095a7 */ /* 0x000ea4000802007f */
[----:B--2---:R-:W-:Y:S05]  /*1f060*/  @!P1 BRA `(.L_x_2471) ;  /* 0xfffffffc00f09947 */ /* 0x004fea000383ffff */
[----:B------:R-:W-:Y:S05]  /*1f070*/  BRA `(.L_x_2607) ;  /* 0xffffff9400b07947 */ /* 0x000fea000383ffff */
.L_x_2488:
[----:B-1----:R-:W0:Y:S01]  /*1f080*/  S2R R20, SR_TID.X ;  /* 0x0000000000147919 */ /* 0x002e220000002100 */
        /* <DEDUP_REMOVED lines=10> */
.L_x_2609:
[----:B------:R-:W-:Y:S05]  /*1f130*/  BSYNC B0 ;  /* 0x0000000000007941 */ /* 0x000fea0003800000 */
.L_x_2608:
[----:B------:R-:W-:Y:S05]  /*1f140*/  BRA `(.L_x_2610) ;  /* 0xffffffa400f87947 */ /* 0x000fea000383ffff */
.L_x_2491:
[----:B0-----:R-:W2:Y:S02]  /*1f150*/  LDL R0, [R1+0x48] ;  /* 0x0000480001007983 */ /* 0x001ea40000100800 */
[----:B--2---:R0:W1:Y:S02]  /*1f160*/  SYNCS.PHASECHK.TRANS64.TRYWAIT P0, [R6+URZ+0x13280], R0 ;  /* 0x01328000060075a7 */ /* 0x004064000800017f */
[----:B-1----:R-:W-:Y:S05]  /*1f170*/  @!P0 NANOSLEEP.SYNCS 0x989680 ;  /* 0x009896800000895d */ /* 0x002fea0003900000 */
[----:B------:R-:W1:Y:S02]  /*1f180*/  @!P0 SYNCS.PHASECHK.TRANS64 P0, [R6+URZ+0x13280], R0 ;  /* 0x01328000060085a7 */ /* 0x000e64000800007f */
[----:B-1----:R-:W-:Y:S05]  /*1f190*/  @!P0 BRA `(.L_x_2491) ;  /* 0xfffffffc00ec8947 */ /* 0x002fea000383ffff */
[----:B------:R-:W-:Y:S05]  /*1f1a0*/  BRA `(.L_x_2611) ;  /* 0xffffffa8000c7947 */ /* 0x000fea000383ffff */
.L_x_2492:
        /* <DEDUP_REMOVED lines=8> */
.L_x_2613:
[----:B------:R-:W-:Y:S05]  /*1f230*/  BSYNC B0 ;  /* 0x0000000000007941 */ /* 0x000fea0003800000 */
.L_x_2612:
        /* <DEDUP_REMOVED lines=8> */
.L_x_2614:
[----:B------:R-:W-:Y:S02]  /*1f2c0*/  IMAD.MOV.U32 R13, RZ, RZ, R2 ;  /* 0x000000ffff0d7224 */ /* 0x000fe400078e0002 */
[----:B------:R-:W-:Y:S01]  /*1f2d0*/  IMAD.MOV.U32 R12, RZ, RZ, 0x1 ;  /* 0x00000001ff0c7424 */ /* 0x000fe200078e00ff */
[----:B------:R-:W-:-:S07]  /*1f2e0*/  MOV R3, R14 ;  /* 0x0000000e00037202 */ /* 0x000fce0000000f00 */
[----:B------:R-:W-:Y:S05]  /*1f2f0*/  WARPSYNC.COLLECTIVE R15, `(.L_x_2615) ;  /* 0x000000000f087348 */ /* 0x000fea0003c00000 */
[----:B------:R0:W1:Y:S02]  /*1f300*/  SHFL.IDX P6, R14, R13, R12, R11 ;  /* 0x0000000c0d0e7389 */ /* 0x00006400000c000b */
[----:B01----:R-:W-:Y:S01]  /*1f310*/  ENDCOLLECTIVE ;  /* 0x000000000000791b */ /* 0x003fe20003800000 */
.L_x_2615:
        /* <DEDUP_REMOVED lines=14> */
.L_x_2616:
[----:B------:R-:W-:Y:S02]  /*1f400*/  IMAD.MOV.U32 R13, RZ, RZ, R2 ;  /* 0x000000ffff0d7224 */ /* 0x000fe400078e0002 */
[----:B------:R-:W-:Y:S02]  /*1f410*/  IMAD.MOV.U32 R12, RZ, RZ, 0x2 ;  /* 0x00000002ff0c7424 */ /* 0x000fe400078e00ff */
[----:B------:R-:W-:-:S05]  /*1f420*/  IMAD.SHL.U32 R21, R10, 0x10, RZ ;  /* 0x000000100a157824 */ /* 0x000fca00078e00ff */
[----:B------:R-:W-:Y:S02]  /*1f430*/  LOP3.LUT R21, R21, 0x30, RZ, 0xc0, !PT ;  /* 0x0000003015157812 */ /* 0x000fe400078ec0ff */
[----:B------:R-:W-:-:S07]  /*1f440*/  MOV R10, R14 ;  /* 0x0000000e000a7202 */ /* 0x000fce0000000f00 */
[----:B------:R-:W-:Y:S05]  /*1f450*/  WARPSYNC.COLLECTIVE R15, `(.L_x_2617) ;  /* 0x000000000f087348 */ /* 0x000fea0003c00000 */
[----:B------:R0:W1:Y:S02]  /*1f460*/  SHFL.IDX P6, R14, R13, R12, R11 ;  /* 0x0000000c0d0e7389 */ /* 0x00006400000c000b */
[----:B01----:R-:W-:Y:S01]  /*1f470*/  ENDCOLLECTIVE ;  /* 0x000000000000791b */ /* 0x003fe20003800000 */
.L_x_2617:
        /* <DEDUP_REMOVED lines=13> */
.L_x_2618:
[----:B------:R-:W-:-:S05]  /*1f550*/  IMAD.SHL.U32 R21, R10, 0x10, RZ ;  /* 0x000000100a157824 */ /* 0x000fca00078e00ff */
[----:B------:R-:W-:Y:S01]  /*1f560*/  LOP3.LUT R21, R21, 0x30, RZ, 0xc0, !PT ;  /* 0x0000003015157812 */ /* 0x000fe200078ec0ff */
[----:B------:R-:W-:-:S05]  /*1f570*/  IMAD.MOV.U32 R10, RZ, RZ, R14 ;  /* 0x000000ffff0a7224 */ /* 0x000fca00078e000e */
[----:B------:R-:W-:-:S04]  /*1f580*/  IADD3 R20, P1, R21, R10, RZ ;  /* 0x0000000a15147210 */ /* 0x000fc80007f3e0ff */
[----:B------:R-:W-:Y:S02]  /*1f590*/  IADD3.X R21, RZ, R19, RZ, P1, !PT ;  /* 0x00000013ff157210 */ /* 0x000fe40000ffe4ff */
[----:B------:R0:W5:Y:S01]  /*1f5a0*/  LDL.LU R19, [R1+0x34] ;  /* 0x0000340001137983 */ /* 0x0001620000300800 */
[----:B------:R-:W-:Y:S01]  /*1f5b0*/  IMAD.MOV.U32 R13, RZ, RZ, R2 ;  /* 0x000000ffff0d7224 */ /* 0x000fe200078e0002 */
[C---:B------:R-:W-:Y:S01]  /*1f5c0*/  ISETP.LT.OR P1, PT, R7.reuse, 0x41, P0 ;  /* 0x000000410700780c */ /* 0x040fe20000721670 */
[----:B------:R-:W-:Y:S01]  /*1f5d0*/  IMAD.MOV.U32 R12, RZ, RZ, 0x3 ;  /* 0x00000003ff0c7424 */ /* 0x000fe200078e00ff */
[----:B------:R-:W1:Y:S01]  /*1f5e0*/  S2R R10, SR_TID.X ;  /* 0x00000000000a7919 */ /* 0x000e620000002100 */
[C---:B------:R-:W-:Y:S02]  /*1f5f0*/  ISETP.GE.AND P3, PT, R7.reuse, 0x81, PT ;  /* 0x000000810700780c */ /* 0x040fe40003f66270 */
[----:B------:R-:W-:-:S13]  /*1f600*/  ISETP.GE.AND P4, PT, R7, 0x21, PT ;  /* 0x000000210700780c */ /* 0x000fda0003f86270 */
[----:B01---5:R-:W-:Y:S05]  /*1f610*/  WARPSYNC.COLLECTIVE R15, `(.L_x_2619) ;  /* 0x000000000f087348 */ /* 0x023fea0003c00000 */
[----:B------:R2:W3:Y:S02]  /*1f620*/  SHFL.IDX P6, R14, R13, R12, R11 ;  /* 0x0000000c0d0e7389 */ /* 0x0004e400000c000b */
[----:B0123-5:R-:W-:Y:S01]  /*1f630*/  ENDCOLLECTIVE ;  /* 0x000000000000791b */ /* 0x02ffe20003800000 */
.L_x_2619:
        /* <DEDUP_REMOVED lines=10> */
.L_x_2620:
[----:B------:R-:W-:-:S05]  /*1f6e0*/  IMAD.SHL.U32 R10, R10, 0x10, RZ ;  /* 0x000000100a0a7824 */ /* 0x000fca00078e00ff */
[----:B------:R-:W-:Y:S02]  /*1f6f0*/  LOP3.LUT R10, R10, 0x30, RZ, 0xc0, !PT ;  /* 0x000000300a0a7812 */ /* 0x000fe400078ec0ff */
[----:B------:R-:W-:Y:S01]  /*1f700*/  MOV R13, R22 ;  /* 0x00000016000d7202 */ /* 0x000fe20000000f00 */
[----:B------:R-:W-:Y:S02]  /*1f710*/  IMAD.MOV.U32 R12, RZ, RZ, RZ ;  /* 0x000000ffff0c7224 */ /* 0x000fe400078e00ff */
[----:B------:R-:W-:-:S07]  /*1f720*/  IMAD.MOV.U32 R0, RZ, RZ, R14 ;  /* 0x000000ffff007224 */ /* 0x000fce00078e000e */
[----:B------:R-:W-:Y:S05]  /*1f730*/  WARPSYNC.COLLECTIVE R15, `(.L_x_2621) ;  /* 0x000000000f087348 */ /* 0x000fea0003c00000 */
[----:B------:R0:W1:Y:S02]  /*1f740*/  SHFL.IDX P6, R14, R13, R12, R11 ;  /* 0x0000000c0d0e7389 */ /* 0x00006400000c000b */
[----:B01----:R-:W-:Y:S01]  /*1f750*/  ENDCOLLECTIVE ;  /* 0x000000000000791b */ /* 0x003fe20003800000 */
.L_x_2621:
        /* <DEDUP_REMOVED lines=13> */
.L_x_2622:
[----:B------:R-:W-:Y:S01]  /*1f830*/  IMAD.MOV.U32 R10, RZ, RZ, R14 ;  /* 0x000000ffff0a7224 */ /* 0x000fe200078e000e */
[----:B------:R-:W-:-:S04]  /*1f840*/  LOP3.LUT R19, R19, 0xfffffff7, RZ, 0xc0, !PT ;  /* 0xfffffff713137812 */ /* 0x000fc800078ec0ff */
[----:B------:R-:W-:-:S05]  /*1f850*/  @P3 LOP3.LUT R19, R19, 0x8, RZ, 0xfc, !PT ;  /* 0x0000000813133812 */ /* 0x000fca00078efcff */
[----:B------:R1:W-:Y:S01]  /*1f860*/  STL [R1+0x34], R19 ;  /* 0x0000341301007387 */ /* 0x0003e20000100800 */
[----:B------:R-:W-:Y:S05]  /*1f870*/  BRA `(.L_x_2623) ;  /* 0xffffffa400cc7947 */ /* 0x000fea000383ffff */
.L_x_2497:
[----:B----4-:R-:W4:Y:S02]  /*1f880*/  LDL R0, [R1+0x48] ;  /* 0x0000480001007983 */ /* 0x010f240000100800 */
[----:B----4-:R4:W0:Y:S02]  /*1f890*/  SYNCS.PHASECHK.TRANS64.TRYWAIT P0, [R6+URZ+0x13240], R0 ;  /* 0x01324000060075a7 */ /* 0x010824000800017f */
[----:B0-----:R-:W-:Y:S05]  /*1f8a0*/  @!P0 NANOSLEEP.SYNCS 0x989680 ;  /* 0x009896800000895d */ /* 0x001fea0003900000 */
[----:B------:R-:W0:Y:S02]  /*1f8b0*/  @!P0 SYNCS.PHASECHK.TRANS64 P0, [R6+URZ+0x13240], R0 ;  /* 0x01324000060085a7 */ /* 0x000e24000800007f */
[----:B0-----:R-:W-:Y:S05]  /*1f8c0*/  @!P0 BRA `(.L_x_2497) ;  /* 0xfffffffc00ec8947 */ /* 0x001fea000383ffff */
[----:B------:R-:W-:Y:S05]  /*1f8d0*/  BRA `(.L_x_2624) ;  /* 0xffffffa8002c7947 */ /* 0x000fea000383ffff */
.L_x_2498:
[----:B------:R-:W-:Y:S01]  /*1f8e0*/  BSSY B0, `(.L_x_2625) ;  /* 0x0000008000007945 */ /* 0x000fe20003800000 */
[----:B------:R-:W-:Y:S01]  /*1f8f0*/  IMAD.MOV.U32 R13, RZ, RZ, R2 ;  /* 0x000000ffff0d7224 */ /* 0x000fe200078e0002 */
[----:B------:R-:W-:Y:S01]  /*1f900*/  MOV R15, 0xffffffff ;  /* 0xffffffff000f7802 */ /* 0x000fe20000000f00 */
[----:B------:R-:W-:Y:S02]  /*1f910*/  IMAD.MOV.U32 R12, RZ, RZ, RZ ;  /* 0x000000ffff0c7224 */ /* 0x000fe400078e00ff */
[----:B------:R-:W-:-:S07]  /*1f920*/  IMAD.MOV.U32 R11, RZ, RZ, 0x1c1f ;  /* 0x00001c1fff0b7424 */ /* 0x000fce00078e00ff */
[----:B01----:R-:W-:Y:S05]  /*1f930*/  WARPSYNC.COLLECTIVE R15, `(.L_x_2626) ;  /* 0x000000000f087348 */ /* 0x003fea0003c00000 */
[----:B0-----:R0:W2:Y:S02]  /*1f940*/  SHFL.IDX P6, R14, R13, R12, R11 ;  /* 0x0000000c0d0e7389 */ /* 0x0010a400000c000b */
[----:B012---:R-:W-:Y:S01]  /*1f950*/  ENDCOLLECTIVE ;  /* 0x000000000000791b */ /* 0x007fe20003800000 */
.L_x_2626:
[----:B------:R-:W-:Y:S05]  /*1f960*/  BSYNC B0 ;  /* 0x0000000000007941 */ /* 0x000fea0003800000 */
.L_x_2625:
        /* <DEDUP_REMOVED lines=10> */
.L_x_2627:
        /* <DEDUP_REMOVED lines=8> */
.L_x_2628:
[C---:B------:R-:W-:Y:S02]  /*1fa90*/  @P5 IADD3 R5, P0, R19.reuse, R5, RZ ;  /* 0x0000000513055210 */ /* 0x040fe40007f1e0ff */
[----:B------:R-:W-:Y:S02]  /*1faa0*/  ISETP.GE.AND P3, PT, R19, R20, PT ;  /* 0x000000141300720c */ /* 0x000fe40003f66270 */
        /* <DEDUP_REMOVED lines=13> */
.L_x_2629:
[----:B------:R-:W-:Y:S01]  /*1fb80*/  IMAD.MOV.U32 R13, RZ, RZ, R2 ;  /* 0x000000ffff0d7224 */ /* 0x000fe200078e0002 */
[----:B------:R-:W-:Y:S01]  /*1fb90*/  MOV R12, 0x2 ;  /* 0x00000002000c7802 */ /* 0x000fe20000000f00 */
[----:B------:R-:W-:-:S07]  /*1fba0*/  IMAD.MOV.U32 R5, RZ, RZ, R14 ;  /* 0x000000ffff057224 */ /* 0x000fce00078e000e */
[----:B------:R-:W-:Y:S05]  /*1fbb0*/  WARPSYNC.COLLECTIVE R15, `(.L_x_2630) ;  /* 0x000000000f087348 */ /* 0x000fea0003c00000 */
[----:B------:R0:W1:Y:S02]  /*1fbc0*/  SHFL.IDX P6, R14, R13, R12, R11 ;  /* 0x0000000c0d0e7389 */ /* 0x00006400000c000b */
[----:B01----:R-:W-:Y:S01]  /*1fbd0*/  ENDCOLLECTIVE ;  /* 0x000000000000791b */ /* 0x003fe20003800000 */
.L_x_2630:
        /* <DEDUP_REMOVED lines=14> */
.L_x_2631:
[----:B------:R-:W-:Y:S02]  /*1fcc0*/  IMAD.MOV.U32 R13, RZ, RZ, R2 ;  /* 0x000000ffff0d7224 */ /* 0x000fe400078e0002 */
[----:B------:R-:W-:Y:S02]  /*1fcd0*/  IMAD.MOV.U32 R12, RZ, RZ, 0x3 ;  /* 0x00000003ff0c7424 */ /* 0x000fe400078e00ff */
[----:B------:R-:W-:-:S07]  /*1fce0*/  IMAD.MOV.U32 R5, RZ, RZ, R14 ;  /* 0x000000ffff057224 */ /* 0x000fce00078e000e */
[----:B------:R-:W-:Y:S05]  /*1fcf0*/  WARPSYNC.COLLECTIVE R15, `(.L_x_2632) ;  /* 0x000000000f087348 */ /* 0x000fea0003c00000 */
[----:B------:R0:W1:Y:S02]  /*1fd00*/  SHFL.IDX P6, R14, R13, R12, R11 ;  /* 0x0000000c0d0e7389 */ /* 0x00006400000c000b */
[----:B01----:R-:W-:Y:S01]  /*1fd10*/  ENDCOLLECTIVE ;  /* 0x000000000000791b */ /* 0x003fe20003800000 */
.L_x_2632:
        /* <DEDUP_REMOVED lines=10> */
.L_x_2633:
        /* <DEDUP_REMOVED lines=10> */
.L_x_2634:
[----:B------:R-:W-:-:S05]  /*1fe60*/  @P2 IADD3 R0, P0, R19, R0, RZ ;  /* 0x0000000013002210 */ /* 0x000fca0007f1e0ff */
[----:B------:R-:W-:Y:S02]  /*1fe70*/  @P2 IMAD.MOV.U32 R4, RZ, RZ, R0 ;  /* 0x000000ffff042224 */ /* 0x000fe400078e0000 */
[----:B------:R-:W-:Y:S01]  /*1fe80*/  @P2 IMAD.X R2, RZ, RZ, R2, P0 ;  /* 0x000000ffff022224 */ /* 0x000fe200000e0602 */
[----:B------:R-:W-:-:S03]  /*1fe90*/  MOV R13, R8 ;  /* 0x00000008000d7202 */ /* 0x000fc60000000f00 */
[----:B------:R-:W-:-:S05]  /*1fea0*/  @P2 IMAD.MOV.U32 R5, RZ, RZ, R2 ;  /* 0x000000ffff052224 */ /* 0x000fca00078e0002 */
        /* <DEDUP_REMOVED lines=8> */
.L_x_2635:
[----:B------:R-:W-:Y:S01]  /*1ff30*/  IMAD.MOV.U32 R4, RZ, RZ, R14 ;  /* 0x000000ffff047224 */ /* 0x000fe200078e000e */
[----:B------:R-:W-:Y:S06]  /*1ff40*/  BRA `(.L_x_2636) ;  /* 0xffffffa400b07947 */ /* 0x000fec000383ffff */
.L_x_2505:
        /* <DEDUP_REMOVED lines=9> */
.L_x_2637:
[C---:B------:R-:W-:Y:S01]  /*1ffe0*/  VIADD R8, R25.reuse, 0x20 ;  /* 0x0000002019087836 */ /* 0x040fe20000000000 */
[----:B------:R-:W-:Y:S01]  /*1fff0*/  ISETP.GE.AND P2, PT, R25, R3, PT ;  /* 0x000000031900720c */ /* 0x000fe20003f46270 */
[----:B------:R-:W-:Y:S02]  /*20000*/  IMAD.MOV.U32 R13, RZ, RZ, R0 ;  /* 0x000000ffff0d7224 */ /* 0x000fe400078e0000 */
[----:B------:R-:W-:-:S10]  /*20010*/  IMAD.MOV.U32 R7, RZ, RZ, R14 ;  /* 0x000000ffff077224 */ /* 0x000fd400078e000e */
[----:B------:R-:W-:Y:S05]  /*20020*/  WARPSYNC.COLLECTIVE R15, `(.L_x_2638) ;  /* 0x000000000f087348 */ /* 0x000fea0003c00000 */
[----:B------:R0:W1:Y:S02]  /*20030*/  SHFL.IDX P6, R14, R13, R12, R11 ;  /* 0x0000000c0d0e7389 */ /* 0x00006400000c000b */
[----:B01----:R-:W-:Y:S01]  /*20040*/  ENDCOLLECTIVE ;  /* 0x000000000000791b */ /* 0x003fe20003800000 */
.L_x_2638:
[----:B------:R-:W-:Y:S02]  /*20050*/  IMAD.MOV.U32 R13, RZ, RZ, R4 ;  /* 0x000000ffff0d7224 */ /* 0x000fe400078e0004 */
[----:B------:R-:W-:Y:S01]  /*20060*/  IMAD.MOV.U32 R12, RZ, RZ, 0x1 ;  /* 0x00000001ff0c7424 */ /* 0x000fe200078e00ff */
[----:B------:R-:W-:-:S07]  /*20070*/  MOV R6, R14 ;  /* 0x0000000e00067202 */ /* 0x000fce0000000f00 */
[----:B------:R-:W-:Y:S05]  /*20080*/  WARPSYNC.COLLECTIVE R15, `(.L_x_2639) ;  /* 0x000000000f087348 */ /* 0x000fea0003c00000 */
[----:B------:R0:W1:Y:S02]  /*20090*/  SHFL.IDX P6, R14, R13, R12, R11 ;  /* 0x0000000c0d0e7389 */ /* 0x00006400000c000b */
[----:B01----:R-:W-:Y:S01]  /*200a0*/  ENDCOLLECTIVE ;  /* 0x000000000000791b */ /* 0x003fe20003800000 */
.L_x_2639:
        /* <DEDUP_REMOVED lines=12> */
.L_x_2640:
[----:B------:R-:W-:Y:S02]  /*20170*/  IMAD.MOV.U32 R13, RZ, RZ, R4 ;  /* 0x000000ffff0d7224 */ /* 0x000fe400078e0004 */
[----:B------:R-:W-:Y:S02]  /*20180*/  IMAD.MOV.U32 R12, RZ, RZ, 0x2 ;  /* 0x00000002ff0c7424 */ /* 0x000fe400078e00ff */
[----:B------:R-:W-:-:S07]  /*20190*/  IMAD.MOV.U32 R7, RZ, RZ, R14 ;  /* 0x000000ffff077224 */ /* 0x000fce00078e000e */
[----:B------:R-:W-:Y:S05]  /*201a0*/  WARPSYNC.COLLECTIVE R15, `(.L_x_2641) ;  /* 0x000000000f087348 */ /* 0x000fea0003c00000 */
[----:B------:R0:W1:Y:S02]  /*201b0*/  SHFL.IDX P6, R14, R13, R12, R11 ;  /* 0x0000000c0d0e7389 */ /* 0x00006400000c000b */
[----:B01----:R-:W-:Y:S01]  /*201c0*/  ENDCOLLECTIVE ;  /* 0x000000000000791b */ /* 0x003fe20003800000 */
.L_x_2641:
        /* <DEDUP_REMOVED lines=16> */
.L_x_2642:
[----:B------:R-:W-:Y:S01]  /*202d0*/  MOV R13, R4 ;  /* 0x00000004000d7202 */ /* 0x000fe20000000f00 */
[----:B------:R-:W-:Y:S02]  /*202e0*/  IMAD.MOV.U32 R12, RZ, RZ, 0x3 ;  /* 0x00000003ff0c7424 */ /* 0x000fe400078e00ff */
[----:B------:R-:W-:-:S07]  /*202f0*/  IMAD.MOV.U32 R7, RZ, RZ, R14 ;  /* 0x000000ffff077224 */ /* 0x000fce00078e000e */
[----:B------:R-:W-:Y:S05]  /*20300*/  WARPSYNC.COLLECTIVE R15, `(.L_x_2643) ;  /* 0x000000000f087348 */ /* 0x000fea0003c00000 */
[----:B------:R0:W1:Y:S02]  /*20310*/  SHFL.IDX P6, R14, R13, R12, R11 ;  /* 0x0000000c0d0e7389 */ /* 0x00006400000c000b */
[----:B01----:R-:W-:Y:S01]  /*20320*/  ENDCOLLECTIVE ;  /* 0x000000000000791b */ /* 0x003fe20003800000 */
.L_x_2643:
        /* <DEDUP_REMOVED lines=11> */
.L_x_2644:
[----:B------:R-:W-:Y:S01]  /*203e0*/  @!PT LDS RZ, [RZ] ;  /* 0x00000000fffff984 */ /* 0x000fe20000000800 */
[----:B------:R-:W-:Y:S01]  /*203f0*/  @!PT LDS RZ, [RZ] ;  /* 0x00000000fffff984 */ /* 0x000fe20000000800 */
[----:B------:R-:W-:Y:S01]  /*20400*/  @!PT LDS RZ, [RZ] ;  /* 0x00000000fffff984 */ /* 0x000fe20000000800 */
[----:B------:R0:W-:Y:S01]  /*20410*/  @!P1 LDGSTS.E.BYPASS.LTC128B.128 [R10+0xc000], desc[UR40][R6.64], !P0 ;  /* 0x0c000000060a9fae */ /* 0x0001e2000c101d68 */
[----:B------:R-:W-:Y:S01]  /*20420*/  ISETP.GE.AND P1, PT, R0, R3, PT ;  /* 0x000000030000720c */ /* 0x000fe20003f26270 */
[----:B------:R-:W-:Y:S01]  /*20430*/  IMAD.MOV.U32 R13, RZ, RZ, R2 ;  /* 0x000000ffff0d7224 */ /* 0x000fe200078e0002 */
[----:B------:R-:W-:Y:S01]  /*20440*/  MOV R12, RZ ;  /* 0x000000ff000c7202 */ /* 0x000fe20000000f00 */
[----:B0-----:R-:W-:-:S10]  /*20450*/  IMAD.MOV.U32 R6, RZ, RZ, R14 ;  /* 0x000000ffff067224 */ /* 0x001fd400078e000e */
[----:B------:R-:W-:Y:S05]  /*20460*/  WARPSYNC.COLLECTIVE R15, `(.L_x_2645) ;  /* 0x000000000f087348 */ /* 0x000fea0003c00000 */
[----:B------:R0:W1:Y:S02]  /*20470*/  SHFL.IDX P6, R14, R13, R12, R11 ;  /* 0x0000000c0d0e7389 */ /* 0x00006400000c000b */
[----:B01----:R-:W-:Y:S01]  /*20480*/  ENDCOLLECTIVE ;  /* 0x000000000000791b */ /* 0x003fe20003800000 */
.L_x_2645:
        /* <DEDUP_REMOVED lines=11> */
.L_x_2646:
[----:B------:R-:W-:-:S05]  /*20540*/  VIADD R6, R25, 0x80 ;  /* 0x0000008019067836 */ /* 0x000fca0000000000 */
[----:B------:R-:W-:Y:S02]  /*20550*/  ISETP.GE.AND P1, PT, R6, R3, PT ;  /* 0x000000030600720c */ /* 0x000fe40003f26270 */
[----:B------:R-:W-:Y:S01]  /*20560*/  MOV R13, R2 ;  /* 0x00000002000d7202 */ /* 0x000fe20000000f00 */
[----:B------:R-:W-:Y:S02]  /*20570*/  IMAD.MOV.U32 R12, RZ, RZ, 0x1 ;  /* 0x00000001ff0c7424 */ /* 0x000fe400078e00ff */
[----:B------:R-:W-:-:S08]  /*20580*/  IMAD.MOV.U32 R0, RZ, RZ, R14 ;  /* 0x000000ffff007224 */ /* 0x000fd000078e000e */
[----:B------:R-:W-:Y:S05]  /*20590*/  WARPSYNC.COLLECTIVE R15, `(.L_x_2647) ;  /* 0x000000000f087348 */ /* 0x000fea0003c00000 */
[----:B------:R0:W1:Y:S02]  /*205a0*/  SHFL.IDX P6, R14, R13, R12, R11 ;  /* 0x0000000c0d0e7389 */ /* 0x00006400000c000b */
[----:B01----:R-:W-:Y:S01]  /*205b0*/  ENDCOLLECTIVE ;  /* 0x000000000000791b */ /* 0x003fe20003800000 */
.L_x_2647:
        /* <DEDUP_REMOVED lines=13> */
.L_x_2648:
[----:B------:R-:W-:Y:S01]  /*20690*/  IMAD.MOV.U32 R2, RZ, RZ, R14 ;  /* 0x000000ffff027224 */ /* 0x000fe200078e000e */
[----:B------:R-:W-:Y:S06]  /*206a0*/  BRA `(.L_x_2649) ;  /* 0xffffffa800b07947 */ /* 0x000fec000383ffff */
.L_x_2508:
[----:B0-----:R0:W1:Y:S02]  /*206b0*/  SYNCS.PHASECHK.TRANS64.TRYWAIT P0, [R17+URZ+0x13220], R0 ;  /* 0x01322000110075a7 */ /* 0x001064000800017f */
[----:B-1----:R-:W-:Y:S05]  /*206c0*/  @!P0 NANOSLEEP.SYNCS 0x989680 ;  /* 0x009896800000895d */ /* 0x002fea0003900000 */
[----:B------:R-:W1:Y:S02]  /*206d0*/  @!P0 SYNCS.PHASECHK.TRANS64 P0, [R17+URZ+0x13220], R0 ;  /* 0x01322000110085a7 */ /* 0x000e64000800007f */
[----:B-1----:R-:W-:Y:S05]  /*206e0*/  @!P0 BRA `(.L_x_2508) ;  /* 0xfffffffc00f08947 */ /* 0x002fea000383ffff */
[----:B------:R-:W-:Y:S05]  /*206f0*/  BRA `(.L_x_2650) ;  /* 0xffffffac000c7947 */ /* 0x000fea000383ffff */
.L_x_2512:
[----:B0-----:R0:W1:Y:S02]  /*20700*/  SYNCS.PHASECHK.TRANS64.TRYWAIT P0, [R6+URZ+0x13280], R28 ;  /* 0x0132801c060075a7 */ /* 0x001064000800017f */
[----:B-1----:R-:W-:Y:S05]  /*20710*/  @!P0 NANOSLEEP.SYNCS 0x989680 ;  /* 0x009896800000895d */ /* 0x002fea0003900000 */
[----:B------:R-:W1:Y:S02]  /*20720*/  @!P0 SYNCS.PHASECHK.TRANS64 P0, [R6+URZ+0x13280], R28 ;  /* 0x0132801c060085a7 */ /* 0x000e64000800007f */
[----:B-1----:R-:W-:Y:S05]  /*20730*/  @!P0 BRA `(.L_x_2512) ;  /* 0xfffffffc00f08947 */ /* 0x002fea000383ffff */
[----:B------:R-:W-:Y:S05]  /*20740*/  BRA `(.L_x_2651) ;  /* 0xffffffb000507947 */ /* 0x000fea000383ffff */
.L_x_2513:
[----:B------:R-:W-:Y:S01]  /*20750*/  BSSY B0, `(.L_x_2652) ;  /* 0x0000008000007945 */ /* 0x000fe20003800000 */
[----:B------:R-:W-:Y:S01]  /*20760*/  IMAD.MOV.U32 R13, RZ, RZ, R5 ;  /* 0x000000ffff0d7224 */ /* 0x000fe200078e0005 */
[----:B------:R-:W-:Y:S01]  /*20770*/  MOV R15, 0xffffffff ;  /* 0xffffffff000f7802 */ /* 0x000fe20000000f00 */
[----:B------:R-:W-:Y:S02]  /*20780*/  IMAD.MOV.U32 R12, RZ, RZ, RZ ;  /* 0x000000ffff0c7224 */ /* 0x000fe400078e00ff */
[----:B------:R-:W-:-:S07]  /*20790*/  IMAD.MOV.U32 R11, RZ, RZ, 0x1c1f ;  /* 0x00001c1fff0b7424 */ /* 0x000fce00078e00ff */
[----:B0-----:R-:W-:Y:S05]  /*207a0*/  WARPSYNC.COLLECTIVE R15, `(.L_x_2653) ;  /* 0x000000000f087348 */ /* 0x001fea0003c00000 */
[----:B------:R1:W2:Y:S02]  /*207b0*/  SHFL.IDX P6, R14, R13, R12, R11 ;  /* 0x0000000c0d0e7389 */ /* 0x0002a400000c000b */
[----:B012---:R-:W-:Y:S01]  /*207c0*/  ENDCOLLECTIVE ;  /* 0x000000000000791b */ /* 0x007fe20003800000 */
.L_x_2653:
[----:B------:R-:W-:Y:S05]  /*207d0*/  BSYNC B0 ;  /* 0x0000000000007941 */ /* 0x000fea0003800000 */
.L_x_2652:
        /* <DEDUP_REMOVED lines=10> */
.L_x_2654:
        /* <DEDUP_REMOVED lines=11> */
.L_x_2655:
        /* <DEDUP_REMOVED lines=10> */
.L_x_2656:
        /* <DEDUP_REMOVED lines=11> */
.L_x_2657:
        /* <DEDUP_REMOVED lines=10> */
.L_x_2658:
        /* <DEDUP_REMOVED lines=11> */
.L_x_2659:
        /* <DEDUP_REMOVED lines=10> */
.L_x_2660:
[----:B------:R-:W-:Y:S02]  /*20c70*/  IMAD.MOV.U32 R13, RZ, RZ, R18 ;  /* 0x000000ffff0d7224 */ /* 0x000fe400078e0012 */
[----:B------:R-:W-:Y:S02]  /*20c80*/  IMAD.MOV.U32 R12, RZ, RZ, RZ ;  /* 0x000000ffff0c7224 */ /* 0x000fe400078e00ff */
[----:B------:R-:W-:Y:S01]  /*20c90*/  IMAD.SHL.U32 R3, R3, 0x10, RZ ;  /* 0x0000001003037824 */ /* 0x000fe200078e00ff */
[----:B------:R-:W-:-:S07]  /*20ca0*/  MOV R2, R14 ;  /* 0x0000000e00027202 */ /* 0x000fce0000000f00 */
[----:B------:R-:W-:Y:S05]  /*20cb0*/  WARPSYNC.COLLECTIVE R15, `(.L_x_2661) ;  /* 0x000000000f087348 */ /* 0x000fea0003c00000 */
[----:B------:R0:W1:Y:S02]  /*20cc0*/  SHFL.IDX P6, R14, R13, R12, R11 ;  /* 0x0000000c0d0e7389 */ /* 0x00006400000c000b */
[----:B01----:R-:W-:Y:S01]  /*20cd0*/  ENDCOLLECTIVE ;  /* 0x000000000000791b */ /* 0x003fe20003800000 */
.L_x_2661:
        /* <DEDUP_REMOVED lines=12> */
.L_x_2662:
[----:B------:R-:W-:Y:S01]  /*20da0*/  IMAD.MOV.U32 R2, RZ, RZ, R14 ;  /* 0x000000ffff027224 */ /* 0x000fe200078e000e */
[----:B------:R-:W-:Y:S06]  /*20db0*/  BRA `(.L_x_2663) ;  /* 0xffffffac00bc7947 */ /* 0x000fec000383ffff */
.L_x_2518:
[----:B---3--:R3:W4:Y:S02]  /*20dc0*/  SYNCS.PHASECHK.TRANS64.TRYWAIT P0, [R6+URZ+0x13240], R28 ;  /* 0x0132401c060075a7 */ /* 0x008724000800017f */
[----:B----4-:R-:W-:Y:S05]  /*20dd0*/  @!P0 NANOSLEEP.SYNCS 0x989680 ;  /* 0x009896800000895d */ /* 0x010fea0003900000 */
[----:B------:R-:W4:Y:S02]  /*20de0*/  @!P0 SYNCS.PHASECHK.TRANS64 P0, [R6+URZ+0x13240], R28 ;  /* 0x0132401c060085a7 */ /* 0x000f24000800007f */
[----:B----4-:R-:W-:Y:S05]  /*20df0*/  @!P0 BRA `(.L_x_2518) ;  /* 0xfffffffc00f08947 */ /* 0x010fea000383ffff */
[----:B------:R-:W-:Y:S05]  /*20e00*/  BRA `(.L_x_2664) ;  /* 0xffffffb000187947 */ /* 0x000fea000383ffff */
.L_x_2519:
        /* <DEDUP_REMOVED lines=8> */
.L_x_2666:
[----:B------:R-:W-:Y:S05]  /*20e90*/  BSYNC B0 ;  /* 0x0000000000007941 */ /* 0x000fea0003800000 */
.L_x_2665:
        /* <DEDUP_REMOVED lines=8> */
.L_x_2667:
[----:B------:R-:W-:Y:S02]  /*20f20*/  IMAD.MOV.U32 R13, RZ, RZ, R8 ;  /* 0x000000ffff0d7224 */ /* 0x000fe400078e0008 */
[----:B------:R-:W-:Y:S01]  /*20f30*/  IMAD.MOV.U32 R12, RZ, RZ, 0x1 ;  /* 0x00000001ff0c7424 */ /* 0x000fe200078e00ff */
[----:B------:R-:W-:-:S07]  /*20f40*/  MOV R2, R14 ;  /* 0x0000000e00027202 */ /* 0x000fce0000000f00 */
[----:B------:R-:W-:Y:S05]  /*20f50*/  WARPSYNC.COLLECTIVE R15, `(.L_x_2668) ;  /* 0x000000000f087348 */ /* 0x000fea0003c00000 */
[----:B------:R0:W1:Y:S02]  /*20f60*/  SHFL.IDX P6, R14, R13, R12, R11 ;  /* 0x0000000c0d0e7389 */ /* 0x00006400000c000b */
[----:B01----:R-:W-:Y:S01]  /*20f70*/  ENDCOLLECTIVE ;  /* 0x000000000000791b */ /* 0x003fe20003800000 */
.L_x_2668:
        /* <DEDUP_REMOVED lines=11> */
.L_x_2669:
[----:B------:R-:W-:Y:S01]  /*21030*/  MOV R13, R8 ;  /* 0x00000008000d7202 */ /* 0x000fe20000000f00 */
[----:B------:R-:W-:Y:S02]  /*21040*/  IMAD.MOV.U32 R12, RZ, RZ, 0x2 ;  /* 0x00000002ff0c7424 */ /* 0x000fe400078e00ff */
[----:B------:R-:W-:-:S07]  /*21050*/  IMAD.MOV.U32 R2, RZ, RZ, R14 ;  /* 0x000000ffff027224 */ /* 0x000fce00078e000e */
[----:B------:R-:W-:Y:S05]  /*21060*/  WARPSYNC.COLLECTIVE R15, `(.L_x_2670) ;  /* 0x000000000f087348 */ /* 0x000fea0003c00000 */
[----:B------:R0:W1:Y:S02]  /*21070*/  SHFL.IDX P6, R14, R13, R12, R11 ;  /* 0x0000000c0d0e7389 */ /* 0x00006400000c000b */
[----:B01----:R-:W-:Y:S01]  /*21080*/  ENDCOLLECTIVE ;  /* 0x000000000000791b */ /* 0x003fe20003800000 */
.L_x_2670:
        /* <DEDUP_REMOVED lines=11> */
.L_x_2671:
[----:B------:R-:W-:Y:S02]  /*21140*/  IMAD.MOV.U32 R13, RZ, RZ, R8 ;  /* 0x000000ffff0d7224 */ /* 0x000fe400078e0008 */
[----:B------:R-:W-:Y:S02]  /*21150*/  IMAD.MOV.U32 R12, RZ, RZ, 0x3 ;  /* 0x00000003ff0c7424 */ /* 0x000fe400078e00ff */
[----:B------:R-:W-:-:S07]  /*21160*/  IMAD.MOV.U32 R2, RZ, RZ, R14 ;  /* 0x000000ffff027224 */ /* 0x000fce00078e000e */
[----:B------:R-:W-:Y:S05]  /*21170*/  WARPSYNC.COLLECTIVE R15, `(.L_x_2672) ;  /* 0x000000000f087348 */ /* 0x000fea0003c00000 */
[----:B------:R0:W1:Y:S02]  /*21180*/  SHFL.IDX P6, R14, R13, R12, R11 ;  /* 0x0000000c0d0e7389 */ /* 0x00006400000c000b */
[----:B01----:R-:W-:Y:S01]  /*21190*/  ENDCOLLECTIVE ;  /* 0x000000000000791b */ /* 0x003fe20003800000 */
.L_x_2672:
        /* <DEDUP_REMOVED lines=11> */
.L_x_2673:
[----:B------:R-:W-:Y:S02]  /*21250*/  IMAD.MOV.U32 R13, RZ, RZ, R4 ;  /* 0x000000ffff0d7224 */ /* 0x000fe400078e0004 */
[----:B------:R-:W-:Y:S02]  /*21260*/  IMAD.MOV.U32 R12, RZ, RZ, RZ ;  /* 0x000000ffff0c7224 */ /* 0x000fe400078e00ff */
[----:B------:R-:W-:-:S07]  /*21270*/  IMAD.MOV.U32 R2, RZ, RZ, R14 ;  /* 0x000000ffff027224 */ /* 0x000fce00078e000e */
[----:B------:R-:W-:Y:S05]  /*21280*/  WARPSYNC.COLLECTIVE R15, `(.L_x_2674) ;  /* 0x000000000f087348 */ /* 0x000fea0003c00000 */
[----:B------:R0:W1:Y:S02]  /*21290*/  SHFL.IDX P6, R14, R13, R12, R11 ;  /* 0x0000000c0d0e7389 */ /* 0x00006400000c000b */
[----:B01----:R-:W-:Y:S01]  /*212a0*/  ENDCOLLECTIVE ;  /* 0x000000000000791b */ /* 0x003fe20003800000 */
.L_x_2674:
        /* <DEDUP_REMOVED lines=11> */
.L_x_2675:
[----:B------:R-:W-:Y:S01]  /*21360*/  MOV R2, R14 ;  /* 0x0000000e00027202 */ /* 0x000fe20000000f00 */
[----:B------:R-:W-:Y:S06]  /*21370*/  BRA `(.L_x_2676) ;  /* 0xffffffac00a47947 */ /* 0x000fec000383ffff */
.L_x_2524:
[----:B------:R0:W0:Y:S02]  /*21380*/  SYNCS.PHASECHK.TRANS64.TRYWAIT P2, [R2+URZ+0x13270], R0 ;  /* 0x01327000020075a7 */ /* 0x000024000804017f */
[----:B0-----:R-:W-:Y:S05]  /*21390*/  @!P2 NANOSLEEP.SYNCS 0x989680 ;  /* 0x009896800000a95d */ /* 0x001fea0003900000 */
[----:B------:R-:W0:Y:S02]  /*213a0*/  @!P2 SYNCS.PHASECHK.TRANS64 P2, [R2+URZ+0x13270], R0 ;  /* 0x013270000200a5a7 */ /* 0x000e24000804007f */
[----:B0-----:R-:W-:Y:S05]  /*213b0*/  @!P2 BRA `(.L_x_2524) ;  /* 0xfffffffc00f0a947 */ /* 0x001fea000383ffff */
[----:B------:R-:W-:Y:S05]  /*213c0*/  BRA `(.L_x_2677) ;  /* 0xffffffb000087947 */ /* 0x000fea000383ffff */
.L_x_2526:
[----:B------:R0:W0:Y:S02]  /*213d0*/  SYNCS.PHASECHK.TRANS64.TRYWAIT P2, [R2+URZ+0x13260], R0 ;  /* 0x01326000020075a7 */ /* 0x000024000804017f */
[----:B0-----:R-:W-:Y:S05]  /*213e0*/  @!P2 NANOSLEEP.SYNCS 0x989680 ;  /* 0x009896800000a95d */ /* 0x001fea0003900000 */
[----:B------:R-:W0:Y:S02]  /*213f0*/  @!P2 SYNCS.PHASECHK.TRANS64 P2, [R2+URZ+0x13260], R0 ;  /* 0x013260000200a5a7 */ /* 0x000e24000804007f */
[----:B0-----:R-:W-:Y:S05]  /*21400*/  @!P2 BRA `(.L_x_2526) ;  /* 0xfffffffc00f0a947 */ /* 0x001fea000383ffff */
[----:B------:R-:W-:Y:S05]  /*21410*/  BRA `(.L_x_2678) ;  /* 0xffffffb000187947 */ /* 0x000fea000383ffff */
.L_x_2534:
[----:B0-----:R0:W2:Y:S02]  /*21420*/  SYNCS.PHASECHK.TRANS64.TRYWAIT P1, [R3+URZ+0x13270], R0 ;  /* 0x01327000030075a7 */ /* 0x0010a4000802017f */
[----:B--2---:R-:W-:Y:S05]  /*21430*/  @!P1 NANOSLEEP.SYNCS 0x989680 ;  /* 0x009896800000995d */ /* 0x004fea0003900000 */
[----:B------:R-:W2:Y:S02]  /*21440*/  @!P1 SYNCS.PHASECHK.TRANS64 P1, [R3+URZ+0x13270], R0 ;  /* 0x01327000030095a7 */ /* 0x000ea4000802007f */
[----:B--2---:R-:W-:Y:S05]  /*21450*/  @!P1 BRA `(.L_x_2534) ;  /* 0xfffffffc00f09947 */ /* 0x004fea000383ffff */
[----:B------:R-:W-:Y:S05]  /*21460*/  BRA `(.L_x_2679) ;  /* 0xffffffb400607947 */ /* 0x000fea000383ffff */
.L_x_2536:
[----:B0-----:R0:W2:Y:S02]  /*21470*/  SYNCS.PHASECHK.TRANS64.TRYWAIT P1, [R3+URZ+0x13260], R0 ;  /* 0x01326000030075a7 */ /* 0x0010a4000802017f */
[----:B--2---:R-:W-:Y:S05]  /*21480*/  @!P1 NANOSLEEP.SYNCS 0x989680 ;  /* 0x009896800000995d */ /* 0x004fea0003900000 */
[----:B------:R-:W2:Y:S02]  /*21490*/  @!P1 SYNCS.PHASECHK.TRANS64 P1, [R3+URZ+0x13260], R0 ;  /* 0x01326000030095a7 */ /* 0x000ea4000802007f */
[----:B--2---:R-:W-:Y:S05]  /*214a0*/  @!P1 BRA `(.L_x_2536) ;  /* 0xfffffffc00f09947 */ /* 0x004fea000383ffff */
[----:B------:R-:W-:Y:S05]  /*214b0*/  BRA `(.L_x_2680) ;  /* 0xffffffb400707947 */ /* 0x000fea000383ffff */
.L_x_2541:
[----:B------:R-:W-:Y:S01]  /*214c0*/  BSSY B0, `(.L_x_2681) ;  /* 0x0000008000007945 */ /* 0x000fe20003800000 */
[----:B------:R-:W-:Y:S02]  /*214d0*/  IMAD.MOV.U32 R13, RZ, RZ, R24 ;  /* 0x000000ffff0d7224 */ /* 0x000fe400078e0018 */
[----:B------:R-:W-:Y:S02]  /*214e0*/  IMAD.MOV.U32 R12, RZ, RZ, RZ ;  /* 0x000000ffff0c7224 */ /* 0x000fe400078e00ff */
[----:B------:R-:W-:Y:S02]  /*214f0*/  IMAD.MOV.U32 R11, RZ, RZ, 0x1f ;  /* 0x0000001fff0b7424 */ /* 0x000fe400078e00ff */
[----:B------:R-:W-:-:S07]  /*21500*/  IMAD.MOV.U32 R15, RZ, RZ, -0x1 ;  /* 0xffffffffff0f7424 */ /* 0x000fce00078e00ff */
[----:B-12--5:R-:W-:Y:S05]  /*21510*/  WARPSYNC.COLLECTIVE R15, `(.L_x_2682) ;  /* 0x000000000f087348 */ /* 0x026fea0003c00000 */
[----:B------:R0:W3:Y:S02]  /*21520*/  SHFL.IDX P6, R14, R13, R12, R11 ;  /* 0x0000000c0d0e7389 */ /* 0x0000e400000c000b */
[----:B0123-5:R-:W-:Y:S01]  /*21530*/  ENDCOLLECTIVE ;  /* 0x000000000000791b */ /* 0x02ffe20003800000 */
.L_x_2682:
[----:B------:R-:W-:Y:S05]  /*21540*/  BSYNC B0 ;  /* 0x0000000000007941 */ /* 0x000fea0003800000 */
.L_x_2681:
        /* <DEDUP_REMOVED lines=9> */
.L_x_2683:
[----:B------:R-:W-:Y:S02]  /*215e0*/  ULDC UR4, c[0x0][0xc3c] ;  /* 0x00030f0000047ab9 */ /* 0x000fe40000000800 */
[----:B------:R-:W-:-:S13]  /*215f0*/  ISETP.GE.OR P1, PT, R8, UR4, !P0 ;  /* 0x0000000408007c0c */ /* 0x000fda000c726670 */
[----:B------:R-:W0:Y:S08]  /*21600*/  @!P1 LDC.64 R2, c[0x0][0xc80] ;  /* 0x00032000ff029b82 */ /* 0x000e300000000a00 */
[----:B------:R-:W1:Y:S01]  /*21610*/  @!P1 LDC.64 R4, c[0x0][0xc78] ;  /* 0x00031e00ff049b82 */ /* 0x000e620000000a00 */
[----:B------:R-:W-:Y:S02]  /*21620*/  CS2R R24, SRZ ;  /* 0x0000000000187805 */ /* 0x000fe4000001ff00 */
[----:B------:R-:W-:Y:S01]  /*21630*/  MOV R11, RZ ;  /* 0x000000ff000b7202 */ /* 0x000fe20000000f00 */
[----:B------:R-:W-:-:S02]  /*21640*/  IMAD.MOV.U32 R6, RZ, RZ, R14 ;  /* 0x000000ffff067224 */ /* 0x000fc400078e000e */
        /* <DEDUP_REMOVED lines=17> */
.L_x_2684:
        /* <DEDUP_REMOVED lines=8> */
.L_x_2685:
        /* <DEDUP_REMOVED lines=8> */
.L_x_2686:
        /* <DEDUP_REMOVED lines=8> */
.L_x_2687:
        /* <DEDUP_REMOVED lines=8> */
.L_x_2688:
        /* <DEDUP_REMOVED lines=9> */
.L_x_2689:
[----:B------:R-:W-:Y:S01]  /*219f0*/  IMAD.MOV.U32 R3, RZ, RZ, R14 ;  /* 0x000000ffff037224 */ /* 0x000fe200078e000e */
[----:B------:R-:W-:Y:S06]  /*21a00*/  BRA `(.L_x_2690) ;  /* 0xffffffb400f87947 */ /* 0x000fec000383ffff */
.L_x_2544:
[----:B------:R-:W-:Y:S01]  /*21a10*/  BSSY B0, `(.L_x_2691) ;  /* 0x0000008000007945 */ /* 0x000fe20003800000 */
[----:B------:R-:W-:Y:S01]  /*21a20*/  IMAD.MOV.U32 R13, RZ, RZ, R2 ;  /* 0x000000ffff0d7224 */ /* 0x000fe200078e0002 */
[----:B------:R-:W-:Y:S01]  /*21a30*/  MOV R12, 0x1 ;  /* 0x00000001000c7802 */ /* 0x000fe20000000f00 */
[----:B------:R-:W-:Y:S02]  /*21a40*/  IMAD.MOV.U32 R11, RZ, RZ, RZ ;  /* 0x000000ffff0b7224 */ /* 0x000fe400078e00ff */
[----:B------:R-:W-:-:S07]  /*21a50*/  IMAD.MOV.U32 R15, RZ, RZ, -0x1 ;  /* 0xffffffffff0f7424 */ /* 0x000fce00078e00ff */
[----:B-----5:R-:W-:Y:S05]  /*21a60*/  WARPSYNC.COLLECTIVE R15, `(.L_x_2692) ;  /* 0x000000000f087348 */ /* 0x020fea0003c00000 */
[----:B------:R0:W1:Y:S02]  /*21a70*/  SHFL.UP P6, R14, R13, R12, R11 ;  /* 0x0400000c0d0e7389 */ /* 0x00006400000c000b */
[----:B01---5:R-:W-:Y:S01]  /*21a80*/  ENDCOLLECTIVE ;  /* 0x000000000000791b */ /* 0x023fe20003800000 */
.L_x_2692:
[----:B------:R-:W-:Y:S05]  /*21a90*/  BSYNC B0 ;  /* 0x0000000000007941 */ /* 0x000fea0003800000 */
.L_x_2691:
[----:B------:R-:W-:Y:S01]  /*21aa0*/  IMAD.MOV.U32 R3, RZ, RZ, R14 ;  /* 0x000000ffff037224 */ /* 0x000fe200078e000e */
[----:B------:R-:W-:Y:S01]  /*21ab0*/  MOV R15, 0xffffffff ;  /* 0xffffffff000f7802 */ /* 0x000fe20000000f00 */
[----:B------:R-:W-:Y:S02]  /*21ac0*/  IMAD.MOV.U32 R12, RZ, RZ, 0x2 ;  /* 0x00000002ff0c7424 */ /* 0x000fe400078e00ff */
[----:B------:R-:W-:Y:S01]  /*21ad0*/  IMAD.MOV.U32 R11, RZ, RZ, RZ ;  /* 0x000000ffff0b7224 */ /* 0x000fe200078e00ff */
[----:B------:R-:W-:-:S05]  /*21ae0*/  SEL R3, R3, RZ, P1 ;  /* 0x000000ff03037207 */ /* 0x000fca0000800000 */
[----:B------:R-:W-:-:S04]  /*21af0*/  IMAD.IADD R2, R2, 0x1, R3 ;  /* 0x0000000102027824 */ /* 0x000fc800078e0203 */
[----:B------:R-:W-:-:S07]  /*21b00*/  IMAD.MOV.U32 R13, RZ, RZ, R2 ;  /* 0x000000ffff0d7224 */ /* 0x000fce00078e0002 */
[----:B------:R-:W-:Y:S05]  /*21b10*/  WARPSYNC.COLLECTIVE R15, `(.L_x_2693) ;  /* 0x000000000f087348 */ /* 0x000fea0003c00000 */
[----:B------:R0:W1:Y:S02]  /*21b20*/  SHFL.UP P6, R14, R13, R12, R11 ;  /* 0x0400000c0d0e7389 */ /* 0x00006400000c000b */
[----:B01----:R-:W-:Y:S01]  /*21b30*/  ENDCOLLECTIVE ;  /* 0x000000000000791b */ /* 0x003fe20003800000 */
.L_x_2693:
        /* <DEDUP_REMOVED lines=8> */
.L_x_2694:
        /* <DEDUP_REMOVED lines=8> */
.L_x_2695:
        /* <DEDUP_REMOVED lines=8> */
.L_x_2696:
[----:B------:R-:W-:Y:S01]  /*21cc0*/  MOV R12, 0x1f ;  /* 0x0000001f000c7802 */ /* 0x000fe20000000f00 */
        /* <DEDUP_REMOVED lines=8> */
.L_x_2697:
[----:B------:R-:W-:Y:S01]  /*21d50*/  IMAD.MOV.U32 R3, RZ, RZ, R14 ;  /* 0x000000ffff037224 */ /* 0x000fe200078e000e */
[----:B------:R-:W-:Y:S06]  /*21d60*/  BRA `(.L_x_2698) ;  /* 0xffffffb400c47947 */ /* 0x000fec000383ffff */
.L_x_2546:
[----:B------:R-:W-:Y:S01]  /*21d70*/  BSSY B0, `(.L_x_2699) ;  /* 0x0000006000007945 */ /* 0x000fe20003800000 */
[----:B------:R-:W-:Y:S01]  /*21d80*/  PLOP3.LUT P6, PT, P6, PT, PT, 0x8, 0x0 ;  /* 0x000000000000781c */ /* 0x000fe200037ce170 */
[----:B------:R-:W-:-:S12]  /*21d90*/  IMAD.MOV.U32 R15, RZ, RZ, -0x1 ;  /* 0xffffffffff0f7424 */ /* 0x000fd800078e00ff */
[----:B0----5:R-:W-:Y:S05]  /*21da0*/  WARPSYNC.COLLECTIVE R15, `(.L_x_2700) ;  /* 0x000000000f087348 */ /* 0x021fea0003c00000 */
[----:B------:R-:W-:Y:S01]  /*21db0*/  VOTE.ANY R14, PT, P6 ;  /* 0x00000000000e7806 */ /* 0x000fe200030e0100 */
[----:B0----5:R-:W-:Y:S06]  /*21dc0*/  ENDCOLLECTIVE ;  /* 0x000000000000791b */ /* 0x021fec0003800000 */
.L_x_2700:
[----:B------:R-:W-:Y:S05]  /*21dd0*/  BSYNC B0 ;  /* 0x0000000000007941 */ /* 0x000fea0003800000 */
.L_x_2699:
[----:B------:R-:W-:Y:S01]  /*21de0*/  IMAD.MOV.U32 R3, RZ, RZ, R14 ;  /* 0x000000ffff037224 */ /* 0x000fe200078e000e */
[----:B------:R-:W-:Y:S01]  /*21df0*/  MOV R15, 0xffffffff ;  /* 0xffffffff000f7802 */ /* 0x000fe20000000f00 */
[----:B------:R-:W-:Y:S02]  /*21e00*/  IMAD.MOV.U32 R13, RZ, RZ, R25 ;  /* 0x000000ffff0d7224 */ /* 0x000fe400078e0019 */
[----:B------:R-:W0:Y:S01]  /*21e10*/  POPC R6, R3 ;  /* 0x0000000300067309 */ /* 0x000e220000000000 */
[----:B------:R-:W-:Y:S02]  /*21e20*/  IMAD.MOV.U32 R11, RZ, RZ, 0x1f ;  /* 0x0000001fff0b7424 */ /* 0x000fe400078e00ff */
[----:B0-----:R-:W-:Y:S02]  /*21e30*/  IMAD.MOV.U32 R12, RZ, RZ, R6 ;  /* 0x000000ffff0c7224 */ /* 0x001fe400078e0006 */
[----:B------:R-:W-:-:S07]  /*21e40*/  IMAD.IADD R27, R6, 0x1, R27 ;  /* 0x00000001061b7824 */ /* 0x000fce00078e021b */
[----:B------:R-:W-:Y:S05]  /*21e50*/  WARPSYNC.COLLECTIVE R15, `(.L_x_2701) ;  /* 0x000000000f087348 */ /* 0x000fea0003c00000 */
[----:B------:R0:W1:Y:S02]  /*21e60*/  SHFL.IDX P6, R14, R13, R12, R11 ;  /* 0x0000000c0d0e7389 */ /* 0x00006400000c000b */
[----:B01----:R-:W-:Y:S01]  /*21e70*/  ENDCOLLECTIVE ;  /* 0x000000000000791b */ /* 0x003fe20003800000 */
.L_x_2701:
[----:B------:R-:W-:Y:S02]  /*21e80*/  IMAD.MOV.U32 R13, RZ, RZ, R5 ;  /* 0x000000ffff0d7224 */ /* 0x000fe400078e0005 */
[----:B------:R-:W-:-:S07]  /*21e90*/  IMAD.MOV.U32 R25, RZ, RZ, R14 ;  /* 0x000000ffff197224 */ /* 0x000fce00078e000e */
[----:B------:R-:W-:Y:S05]  /*21ea0*/  WARPSYNC.COLLECTIVE R15, `(.L_x_2702) ;  /* 0x000000000f087348 */ /* 0x000fea0003c00000 */
[----:B------:R0:W1:Y:S02]  /*21eb0*/  SHFL.IDX P6, R14, R13, R12, R11 ;  /* 0x0000000c0d0e7389 */ /* 0x00006400000c000b */
[----:B01----:R-:W-:Y:S01]  /*21ec0*/  ENDCOLLECTIVE ;  /* 0x000000000000791b */ /* 0x003fe20003800000 */
.L_x_2702:
[----:B------:R-:W-:Y:S01]  /*21ed0*/  IMAD.MOV.U32 R5, RZ, RZ, R14 ;  /* 0x000000ffff057224 */ /* 0x000fe200078e000e */
[----:B------:R-:W-:Y:S06]  /*21ee0*/  BRA `(.L_x_2703) ;  /* 0xffffffb400a47947 */ /* 0x000fec000383ffff */
.L_x_2548:
[----:B------:R-:W-:Y:S01]  /*21ef0*/  BSSY B0, `(.L_x_2704) ;  /* 0x0000008000007945 */ /* 0x000fe20003800000 */
[----:B------:R-:W-:Y:S01]  /*21f00*/  IMAD.MOV.U32 R13, RZ, RZ, R2 ;  /* 0x000000ffff0d7224 */ /* 0x000fe200078e0002 */
[----:B------:R-:W-:Y:S01]  /*21f10*/  MOV R15, 0xffffffff ;  /* 0xffffffff000f7802 */ /* 0x000fe20000000f00 */
[----:B------:R-:W-:Y:S02]  /*21f20*/  IMAD.MOV.U32 R12, RZ, RZ, R6 ;  /* 0x000000ffff0c7224 */ /* 0x000fe400078e0006 */
[----:B------:R-:W-:-:S07]  /*21f30*/  IMAD.MOV.U32 R11, RZ, RZ, 0x1f ;  /* 0x0000001fff0b7424 */ /* 0x000fce00078e00ff */
[----:B0-23-5:R-:W-:Y:S05]  /*21f40*/  WARPSYNC.COLLECTIVE R15, `(.L_x_2705) ;  /* 0x000000000f087348 */ /* 0x02dfea0003c00000 */
[----:B------:R1:W4:Y:S02]  /*21f50*/  SHFL.IDX P6, R14, R13, R12, R11 ;  /* 0x0000000c0d0e7389 */ /* 0x00032400000c000b */
[----:B012345:R-:W-:Y:S01]  /*21f60*/  ENDCOLLECTIVE ;  /* 0x000000000000791b */ /* 0x03ffe20003800000 */
.L_x_2705:
[----:B------:R-:W-:Y:S05]  /*21f70*/  BSYNC B0 ;  /* 0x0000000000007941 */ /* 0x000fea0003800000 */
.L_x_2704:
[----:B------:R-:W-:Y:S01]  /*21f80*/  IMAD.MOV.U32 R24, RZ, RZ, R14 ;  /* 0x000000ffff187224 */ /* 0x000fe200078e000e */
[----:B------:R-:W-:Y:S06]  /*21f90*/  BRA `(.L_x_2547) ;  /* 0xffffffb400907947 */ /* 0x000fec000383ffff */
.L_x_2554:
[----:B0-----:R0:W3:Y:S02]  /*21fa0*/  SYNCS.PHASECHK.TRANS64.TRYWAIT P0, [R5+URZ+0x13220], R0 ;  /* 0x01322000050075a7 */ /* 0x0010e4000800017f */
[----:B---3--:R-:W-:Y:S05]  /*21fb0*/  @!P0 NANOSLEEP.SYNCS 0x989680 ;  /* 0x009896800000895d */ /* 0x008fea0003900000 */
[----:B------:R-:W3:Y:S02]  /*21fc0*/  @!P0 SYNCS.PHASECHK.TRANS64 P0, [R5+URZ+0x13220], R0 ;  /* 0x01322000050085a7 */ /* 0x000ee4000800007f */
[----:B---3--:R-:W-:Y:S05]  /*21fd0*/  @!P0 BRA `(.L_x_2554) ;  /* 0xfffffffc00f08947 */ /* 0x008fea000383ffff */
[----:B------:R-:W-:Y:S05]  /*21fe0*/  BRA `(.L_x_2706) ;  /* 0xffffffbc00f87947 */ /* 0x000fea000383ffff */
.L_x_2555:
[----:B------:R-:W3:Y:S01]  /*21ff0*/  S2R R2, SR_TID.X ;  /* 0x0000000000027919 */ /* 0x000ee20000002100 */
[----:B------:R-:W-:Y:S01]  /*22000*/  BSSY B0, `(.L_x_2707) ;  /* 0x000000a000007945 */ /* 0x000fe20003800000 */
[----:B------:R-:W-:Y:S02]  /*22010*/  IMAD.MOV.U32 R12, RZ, RZ, RZ ;  /* 0x000000ffff0c7224 */ /* 0x000fe400078e00ff */
        /* <DEDUP_REMOVED lines=8> */
.L_x_2708:
[----:B------:R-:W-:Y:S05]  /*220a0*/  BSYNC B0 ;  /* 0x0000000000007941 */ /* 0x000fea0003800000 */
.L_x_2707:
[----:B------:R-:W-:Y:S05]  /*220b0*/  BRA `(.L_x_2709) ;  /* 0xffffffbc00e07947 */ /* 0x000fea000383ffff */
.L_x_2556:
[----:B------:R-:W-:Y:S01]  /*220c0*/  BSSY B0, `(.L_x_2710) ;  /* 0x0000006000007945 */ /* 0x000fe20003800000 */
[----:B------:R-:W-:-:S07]  /*220d0*/  IMAD.MOV.U32 R15, RZ, RZ, -0x1 ;  /* 0xffffffffff0f7424 */ /* 0x000fce00078e00ff */
[----:B012--5:R-:W-:Y:S05]  /*220e0*/  WARPSYNC.COLLECTIVE R15, `(.L_x_2711) ;  /* 0x000000000f0c7348 */ /* 0x027fea0003c00000 */
[----:B------:R-:W-:Y:S02]  /*220f0*/  ELECT P6, UR62, PT ;  /* 0x00000000003e782f */ /* 0x000fe400038c0000 */
[----:B------:R-:W-:Y:S01]  /*22100*/  MOV R14, UR62 ;  /* 0x0000003e000e7c02 */ /* 0x000fe20008000f00 */
[----:B012--5:R-:W-:Y:S10]  /*22110*/  ENDCOLLECTIVE ;  /* 0x000000000000791b */ /* 0x027ff40003800000 */
.L_x_2711:
[----:B------:R-:W-:Y:S05]  /*22120*/  BSYNC B0 ;  /* 0x0000000000007941 */ /* 0x000fea0003800000 */
.L_x_2710:
[----:B------:R-:W-:Y:S05]  /*22130*/  BRA `(.L_x_2712) ;  /* 0xffffffbc00d47947 */ /* 0x000fea000383ffff */
.L_x_2558:
[----:B0-----:R0:W3:Y:S02]  /*22140*/  SYNCS.PHASECHK.TRANS64.TRYWAIT P1, [R3+URZ+0x13240], R2 ;  /* 0x01324002030075a7 */ /* 0x0010e4000802017f */
[----:B---3--:R-:W-:Y:S05]  /*22150*/  @!P1 NANOSLEEP.SYNCS 0x989680 ;  /* 0x009896800000995d */ /* 0x008fea0003900000 */
[----:B------:R-:W3:Y:S02]  /*22160*/  @!P1 SYNCS.PHASECHK.TRANS64 P1, [R3+URZ+0x13240], R2 ;  /* 0x01324002030095a7 */ /* 0x000ee4000802007f */
[----:B---3--:R-:W-:Y:S05]  /*22170*/  @!P1 BRA `(.L_x_2558) ;  /* 0xfffffffc00f09947 */ /* 0x008fea000383ffff */
[----:B------:R-:W-:Y:S05]  /*22180*/  BRA `(.L_x_2713) ;  /* 0xffffffbc00f87947 */ /* 0x000fea000383ffff */
.L_x_2560:
[----:B---3--:R3:W4:Y:S02]  /*22190*/  SYNCS.PHASECHK.TRANS64.TRYWAIT P1, [R29+URZ+0x13240], R0 ;  /* 0x013240001d0075a7 */ /* 0x008724000802017f */
[----:B----4-:R-:W-:Y:S05]  /*221a0*/  @!P1 NANOSLEEP.SYNCS 0x989680 ;  /* 0x009896800000995d */ /* 0x010fea0003900000 */
[----:B------:R-:W4:Y:S02]  /*221b0*/  @!P1 SYNCS.PHASECHK.TRANS64 P1, [R29+URZ+0x13240], R0 ;  /* 0x013240001d0095a7 */ /* 0x000f24000802007f */
[----:B----4-:R-:W-:Y:S05]  /*221c0*/  @!P1 BRA `(.L_x_2560) ;  /* 0xfffffffc00f09947 */ /* 0x010fea000383ffff */
[----:B------:R-:W-:Y:S05]  /*221d0*/  BRA `(.L_x_2714) ;  /* 0xffffffc000087947 */ /* 0x000fea000383ffff */
.L_x_2562:
[----:B----4-:R4:W0:Y:S02]  /*221e0*/  SYNCS.PHASECHK.TRANS64.TRYWAIT P1, [R3+URZ+0x13260], R2 ;  /* 0x01326002030075a7 */ /* 0x010824000802017f */
[----:B0-----:R-:W-:Y:S05]  /*221f0*/  @!P1 NANOSLEEP.SYNCS 0x989680 ;  /* 0x009896800000995d */ /* 0x001fea0003900000 */
[----:B------:R-:W0:Y:S02]  /*22200*/  @!P1 SYNCS.PHASECHK.TRANS64 P1, [R3+URZ+0x13260], R2 ;  /* 0x01326002030095a7 */ /* 0x000e24000802007f */
[----:B0-----:R-:W-:Y:S05]  /*22210*/  @!P1 BRA `(.L_x_2562) ;  /* 0xfffffffc00f09947 */ /* 0x001fea000383ffff */
[----:B------:R-:W-:Y:S05]  /*22220*/  BRA `(.L_x_2715) ;  /* 0xffffffc000047947 */ /* 0x000fea000383ffff */
.L_x_2564:
[----:B------:R0:W0:Y:S02]  /*22230*/  SYNCS.PHASECHK.TRANS64.TRYWAIT P1, [R29+URZ+0x13260], R0 ;  /* 0x013260001d0075a7 */ /* 0x000024000802017f */
[----:B0-----:R-:W-:Y:S05]  /*22240*/  @!P1 NANOSLEEP.SYNCS 0x989680 ;  /* 0x009896800000995d */ /* 0x001fea0003900000 */
[----:B------:R-:W0:Y:S02]  /*22250*/  @!P1 SYNCS.PHASECHK.TRANS64 P1, [R29+URZ+0x13260], R0 ;  /* 0x013260001d0095a7 */ /* 0x000e24000802007f */
[----:B0-----:R-:W-:Y:S05]  /*22260*/  @!P1 BRA `(.L_x_2564) ;  /* 0xfffffffc00f09947 */ /* 0x001fea000383ffff */
[----:B------:R-:W-:Y:S05]  /*22270*/  BRA `(.L_x_2716) ;  /* 0xffffffc000007947 */ /* 0x000fea000383ffff */
.L_x_2566:
[----:B------:R0:W0:Y:S02]  /*22280*/  SYNCS.PHASECHK.TRANS64.TRYWAIT P1, [R3+URZ+0x13280], R2 ;  /* 0x01328002030075a7 */ /* 0x000024000802017f */
[----:B0-----:R-:W-:Y:S05]  /*22290*/  @!P1 NANOSLEEP.SYNCS 0x989680 ;  /* 0x009896800000995d */ /* 0x001fea0003900000 */
[----:B------:R-:W0:Y:S02]  /*222a0*/  @!P1 SYNCS.PHASECHK.TRANS64 P1, [R3+URZ+0x13280], R2 ;  /* 0x01328002030095a7 */ /* 0x000e24000802007f */
[----:B0-----:R-:W-:Y:S05]  /*222b0*/  @!P1 BRA `(.L_x_2566) ;  /* 0xfffffffc00f09947 */ /* 0x001fea000383ffff */
[----:B------:R-:W-:Y:S05]  /*222c0*/  BRA `(.L_x_2717) ;  /* 0xffffffbc00fc7947 */ /* 0x000fea000383ffff */
.L_x_2718:
        /* <DEDUP_REMOVED lines=11> */
.L_x_2727:


//--------------------- .nv.global.init           --------------------------
	.section	.nv.global.init,"aw",@progbits
	.align	4
.nv.global.init:
	.type		_ZZN5flash28permute_output_fp8_VcolmajorIN4cute6TensorINS1_11ArrayEngineIfLm32EEENS1_6LayoutINS1_5tupleIJNS6_IJNS1_1CILi2EEES8_NS7_ILi8EEEEEENS7_ILi1EEESB_EEENS6_IJNS6_IJSB_S8_NS7_ILi4EEEEEENS7_ILi0EEESF_EEEEEEEEEvRT_E9upper_map,@object
	.size		_ZZN5flash28permute_output_fp8_VcolmajorIN4cute6TensorINS1_11ArrayEngineIfLm32EEENS1_6LayoutINS1_5tupleIJNS6_IJNS1_1CILi2EEES8_NS7_ILi8EEEEEENS7_ILi1EEESB_EEENS6_IJNS6_IJSB_S8_NS7_ILi4EEEEEENS7_ILi0EEESF_EEEEEEEEEvRT_E9upper_map,($str$23 - _ZZN5flash28permute_output_fp8_VcolmajorIN4cute6TensorINS1_11ArrayEngineIfLm32EEENS1_6LayoutINS1_5tupleIJNS6_IJNS1_1CILi2EEES8_NS7_ILi8EEEEEENS7_ILi1EEESB_EEENS6_IJNS6_IJSB_S8_NS7_ILi4EEEEEENS7_ILi0EEESF_EEEEEEEEEvRT_E9upper_map)
_ZZN5flash28permute_output_fp8_VcolmajorIN4cute6TensorINS1_11ArrayEngineIfLm32EEENS1_6LayoutINS1_5tupleIJNS6_IJNS1_1CILi2EEES8_NS7_ILi8EEEEEENS7_ILi1EEESB_EEENS6_IJNS6_IJSB_S8_NS7_ILi4EEEEEENS7_ILi0EEESF_EEEEEEEEEvRT_E9upper_map:
        /*0000*/ 	.byte	0x00, 0x00, 0x00, 0x00, 0x02, 0x00, 0x00, 0x00, 0x03, 0x00, 0x00, 0x00, 0x01, 0x00, 0x00, 0x00
	.type		$str$23,@object
	.size		$str$23,($str$24 - $str$23)
$str$23:
        /*0010*/ 	.byte	0x28, 0x61, 0x64, 0x64, 0x72, 0x65, 0x73, 0x73, 0x20, 0x26, 0x20, 0x6d, 0x61, 0x73, 0x6b, 0x29
        /*0020*/ 	.byte	0x20, 0x3d, 0x3d, 0x20, 0x30, 0x00
	.type		$str$24,@object
	.size		$str$24,(__unnamed_5 - $str$24)
$str$24:
        /*0026*/ 	.byte	0x2f, 0x74, 0x6d, 0x70, 0x2f, 0x6f, 0x73, 0x73, 0x5f, 0x6b, 0x65, 0x72, 0x6e, 0x65, 0x6c, 0x73
        /*0036*/ 	.byte	0x5f, 0x73, 0x72, 0x63, 0x2f, 0x66, 0x6c, 0x61, 0x73, 0x68, 0x5f, 0x61, 0x74, 0x74, 0x65, 0x6e
        /*0046*/ 	.byte	0x74, 0x69, 0x6f, 0x6e, 0x2f, 0x63, 0x73, 0x72, 0x63, 0x2f, 0x63, 0x75, 0x74, 0x6c, 0x61, 0x73
        /*0056*/ 	.byte	0x73, 0x2f, 0x69, 0x6e, 0x63, 0x6c, 0x75, 0x64, 0x65, 0x2f, 0x63, 0x75, 0x74, 0x65, 0x2f, 0x70
        /*0066*/ 	.byte	0x6f, 0x69, 0x6e, 0x74, 0x65, 0x72, 0x5f, 0x66, 0x6c, 0x61, 0x67, 0x67, 0x65, 0x64, 0x2e, 0x68
        /*0076*/ 	.byte	0x70, 0x70, 0x00
	.type		__unnamed_5,@object
	.size		__unnamed_5,(__unnamed_6 - __unnamed_5)
__unnamed_5:
        /* <DEDUP_REMOVED lines=24> */
        /*01f9*/ 	.byte	0x26, 0x5d, 0x00
	.type		__unnamed_6,@object
	.size		__unnamed_6,(__unnamed_4 - __unnamed_6)
__unnamed_6:
        /* <DEDUP_REMOVED lines=24> */
        /*037c*/ 	.byte	0x3e, 0x3e, 0x20, 0x26, 0x5d, 0x00
	.type		__unnamed_4,@object
	.size		__unnamed_4,(__unnamed_2 - __unnamed_4)
__unnamed_4:
        /* <DEDUP_REMOVED lines=28> */
        /*0542*/ 	.byte	0x3a, 0x43, 0x3c, 0x31, 0x30, 0x32, 0x34, 0x30, 0x3e, 0x3e, 0x3e, 0x3e, 0x3e, 0x5d, 0x00
	.type		__unnamed_2,@object
	.size		__unnamed_2,(__unnamed_1 - __unnamed_2)
__unnamed_2:
        /* <DEDUP_REMOVED lines=29> */
	.type		__unnamed_1,@object
	.size		__unnamed_1,(__unnamed_3 - __unnamed_1)
__unnamed_1:
        /* <DEDUP_REMOVED lines=29> */
        /*08f0*/ 	.byte	0x00
	.type		__unnamed_3,@object
	.size		__unnamed_3,(.L_2 - __unnamed_3)
__unnamed_3:
        /* <DEDUP_REMOVED lines=30> */
.L_2:


//--------------------- .nv.shared._ZN7cutlass13device_kernelIN5flash11enable_sm90INS1_16FlashAttnFwdSm90INS1_25CollectiveMainloopFwdSm90ILi2EN4cute5tupleIJNS5_1CILi1EEES8_S8_EEENS6_IJNS7_ILi192EEENS7_ILi160EEENS7_ILi64EEEEEELi64ENS_12float_e4m3_tEfNS_4arch4Sm90ELb0ELb0ELb1ELb0ELb1ELb0ELb0ELb1ELb1ELb1ELb1ELb0EEENS1_21CollectiveEpilogueFwdINS6_IJSA_SC_SB_EEES9_NS_10bfloat16_tESG_Li384ELb0ELb1ELb1ELb1EEENS1_19SingleTileSchedulerILb0ELb1ELb1ELi192EEEEEEEEEvNT_6ParamsE --------------------------
	.section	.nv.shared._ZN7cutlass13device_kernelIN5flash11enable_sm90INS1_16FlashAttnFwdSm90INS1_25CollectiveMainloopFwdSm90ILi2EN4cute5tupleIJNS5_1CILi1EEES8_S8_EEENS6_IJNS7_ILi192EEENS7_ILi160EEENS7_ILi64EEEEEELi64ENS_12float_e4m3_tEfNS_4arch4Sm90ELb0ELb0ELb1ELb0ELb1ELb0ELb0ELb1ELb1ELb1ELb1ELb0EEENS1_21CollectiveEpilogueFwdINS6_IJSA_SC_SB_EEES9_NS_10bfloat16_tESG_Li384ELb0ELb1ELb1ELb1EEENS1_19SingleTileSchedulerILb0ELb1ELb1ELi192EEEEEEEEEvNT_6ParamsE,"aw",@nobits
	.sectionflags	@""
	.align	16
	.zero		1024


//--------------------- .nv.shared.reserved.0     --------------------------
	.section	.nv.shared.reserved.0,"aw",@nobits
	.weak		__nv_reservedSMEM_offset_0_alias
	.size		__nv_reservedSMEM_offset_0_alias, 0, 0
	.other		__nv_reservedSMEM_offset_0_alias,@"STO_CUDA_RESERVED_SHARED STV_DEFAULT"
__nv_reservedSMEM_offset_0_alias:
	.zero		0


//--------------------- .nv.global                --------------------------
	.section	.nv.global,"aw",@nobits
.nv.global:
	.type		_ZN85_INTERNAL_62cbc170_49_flash_fwd_hdim64_e4m3_paged_split_softcap_sm90_cu_61719c98_42414cute1_E,@object
	.size		_ZN85_INTERNAL_62cbc170_49_flash_fwd_hdim64_e4m3_paged_split_softcap_sm90_cu_61719c98_42414cute1_E,(_ZN85_INTERNAL_62cbc170_49_flash_fwd_hdim64_e4m3_paged_split_softcap_sm90_cu_61719c98_42414cuda3std3__45__cpo6cbeginE - _ZN85_INTERNAL_62cbc170_49_flash_fwd_hdim64_e4m3_paged_split_softcap_sm90_cu_61719c98_42414cute1_E)
_ZN85_INTERNAL_62cbc170_49_flash_fwd_hdim64_e4m3_paged_split_softcap_sm90_cu_61719c98_42414cute1_E:
	.zero		1
	.type		_ZN85_INTERNAL_62cbc170_49_flash_fwd_hdim64_e4m3_paged_split_softcap_sm90_cu_61719c98_42414cuda3std3__45__cpo6cbeginE,@object
	.size		_ZN85_INTERNAL_62cbc170_49_flash_fwd_hdim64_e4m3_paged_split_softcap_sm90_cu_61719c98_42414cuda3std3__45__cpo6cbeginE,(_ZN85_INTERNAL_62cbc170_49_flash_fwd_hdim64_e4m3_paged_split_softcap_sm90_cu_61719c98_42414cuda3std3__48in_placeE - _ZN85_INTERNAL_62cbc170_49_flash_fwd_hdim64_e4m3_paged_split_softcap_sm90_cu_61719c98_42414cuda3std3__45__cpo6cbeginE)
_ZN85_INTERNAL_62cbc170_49_flash_fwd_hdim64_e4m3_paged_split_softcap_sm90_cu_61719c98_42414cuda3std3__45__cpo6cbeginE:
	.zero		1
	.type		_ZN85_INTERNAL_62cbc170_49_flash_fwd_hdim64_e4m3_paged_split_softcap_sm90_cu_61719c98_42414cuda3std3__48in_placeE,@object
	.size		_ZN85_INTERNAL_62cbc170_49_flash_fwd_hdim64_e4m3_paged_split_softcap_sm90_cu_61719c98_42414cuda3std3__48in_placeE,(_ZN85_INTERNAL_62cbc170_49_flash_fwd_hdim64_e4m3_paged_split_softcap_sm90_cu_61719c98_42414cuda3std6ranges3__45__cpo9iter_moveE - _ZN85_INTERNAL_62cbc170_49_flash_fwd_hdim64_e4m3_paged_split_softcap_sm90_cu_61719c98_42414cuda3std3__48in_placeE)
_ZN85_INTERNAL_62cbc170_49_flash_fwd_hdim64_e4m3_paged_split_softcap_sm90_cu_61719c98_42414cuda3std3__48in_placeE:
	.zero		1
	.type		_ZN85_INTERNAL_62cbc170_49_flash_fwd_hdim64_e4m3_paged_split_softcap_sm90_cu_61719c98_42414cuda3std6ranges3__45__cpo9iter_moveE,@object
	.size		_ZN85_INTERNAL_62cbc170_49_flash_fwd_hdim64_e4m3_paged_split_softcap_sm90_cu_61719c98_42414cuda3std6ranges3__45__cpo9iter_moveE,(_ZN85_INTERNAL_62cbc170_49_flash_fwd_hdim64_e4m3_paged_split_softcap_sm90_cu_61719c98_42414cuda3std3__45__cpo5beginE - _ZN85_INTERNAL_62cbc170_49_flash_fwd_hdim64_e4m3_paged_split_softcap_sm90_cu_61719c98_42414cuda3std6ranges3__45__cpo9iter_moveE)
_ZN85_INTERNAL_62cbc170_49_flash_fwd_hdim64_e4m3_paged_split_softcap_sm90_cu_61719c98_42414cuda3std6ranges3__45__cpo9iter_moveE:
	.zero		1
	.type		_ZN85_INTERNAL_62cbc170_49_flash_fwd_hdim64_e4m3_paged_split_softcap_sm90_cu_61719c98_42414cuda3std3__45__cpo5beginE,@object
	.size		_ZN85_INTERNAL_62cbc170_49_flash_fwd_hdim64_e4m3_paged_split_softcap_sm90_cu_61719c98_42414cuda3std3__45__cpo5beginE,(_ZN85_INTERNAL_62cbc170_49_flash_fwd_hdim64_e4m3_paged_split_softcap_sm90_cu_61719c98_42414cuda3std3__487_GLOBAL__N__62cbc170_49_flash_fwd_hdim64_e4m3_paged_split_softcap_sm90_cu_61719c98_42416ignoreE - _ZN85_INTERNAL_62cbc170_49_flash_fwd_hdim64_e4m3_paged_split_softcap_sm90_cu_61719c98_42414cuda3std3__45__cpo5beginE)
_ZN85_INTERNAL_62cbc170_49_flash_fwd_hdim64_e4m3_paged_split_softcap_sm90_cu_61719c98_42414cuda3std3__45__cpo5beginE:
	.zero		1
	.type		_ZN85_INTERNAL_62cbc170_49_flash_fwd_hdim64_e4m3_paged_split_softcap_sm90_cu_61719c98_42414cuda3std3__487_GLOBAL__N__62cbc170_49_flash_fwd_hdim64_e4m3_paged_split_softcap_sm90_cu_61719c98_42416ignoreE,@object
	.size		_ZN85_INTERNAL_62cbc170_49_flash_fwd_hdim64_e4m3_paged_split_softcap_sm90_cu_61719c98_42414cuda3std3__487_GLOBAL__N__62cbc170_49_flash_fwd_hdim64_e4m3_paged_split_softcap_sm90_cu_61719c98_42416ignoreE,(_ZN85_INTERNAL_62cbc170_49_flash_fwd_hdim64_e4m3_paged_split_softcap_sm90_cu_61719c98_42414cute7productE - _ZN85_INTERNAL_62cbc170_49_flash_fwd_hdim64_e4m3_paged_split_softcap_sm90_cu_61719c98_42414cuda3std3__487_GLOBAL__N__62cbc170_49_flash_fwd_hdim64_e4m3_paged_split_softcap_sm90_cu_61719c98_42416ignoreE)
_ZN85_INTERNAL_62cbc170_49_flash_fwd_hdim64_e4m3_paged_split_softcap_sm90_cu_61719c98_42414cuda3std3__487_GLOBAL__N__62cbc170_49_flash_fwd_hdim64_e4m3_paged_split_softcap_sm90_cu_61719c98_42416ignoreE:
	.zero		1
	.type		_ZN85_INTERNAL_62cbc170_49_flash_fwd_hdim64_e4m3_paged_split_softcap_sm90_cu_61719c98_42414cute7productE,@object
	.size		_ZN85_INTERNAL_62cbc170_49_flash_fwd_hdim64_e4m3_paged_split_softcap_sm90_cu_61719c98_42414cute7productE,(_ZN85_INTERNAL_62cbc170_49_flash_fwd_hdim64_e4m3_paged_split_softcap_sm90_cu_61719c98_42414cuda3std3__45__cpo3endE - _ZN85_INTERNAL_62cbc170_49_flash_fwd_hdim64_e4m3_paged_split_softcap_sm90_cu_61719c98_42414cute7productE)
_ZN85_INTERNAL_62cbc170_49_flash_fwd_hdim64_e4m3_paged_split_softcap_sm90_cu_61719c98_42414cute7productE:
	.zero		1
	.type		_ZN85_INTERNAL_62cbc170_49_flash_fwd_hdim64_e4m3_paged_split_softcap_sm90_cu_61719c98_42414cuda3std3__45__cpo3endE,@object
	.size		_ZN85_INTERNAL_62cbc170_49_flash_fwd_hdim64_e4m3_paged_split_softcap_sm90_cu_61719c98_42414cuda3std3__45__cpo3endE,(_ZN85_INTERNAL_62cbc170_49_flash_fwd_hdim64_e4m3_paged_split_softcap_sm90_cu_61719c98_42414cuda3std3__419piecewise_constructE - _ZN85_INTERNAL_62cbc170_49_flash_fwd_hdim64_e4m3_paged_split_softcap_sm90_cu_61719c98_42414cuda3std3__45__cpo3endE)
_ZN85_INTERNAL_62cbc170_49_flash_fwd_hdim64_e4m3_paged_split_softcap_sm90_cu_61719c98_42414cuda3std3__45__cpo3endE:
	.zero		1
	.type		_ZN85_INTERNAL_62cbc170_49_flash_fwd_hdim64_e4m3_paged_split_softcap_sm90_cu_61719c98_42414cuda3std3__419piecewise_constructE,@object
	.size		_ZN85_INTERNAL_62cbc170_49_flash_fwd_hdim64_e4m3_paged_split_softcap_sm90_cu_61719c98_42414cuda3std3__419piecewise_constructE,(_ZN85_INTERNAL_62cbc170_49_flash_fwd_hdim64_e4m3_paged_split_softcap_sm90_cu_61719c98_42414cuda3std3__45__cpo4cendE - _ZN85_INTERNAL_62cbc170_49_flash_fwd_hdim64_e4m3_paged_split_softcap_sm90_cu_61719c98_42414cuda3std3__419piecewise_constructE)
_ZN85_INTERNAL_62cbc170_49_flash_fwd_hdim64_e4m3_paged_split_softcap_sm90_cu_61719c98_42414cuda3std3__419piecewise_constructE:
	.zero		1
	.type		_ZN85_INTERNAL_62cbc170_49_flash_fwd_hdim64_e4m3_paged_split_softcap_sm90_cu_61719c98_42414cuda3std3__45__cpo4cendE,@object
	.size		_ZN85_INTERNAL_62cbc170_49_flash_fwd_hdim64_e4m3_paged_split_softcap_sm90_cu_61719c98_42414cuda3std3__45__cpo4cendE,(_ZN85_INTERNAL_62cbc170_49_flash_fwd_hdim64_e4m3_paged_split_softcap_sm90_cu_61719c98_42414cuda3std6ranges3__45__cpo4swapE - _ZN85_INTERNAL_62cbc170_49_flash_fwd_hdim64_e4m3_paged_split_softcap_sm90_cu_61719c98_42414cuda3std3__45__cpo4cendE)
_ZN85_INTERNAL_62cbc170_49_flash_fwd_hdim64_e4m3_paged_split_softcap_sm90_cu_61719c98_42414cuda3std3__45__cpo4cendE:
	.zero		1
	.type		_ZN85_INTERNAL_62cbc170_49_flash_fwd_hdim64_e4m3_paged_split_softcap_sm90_cu_61719c98_42414cuda3std6ranges3__45__cpo4swapE,@object
	.size		_ZN85_INTERNAL_62cbc170_49_flash_fwd_hdim64_e4m3_paged_split_softcap_sm90_cu_61719c98_42414cuda3std6ranges3__45__cpo4swapE,(.L_14 - _ZN85_INTERNAL_62cbc170_49_flash_fwd_hdim64_e4m3_paged_split_softcap_sm90_cu_61719c98_42414cuda3std6ranges3__45__cpo4swapE)
_ZN85_INTERNAL_62cbc170_49_flash_fwd_hdim64_e4m3_paged_split_softcap_sm90_cu_61719c98_42414cuda3std6ranges3__45__cpo4swapE:
	.zero		1
.L_14:


//--------------------- .nv.shared._ZN7cutlass13device_kernelIN5flash11enable_sm90INS1_16FlashAttnFwdSm90INS1_25CollectiveMainloopFwdSm90ILi2EN4cute5tupleIJNS5_1CILi1EEES8_S8_EEENS6_IJNS7_ILi192EEENS7_ILi160EEENS7_ILi64EEEEEELi64ENS_12float_e4m3_tEfNS_4arch4Sm90ELb0ELb0ELb1ELb1ELb1ELb0ELb0ELb1ELb1ELb1ELb1ELb0EEENS1_21CollectiveEpilogueFwdINS6_IJSA_SC_SB_EEES9_NS_10bfloat16_tESG_Li384ELb1ELb1ELb1ELb1EEENS1_36VarlenDynamicPersistentTileSchedulerILi192ELi160ELi384ELi128ELb1ELb1ELb1ELb0ELb1ELb1EEEEEEEEEvNT_6ParamsE --------------------------
	.section	.nv.shared._ZN7cutlass13device_kernelIN5flash11enable_sm90INS1_16FlashAttnFwdSm90INS1_25CollectiveMainloopFwdSm90ILi2EN4cute5tupleIJNS5_1CILi1EEES8_S8_EEENS6_IJNS7_ILi192EEENS7_ILi160EEENS7_ILi64EEEEEELi64ENS_12float_e4m3_tEfNS_4arch4Sm90ELb0ELb0ELb1ELb1ELb1ELb0ELb0ELb1ELb1ELb1ELb1ELb0EEENS1_21CollectiveEpilogueFwdINS6_IJSA_SC_SB_EEES9_NS_10bfloat16_tESG_Li384ELb1ELb1ELb1ELb1EEENS1_36VarlenDynamicPersistentTileSchedulerILi192ELi160ELi384ELi128ELb1ELb1ELb1ELb0ELb1ELb1EEEEEEEEEvNT_6ParamsE,"aw",@nobits
	.sectionflags	@""
	.align	16
	.zero		1024


//--------------------- .nv.shared._ZN7cutlass13device_kernelIN5flash11enable_sm90INS1_16FlashAttnFwdSm90INS1_25CollectiveMainloopFwdSm90ILi2EN4cute5tupleIJNS5_1CILi1EEES8_S8_EEENS6_IJNS7_ILi192EEENS7_ILi160EEENS7_ILi64EEEEEELi64ENS_12float_e4m3_tEfNS_4arch4Sm90ELb0ELb0ELb1ELb1ELb1ELb1ELb0ELb1ELb1ELb1ELb1ELb0EEENS1_21CollectiveEpilogueFwdINS6_IJSA_SC_SB_EEES9_NS_10bfloat16_tESG_Li384ELb1ELb1ELb1ELb1EEENS1_36VarlenDynamicPersistentTileSchedulerILi192ELi160ELi384ELi128ELb1ELb1ELb1ELb0ELb1ELb1EEEEEEEEEvNT_6ParamsE --------------------------
	.section	.nv.shared._ZN7cutlass13device_kernelIN5flash11enable_sm90INS1_16FlashAttnFwdSm90INS1_25CollectiveMainloopFwdSm90ILi2EN4cute5tupleIJNS5_1CILi1EEES8_S8_EEENS6_IJNS7_ILi192EEENS7_ILi160EEENS7_ILi64EEEEEELi64ENS_12float_e4m3_tEfNS_4arch4Sm90ELb0ELb0ELb1ELb1ELb1ELb1ELb0ELb1ELb1ELb1ELb1ELb0EEENS1_21CollectiveEpilogueFwdINS6_IJSA_SC_SB_EEES9_NS_10bfloat16_tESG_Li384ELb1ELb1ELb1ELb1EEENS1_36VarlenDynamicPersistentTileSchedulerILi192ELi160ELi384ELi128ELb1ELb1ELb1ELb0ELb1ELb1EEEEEEEEEvNT_6ParamsE,"aw",@nobits
	.sectionflags	@""
	.align	16
	.zero		1024


//--------------------- .nv.shared._ZN7cutlass13device_kernelIN5flash11enable_sm90INS1_16FlashAttnFwdSm90INS1_25CollectiveMainloopFwdSm90ILi2EN4cute5tupleIJNS5_1CILi1EEES8_S8_EEENS6_IJNS7_ILi192EEENS7_ILi160EEENS7_ILi64EEEEEELi64ENS_12float_e4m3_tEfNS_4arch4Sm90ELb0ELb1ELb1ELb0ELb1ELb0ELb0ELb1ELb1ELb1ELb1ELb0EEENS1_21CollectiveEpilogueFwdINS6_IJSA_SC_SB_EEES9_NS_10bfloat16_tESG_Li384ELb0ELb1ELb1ELb1EEENS1_19SingleTileSchedulerILb0ELb1ELb1ELi192EEEEEEEEEvNT_6ParamsE --------------------------
	.section	.nv.shared._ZN7cutlass13device_kernelIN5flash11enable_sm90INS1_16FlashAttnFwdSm90INS1_25CollectiveMainloopFwdSm90ILi2EN4cute5tupleIJNS5_1CILi1EEES8_S8_EEENS6_IJNS7_ILi192EEENS7_ILi160EEENS7_ILi64EEEEEELi64ENS_12float_e4m3_tEfNS_4arch4Sm90ELb0ELb1ELb1ELb0ELb1ELb0ELb0ELb1ELb1ELb1ELb1ELb0EEENS1_21CollectiveEpilogueFwdINS6_IJSA_SC_SB_EEES9_NS_10bfloat16_tESG_Li384ELb0ELb1ELb1ELb1EEENS1_19SingleTileSchedulerILb0ELb1ELb1ELi192EEEEEEEEEvNT_6ParamsE,"aw",@nobits
	.sectionflags	@""
	.align	16
	.zero		1024


//--------------------- .nv.shared._ZN7cutlass13device_kernelIN5flash11enable_sm90INS1_16FlashAttnFwdSm90INS1_25CollectiveMainloopFwdSm90ILi2EN4cute5tupleIJNS5_1CILi1EEES8_S8_EEENS6_IJNS7_ILi192EEENS7_ILi160EEENS7_ILi64EEEEEELi64ENS_12float_e4m3_tEfNS_4arch4Sm90ELb0ELb1ELb1ELb1ELb1ELb0ELb0ELb1ELb1ELb1ELb1ELb0EEENS1_21CollectiveEpilogueFwdINS6_IJSA_SC_SB_EEES9_NS_10bfloat16_tESG_Li384ELb1ELb1ELb1ELb1EEENS1_36VarlenDynamicPersistentTileSchedulerILi192ELi160ELi384ELi128ELb1ELb1ELb1ELb1ELb0ELb1EEEEEEEEEvNT_6ParamsE --------------------------
	.section	.nv.shared._ZN7cutlass13device_kernelIN5flash11enable_sm90INS1_16FlashAttnFwdSm90INS1_25CollectiveMainloopFwdSm90ILi2EN4cute5tupleIJNS5_1CILi1EEES8_S8_EEENS6_IJNS7_ILi192EEENS7_ILi160EEENS7_ILi64EEEEEELi64ENS_12float_e4m3_tEfNS_4arch4Sm90ELb0ELb1ELb1ELb1ELb1ELb0ELb0ELb1ELb1ELb1ELb1ELb0EEENS1_21CollectiveEpilogueFwdINS6_IJSA_SC_SB_EEES9_NS_10bfloat16_tESG_Li384ELb1ELb1ELb1ELb1EEENS1_36VarlenDynamicPersistentTileSchedulerILi192ELi160ELi384ELi128ELb1ELb1ELb1ELb1ELb0ELb1EEEEEEEEEvNT_6ParamsE,"aw",@nobits
	.sectionflags	@""
	.align	16
	.zero		1024


//--------------------- .nv.shared._ZN7cutlass13device_kernelIN5flash11enable_sm90INS1_16FlashAttnFwdSm90INS1_25CollectiveMainloopFwdSm90ILi2EN4cute5tupleIJNS5_1CILi1EEES8_S8_EEENS6_IJNS7_ILi192EEENS7_ILi160EEENS7_ILi64EEEEEELi64ENS_12float_e4m3_tEfNS_4arch4Sm90ELb0ELb1ELb1ELb1ELb1ELb1ELb0ELb1ELb1ELb1ELb1ELb0EEENS1_21CollectiveEpilogueFwdINS6_IJSA_SC_SB_EEES9_NS_10bfloat16_tESG_Li384ELb1ELb1ELb1ELb1EEENS1_36VarlenDynamicPersistentTileSchedulerILi192ELi160ELi384ELi128ELb1ELb1ELb1ELb1ELb0ELb1EEEEEEEEEvNT_6ParamsE --------------------------
	.section	.nv.shared._ZN7cutlass13device_kernelIN5flash11enable_sm90INS1_16FlashAttnFwdSm90INS1_25CollectiveMainloopFwdSm90ILi2EN4cute5tupleIJNS5_1CILi1EEES8_S8_EEENS6_IJNS7_ILi192EEENS7_ILi160EEENS7_ILi64EEEEEELi64ENS_12float_e4m3_tEfNS_4arch4Sm90ELb0ELb1ELb1ELb1ELb1ELb1ELb0ELb1ELb1ELb1ELb1ELb0EEENS1_21CollectiveEpilogueFwdINS6_IJSA_SC_SB_EEES9_NS_10bfloat16_tESG_Li384ELb1ELb1ELb1ELb1EEENS1_36VarlenDynamicPersistentTileSchedulerILi192ELi160ELi384ELi128ELb1ELb1ELb1ELb1ELb0ELb1EEEEEEEEEvNT_6ParamsE,"aw",@nobits
	.sectionflags	@""
	.align	16
	.zero		1024


//--------------------- .nv.shared._ZN7cutlass13device_kernelIN5flash11enable_sm90INS1_16FlashAttnFwdSm90INS1_25CollectiveMainloopFwdSm90ILi2EN4cute5tupleIJNS5_1CILi1EEES8_S8_EEENS6_IJNS7_ILi192EEENS7_ILi160EEENS7_ILi64EEEEEELi64ENS_12float_e4m3_tEfNS_4arch4Sm90ELb1ELb0ELb1ELb0ELb1ELb0ELb0ELb1ELb1ELb1ELb1ELb0EEENS1_21CollectiveEpilogueFwdINS6_IJSA_SC_SB_EEES9_NS_10bfloat16_tESG_Li384ELb0ELb1ELb1ELb1EEENS1_19SingleTileSchedulerILb0ELb1ELb1ELi192EEEEEEEEEvNT_6ParamsE --------------------------
	.section	.nv.shared._ZN7cutlass13device_kernelIN5flash11enable_sm90INS1_16FlashAttnFwdSm90INS1_25CollectiveMainloopFwdSm90ILi2EN4cute5tupleIJNS5_1CILi1EEES8_S8_EEENS6_IJNS7_ILi192EEENS7_ILi160EEENS7_ILi64EEEEEELi64ENS_12float_e4m3_tEfNS_4arch4Sm90ELb1ELb0ELb1ELb0ELb1ELb0ELb0ELb1ELb1ELb1ELb1ELb0EEENS1_21CollectiveEpilogueFwdINS6_IJSA_SC_SB_EEES9_NS_10bfloat16_tESG_Li384ELb0ELb1ELb1ELb1EEENS1_19SingleTileSchedulerILb0ELb1ELb1ELi192EEEEEEEEEvNT_6ParamsE,"aw",@nobits
	.sectionflags	@""
	.align	16
	.zero		1024


//--------------------- .nv.shared._ZN7cutlass13device_kernelIN5flash11enable_sm90INS1_16FlashAttnFwdSm90INS1_25CollectiveMainloopFwdSm90ILi2EN4cute5tupleIJNS5_1CILi1EEES8_S8_EEENS6_IJNS7_ILi192EEENS7_ILi160EEENS7_ILi64EEEEEELi64ENS_12float_e4m3_tEfNS_4arch4Sm90ELb1ELb0ELb1ELb1ELb1ELb0ELb0ELb1ELb1ELb1ELb1ELb0EEENS1_21CollectiveEpilogueFwdINS6_IJSA_SC_SB_EEES9_NS_10bfloat16_tESG_Li384ELb1ELb1ELb1ELb1EEENS1_36VarlenDynamicPersistentTileSchedulerILi192ELi160ELi384ELi128ELb1ELb1ELb1ELb1ELb1ELb1EEEEEEEEEvNT_6ParamsE --------------------------
	.section	.nv.shared._ZN7cutlass13device_kernelIN5flash11enable_sm90INS1_16FlashAttnFwdSm90INS1_25CollectiveMainloopFwdSm90ILi2EN4cute5tupleIJNS5_1CILi1EEES8_S8_EEENS6_IJNS7_ILi192EEENS7_ILi160EEENS7_ILi64EEEEEELi64ENS_12float_e4m3_tEfNS_4arch4Sm90ELb1ELb0ELb1ELb1ELb1ELb0ELb0ELb1ELb1ELb1ELb1ELb0EEENS1_21CollectiveEpilogueFwdINS6_IJSA_SC_SB_EEES9_NS_10bfloat16_tESG_Li384ELb1ELb1ELb1ELb1EEENS1_36VarlenDynamicPersistentTileSchedulerILi192ELi160ELi384ELi128ELb1ELb1ELb1ELb1ELb1ELb1EEEEEEEEEvNT_6ParamsE,"aw",@nobits
	.sectionflags	@""
	.align	16
	.zero		1024


//--------------------- .nv.shared._ZN7cutlass13device_kernelIN5flash11enable_sm90INS1_16FlashAttnFwdSm90INS1_25CollectiveMainloopFwdSm90ILi2EN4cute5tupleIJNS5_1CILi1EEES8_S8_EEENS6_IJNS7_ILi192EEENS7_ILi160EEENS7_ILi64EEEEEELi64ENS_12float_e4m3_tEfNS_4arch4Sm90ELb1ELb0ELb1ELb1ELb1ELb1ELb0ELb1ELb1ELb1ELb1ELb0EEENS1_21CollectiveEpilogueFwdINS6_IJSA_SC_SB_EEES9_NS_10bfloat16_tESG_Li384ELb1ELb1ELb1ELb1EEENS1_36VarlenDynamicPersistentTileSchedulerILi192ELi160ELi384ELi128ELb1ELb1ELb1ELb1ELb1ELb1EEEEEEEEEvNT_6ParamsE --------------------------
	.section	.nv.shared._ZN7cutlass13device_kernelIN5flash11enable_sm90INS1_16FlashAttnFwdSm90INS1_25CollectiveMainloopFwdSm90ILi2EN4cute5tupleIJNS5_1CILi1EEES8_S8_EEENS6_IJNS7_ILi192EEENS7_ILi160EEENS7_ILi64EEEEEELi64ENS_12float_e4m3_tEfNS_4arch4Sm90ELb1ELb0ELb1ELb1ELb1ELb1ELb0ELb1ELb1ELb1ELb1ELb0EEENS1_21CollectiveEpilogueFwdINS6_IJSA_SC_SB_EEES9_NS_10bfloat16_tESG_Li384ELb1ELb1ELb1ELb1EEENS1_36VarlenDynamicPersistentTileSchedulerILi192ELi160ELi384ELi128ELb1ELb1ELb1ELb1ELb1ELb1EEEEEEEEEvNT_6ParamsE,"aw",@nobits
	.sectionflags	@""
	.align	16
	.zero		1024


//--------------------- .nv.constant0._ZN7cutlass13device_kernelIN5flash11enable_sm90INS1_16FlashAttnFwdSm90INS1_25CollectiveMainloopFwdSm90ILi2EN4cute5tupleIJNS5_1CILi1EEES8_S8_EEENS6_IJNS7_ILi192EEENS7_ILi160EEENS7_ILi64EEEEEELi64ENS_12float_e4m3_tEfNS_4arch4Sm90ELb0ELb0ELb1ELb0ELb1ELb0ELb0ELb1ELb1ELb1ELb1ELb0EEENS1_21CollectiveEpilogueFwdINS6_IJSA_SC_SB_EEES9_NS_10bfloat16_tESG_Li384ELb0ELb1ELb1ELb1EEENS1_19SingleTileSchedulerILb0ELb1ELb1ELi192EEEEEEEEEvNT_6ParamsE --------------------------
	.section	.nv.constant0._ZN7cutlass13device_kernelIN5flash11enable_sm90INS1_16FlashAttnFwdSm90INS1_25CollectiveMainloopFwdSm90ILi2EN4cute5tupleIJNS5_1CILi1EEES8_S8_EEENS6_IJNS7_ILi192EEENS7_ILi160EEENS7_ILi64EEEEEELi64ENS_12float_e4m3_tEfNS_4arch4Sm90ELb0ELb0ELb1ELb0ELb1ELb0ELb0ELb1ELb1ELb1ELb1ELb0EEENS1_21CollectiveEpilogueFwdINS6_IJSA_SC_SB_EEES9_NS_10bfloat16_tESG_Li384ELb0ELb1ELb1ELb1EEENS1_19SingleTileSchedulerILb0ELb1ELb1ELi192EEEEEEEEEvNT_6ParamsE,"a",@progbits
	.sectionflags	@""
	.align	4
.nv.constant0._ZN7cutlass13device_kernelIN5flash11enable_sm90INS1_16FlashAttnFwdSm90INS1_25CollectiveMainloopFwdSm90ILi2EN4cute5tupleIJNS5_1CILi1EEES8_S8_EEENS6_IJNS7_ILi192EEENS7_ILi160EEENS7_ILi64EEEEEELi64ENS_12float_e4m3_tEfNS_4arch4Sm90ELb0ELb0ELb1ELb0ELb1ELb0ELb0ELb1ELb1ELb1ELb1ELb0EEENS1_21CollectiveEpilogueFwdINS6_IJSA_SC_SB_EEES9_NS_10bfloat16_tESG_Li384ELb0ELb1ELb1ELb1EEENS1_19SingleTileSchedulerILb0ELb1ELb1ELi192EEEEEEEEEvNT_6ParamsE:
	.zero		3200


//--------------------- .nv.constant0._ZN7cutlass13device_kernelIN5flash11enable_sm90INS1_16FlashAttnFwdSm90INS1_25CollectiveMainloopFwdSm90ILi2EN4cute5tupleIJNS5_1CILi1EEES8_S8_EEENS6_IJNS7_ILi192EEENS7_ILi160EEENS7_ILi64EEEEEELi64ENS_12float_e4m3_tEfNS_4arch4Sm90ELb0ELb0ELb1ELb1ELb1ELb0ELb0ELb1ELb1ELb1ELb1ELb0EEENS1_21CollectiveEpilogueFwdINS6_IJSA_SC_SB_EEES9_NS_10bfloat16_tESG_Li384ELb1ELb1ELb1ELb1EEENS1_36VarlenDynamicPersistentTileSchedulerILi192ELi160ELi384ELi128ELb1ELb1ELb1ELb0ELb1ELb1EEEEEEEEEvNT_6ParamsE --------------------------
	.section	.nv.constant0._ZN7cutlass13device_kernelIN5flash11enable_sm90INS1_16FlashAttnFwdSm90INS1_25CollectiveMainloopFwdSm90ILi2EN4cute5tupleIJNS5_1CILi1EEES8_S8_EEENS6_IJNS7_ILi192EEENS7_ILi160EEENS7_ILi64EEEEEELi64ENS_12float_e4m3_tEfNS_4arch4Sm90ELb0ELb0ELb1ELb1ELb1ELb0ELb0ELb1ELb1ELb1ELb1ELb0EEENS1_21CollectiveEpilogueFwdINS6_IJSA_SC_SB_EEES9_NS_10bfloat16_tESG_Li384ELb1ELb1ELb1ELb1EEENS1_36VarlenDynamicPersistentTileSchedulerILi192ELi160ELi384ELi128ELb1ELb1ELb1ELb0ELb1ELb1EEEEEEEEEvNT_6ParamsE,"a",@progbits
	.sectionflags	@""
	.align	4
.nv.constant0._ZN7cutlass13device_kernelIN5flash11enable_sm90INS1_16FlashAttnFwdSm90INS1_25CollectiveMainloopFwdSm90ILi2EN4cute5tupleIJNS5_1CILi1EEES8_S8_EEENS6_IJNS7_ILi192EEENS7_ILi160EEENS7_ILi64EEEEEELi64ENS_12float_e4m3_tEfNS_4arch4Sm90ELb0ELb0ELb1ELb1ELb1ELb0ELb0ELb1ELb1ELb1ELb1ELb0EEENS1_21CollectiveEpilogueFwdINS6_IJSA_SC_SB_EEES9_NS_10bfloat16_tESG_Li384ELb1ELb1ELb1ELb1EEENS1_36VarlenDynamicPersistentTileSchedulerILi192ELi160ELi384ELi128ELb1ELb1ELb1ELb0ELb1ELb1EEEEEEEEEvNT_6ParamsE:
	.zero		3328


//--------------------- .nv.constant0._ZN7cutlass13device_kernelIN5flash11enable_sm90INS1_16FlashAttnFwdSm90INS1_25CollectiveMainloopFwdSm90ILi2EN4cute5tupleIJNS5_1CILi1EEES8_S8_EEENS6_IJNS7_ILi192EEENS7_ILi160EEENS7_ILi64EEEEEELi64ENS_12float_e4m3_tEfNS_4arch4Sm90ELb0ELb0ELb1ELb1ELb1ELb1ELb0ELb1ELb1ELb1ELb1ELb0EEENS1_21CollectiveEpilogueFwdINS6_IJSA_SC_SB_EEES9_NS_10bfloat16_tESG_Li384ELb1ELb1ELb1ELb1EEENS1_36VarlenDynamicPersistentTileSchedulerILi192ELi160ELi384ELi128ELb1ELb1ELb1ELb0ELb1ELb1EEEEEEEEEvNT_6ParamsE --------------------------
	.section	.nv.constant0._ZN7cutlass13device_kernelIN5flash11enable_sm90INS1_16FlashAttnFwdSm90INS1_25CollectiveMainloopFwdSm90ILi2EN4cute5tupleIJNS5_1CILi1EEES8_S8_EEENS6_IJNS7_ILi192EEENS7_ILi160EEENS7_ILi64EEEEEELi64ENS_12float_e4m3_tEfNS_4arch4Sm90ELb0ELb0ELb1ELb1ELb1ELb1ELb0ELb1ELb1ELb1ELb1ELb0EEENS1_21CollectiveEpilogueFwdINS6_IJSA_SC_SB_EEES9_NS_10bfloat16_tESG_Li384ELb1ELb1ELb1ELb1EEENS1_36VarlenDynamicPersistentTileSchedulerILi192ELi160ELi384ELi128ELb1ELb1ELb1ELb0ELb1ELb1EEEEEEEEEvNT_6ParamsE,"a",@progbits
	.sectionflags	@""
	.align	4
.nv.constant0._ZN7cutlass13device_kernelIN5flash11enable_sm90INS1_16FlashAttnFwdSm90INS1_25CollectiveMainloopFwdSm90ILi2EN4cute5tupleIJNS5_1CILi1EEES8_S8_EEENS6_IJNS7_ILi192EEENS7_ILi160EEENS7_ILi64EEEEEELi64ENS_12float_e4m3_tEfNS_4arch4Sm90ELb0ELb0ELb1ELb1ELb1ELb1ELb0ELb1ELb1ELb1ELb1ELb0EEENS1_21CollectiveEpilogueFwdINS6_IJSA_SC_SB_EEES9_NS_10bfloat16_tESG_Li384ELb1ELb1ELb1ELb1EEENS1_36VarlenDynamicPersistentTileSchedulerILi192ELi160ELi384ELi128ELb1ELb1ELb1ELb0ELb1ELb1EEEEEEEEEvNT_6ParamsE:
	.zero		3328


//--------------------- .nv.constant0._ZN7cutlass13device_kernelIN5flash11enable_sm90INS1_16FlashAttnFwdSm90INS1_25CollectiveMainloopFwdSm90ILi2EN4cute5tupleIJNS5_1CILi1EEES8_S8_EEENS6_IJNS7_ILi192EEENS7_ILi160EEENS7_ILi64EEEEEELi64ENS_12float_e4m3_tEfNS_4arch4Sm90ELb0ELb1ELb1ELb0ELb1ELb0ELb0ELb1ELb1ELb1ELb1ELb0EEENS1_21CollectiveEpilogueFwdINS6_IJSA_SC_SB_EEES9_NS_10bfloat16_tESG_Li384ELb0ELb1ELb1ELb1EEENS1_19SingleTileSchedulerILb0ELb1ELb1ELi192EEEEEEEEEvNT_6ParamsE --------------------------
	.section	.nv.constant0._ZN7cutlass13device_kernelIN5flash11enable_sm90INS1_16FlashAttnFwdSm90INS1_25CollectiveMainloopFwdSm90ILi2EN4cute5tupleIJNS5_1CILi1EEES8_S8_EEENS6_IJNS7_ILi192EEENS7_ILi160EEENS7_ILi64EEEEEELi64ENS_12float_e4m3_tEfNS_4arch4Sm90ELb0ELb1ELb1ELb0ELb1ELb0ELb0ELb1ELb1ELb1ELb1ELb0EEENS1_21CollectiveEpilogueFwdINS6_IJSA_SC_SB_EEES9_NS_10bfloat16_tESG_Li384ELb0ELb1ELb1ELb1EEENS1_19SingleTileSchedulerILb0ELb1ELb1ELi192EEEEEEEEEvNT_6ParamsE,"a",@progbits
	.sectionflags	@""
	.align	4
.nv.constant0._ZN7cutlass13device_kernelIN5flash11enable_sm90INS1_16FlashAttnFwdSm90INS1_25CollectiveMainloopFwdSm90ILi2EN4cute5tupleIJNS5_1CILi1EEES8_S8_EEENS6_IJNS7_ILi192EEENS7_ILi160EEENS7_ILi64EEEEEELi64ENS_12float_e4m3_tEfNS_4arch4Sm90ELb0ELb1ELb1ELb0ELb1ELb0ELb0ELb1ELb1ELb1ELb1ELb0EEENS1_21CollectiveEpilogueFwdINS6_IJSA_SC_SB_EEES9_NS_10bfloat16_tESG_Li384ELb0ELb1ELb1ELb1EEENS1_19SingleTileSchedulerILb0ELb1ELb1ELi192EEEEEEEEEvNT_6ParamsE:
	.zero		3200


//--------------------- .nv.constant0._ZN7cutlass13device_kernelIN5flash11enable_sm90INS1_16FlashAttnFwdSm90INS1_25CollectiveMainloopFwdSm90ILi2EN4cute5tupleIJNS5_1CILi1EEES8_S8_EEENS6_IJNS7_ILi192EEENS7_ILi160EEENS7_ILi64EEEEEELi64ENS_12float_e4m3_tEfNS_4arch4Sm90ELb0ELb1ELb1ELb1ELb1ELb0ELb0ELb1ELb1ELb1ELb1ELb0EEENS1_21CollectiveEpilogueFwdINS6_IJSA_SC_SB_EEES9_NS_10bfloat16_tESG_Li384ELb1ELb1ELb1ELb1EEENS1_36VarlenDynamicPersistentTileSchedulerILi192ELi160ELi384ELi128ELb1ELb1ELb1ELb1ELb0ELb1EEEEEEEEEvNT_6ParamsE --------------------------
	.section	.nv.constant0._ZN7cutlass13device_kernelIN5flash11enable_sm90INS1_16FlashAttnFwdSm90INS1_25CollectiveMainloopFwdSm90ILi2EN4cute5tupleIJNS5_1CILi1EEES8_S8_EEENS6_IJNS7_ILi192EEENS7_ILi160EEENS7_ILi64EEEEEELi64ENS_12float_e4m3_tEfNS_4arch4Sm90ELb0ELb1ELb1ELb1ELb1ELb0ELb0ELb1ELb1ELb1ELb1ELb0EEENS1_21CollectiveEpilogueFwdINS6_IJSA_SC_SB_EEES9_NS_10bfloat16_tESG_Li384ELb1ELb1ELb1ELb1EEENS1_36VarlenDynamicPersistentTileSchedulerILi192ELi160ELi384ELi128ELb1ELb1ELb1ELb1ELb0ELb1EEEEEEEEEvNT_6ParamsE,"a",@progbits
	.sectionflags	@""
	.align	4
.nv.constant0._ZN7cutlass13device_kernelIN5flash11enable_sm90INS1_16FlashAttnFwdSm90INS1_25CollectiveMainloopFwdSm90ILi2EN4cute5tupleIJNS5_1CILi1EEES8_S8_EEENS6_IJNS7_ILi192EEENS7_ILi160EEENS7_ILi64EEEEEELi64ENS_12float_e4m3_tEfNS_4arch4Sm90ELb0ELb1ELb1ELb1ELb1ELb0ELb0ELb1ELb1ELb1ELb1ELb0EEENS1_21CollectiveEpilogueFwdINS6_IJSA_SC_SB_EEES9_NS_10bfloat16_tESG_Li384ELb1ELb1ELb1ELb1EEENS1_36VarlenDynamicPersistentTileSchedulerILi192ELi160ELi384ELi128ELb1ELb1ELb1ELb1ELb0ELb1EEEEEEEEEvNT_6ParamsE:
	.zero		3328


//--------------------- .nv.constant0._ZN7cutlass13device_kernelIN5flash11enable_sm90INS1_16FlashAttnFwdSm90INS1_25CollectiveMainloopFwdSm90ILi2EN4cute5tupleIJNS5_1CILi1EEES8_S8_EEENS6_IJNS7_ILi192EEENS7_ILi160EEENS7_ILi64EEEEEELi64ENS_12float_e4m3_tEfNS_4arch4Sm90ELb0ELb1ELb1ELb1ELb1ELb1ELb0ELb1ELb1ELb1ELb1ELb0EEENS1_21CollectiveEpilogueFwdINS6_IJSA_SC_SB_EEES9_NS_10bfloat16_tESG_Li384ELb1ELb1ELb1ELb1EEENS1_36VarlenDynamicPersistentTileSchedulerILi192ELi160ELi384ELi128ELb1ELb1ELb1ELb1ELb0ELb1EEEEEEEEEvNT_6ParamsE --------------------------
	.section	.nv.constant0._ZN7cutlass13device_kernelIN5flash11enable_sm90INS1_16FlashAttnFwdSm90INS1_25CollectiveMainloopFwdSm90ILi2EN4cute5tupleIJNS5_1CILi1EEES8_S8_EEENS6_IJNS7_ILi192EEENS7_ILi160EEENS7_ILi64EEEEEELi64ENS_12float_e4m3_tEfNS_4arch4Sm90ELb0ELb1ELb1ELb1ELb1ELb1ELb0ELb1ELb1ELb1ELb1ELb0EEENS1_21CollectiveEpilogueFwdINS6_IJSA_SC_SB_EEES9_NS_10bfloat16_tESG_Li384ELb1ELb1ELb1ELb1EEENS1_36VarlenDynamicPersistentTileSchedulerILi192ELi160ELi384ELi128ELb1ELb1ELb1ELb1ELb0ELb1EEEEEEEEEvNT_6ParamsE,"a",@progbits
	.sectionflags	@""
	.align	4
.nv.constant0._ZN7cutlass13device_kernelIN5flash11enable_sm90INS1_16FlashAttnFwdSm90INS1_25CollectiveMainloopFwdSm90ILi2EN4cute5tupleIJNS5_1CILi1EEES8_S8_EEENS6_IJNS7_ILi192EEENS7_ILi160EEENS7_ILi64EEEEEELi64ENS_12float_e4m3_tEfNS_4arch4Sm90ELb0ELb1ELb1ELb1ELb1ELb1ELb0ELb1ELb1ELb1ELb1ELb0EEENS1_21CollectiveEpilogueFwdINS6_IJSA_SC_SB_EEES9_NS_10bfloat16_tESG_Li384ELb1ELb1ELb1ELb1EEENS1_36VarlenDynamicPersistentTileSchedulerILi192ELi160ELi384ELi128ELb1ELb1ELb1ELb1ELb0ELb1EEEEEEEEEvNT_6ParamsE:
	.zero		3328


//--------------------- .nv.constant0._ZN7cutlass13device_kernelIN5flash11enable_sm90INS1_16FlashAttnFwdSm90INS1_25CollectiveMainloopFwdSm90ILi2EN4cute5tupleIJNS5_1CILi1EEES8_S8_EEENS6_IJNS7_ILi192EEENS7_ILi160EEENS7_ILi64EEEEEELi64ENS_12float_e4m3_tEfNS_4arch4Sm90ELb1ELb0ELb1ELb0ELb1ELb0ELb0ELb1ELb1ELb1ELb1ELb0EEENS1_21CollectiveEpilogueFwdINS6_IJSA_SC_SB_EEES9_NS_10bfloat16_tESG_Li384ELb0ELb1ELb1ELb1EEENS1_19SingleTileSchedulerILb0ELb1ELb1ELi192EEEEEEEEEvNT_6ParamsE --------------------------
	.section	.nv.constant0._ZN7cutlass13device_kernelIN5flash11enable_sm90INS1_16FlashAttnFwdSm90INS1_25CollectiveMainloopFwdSm90ILi2EN4cute5tupleIJNS5_1CILi1EEES8_S8_EEENS6_IJNS7_ILi192EEENS7_ILi160EEENS7_ILi64EEEEEELi64ENS_12float_e4m3_tEfNS_4arch4Sm90ELb1ELb0ELb1ELb0ELb1ELb0ELb0ELb1ELb1ELb1ELb1ELb0EEENS1_21CollectiveEpilogueFwdINS6_IJSA_SC_SB_EEES9_NS_10bfloat16_tESG_Li384ELb0ELb1ELb1ELb1EEENS1_19SingleTileSchedulerILb0ELb1ELb1ELi192EEEEEEEEEvNT_6ParamsE,"a",@progbits
	.sectionflags	@""
	.align	4
.nv.constant0._ZN7cutlass13device_kernelIN5flash11enable_sm90INS1_16FlashAttnFwdSm90INS1_25CollectiveMainloopFwdSm90ILi2EN4cute5tupleIJNS5_1CILi1EEES8_S8_EEENS6_IJNS7_ILi192EEENS7_ILi160EEENS7_ILi64EEEEEELi64ENS_12float_e4m3_tEfNS_4arch4Sm90ELb1ELb0ELb1ELb0ELb1ELb0ELb0ELb1ELb1ELb1ELb1ELb0EEENS1_21CollectiveEpilogueFwdINS6_IJSA_SC_SB_EEES9_NS_10bfloat16_tESG_Li384ELb0ELb1ELb1ELb1EEENS1_19SingleTileSchedulerILb0ELb1ELb1ELi192EEEEEEEEEvNT_6ParamsE:
	.zero		3200


//--------------------- .nv.constant0._ZN7cutlass13device_kernelIN5flash11enable_sm90INS1_16FlashAttnFwdSm90INS1_25CollectiveMainloopFwdSm90ILi2EN4cute5tupleIJNS5_1CILi1EEES8_S8_EEENS6_IJNS7_ILi192EEENS7_ILi160EEENS7_ILi64EEEEEELi64ENS_12float_e4m3_tEfNS_4arch4Sm90ELb1ELb0ELb1ELb1ELb1ELb0ELb0ELb1ELb1ELb1ELb1ELb0EEENS1_21CollectiveEpilogueFwdINS6_IJSA_SC_SB_EEES9_NS_10bfloat16_tESG_Li384ELb1ELb1ELb1ELb1EEENS1_36VarlenDynamicPersistentTileSchedulerILi192ELi160ELi384ELi128ELb1ELb1ELb1ELb1ELb1ELb1EEEEEEEEEvNT_6ParamsE --------------------------
	.section	.nv.constant0._ZN7cutlass13device_kernelIN5flash11enable_sm90INS1_16FlashAttnFwdSm90INS1_25CollectiveMainloopFwdSm90ILi2EN4cute5tupleIJNS5_1CILi1EEES8_S8_EEENS6_IJNS7_ILi192EEENS7_ILi160EEENS7_ILi64EEEEEELi64ENS_12float_e4m3_tEfNS_4arch4Sm90ELb1ELb0ELb1ELb1ELb1ELb0ELb0ELb1ELb1ELb1ELb1ELb0EEENS1_21CollectiveEpilogueFwdINS6_IJSA_SC_SB_EEES9_NS_10bfloat16_tESG_Li384ELb1ELb1ELb1ELb1EEENS1_36VarlenDynamicPersistentTileSchedulerILi192ELi160ELi384ELi128ELb1ELb1ELb1ELb1ELb1ELb1EEEEEEEEEvNT_6ParamsE,"a",@progbits
	.sectionflags	@""
	.align	4
.nv.constant0._ZN7cutlass13device_kernelIN5flash11enable_sm90INS1_16FlashAttnFwdSm90INS1_25CollectiveMainloopFwdSm90ILi2EN4cute5tupleIJNS5_1CILi1EEES8_S8_EEENS6_IJNS7_ILi192EEENS7_ILi160EEENS7_ILi64EEEEEELi64ENS_12float_e4m3_tEfNS_4arch4Sm90ELb1ELb0ELb1ELb1ELb1ELb0ELb0ELb1ELb1ELb1ELb1ELb0EEENS1_21CollectiveEpilogueFwdINS6_IJSA_SC_SB_EEES9_NS_10bfloat16_tESG_Li384ELb1ELb1ELb1ELb1EEENS1_36VarlenDynamicPersistentTileSchedulerILi192ELi160ELi384ELi128ELb1ELb1ELb1ELb1ELb1ELb1EEEEEEEEEvNT_6ParamsE:
	.zero		3328


//--------------------- .nv.constant0._ZN7cutlass13device_kernelIN5flash11enable_sm90INS1_16FlashAttnFwdSm90INS1_25CollectiveMainloopFwdSm90ILi2EN4cute5tupleIJNS5_1CILi1EEES8_S8_EEENS6_IJNS7_ILi192EEENS7_ILi160EEENS7_ILi64EEEEEELi64ENS_12float_e4m3_tEfNS_4arch4Sm90ELb1ELb0ELb1ELb1ELb1ELb1ELb0ELb1ELb1ELb1ELb1ELb0EEENS1_21CollectiveEpilogueFwdINS6_IJSA_SC_SB_EEES9_NS_10bfloat16_tESG_Li384ELb1ELb1ELb1ELb1EEENS1_36VarlenDynamicPersistentTileSchedulerILi192ELi160ELi384ELi128ELb1ELb1ELb1ELb1ELb1ELb1EEEEEEEEEvNT_6ParamsE --------------------------
	.section	.nv.constant0._ZN7cutlass13device_kernelIN5flash11enable_sm90INS1_16FlashAttnFwdSm90INS1_25CollectiveMainloopFwdSm90ILi2EN4cute5tupleIJNS5_1CILi1EEES8_S8_EEENS6_IJNS7_ILi192EEENS7_ILi160EEENS7_ILi64EEEEEELi64ENS_12float_e4m3_tEfNS_4arch4Sm90ELb1ELb0ELb1ELb1ELb1ELb1ELb0ELb1ELb1ELb1ELb1ELb0EEENS1_21CollectiveEpilogueFwdINS6_IJSA_SC_SB_EEES9_NS_10bfloat16_tESG_Li384ELb1ELb1ELb1ELb1EEENS1_36VarlenDynamicPersistentTileSchedulerILi192ELi160ELi384ELi128ELb1ELb1ELb1ELb1ELb1ELb1EEEEEEEEEvNT_6ParamsE,"a",@progbits
	.sectionflags	@""
	.align	4
.nv.constant0._ZN7cutlass13device_kernelIN5flash11enable_sm90INS1_16FlashAttnFwdSm90INS1_25CollectiveMainloopFwdSm90ILi2EN4cute5tupleIJNS5_1CILi1EEES8_S8_EEENS6_IJNS7_ILi192EEENS7_ILi160EEENS7_ILi64EEEEEELi64ENS_12float_e4m3_tEfNS_4arch4Sm90ELb1ELb0ELb1ELb1ELb1ELb1ELb0ELb1ELb1ELb1ELb1ELb0EEENS1_21CollectiveEpilogueFwdINS6_IJSA_SC_SB_EEES9_NS_10bfloat16_tESG_Li384ELb1ELb1ELb1ELb1EEENS1_36VarlenDynamicPersistentTileSchedulerILi192ELi160ELi384ELi128ELb1ELb1ELb1ELb1ELb1ELb1EEEEEEEEEvNT_6ParamsE:
	.zero		3328


//--------------------- SYMBOLS --------------------------

	.type		.nv.reservedSmem.offset0,@object
	.size		.nv.reservedSmem.offset0,0x4
	.type		__assertfail,@function
